	.target	sm_90a

	.elftype	@"ET_EXEC"


//--------------------- .note.nv.tkinfo           --------------------------
	.section	.note.nv.tkinfo,"",@"SHT_NOTE"
	.sectionflags	@"SHF_NOTE_NV_TKINFO"
	.tkinfo
        /*0018*/ 	.word	0x00000002
        /*0030*/ 	.string	""
        /*0030*/ 	.string	"ptxas"
        /*0030*/ 	.string	"Cuda compilation tools, release 13.0, V13.0.88"
        /*0030*/ 	.string	"Build cuda_13.0.r13.0/compiler.36424714_0"
        /*0030*/ 	.string	"-arch sm_90a -m 64 "



//--------------------- .note.nv.cuinfo           --------------------------
	.section	.note.nv.cuinfo,"",@"SHT_NOTE"
	.sectionflags	@"SHF_NOTE_NV_CUINFO"
        /*0018*/ 	.short	0x0002
        /*001a*/ 	.short	0x005a
        /*001c*/ 	.short	0x0082
	.zero		2


//--------------------- .nv.info                  --------------------------
	.section	.nv.info,"",@"SHT_CUDA_INFO"
	.align	4


	//----- nvinfo : EIATTR_REGCOUNT
	.align		4
        /*0000*/ 	.byte	0x04, 0x2f
        /*0002*/ 	.short	(.L_18 - .L_17)
	.align		4
.L_17:
        /*0004*/ 	.word	index@(_ZN7cutlass13device_kernelIN5flash22FlashAttnBwdPreprocessIN4cute5tupleIJNS3_1CILi128EEENS5_ILi64EEEEEENS_6half_tEfNS_4arch4Sm90ELb1ELb1EEEEEvNT_6ParamsE)
        /*0008*/ 	.word	0x00000040


	//----- nvinfo : EIATTR_FRAME_SIZE
	.align		4
.L_18:
        /*000c*/ 	.byte	0x04, 0x11
        /*000e*/ 	.short	(.L_20 - .L_19)
	.align		4
.L_19:
        /*0010*/ 	.word	index@(_ZN7cutlass13device_kernelIN5flash22FlashAttnBwdPreprocessIN4cute5tupleIJNS3_1CILi128EEENS5_ILi64EEEEEENS_6half_tEfNS_4arch4Sm90ELb1ELb1EEEEEvNT_6ParamsE)
        /*0014*/ 	.word	0x00000000


	//----- nvinfo : EIATTR_REGCOUNT
	.align		4
.L_20:
        /*0018*/ 	.byte	0x04, 0x2f
        /*001a*/ 	.short	(.L_22 - .L_21)
	.align		4
.L_21:
        /*001c*/ 	.word	index@(_ZN7cutlass13device_kernelIN5flash11enable_sm90INS1_16FlashAttnBwdSm90INS1_25CollectiveMainloopBwdSm90ILi2ELi2ELi2EN4cute5tupleIJNS5_1CILi1EEES8_S8_EEENS6_IJNS7_ILi128EEESA_NS7_ILi64EEEEEENS_6half_tEfNS_4arch4Sm90ELb1ELb0ELb0ELb1ELb1ELb1ELb0ELb0ELi2ELi1ELi2ELi2ELb0EEENS1_24CollectiveEpilogueBwdGQAISC_fSF_Li256ELb1ELb1EEENS1_25SingleTileBwdLPTSchedulerILb1ELi128ELb1EEEEEEEEEvNT_6ParamsE)
        /*0020*/ 	.word	0x000000a8


	//----- nvinfo : EIATTR_FRAME_SIZE
	.align		4
.L_22:
        /*0024*/ 	.byte	0x04, 0x11
        /*0026*/ 	.short	(.L_24 - .L_23)
	.align		4
.L_23:
        /*0028*/ 	.word	index@(_ZN7cutlass13device_kernelIN5flash11enable_sm90INS1_16FlashAttnBwdSm90INS1_25CollectiveMainloopBwdSm90ILi2ELi2ELi2EN4cute5tupleIJNS5_1CILi1EEES8_S8_EEENS6_IJNS7_ILi128EEESA_NS7_ILi64EEEEEENS_6half_tEfNS_4arch4Sm90ELb1ELb0ELb0ELb1ELb1ELb1ELb0ELb0ELi2ELi1ELi2ELi2ELb0EEENS1_24CollectiveEpilogueBwdGQAISC_fSF_Li256ELb1ELb1EEENS1_25SingleTileBwdLPTSchedulerILb1ELi128ELb1EEEEEEEEEvNT_6ParamsE)
        /*002c*/ 	.word	0x00000040


	//----- nvinfo : EIATTR_REGCOUNT
	.align		4
.L_24:
        /*0030*/ 	.byte	0x04, 0x2f
        /*0032*/ 	.short	(.L_26 - .L_25)
	.align		4
.L_25:
        /*0034*/ 	.word	index@(_ZN7cutlass13device_kernelIN5flash32FlashAttnBwdPostprocessConvertdQIN4cute5tupleIJNS3_1CILi128EEENS5_ILi64EEEEEENS_6half_tEfNS_4arch4Sm90ELi256ENS3_8TiledMMAINS3_8MMA_AtomIJNS3_4SM904GMMA25MMA_64x64x16_F32F16F16_SSILNSF_5MajorE0ELSH_1ELNSF_7ScaleInE1ELSI_1EEEEEENS3_6LayoutINS4_IJNS5_ILi2EEENS5_ILi1EEESN_EEENS4_IJSN_NS5_ILi0EEESP_EEEEENS4_IJNS3_10UnderscoreESS_SS_EEEEELb0EEEEEvNT_6ParamsE)
        /*0038*/ 	.word	0x00000037


	//----- nvinfo : EIATTR_FRAME_SIZE
	.align		4
.L_26:
        /*003c*/ 	.byte	0x04, 0x11
        /*003e*/ 	.short	(.L_28 - .L_27)
	.align		4
.L_27:
        /*0040*/ 	.word	index@(_ZN7cutlass13device_kernelIN5flash32FlashAttnBwdPostprocessConvertdQIN4cute5tupleIJNS3_1CILi128EEENS5_ILi64EEEEEENS_6half_tEfNS_4arch4Sm90ELi256ENS3_8TiledMMAINS3_8MMA_AtomIJNS3_4SM904GMMA25MMA_64x64x16_F32F16F16_SSILNSF_5MajorE0ELSH_1ELNSF_7ScaleInE1ELSI_1EEEEEENS3_6LayoutINS4_IJNS5_ILi2EEENS5_ILi1EEESN_EEENS4_IJSN_NS5_ILi0EEESP_EEEEENS4_IJNS3_10UnderscoreESS_SS_EEEEELb0EEEEEvNT_6ParamsE)
        /*0044*/ 	.word	0x00000000


	//----- nvinfo : EIATTR_REGCOUNT
	.align		4
.L_28:
        /*0048*/ 	.byte	0x04, 0x2f
        /*004a*/ 	.short	(.L_30 - .L_29)
	.align		4
.L_29:
        /*004c*/ 	.word	index@(_ZN7cutlass13device_kernelIN5flash32FlashAttnBwdPostprocessConvertdQIN4cute5tupleIJNS3_1CILi128EEENS5_ILi64EEEEEENS_6half_tEfNS_4arch4Sm90ELi256ENS3_8TiledMMAINS3_8MMA_AtomIJNS3_4SM904GMMA25MMA_64x64x16_F32F16F16_RSILNSF_5MajorE0ELSH_1ELNSF_7ScaleInE1ELSI_1EEEEEENS3_6LayoutINS4_IJNS5_ILi2EEENS5_ILi1EEESN_EEENS4_IJSN_NS5_ILi0EEESP_EEEEENS4_IJNS3_10UnderscoreESS_SS_EEEEELb0EEEEEvNT_6ParamsE)
        /*0050*/ 	.word	0x00000037


	//----- nvinfo : EIATTR_FRAME_SIZE
	.align		4
.L_30:
        /*0054*/ 	.byte	0x04, 0x11
        /*0056*/ 	.short	(.L_32 - .L_31)
	.align		4
.L_31:
        /*0058*/ 	.word	index@(_ZN7cutlass13device_kernelIN5flash32FlashAttnBwdPostprocessConvertdQIN4cute5tupleIJNS3_1CILi128EEENS5_ILi64EEEEEENS_6half_tEfNS_4arch4Sm90ELi256ENS3_8TiledMMAINS3_8MMA_AtomIJNS3_4SM904GMMA25MMA_64x64x16_F32F16F16_RSILNSF_5MajorE0ELSH_1ELNSF_7ScaleInE1ELSI_1EEEEEENS3_6LayoutINS4_IJNS5_ILi2EEENS5_ILi1EEESN_EEENS4_IJSN_NS5_ILi0EEESP_EEEEENS4_IJNS3_10UnderscoreESS_SS_EEEEELb0EEEEEvNT_6ParamsE)
        /*005c*/ 	.word	0x00000000


	//----- nvinfo : EIATTR_REGCOUNT
	.align		4
.L_32:
        /*0060*/ 	.byte	0x04, 0x2f
        /*0062*/ 	.short	(.L_34 - .L_33)
	.align		4
.L_33:
        /*0064*/ 	.word	index@(_ZN7cutlass13device_kernelIN5flash11enable_sm90INS1_16FlashAttnBwdSm90INS1_25CollectiveMainloopBwdSm90ILi2ELi2ELi2EN4cute5tupleIJNS5_1CILi1EEES8_S8_EEENS6_IJNS7_ILi128EEESA_NS7_ILi64EEEEEENS_6half_tEfNS_4arch4Sm90ELb1ELb0ELb0ELb1ELb0ELb1ELb0ELb0ELi2ELi1ELi2ELi2ELb0EEENS1_24CollectiveEpilogueBwdGQAISC_fSF_Li256ELb1ELb0EEENS1_25SingleTileBwdLPTSchedulerILb1ELi128ELb0EEEEEEEEEvNT_6ParamsE)
        /*0068*/ 	.word	0x000000a8


	//----- nvinfo : EIATTR_FRAME_SIZE
	.align		4
.L_34:
        /*006c*/ 	.byte	0x04, 0x11
        /*006e*/ 	.short	(.L_36 - .L_35)
	.align		4
.L_35:
        /*0070*/ 	.word	index@(_ZN7cutlass13device_kernelIN5flash11enable_sm90INS1_16FlashAttnBwdSm90INS1_25CollectiveMainloopBwdSm90ILi2ELi2ELi2EN4cute5tupleIJNS5_1CILi1EEES8_S8_EEENS6_IJNS7_ILi128EEESA_NS7_ILi64EEEEEENS_6half_tEfNS_4arch4Sm90ELb1ELb0ELb0ELb1ELb0ELb1ELb0ELb0ELi2ELi1ELi2ELi2ELb0EEENS1_24CollectiveEpilogueBwdGQAISC_fSF_Li256ELb1ELb0EEENS1_25SingleTileBwdLPTSchedulerILb1ELi128ELb0EEEEEEEEEvNT_6ParamsE)
        /*0074*/ 	.word	0x00000040


	//----- nvinfo : EIATTR_REGCOUNT
	.align		4
.L_36:
        /*0078*/ 	.byte	0x04, 0x2f
        /*007a*/ 	.short	(.L_38 - .L_37)
	.align		4
.L_37:
        /*007c*/ 	.word	index@(_ZN7cutlass13device_kernelIN5flash11enable_sm90INS1_16FlashAttnBwdSm90INS1_25CollectiveMainloopBwdSm90ILi2ELi2ELi2EN4cute5tupleIJNS5_1CILi1EEES8_S8_EEENS6_IJNS7_ILi128EEESA_NS7_ILi64EEEEEENS_6half_tEfNS_4arch4Sm90ELb1ELb0ELb0ELb1ELb1ELb1ELb0ELb0ELi2ELi1ELi2ELi2ELb0EEENS1_21CollectiveEpilogueBwdISC_SD_SF_Li256ELb1ELb0ELi1EEENS1_25SingleTileBwdLPTSchedulerILb1ELi128ELb1EEEEEEEEEvNT_6ParamsE)
        /*0080*/ 	.word	0x000000a8


	//----- nvinfo : EIATTR_FRAME_SIZE
	.align		4
.L_38:
        /*0084*/ 	.byte	0x04, 0x11
        /*0086*/ 	.short	(.L_40 - .L_39)
	.align		4
.L_39:
        /*0088*/ 	.word	index@(_ZN7cutlass13device_kernelIN5flash11enable_sm90INS1_16FlashAttnBwdSm90INS1_25CollectiveMainloopBwdSm90ILi2ELi2ELi2EN4cute5tupleIJNS5_1CILi1EEES8_S8_EEENS6_IJNS7_ILi128EEESA_NS7_ILi64EEEEEENS_6half_tEfNS_4arch4Sm90ELb1ELb0ELb0ELb1ELb1ELb1ELb0ELb0ELi2ELi1ELi2ELi2ELb0EEENS1_21CollectiveEpilogueBwdISC_SD_SF_Li256ELb1ELb0ELi1EEENS1_25SingleTileBwdLPTSchedulerILb1ELi128ELb1EEEEEEEEEvNT_6ParamsE)
        /*008c*/ 	.word	0x00000040


	//----- nvinfo : EIATTR_REGCOUNT
	.align		4
.L_40:
        /*0090*/ 	.byte	0x04, 0x2f
        /*0092*/ 	.short	(.L_42 - .L_41)
	.align		4
.L_41:
        /*0094*/ 	.word	index@(_ZN7cutlass13device_kernelIN5flash11enable_sm90INS1_16FlashAttnBwdSm90INS1_25CollectiveMainloopBwdSm90ILi2ELi2ELi2EN4cute5tupleIJNS5_1CILi1EEES8_S8_EEENS6_IJNS7_ILi128EEESA_NS7_ILi64EEEEEENS_6half_tEfNS_4arch4Sm90ELb1ELb0ELb0ELb1ELb0ELb1ELb0ELb0ELi2ELi1ELi2ELi2ELb0EEENS1_21CollectiveEpilogueBwdISC_SD_SF_Li256ELb1ELb0ELi1EEENS1_25SingleTileBwdLPTSchedulerILb1ELi128ELb0EEEEEEEEEvNT_6ParamsE)
        /*0098*/ 	.word	0x000000a8


	//----- nvinfo : EIATTR_FRAME_SIZE
	.align		4
.L_42:
        /*009c*/ 	.byte	0x04, 0x11
        /*009e*/ 	.short	(.L_44 - .L_43)
	.align		4
.L_43:
        /*00a0*/ 	.word	index@(_ZN7cutlass13device_kernelIN5flash11enable_sm90INS1_16FlashAttnBwdSm90INS1_25CollectiveMainloopBwdSm90ILi2ELi2ELi2EN4cute5tupleIJNS5_1CILi1EEES8_S8_EEENS6_IJNS7_ILi128EEESA_NS7_ILi64EEEEEENS_6half_tEfNS_4arch4Sm90ELb1ELb0ELb0ELb1ELb0ELb1ELb0ELb0ELi2ELi1ELi2ELi2ELb0EEENS1_21CollectiveEpilogueBwdISC_SD_SF_Li256ELb1ELb0ELi1EEENS1_25SingleTileBwdLPTSchedulerILb1ELi128ELb0EEEEEEEEEvNT_6ParamsE)
        /*00a4*/ 	.word	0x00000040


	//----- nvinfo : EIATTR_REGCOUNT
	.align		4
.L_44:
        /*00a8*/ 	.byte	0x04, 0x2f
        /*00aa*/ 	.short	(.L_46 - .L_45)
	.align		4
.L_45:
        /*00ac*/ 	.word	index@(_ZN7cutlass13device_kernelIN5flash22FlashAttnBwdPreprocessIN4cute5tupleIJNS3_1CILi128EEENS5_ILi64EEEEEENS_6half_tEfNS_4arch4Sm90ELb1ELb0EEEEEvNT_6ParamsE)
        /*00b0*/ 	.word	0x00000040


	//----- nvinfo : EIATTR_FRAME_SIZE
	.align		4
.L_46:
        /*00b4*/ 	.byte	0x04, 0x11
        /*00b6*/ 	.short	(.L_48 - .L_47)
	.align		4
.L_47:
        /*00b8*/ 	.word	index@(_ZN7cutlass13device_kernelIN5flash22FlashAttnBwdPreprocessIN4cute5tupleIJNS3_1CILi128EEENS5_ILi64EEEEEENS_6half_tEfNS_4arch4Sm90ELb1ELb0EEEEEvNT_6ParamsE)
        /*00bc*/ 	.word	0x00000000


	//----- nvinfo : EIATTR_REGCOUNT
	.align		4
.L_48:
        /*00c0*/ 	.byte	0x04, 0x2f
        /*00c2*/ 	.short	(.L_50 - .L_49)
	.align		4
.L_49:
        /*00c4*/ 	.word	index@(_ZN7cutlass13device_kernelIN5flash11enable_sm90INS1_16FlashAttnBwdSm90INS1_25CollectiveMainloopBwdSm90ILi2ELi2ELi2EN4cute5tupleIJNS5_1CILi1EEES8_S8_EEENS6_IJNS7_ILi128EEESA_NS7_ILi64EEEEEENS_6half_tEfNS_4arch4Sm90ELb1ELb0ELb0ELb0ELb1ELb1ELb0ELb0ELi2ELi1ELi2ELi2ELb0EEENS1_24CollectiveEpilogueBwdGQAISC_fSF_Li256ELb0ELb1EEENS1_25SingleTileBwdLPTSchedulerILb0ELi128ELb1EEEEEEEEEvNT_6ParamsE)
        /*00c8*/ 	.word	0x000000a8


	//----- nvinfo : EIATTR_FRAME_SIZE
	.align		4
.L_50:
        /*00cc*/ 	.byte	0x04, 0x11
        /*00ce*/ 	.short	(.L_52 - .L_51)
	.align		4
.L_51:
        /*00d0*/ 	.word	index@(_ZN7cutlass13device_kernelIN5flash11enable_sm90INS1_16FlashAttnBwdSm90INS1_25CollectiveMainloopBwdSm90ILi2ELi2ELi2EN4cute5tupleIJNS5_1CILi1EEES8_S8_EEENS6_IJNS7_ILi128EEESA_NS7_ILi64EEEEEENS_6half_tEfNS_4arch4Sm90ELb1ELb0ELb0ELb0ELb1ELb1ELb0ELb0ELi2ELi1ELi2ELi2ELb0EEENS1_24CollectiveEpilogueBwdGQAISC_fSF_Li256ELb0ELb1EEENS1_25SingleTileBwdLPTSchedulerILb0ELi128ELb1EEEEEEEEEvNT_6ParamsE)
        /*00d4*/ 	.word	0x00000048


	//----- nvinfo : EIATTR_REGCOUNT
	.align		4
.L_52:
        /*00d8*/ 	.byte	0x04, 0x2f
        /*00da*/ 	.short	(.L_54 - .L_53)
	.align		4
.L_53:
        /*00dc*/ 	.word	index@(_ZN7cutlass13device_kernelIN5flash11enable_sm90INS1_16FlashAttnBwdSm90INS1_25CollectiveMainloopBwdSm90ILi2ELi2ELi2EN4cute5tupleIJNS5_1CILi1EEES8_S8_EEENS6_IJNS7_ILi128EEESA_NS7_ILi64EEEEEENS_6half_tEfNS_4arch4Sm90ELb1ELb0ELb0ELb0ELb0ELb1ELb0ELb0ELi2ELi1ELi2ELi2ELb0EEENS1_24CollectiveEpilogueBwdGQAISC_fSF_Li256ELb0ELb0EEENS1_25SingleTileBwdLPTSchedulerILb0ELi128ELb0EEEEEEEEEvNT_6ParamsE)
        /*00e0*/ 	.word	0x000000a8


	//----- nvinfo : EIATTR_FRAME_SIZE
	.align		4
.L_54:
        /*00e4*/ 	.byte	0x04, 0x11
        /*00e6*/ 	.short	(.L_56 - .L_55)
	.align		4
.L_55:
        /*00e8*/ 	.word	index@(_ZN7cutlass13device_kernelIN5flash11enable_sm90INS1_16FlashAttnBwdSm90INS1_25CollectiveMainloopBwdSm90ILi2ELi2ELi2EN4cute5tupleIJNS5_1CILi1EEES8_S8_EEENS6_IJNS7_ILi128EEESA_NS7_ILi64EEEEEENS_6half_tEfNS_4arch4Sm90ELb1ELb0ELb0ELb0ELb0ELb1ELb0ELb0ELi2ELi1ELi2ELi2ELb0EEENS1_24CollectiveEpilogueBwdGQAISC_fSF_Li256ELb0ELb0EEENS1_25SingleTileBwdLPTSchedulerILb0ELi128ELb0EEEEEEEEEvNT_6ParamsE)
        /*00ec*/ 	.word	0x00000040


	//----- nvinfo : EIATTR_REGCOUNT
	.align		4
.L_56:
        /*00f0*/ 	.byte	0x04, 0x2f
        /*00f2*/ 	.short	(.L_58 - .L_57)
	.align		4
.L_57:
        /*00f4*/ 	.word	index@(_ZN7cutlass13device_kernelIN5flash11enable_sm90INS1_16FlashAttnBwdSm90INS1_25CollectiveMainloopBwdSm90ILi2ELi2ELi2EN4cute5tupleIJNS5_1CILi1EEES8_S8_EEENS6_IJNS7_ILi128EEESA_NS7_ILi64EEEEEENS_6half_tEfNS_4arch4Sm90ELb1ELb0ELb0ELb0ELb1ELb1ELb0ELb0ELi2ELi1ELi2ELi2ELb0EEENS1_21CollectiveEpilogueBwdISC_SD_SF_Li256ELb0ELb0ELi1EEENS1_25SingleTileBwdLPTSchedulerILb0ELi128ELb1EEEEEEEEEvNT_6ParamsE)
        /*00f8*/ 	.word	0x000000a8


	//----- nvinfo : EIATTR_FRAME_SIZE
	.align		4
.L_58:
        /*00fc*/ 	.byte	0x04, 0x11
        /*00fe*/ 	.short	(.L_60 - .L_59)
	.align		4
.L_59:
        /*0100*/ 	.word	index@(_ZN7cutlass13device_kernelIN5flash11enable_sm90INS1_16FlashAttnBwdSm90INS1_25CollectiveMainloopBwdSm90ILi2ELi2ELi2EN4cute5tupleIJNS5_1CILi1EEES8_S8_EEENS6_IJNS7_ILi128EEESA_NS7_ILi64EEEEEENS_6half_tEfNS_4arch4Sm90ELb1ELb0ELb0ELb0ELb1ELb1ELb0ELb0ELi2ELi1ELi2ELi2ELb0EEENS1_21CollectiveEpilogueBwdISC_SD_SF_Li256ELb0ELb0ELi1EEENS1_25SingleTileBwdLPTSchedulerILb0ELi128ELb1EEEEEEEEEvNT_6ParamsE)
        /*0104*/ 	.word	0x00000048


	//----- nvinfo : EIATTR_REGCOUNT
	.align		4
.L_60:
        /*0108*/ 	.byte	0x04, 0x2f
        /*010a*/ 	.short	(.L_62 - .L_61)
	.align		4
.L_61:
        /*010c*/ 	.word	index@(_ZN7cutlass13device_kernelIN5flash11enable_sm90INS1_16FlashAttnBwdSm90INS1_25CollectiveMainloopBwdSm90ILi2ELi2ELi2EN4cute5tupleIJNS5_1CILi1EEES8_S8_EEENS6_IJNS7_ILi128EEESA_NS7_ILi64EEEEEENS_6half_tEfNS_4arch4Sm90ELb1ELb0ELb0ELb0ELb0ELb1ELb0ELb0ELi2ELi1ELi2ELi2ELb0EEENS1_21CollectiveEpilogueBwdISC_SD_SF_Li256ELb0ELb0ELi1EEENS1_25SingleTileBwdLPTSchedulerILb0ELi128ELb0EEEEEEEEEvNT_6ParamsE)
        /*0110*/ 	.word	0x000000a8


	//----- nvinfo : EIATTR_FRAME_SIZE
	.align		4
.L_62:
        /*0114*/ 	.byte	0x04, 0x11
        /*0116*/ 	.short	(.L_64 - .L_63)
	.align		4
.L_63:
        /*0118*/ 	.word	index@(_ZN7cutlass13device_kernelIN5flash11enable_sm90INS1_16FlashAttnBwdSm90INS1_25CollectiveMainloopBwdSm90ILi2ELi2ELi2EN4cute5tupleIJNS5_1CILi1EEES8_S8_EEENS6_IJNS7_ILi128EEESA_NS7_ILi64EEEEEENS_6half_tEfNS_4arch4Sm90ELb1ELb0ELb0ELb0ELb0ELb1ELb0ELb0ELi2ELi1ELi2ELi2ELb0EEENS1_21CollectiveEpilogueBwdISC_SD_SF_Li256ELb0ELb0ELi1EEENS1_25SingleTileBwdLPTSchedulerILb0ELi128ELb0EEEEEEEEEvNT_6ParamsE)
        /*011c*/ 	.word	0x00000048


	//----- nvinfo : EIATTR_REGCOUNT
	.align		4
.L_64:
        /*0120*/ 	.byte	0x04, 0x2f
        /*0122*/ 	.short	(.L_66 - .L_65)
	.align		4
.L_65:
        /*0124*/ 	.word	index@(_ZN7cutlass13device_kernelIN5flash11enable_sm90INS1_16FlashAttnBwdSm90INS1_25CollectiveMainloopBwdSm90ILi2ELi2ELi2EN4cute5tupleIJNS5_1CILi1EEES8_S8_EEENS6_IJNS7_ILi128EEESA_NS7_ILi64EEEEEENS_6half_tEfNS_4arch4Sm90ELb0ELb1ELb0ELb1ELb1ELb1ELb0ELb0ELi2ELi1ELi2ELi2ELb0EEENS1_24CollectiveEpilogueBwdGQAISC_fSF_Li256ELb1ELb1EEENS1_19SingleTileSchedulerILb1ELb0ELb0ELi128EEEEEEEEEvNT_6ParamsE)
        /*0128*/ 	.word	0x000000a8


	//----- nvinfo : EIATTR_FRAME_SIZE
	.align		4
.L_66:
        /*012c*/ 	.byte	0x04, 0x11
        /*012e*/ 	.short	(.L_68 - .L_67)
	.align		4
.L_67:
        /*0130*/ 	.word	index@(_ZN7cutlass13device_kernelIN5flash11enable_sm90INS1_16FlashAttnBwdSm90INS1_25CollectiveMainloopBwdSm90ILi2ELi2ELi2EN4cute5tupleIJNS5_1CILi1EEES8_S8_EEENS6_IJNS7_ILi128EEESA_NS7_ILi64EEEEEENS_6half_tEfNS_4arch4Sm90ELb0ELb1ELb0ELb1ELb1ELb1ELb0ELb0ELi2ELi1ELi2ELi2ELb0EEENS1_24CollectiveEpilogueBwdGQAISC_fSF_Li256ELb1ELb1EEENS1_19SingleTileSchedulerILb1ELb0ELb0ELi128EEEEEEEEEvNT_6ParamsE)
        /*0134*/ 	.word	0x00000050


	//----- nvinfo : EIATTR_REGCOUNT
	.align		4
.L_68:
        /*0138*/ 	.byte	0x04, 0x2f
        /*013a*/ 	.short	(.L_70 - .L_69)
	.align		4
.L_69:
        /*013c*/ 	.word	index@(_ZN7cutlass13device_kernelIN5flash11enable_sm90INS1_16FlashAttnBwdSm90INS1_25CollectiveMainloopBwdSm90ILi2ELi2ELi2EN4cute5tupleIJNS5_1CILi1EEES8_S8_EEENS6_IJNS7_ILi128EEESA_NS7_ILi64EEEEEENS_6half_tEfNS_4arch4Sm90ELb0ELb1ELb0ELb1ELb0ELb1ELb0ELb0ELi2ELi1ELi2ELi2ELb0EEENS1_24CollectiveEpilogueBwdGQAISC_fSF_Li256ELb1ELb0EEENS1_19SingleTileSchedulerILb1ELb0ELb0ELi128EEEEEEEEEvNT_6ParamsE)
        /*0140*/ 	.word	0x000000a8


	//----- nvinfo : EIATTR_FRAME_SIZE
	.align		4
.L_70:
        /*0144*/ 	.byte	0x04, 0x11
        /*0146*/ 	.short	(.L_72 - .L_71)
	.align		4
.L_71:
        /*0148*/ 	.word	index@(_ZN7cutlass13device_kernelIN5flash11enable_sm90INS1_16FlashAttnBwdSm90INS1_25CollectiveMainloopBwdSm90ILi2ELi2ELi2EN4cute5tupleIJNS5_1CILi1EEES8_S8_EEENS6_IJNS7_ILi128EEESA_NS7_ILi64EEEEEENS_6half_tEfNS_4arch4Sm90ELb0ELb1ELb0ELb1ELb0ELb1ELb0ELb0ELi2ELi1ELi2ELi2ELb0EEENS1_24CollectiveEpilogueBwdGQAISC_fSF_Li256ELb1ELb0EEENS1_19SingleTileSchedulerILb1ELb0ELb0ELi128EEEEEEEEEvNT_6ParamsE)
        /*014c*/ 	.word	0x00000050


	//----- nvinfo : EIATTR_REGCOUNT
	.align		4
.L_72:
        /*0150*/ 	.byte	0x04, 0x2f
        /*0152*/ 	.short	(.L_74 - .L_73)
	.align		4
.L_73:
        /*0154*/ 	.word	index@(_ZN7cutlass13device_kernelIN5flash11enable_sm90INS1_16FlashAttnBwdSm90INS1_25CollectiveMainloopBwdSm90ILi2ELi2ELi2EN4cute5tupleIJNS5_1CILi1EEES8_S8_EEENS6_IJNS7_ILi128EEESA_NS7_ILi64EEEEEENS_6half_tEfNS_4arch4Sm90ELb0ELb1ELb0ELb1ELb1ELb1ELb0ELb0ELi2ELi1ELi2ELi2ELb0EEENS1_21CollectiveEpilogueBwdISC_SD_SF_Li256ELb1ELb0ELi1EEENS1_19SingleTileSchedulerILb1ELb0ELb0ELi128EEEEEEEEEvNT_6ParamsE)
        /*0158*/ 	.word	0x000000a8


	//----- nvinfo : EIATTR_FRAME_SIZE
	.align		4
.L_74:
        /*015c*/ 	.byte	0x04, 0x11
        /*015e*/ 	.short	(.L_76 - .L_75)
	.align		4
.L_75:
        /*0160*/ 	.word	index@(_ZN7cutlass13device_kernelIN5flash11enable_sm90INS1_16FlashAttnBwdSm90INS1_25CollectiveMainloopBwdSm90ILi2ELi2ELi2EN4cute5tupleIJNS5_1CILi1EEES8_S8_EEENS6_IJNS7_ILi128EEESA_NS7_ILi64EEEEEENS_6half_tEfNS_4arch4Sm90ELb0ELb1ELb0ELb1ELb1ELb1ELb0ELb0ELi2ELi1ELi2ELi2ELb0EEENS1_21CollectiveEpilogueBwdISC_SD_SF_Li256ELb1ELb0ELi1EEENS1_19SingleTileSchedulerILb1ELb0ELb0ELi128EEEEEEEEEvNT_6ParamsE)
        /*0164*/ 	.word	0x00000050


	//----- nvinfo : EIATTR_REGCOUNT
	.align		4
.L_76:
        /*0168*/ 	.byte	0x04, 0x2f
        /*016a*/ 	.short	(.L_78 - .L_77)
	.align		4
.L_77:
        /*016c*/ 	.word	index@(_ZN7cutlass13device_kernelIN5flash11enable_sm90INS1_16FlashAttnBwdSm90INS1_25CollectiveMainloopBwdSm90ILi2ELi2ELi2EN4cute5tupleIJNS5_1CILi1EEES8_S8_EEENS6_IJNS7_ILi128EEESA_NS7_ILi64EEEEEENS_6half_tEfNS_4arch4Sm90ELb0ELb1ELb0ELb1ELb0ELb1ELb0ELb0ELi2ELi1ELi2ELi2ELb0EEENS1_21CollectiveEpilogueBwdISC_SD_SF_Li256ELb1ELb0ELi1EEENS1_19SingleTileSchedulerILb1ELb0ELb0ELi128EEEEEEEEEvNT_6ParamsE)
        /*0170*/ 	.word	0x000000a8


	//----- nvinfo : EIATTR_FRAME_SIZE
	.align		4
.L_78:
        /*0174*/ 	.byte	0x04, 0x11
        /*0176*/ 	.short	(.L_80 - .L_79)
	.align		4
.L_79:
        /*0178*/ 	.word	index@(_ZN7cutlass13device_kernelIN5flash11enable_sm90INS1_16FlashAttnBwdSm90INS1_25CollectiveMainloopBwdSm90ILi2ELi2ELi2EN4cute5tupleIJNS5_1CILi1EEES8_S8_EEENS6_IJNS7_ILi128EEESA_NS7_ILi64EEEEEENS_6half_tEfNS_4arch4Sm90ELb0ELb1ELb0ELb1ELb0ELb1ELb0ELb0ELi2ELi1ELi2ELi2ELb0EEENS1_21CollectiveEpilogueBwdISC_SD_SF_Li256ELb1ELb0ELi1EEENS1_19SingleTileSchedulerILb1ELb0ELb0ELi128EEEEEEEEEvNT_6ParamsE)
        /*017c*/ 	.word	0x00000050


	//----- nvinfo : EIATTR_REGCOUNT
	.align		4
.L_80:
        /*0180*/ 	.byte	0x04, 0x2f
        /*0182*/ 	.short	(.L_82 - .L_81)
	.align		4
.L_81:
        /*0184*/ 	.word	index@(_ZN7cutlass13device_kernelIN5flash11enable_sm90INS1_16FlashAttnBwdSm90INS1_25CollectiveMainloopBwdSm90ILi2ELi2ELi2EN4cute5tupleIJNS5_1CILi1EEES8_S8_EEENS6_IJNS7_ILi128EEESA_NS7_ILi64EEEEEENS_6half_tEfNS_4arch4Sm90ELb0ELb1ELb0ELb0ELb1ELb1ELb0ELb0ELi2ELi1ELi2ELi2ELb0EEENS1_24CollectiveEpilogueBwdGQAISC_fSF_Li256ELb0ELb1EEENS1_19SingleTileSchedulerILb0ELb0ELb0ELi128EEEEEEEEEvNT_6ParamsE)
        /*0188*/ 	.word	0x000000a8


	//----- nvinfo : EIATTR_FRAME_SIZE
	.align		4
.L_82:
        /*018c*/ 	.byte	0x04, 0x11
        /*018e*/ 	.short	(.L_84 - .L_83)
	.align		4
.L_83:
        /*0190*/ 	.word	index@(_ZN7cutlass13device_kernelIN5flash11enable_sm90INS1_16FlashAttnBwdSm90INS1_25CollectiveMainloopBwdSm90ILi2ELi2ELi2EN4cute5tupleIJNS5_1CILi1EEES8_S8_EEENS6_IJNS7_ILi128EEESA_NS7_ILi64EEEEEENS_6half_tEfNS_4arch4Sm90ELb0ELb1ELb0ELb0ELb1ELb1ELb0ELb0ELi2ELi1ELi2ELi2ELb0EEENS1_24CollectiveEpilogueBwdGQAISC_fSF_Li256ELb0ELb1EEENS1_19SingleTileSchedulerILb0ELb0ELb0ELi128EEEEEEEEEvNT_6ParamsE)
        /*0194*/ 	.word	0x00000040


	//----- nvinfo : EIATTR_REGCOUNT
	.align		4
.L_84:
        /*0198*/ 	.byte	0x04, 0x2f
        /*019a*/ 	.short	(.L_86 - .L_85)
	.align		4
.L_85:
        /*019c*/ 	.word	index@(_ZN7cutlass13device_kernelIN5flash11enable_sm90INS1_16FlashAttnBwdSm90INS1_25CollectiveMainloopBwdSm90ILi2ELi2ELi2EN4cute5tupleIJNS5_1CILi1EEES8_S8_EEENS6_IJNS7_ILi128EEESA_NS7_ILi64EEEEEENS_6half_tEfNS_4arch4Sm90ELb0ELb1ELb0ELb0ELb0ELb1ELb0ELb0ELi2ELi1ELi2ELi2ELb0EEENS1_24CollectiveEpilogueBwdGQAISC_fSF_Li256ELb0ELb0EEENS1_19SingleTileSchedulerILb0ELb0ELb0ELi128EEEEEEEEEvNT_6ParamsE)
        /*01a0*/ 	.word	0x000000a8


	//----- nvinfo : EIATTR_FRAME_SIZE
	.align		4
.L_86:
        /*01a4*/ 	.byte	0x04, 0x11
        /*01a6*/ 	.short	(.L_88 - .L_87)
	.align		4
.L_87:
        /*01a8*/ 	.word	index@(_ZN7cutlass13device_kernelIN5flash11enable_sm90INS1_16FlashAttnBwdSm90INS1_25CollectiveMainloopBwdSm90ILi2ELi2ELi2EN4cute5tupleIJNS5_1CILi1EEES8_S8_EEENS6_IJNS7_ILi128EEESA_NS7_ILi64EEEEEENS_6half_tEfNS_4arch4Sm90ELb0ELb1ELb0ELb0ELb0ELb1ELb0ELb0ELi2ELi1ELi2ELi2ELb0EEENS1_24CollectiveEpilogueBwdGQAISC_fSF_Li256ELb0ELb0EEENS1_19SingleTileSchedulerILb0ELb0ELb0ELi128EEEEEEEEEvNT_6ParamsE)
        /*01ac*/ 	.word	0x00000040


	//----- nvinfo : EIATTR_REGCOUNT
	.align		4
.L_88:
        /*01b0*/ 	.byte	0x04, 0x2f
        /*01b2*/ 	.short	(.L_90 - .L_89)
	.align		4
.L_89:
        /*01b4*/ 	.word	index@(_ZN7cutlass13device_kernelIN5flash11enable_sm90INS1_16FlashAttnBwdSm90INS1_25CollectiveMainloopBwdSm90ILi2ELi2ELi2EN4cute5tupleIJNS5_1CILi1EEES8_S8_EEENS6_IJNS7_ILi128EEESA_NS7_ILi64EEEEEENS_6half_tEfNS_4arch4Sm90ELb0ELb1ELb0ELb0ELb1ELb1ELb0ELb0ELi2ELi1ELi2ELi2ELb0EEENS1_21CollectiveEpilogueBwdISC_SD_SF_Li256ELb0ELb0ELi1EEENS1_19SingleTileSchedulerILb0ELb0ELb0ELi128EEEEEEEEEvNT_6ParamsE)
        /*01b8*/ 	.word	0x000000a8


	//----- nvinfo : EIATTR_FRAME_SIZE
	.align		4
.L_90:
        /*01bc*/ 	.byte	0x04, 0x11
        /*01be*/ 	.short	(.L_92 - .L_91)
	.align		4
.L_91:
        /*01c0*/ 	.word	index@(_ZN7cutlass13device_kernelIN5flash11enable_sm90INS1_16FlashAttnBwdSm90INS1_25CollectiveMainloopBwdSm90ILi2ELi2ELi2EN4cute5tupleIJNS5_1CILi1EEES8_S8_EEENS6_IJNS7_ILi128EEESA_NS7_ILi64EEEEEENS_6half_tEfNS_4arch4Sm90ELb0ELb1ELb0ELb0ELb1ELb1ELb0ELb0ELi2ELi1ELi2ELi2ELb0EEENS1_21CollectiveEpilogueBwdISC_SD_SF_Li256ELb0ELb0ELi1EEENS1_19SingleTileSchedulerILb0ELb0ELb0ELi128EEEEEEEEEvNT_6ParamsE)
        /*01c4*/ 	.word	0x00000040


	//----- nvinfo : EIATTR_REGCOUNT
	.align		4
.L_92:
        /*01c8*/ 	.byte	0x04, 0x2f
        /*01ca*/ 	.short	(.L_94 - .L_93)
	.align		4
.L_93:
        /*01cc*/ 	.word	index@(_ZN7cutlass13device_kernelIN5flash11enable_sm90INS1_16FlashAttnBwdSm90INS1_25CollectiveMainloopBwdSm90ILi2ELi2ELi2EN4cute5tupleIJNS5_1CILi1EEES8_S8_EEENS6_IJNS7_ILi128EEESA_NS7_ILi64EEEEEENS_6half_tEfNS_4arch4Sm90ELb0ELb1ELb0ELb0ELb0ELb1ELb0ELb0ELi2ELi1ELi2ELi2ELb0EEENS1_21CollectiveEpilogueBwdISC_SD_SF_Li256ELb0ELb0ELi1EEENS1_19SingleTileSchedulerILb0ELb0ELb0ELi128EEEEEEEEEvNT_6ParamsE)
        /*01d0*/ 	.word	0x000000a8


	//----- nvinfo : EIATTR_FRAME_SIZE
	.align		4
.L_94:
        /*01d4*/ 	.byte	0x04, 0x11
        /*01d6*/ 	.short	(.L_96 - .L_95)
	.align		4
.L_95:
        /*01d8*/ 	.word	index@(_ZN7cutlass13device_kernelIN5flash11enable_sm90INS1_16FlashAttnBwdSm90INS1_25CollectiveMainloopBwdSm90ILi2ELi2ELi2EN4cute5tupleIJNS5_1CILi1EEES8_S8_EEENS6_IJNS7_ILi128EEESA_NS7_ILi64EEEEEENS_6half_tEfNS_4arch4Sm90ELb0ELb1ELb0ELb0ELb0ELb1ELb0ELb0ELi2ELi1ELi2ELi2ELb0EEENS1_21CollectiveEpilogueBwdISC_SD_SF_Li256ELb0ELb0ELi1EEENS1_19SingleTileSchedulerILb0ELb0ELb0ELi128EEEEEEEEEvNT_6ParamsE)
        /*01dc*/ 	.word	0x00000040


	//----- nvinfo : EIATTR_REGCOUNT
	.align		4
.L_96:
        /*01e0*/ 	.byte	0x04, 0x2f
        /*01e2*/ 	.short	(.L_98 - .L_97)
	.align		4
.L_97:
        /*01e4*/ 	.word	index@(_ZN7cutlass13device_kernelIN5flash11enable_sm90INS1_16FlashAttnBwdSm90INS1_25CollectiveMainloopBwdSm90ILi2ELi2ELi2EN4cute5tupleIJNS5_1CILi1EEES8_S8_EEENS6_IJNS7_ILi128EEESA_NS7_ILi64EEEEEENS_6half_tEfNS_4arch4Sm90ELb0ELb0ELb0ELb1ELb1ELb1ELb0ELb0ELi2ELi1ELi2ELi2ELb0EEENS1_24CollectiveEpilogueBwdGQAISC_fSF_Li256ELb1ELb1EEENS1_19SingleTileSchedulerILb1ELb0ELb0ELi128EEEEEEEEEvNT_6ParamsE)
        /*01e8*/ 	.word	0x000000a8


	//----- nvinfo : EIATTR_FRAME_SIZE
	.align		4
.L_98:
        /*01ec*/ 	.byte	0x04, 0x11
        /*01ee*/ 	.short	(.L_100 - .L_99)
	.align		4
.L_99:
        /*01f0*/ 	.word	index@(_ZN7cutlass13device_kernelIN5flash11enable_sm90INS1_16FlashAttnBwdSm90INS1_25CollectiveMainloopBwdSm90ILi2ELi2ELi2EN4cute5tupleIJNS5_1CILi1EEES8_S8_EEENS6_IJNS7_ILi128EEESA_NS7_ILi64EEEEEENS_6half_tEfNS_4arch4Sm90ELb0ELb0ELb0ELb1ELb1ELb1ELb0ELb0ELi2ELi1ELi2ELi2ELb0EEENS1_24CollectiveEpilogueBwdGQAISC_fSF_Li256ELb1ELb1EEENS1_19SingleTileSchedulerILb1ELb0ELb0ELi128EEEEEEEEEvNT_6ParamsE)
        /*01f4*/ 	.word	0x00000018


	//----- nvinfo : EIATTR_REGCOUNT
	.align		4
.L_100:
        /*01f8*/ 	.byte	0x04, 0x2f
        /*01fa*/ 	.short	(.L_102 - .L_101)
	.align		4
.L_101:
        /*01fc*/ 	.word	index@(_ZN7cutlass13device_kernelIN5flash11enable_sm90INS1_16FlashAttnBwdSm90INS1_25CollectiveMainloopBwdSm90ILi2ELi2ELi2EN4cute5tupleIJNS5_1CILi1EEES8_S8_EEENS6_IJNS7_ILi128EEESA_NS7_ILi64EEEEEENS_6half_tEfNS_4arch4Sm90ELb0ELb0ELb0ELb1ELb0ELb1ELb0ELb0ELi2ELi1ELi2ELi2ELb0EEENS1_24CollectiveEpilogueBwdGQAISC_fSF_Li256ELb1ELb0EEENS1_19SingleTileSchedulerILb1ELb0ELb0ELi128EEEEEEEEEvNT_6ParamsE)
        /*0200*/ 	.word	0x000000a8


	//----- nvinfo : EIATTR_FRAME_SIZE
	.align		4
.L_102:
        /*0204*/ 	.byte	0x04, 0x11
        /*0206*/ 	.short	(.L_104 - .L_103)
	.align		4
.L_103:
        /*0208*/ 	.word	index@(_ZN7cutlass13device_kernelIN5flash11enable_sm90INS1_16FlashAttnBwdSm90INS1_25CollectiveMainloopBwdSm90ILi2ELi2ELi2EN4cute5tupleIJNS5_1CILi1EEES8_S8_EEENS6_IJNS7_ILi128EEESA_NS7_ILi64EEEEEENS_6half_tEfNS_4arch4Sm90ELb0ELb0ELb0ELb1ELb0ELb1ELb0ELb0ELi2ELi1ELi2ELi2ELb0EEENS1_24CollectiveEpilogueBwdGQAISC_fSF_Li256ELb1ELb0EEENS1_19SingleTileSchedulerILb1ELb0ELb0ELi128EEEEEEEEEvNT_6ParamsE)
        /*020c*/ 	.word	0x00000018


	//----- nvinfo : EIATTR_REGCOUNT
	.align		4
.L_104:
        /*0210*/ 	.byte	0x04, 0x2f
        /*0212*/ 	.short	(.L_106 - .L_105)
	.align		4
.L_105:
        /*0214*/ 	.word	index@(_ZN7cutlass13device_kernelIN5flash11enable_sm90INS1_16FlashAttnBwdSm90INS1_25CollectiveMainloopBwdSm90ILi2ELi2ELi2EN4cute5tupleIJNS5_1CILi1EEES8_S8_EEENS6_IJNS7_ILi128EEESA_NS7_ILi64EEEEEENS_6half_tEfNS_4arch4Sm90ELb0ELb0ELb0ELb1ELb1ELb1ELb0ELb0ELi2ELi1ELi2ELi2ELb0EEENS1_21CollectiveEpilogueBwdISC_SD_SF_Li256ELb1ELb0ELi1EEENS1_19SingleTileSchedulerILb1ELb0ELb0ELi128EEEEEEEEEvNT_6ParamsE)
        /*0218*/ 	.word	0x000000a8


	//----- nvinfo : EIATTR_FRAME_SIZE
	.align		4
.L_106:
        /*021c*/ 	.byte	0x04, 0x11
        /*021e*/ 	.short	(.L_108 - .L_107)
	.align		4
.L_107:
        /*0220*/ 	.word	index@(_ZN7cutlass13device_kernelIN5flash11enable_sm90INS1_16FlashAttnBwdSm90INS1_25CollectiveMainloopBwdSm90ILi2ELi2ELi2EN4cute5tupleIJNS5_1CILi1EEES8_S8_EEENS6_IJNS7_ILi128EEESA_NS7_ILi64EEEEEENS_6half_tEfNS_4arch4Sm90ELb0ELb0ELb0ELb1ELb1ELb1ELb0ELb0ELi2ELi1ELi2ELi2ELb0EEENS1_21CollectiveEpilogueBwdISC_SD_SF_Li256ELb1ELb0ELi1EEENS1_19SingleTileSchedulerILb1ELb0ELb0ELi128EEEEEEEEEvNT_6ParamsE)
        /*0224*/ 	.word	0x00000018


	//----- nvinfo : EIATTR_REGCOUNT
	.align		4
.L_108:
        /*0228*/ 	.byte	0x04, 0x2f
        /*022a*/ 	.short	(.L_110 - .L_109)
	.align		4
.L_109:
        /*022c*/ 	.word	index@(_ZN7cutlass13device_kernelIN5flash11enable_sm90INS1_16FlashAttnBwdSm90INS1_25CollectiveMainloopBwdSm90ILi2ELi2ELi2EN4cute5tupleIJNS5_1CILi1EEES8_S8_EEENS6_IJNS7_ILi128EEESA_NS7_ILi64EEEEEENS_6half_tEfNS_4arch4Sm90ELb0ELb0ELb0ELb1ELb0ELb1ELb0ELb0ELi2ELi1ELi2ELi2ELb0EEENS1_21CollectiveEpilogueBwdISC_SD_SF_Li256ELb1ELb0ELi1EEENS1_19SingleTileSchedulerILb1ELb0ELb0ELi128EEEEEEEEEvNT_6ParamsE)
        /*0230*/ 	.word	0x000000a8


	//----- nvinfo : EIATTR_FRAME_SIZE
	.align		4
.L_110:
        /*0234*/ 	.byte	0x04, 0x11
        /*0236*/ 	.short	(.L_112 - .L_111)
	.align		4
.L_111:
        /*0238*/ 	.word	index@(_ZN7cutlass13device_kernelIN5flash11enable_sm90INS1_16FlashAttnBwdSm90INS1_25CollectiveMainloopBwdSm90ILi2ELi2ELi2EN4cute5tupleIJNS5_1CILi1EEES8_S8_EEENS6_IJNS7_ILi128EEESA_NS7_ILi64EEEEEENS_6half_tEfNS_4arch4Sm90ELb0ELb0ELb0ELb1ELb0ELb1ELb0ELb0ELi2ELi1ELi2ELi2ELb0EEENS1_21CollectiveEpilogueBwdISC_SD_SF_Li256ELb1ELb0ELi1EEENS1_19SingleTileSchedulerILb1ELb0ELb0ELi128EEEEEEEEEvNT_6ParamsE)
        /*023c*/ 	.word	0x00000018


	//----- nvinfo : EIATTR_REGCOUNT
	.align		4
.L_112:
        /*0240*/ 	.byte	0x04, 0x2f
        /*0242*/ 	.short	(.L_114 - .L_113)
	.align		4
.L_113:
        /*0244*/ 	.word	index@(_ZN7cutlass13device_kernelIN5flash11enable_sm90INS1_16FlashAttnBwdSm90INS1_25CollectiveMainloopBwdSm90ILi2ELi2ELi2EN4cute5tupleIJNS5_1CILi1EEES8_S8_EEENS6_IJNS7_ILi128EEESA_NS7_ILi64EEEEEENS_6half_tEfNS_4arch4Sm90ELb0ELb0ELb0ELb0ELb1ELb1ELb0ELb0ELi2ELi1ELi2ELi2ELb0EEENS1_24CollectiveEpilogueBwdGQAISC_fSF_Li256ELb0ELb1EEENS1_19SingleTileSchedulerILb0ELb0ELb0ELi128EEEEEEEEEvNT_6ParamsE)
        /*0248*/ 	.word	0x000000a8


	//----- nvinfo : EIATTR_FRAME_SIZE
	.align		4
.L_114:
        /*024c*/ 	.byte	0x04, 0x11
        /*024e*/ 	.short	(.L_116 - .L_115)
	.align		4
.L_115:
        /*0250*/ 	.word	index@(_ZN7cutlass13device_kernelIN5flash11enable_sm90INS1_16FlashAttnBwdSm90INS1_25CollectiveMainloopBwdSm90ILi2ELi2ELi2EN4cute5tupleIJNS5_1CILi1EEES8_S8_EEENS6_IJNS7_ILi128EEESA_NS7_ILi64EEEEEENS_6half_tEfNS_4arch4Sm90ELb0ELb0ELb0ELb0ELb1ELb1ELb0ELb0ELi2ELi1ELi2ELi2ELb0EEENS1_24CollectiveEpilogueBwdGQAISC_fSF_Li256ELb0ELb1EEENS1_19SingleTileSchedulerILb0ELb0ELb0ELi128EEEEEEEEEvNT_6ParamsE)
        /*0254*/ 	.word	0x00000010


	//----- nvinfo : EIATTR_REGCOUNT
	.align		4
.L_116:
        /*0258*/ 	.byte	0x04, 0x2f
        /*025a*/ 	.short	(.L_118 - .L_117)
	.align		4
.L_117:
        /*025c*/ 	.word	index@(_ZN7cutlass13device_kernelIN5flash11enable_sm90INS1_16FlashAttnBwdSm90INS1_25CollectiveMainloopBwdSm90ILi2ELi2ELi2EN4cute5tupleIJNS5_1CILi1EEES8_S8_EEENS6_IJNS7_ILi128EEESA_NS7_ILi64EEEEEENS_6half_tEfNS_4arch4Sm90ELb0ELb0ELb0ELb0ELb0ELb1ELb0ELb0ELi2ELi1ELi2ELi2ELb0EEENS1_24CollectiveEpilogueBwdGQAISC_fSF_Li256ELb0ELb0EEENS1_19SingleTileSchedulerILb0ELb0ELb0ELi128EEEEEEEEEvNT_6ParamsE)
        /*0260*/ 	.word	0x000000a8


	//----- nvinfo : EIATTR_FRAME_SIZE
	.align		4
.L_118:
        /*0264*/ 	.byte	0x04, 0x11
        /*0266*/ 	.short	(.L_120 - .L_119)
	.align		4
.L_119:
        /*0268*/ 	.word	index@(_ZN7cutlass13device_kernelIN5flash11enable_sm90INS1_16FlashAttnBwdSm90INS1_25CollectiveMainloopBwdSm90ILi2ELi2ELi2EN4cute5tupleIJNS5_1CILi1EEES8_S8_EEENS6_IJNS7_ILi128EEESA_NS7_ILi64EEEEEENS_6half_tEfNS_4arch4Sm90ELb0ELb0ELb0ELb0ELb0ELb1ELb0ELb0ELi2ELi1ELi2ELi2ELb0EEENS1_24CollectiveEpilogueBwdGQAISC_fSF_Li256ELb0ELb0EEENS1_19SingleTileSchedulerILb0ELb0ELb0ELi128EEEEEEEEEvNT_6ParamsE)
        /*026c*/ 	.word	0x00000010


	//----- nvinfo : EIATTR_REGCOUNT
	.align		4
.L_120:
        /*0270*/ 	.byte	0x04, 0x2f
        /*0272*/ 	.short	(.L_122 - .L_121)
	.align		4
.L_121:
        /*0274*/ 	.word	index@(_ZN7cutlass13device_kernelIN5flash11enable_sm90INS1_16FlashAttnBwdSm90INS1_25CollectiveMainloopBwdSm90ILi2ELi2ELi2EN4cute5tupleIJNS5_1CILi1EEES8_S8_EEENS6_IJNS7_ILi128EEESA_NS7_ILi64EEEEEENS_6half_tEfNS_4arch4Sm90ELb0ELb0ELb0ELb0ELb1ELb1ELb0ELb0ELi2ELi1ELi2ELi2ELb0EEENS1_21CollectiveEpilogueBwdISC_SD_SF_Li256ELb0ELb0ELi1EEENS1_19SingleTileSchedulerILb0ELb0ELb0ELi128EEEEEEEEEvNT_6ParamsE)
        /*0278*/ 	.word	0x000000a8


	//----- nvinfo : EIATTR_FRAME_SIZE
	.align		4
.L_122:
        /*027c*/ 	.byte	0x04, 0x11
        /*027e*/ 	.short	(.L_124 - .L_123)
	.align		4
.L_123:
        /*0280*/ 	.word	index@(_ZN7cutlass13device_kernelIN5flash11enable_sm90INS1_16FlashAttnBwdSm90INS1_25CollectiveMainloopBwdSm90ILi2ELi2ELi2EN4cute5tupleIJNS5_1CILi1EEES8_S8_EEENS6_IJNS7_ILi128EEESA_NS7_ILi64EEEEEENS_6half_tEfNS_4arch4Sm90ELb0ELb0ELb0ELb0ELb1ELb1ELb0ELb0ELi2ELi1ELi2ELi2ELb0EEENS1_21CollectiveEpilogueBwdISC_SD_SF_Li256ELb0ELb0ELi1EEENS1_19SingleTileSchedulerILb0ELb0ELb0ELi128EEEEEEEEEvNT_6ParamsE)
        /*0284*/ 	.word	0x00000010


	//----- nvinfo : EIATTR_REGCOUNT
	.align		4
.L_124:
        /*0288*/ 	.byte	0x04, 0x2f
        /*028a*/ 	.short	(.L_126 - .L_125)
	.align		4
.L_125:
        /*028c*/ 	.word	index@(_ZN7cutlass13device_kernelIN5flash11enable_sm90INS1_16FlashAttnBwdSm90INS1_25CollectiveMainloopBwdSm90ILi2ELi2ELi2EN4cute5tupleIJNS5_1CILi1EEES8_S8_EEENS6_IJNS7_ILi128EEESA_NS7_ILi64EEEEEENS_6half_tEfNS_4arch4Sm90ELb0ELb0ELb0ELb0ELb0ELb1ELb0ELb0ELi2ELi1ELi2ELi2ELb0EEENS1_21CollectiveEpilogueBwdISC_SD_SF_Li256ELb0ELb0ELi1EEENS1_19SingleTileSchedulerILb0ELb0ELb0ELi128EEEEEEEEEvNT_6ParamsE)
        /*0290*/ 	.word	0x000000a8


	//----- nvinfo : EIATTR_FRAME_SIZE
	.align		4
.L_126:
        /*0294*/ 	.byte	0x04, 0x11
        /*0296*/ 	.short	(.L_128 - .L_127)
	.align		4
.L_127:
        /*0298*/ 	.word	index@(_ZN7cutlass13device_kernelIN5flash11enable_sm90INS1_16FlashAttnBwdSm90INS1_25CollectiveMainloopBwdSm90ILi2ELi2ELi2EN4cute5tupleIJNS5_1CILi1EEES8_S8_EEENS6_IJNS7_ILi128EEESA_NS7_ILi64EEEEEENS_6half_tEfNS_4arch4Sm90ELb0ELb0ELb0ELb0ELb0ELb1ELb0ELb0ELi2ELi1ELi2ELi2ELb0EEENS1_21CollectiveEpilogueBwdISC_SD_SF_Li256ELb0ELb0ELi1EEENS1_19SingleTileSchedulerILb0ELb0ELb0ELi128EEEEEEEEEvNT_6ParamsE)
        /*029c*/ 	.word	0x00000010


	//----- nvinfo : EIATTR_MIN_STACK_SIZE
	.align		4
.L_128:
        /*02a0*/ 	.byte	0x04, 0x12
        /*02a2*/ 	.short	(.L_130 - .L_129)
	.align		4
.L_129:
        /*02a4*/ 	.word	index@(_ZN7cutlass13device_kernelIN5flash11enable_sm90INS1_16FlashAttnBwdSm90INS1_25CollectiveMainloopBwdSm90ILi2ELi2ELi2EN4cute5tupleIJNS5_1CILi1EEES8_S8_EEENS6_IJNS7_ILi128EEESA_NS7_ILi64EEEEEENS_6half_tEfNS_4arch4Sm90ELb0ELb0ELb0ELb0ELb0ELb1ELb0ELb0ELi2ELi1ELi2ELi2ELb0EEENS1_21CollectiveEpilogueBwdISC_SD_SF_Li256ELb0ELb0ELi1EEENS1_19SingleTileSchedulerILb0ELb0ELb0ELi128EEEEEEEEEvNT_6ParamsE)
        /*02a8*/ 	.word	0x00000010


	//----- nvinfo : EIATTR_MIN_STACK_SIZE
	.align		4
.L_130:
        /*02ac*/ 	.byte	0x04, 0x12
        /*02ae*/ 	.short	(.L_132 - .L_131)
	.align		4
.L_131:
        /*02b0*/ 	.word	index@(_ZN7cutlass13device_kernelIN5flash11enable_sm90INS1_16FlashAttnBwdSm90INS1_25CollectiveMainloopBwdSm90ILi2ELi2ELi2EN4cute5tupleIJNS5_1CILi1EEES8_S8_EEENS6_IJNS7_ILi128EEESA_NS7_ILi64EEEEEENS_6half_tEfNS_4arch4Sm90ELb0ELb0ELb0ELb0ELb1ELb1ELb0ELb0ELi2ELi1ELi2ELi2ELb0EEENS1_21CollectiveEpilogueBwdISC_SD_SF_Li256ELb0ELb0ELi1EEENS1_19SingleTileSchedulerILb0ELb0ELb0ELi128EEEEEEEEEvNT_6ParamsE)
        /*02b4*/ 	.word	0x00000010


	//----- nvinfo : EIATTR_MIN_STACK_SIZE
	.align		4
.L_132:
        /*02b8*/ 	.byte	0x04, 0x12
        /*02ba*/ 	.short	(.L_134 - .L_133)
	.align		4
.L_133:
        /*02bc*/ 	.word	index@(_ZN7cutlass13device_kernelIN5flash11enable_sm90INS1_16FlashAttnBwdSm90INS1_25CollectiveMainloopBwdSm90ILi2ELi2ELi2EN4cute5tupleIJNS5_1CILi1EEES8_S8_EEENS6_IJNS7_ILi128EEESA_NS7_ILi64EEEEEENS_6half_tEfNS_4arch4Sm90ELb0ELb0ELb0ELb0ELb0ELb1ELb0ELb0ELi2ELi1ELi2ELi2ELb0EEENS1_24CollectiveEpilogueBwdGQAISC_fSF_Li256ELb0ELb0EEENS1_19SingleTileSchedulerILb0ELb0ELb0ELi128EEEEEEEEEvNT_6ParamsE)
        /*02c0*/ 	.word	0x00000010


	//----- nvinfo : EIATTR_MIN_STACK_SIZE
	.align		4
.L_134:
        /*02c4*/ 	.byte	0x04, 0x12
        /*02c6*/ 	.short	(.L_136 - .L_135)
	.align		4
.L_135:
        /*02c8*/ 	.word	index@(_ZN7cutlass13device_kernelIN5flash11enable_sm90INS1_16FlashAttnBwdSm90INS1_25CollectiveMainloopBwdSm90ILi2ELi2ELi2EN4cute5tupleIJNS5_1CILi1EEES8_S8_EEENS6_IJNS7_ILi128EEESA_NS7_ILi64EEEEEENS_6half_tEfNS_4arch4Sm90ELb0ELb0ELb0ELb0ELb1ELb1ELb0ELb0ELi2ELi1ELi2ELi2ELb0EEENS1_24CollectiveEpilogueBwdGQAISC_fSF_Li256ELb0ELb1EEENS1_19SingleTileSchedulerILb0ELb0ELb0ELi128EEEEEEEEEvNT_6ParamsE)
        /*02cc*/ 	.word	0x00000010


	//----- nvinfo : EIATTR_MIN_STACK_SIZE
	.align		4
.L_136:
        /*02d0*/ 	.byte	0x04, 0x12
        /*02d2*/ 	.short	(.L_138 - .L_137)
	.align		4
.L_137:
        /*02d4*/ 	.word	index@(_ZN7cutlass13device_kernelIN5flash11enable_sm90INS1_16FlashAttnBwdSm90INS1_25CollectiveMainloopBwdSm90ILi2ELi2ELi2EN4cute5tupleIJNS5_1CILi1EEES8_S8_EEENS6_IJNS7_ILi128EEESA_NS7_ILi64EEEEEENS_6half_tEfNS_4arch4Sm90ELb0ELb0ELb0ELb1ELb0ELb1ELb0ELb0ELi2ELi1ELi2ELi2ELb0EEENS1_21CollectiveEpilogueBwdISC_SD_SF_Li256ELb1ELb0ELi1EEENS1_19SingleTileSchedulerILb1ELb0ELb0ELi128EEEEEEEEEvNT_6ParamsE)
        /*02d8*/ 	.word	0x00000018


	//----- nvinfo : EIATTR_MIN_STACK_SIZE
	.align		4
.L_138:
        /*02dc*/ 	.byte	0x04, 0x12
        /*02de*/ 	.short	(.L_140 - .L_139)
	.align		4
.L_139:
        /*02e0*/ 	.word	index@(_ZN7cutlass13device_kernelIN5flash11enable_sm90INS1_16FlashAttnBwdSm90INS1_25CollectiveMainloopBwdSm90ILi2ELi2ELi2EN4cute5tupleIJNS5_1CILi1EEES8_S8_EEENS6_IJNS7_ILi128EEESA_NS7_ILi64EEEEEENS_6half_tEfNS_4arch4Sm90ELb0ELb0ELb0ELb1ELb1ELb1ELb0ELb0ELi2ELi1ELi2ELi2ELb0EEENS1_21CollectiveEpilogueBwdISC_SD_SF_Li256ELb1ELb0ELi1EEENS1_19SingleTileSchedulerILb1ELb0ELb0ELi128EEEEEEEEEvNT_6ParamsE)
        /*02e4*/ 	.word	0x00000018


	//----- nvinfo : EIATTR_MIN_STACK_SIZE
	.align		4
.L_140:
        /*02e8*/ 	.byte	0x04, 0x12
        /*02ea*/ 	.short	(.L_142 - .L_141)
	.align		4
.L_141:
        /*02ec*/ 	.word	index@(_ZN7cutlass13device_kernelIN5flash11enable_sm90INS1_16FlashAttnBwdSm90INS1_25CollectiveMainloopBwdSm90ILi2ELi2ELi2EN4cute5tupleIJNS5_1CILi1EEES8_S8_EEENS6_IJNS7_ILi128EEESA_NS7_ILi64EEEEEENS_6half_tEfNS_4arch4Sm90ELb0ELb0ELb0ELb1ELb0ELb1ELb0ELb0ELi2ELi1ELi2ELi2ELb0EEENS1_24CollectiveEpilogueBwdGQAISC_fSF_Li256ELb1ELb0EEENS1_19SingleTileSchedulerILb1ELb0ELb0ELi128EEEEEEEEEvNT_6ParamsE)
        /*02f0*/ 	.word	0x00000018


	//----- nvinfo : EIATTR_MIN_STACK_SIZE
	.align		4
.L_142:
        /*02f4*/ 	.byte	0x04, 0x12
        /*02f6*/ 	.short	(.L_144 - .L_143)
	.align		4
.L_143:
        /*02f8*/ 	.word	index@(_ZN7cutlass13device_kernelIN5flash11enable_sm90INS1_16FlashAttnBwdSm90INS1_25CollectiveMainloopBwdSm90ILi2ELi2ELi2EN4cute5tupleIJNS5_1CILi1EEES8_S8_EEENS6_IJNS7_ILi128EEESA_NS7_ILi64EEEEEENS_6half_tEfNS_4arch4Sm90ELb0ELb0ELb0ELb1ELb1ELb1ELb0ELb0ELi2ELi1ELi2ELi2ELb0EEENS1_24CollectiveEpilogueBwdGQAISC_fSF_Li256ELb1ELb1EEENS1_19SingleTileSchedulerILb1ELb0ELb0ELi128EEEEEEEEEvNT_6ParamsE)
        /*02fc*/ 	.word	0x00000018


	//----- nvinfo : EIATTR_MIN_STACK_SIZE
	.align		4
.L_144:
        /*0300*/ 	.byte	0x04, 0x12
        /*0302*/ 	.short	(.L_146 - .L_145)
	.align		4
.L_145:
        /*0304*/ 	.word	index@(_ZN7cutlass13device_kernelIN5flash11enable_sm90INS1_16FlashAttnBwdSm90INS1_25CollectiveMainloopBwdSm90ILi2ELi2ELi2EN4cute5tupleIJNS5_1CILi1EEES8_S8_EEENS6_IJNS7_ILi128EEESA_NS7_ILi64EEEEEENS_6half_tEfNS_4arch4Sm90ELb0ELb1ELb0ELb0ELb0ELb1ELb0ELb0ELi2ELi1ELi2ELi2ELb0EEENS1_21CollectiveEpilogueBwdISC_SD_SF_Li256ELb0ELb0ELi1EEENS1_19SingleTileSchedulerILb0ELb0ELb0ELi128EEEEEEEEEvNT_6ParamsE)
        /*0308*/ 	.word	0x00000040


	//----- nvinfo : EIATTR_MIN_STACK_SIZE
	.align		4
.L_146:
        /*030c*/ 	.byte	0x04, 0x12
        /*030e*/ 	.short	(.L_148 - .L_147)
	.align		4
.L_147:
        /*0310*/ 	.word	index@(_ZN7cutlass13device_kernelIN5flash11enable_sm90INS1_16FlashAttnBwdSm90INS1_25CollectiveMainloopBwdSm90ILi2ELi2ELi2EN4cute5tupleIJNS5_1CILi1EEES8_S8_EEENS6_IJNS7_ILi128EEESA_NS7_ILi64EEEEEENS_6half_tEfNS_4arch4Sm90ELb0ELb1ELb0ELb0ELb1ELb1ELb0ELb0ELi2ELi1ELi2ELi2ELb0EEENS1_21CollectiveEpilogueBwdISC_SD_SF_Li256ELb0ELb0ELi1EEENS1_19SingleTileSchedulerILb0ELb0ELb0ELi128EEEEEEEEEvNT_6ParamsE)
        /*0314*/ 	.word	0x00000040


	//----- nvinfo : EIATTR_MIN_STACK_SIZE
	.align		4
.L_148:
        /*0318*/ 	.byte	0x04, 0x12
        /*031a*/ 	.short	(.L_150 - .L_149)
	.align		4
.L_149:
        /*031c*/ 	.word	index@(_ZN7cutlass13device_kernelIN5flash11enable_sm90INS1_16FlashAttnBwdSm90INS1_25CollectiveMainloopBwdSm90ILi2ELi2ELi2EN4cute5tupleIJNS5_1CILi1EEES8_S8_EEENS6_IJNS7_ILi128EEESA_NS7_ILi64EEEEEENS_6half_tEfNS_4arch4Sm90ELb0ELb1ELb0ELb0ELb0ELb1ELb0ELb0ELi2ELi1ELi2ELi2ELb0EEENS1_24CollectiveEpilogueBwdGQAISC_fSF_Li256ELb0ELb0EEENS1_19SingleTileSchedulerILb0ELb0ELb0ELi128EEEEEEEEEvNT_6ParamsE)
        /*0320*/ 	.word	0x00000040


	//----- nvinfo : EIATTR_MIN_STACK_SIZE
	.align		4
.L_150:
        /*0324*/ 	.byte	0x04, 0x12
        /*0326*/ 	.short	(.L_152 - .L_151)
	.align		4
.L_151:
        /*0328*/ 	.word	index@(_ZN7cutlass13device_kernelIN5flash11enable_sm90INS1_16FlashAttnBwdSm90INS1_25CollectiveMainloopBwdSm90ILi2ELi2ELi2EN4cute5tupleIJNS5_1CILi1EEES8_S8_EEENS6_IJNS7_ILi128EEESA_NS7_ILi64EEEEEENS_6half_tEfNS_4arch4Sm90ELb0ELb1ELb0ELb0ELb1ELb1ELb0ELb0ELi2ELi1ELi2ELi2ELb0EEENS1_24CollectiveEpilogueBwdGQAISC_fSF_Li256ELb0ELb1EEENS1_19SingleTileSchedulerILb0ELb0ELb0ELi128EEEEEEEEEvNT_6ParamsE)
        /*032c*/ 	.word	0x00000040


	//----- nvinfo : EIATTR_MIN_STACK_SIZE
	.align		4
.L_152:
        /*0330*/ 	.byte	0x04, 0x12
        /*0332*/ 	.short	(.L_154 - .L_153)
	.align		4
.L_153:
        /*0334*/ 	.word	index@(_ZN7cutlass13device_kernelIN5flash11enable_sm90INS1_16FlashAttnBwdSm90INS1_25CollectiveMainloopBwdSm90ILi2ELi2ELi2EN4cute5tupleIJNS5_1CILi1EEES8_S8_EEENS6_IJNS7_ILi128EEESA_NS7_ILi64EEEEEENS_6half_tEfNS_4arch4Sm90ELb0ELb1ELb0ELb1ELb0ELb1ELb0ELb0ELi2ELi1ELi2ELi2ELb0EEENS1_21CollectiveEpilogueBwdISC_SD_SF_Li256ELb1ELb0ELi1EEENS1_19SingleTileSchedulerILb1ELb0ELb0ELi128EEEEEEEEEvNT_6ParamsE)
        /*0338*/ 	.word	0x00000050


	//----- nvinfo : EIATTR_MIN_STACK_SIZE
	.align		4
.L_154:
        /*033c*/ 	.byte	0x04, 0x12
        /*033e*/ 	.short	(.L_156 - .L_155)
	.align		4
.L_155:
        /*0340*/ 	.word	index@(_ZN7cutlass13device_kernelIN5flash11enable_sm90INS1_16FlashAttnBwdSm90INS1_25CollectiveMainloopBwdSm90ILi2ELi2ELi2EN4cute5tupleIJNS5_1CILi1EEES8_S8_EEENS6_IJNS7_ILi128EEESA_NS7_ILi64EEEEEENS_6half_tEfNS_4arch4Sm90ELb0ELb1ELb0ELb1ELb1ELb1ELb0ELb0ELi2ELi1ELi2ELi2ELb0EEENS1_21CollectiveEpilogueBwdISC_SD_SF_Li256ELb1ELb0ELi1EEENS1_19SingleTileSchedulerILb1ELb0ELb0ELi128EEEEEEEEEvNT_6ParamsE)
        /*0344*/ 	.word	0x00000050


	//----- nvinfo : EIATTR_MIN_STACK_SIZE
	.align		4
.L_156:
        /*0348*/ 	.byte	0x04, 0x12
        /*034a*/ 	.short	(.L_158 - .L_157)
	.align		4
.L_157:
        /*034c*/ 	.word	index@(_ZN7cutlass13device_kernelIN5flash11enable_sm90INS1_16FlashAttnBwdSm90INS1_25CollectiveMainloopBwdSm90ILi2ELi2ELi2EN4cute5tupleIJNS5_1CILi1EEES8_S8_EEENS6_IJNS7_ILi128EEESA_NS7_ILi64EEEEEENS_6half_tEfNS_4arch4Sm90ELb0ELb1ELb0ELb1ELb0ELb1ELb0ELb0ELi2ELi1ELi2ELi2ELb0EEENS1_24CollectiveEpilogueBwdGQAISC_fSF_Li256ELb1ELb0EEENS1_19SingleTileSchedulerILb1ELb0ELb0ELi128EEEEEEEEEvNT_6ParamsE)
        /*0350*/ 	.word	0x00000050


	//----- nvinfo : EIATTR_MIN_STACK_SIZE
	.align		4
.L_158:
        /*0354*/ 	.byte	0x04, 0x12
        /*0356*/ 	.short	(.L_160 - .L_159)
	.align		4
.L_159:
        /*0358*/ 	.word	index@(_ZN7cutlass13device_kernelIN5flash11enable_sm90INS1_16FlashAttnBwdSm90INS1_25CollectiveMainloopBwdSm90ILi2ELi2ELi2EN4cute5tupleIJNS5_1CILi1EEES8_S8_EEENS6_IJNS7_ILi128EEESA_NS7_ILi64EEEEEENS_6half_tEfNS_4arch4Sm90ELb0ELb1ELb0ELb1ELb1ELb1ELb0ELb0ELi2ELi1ELi2ELi2ELb0EEENS1_24CollectiveEpilogueBwdGQAISC_fSF_Li256ELb1ELb1EEENS1_19SingleTileSchedulerILb1ELb0ELb0ELi128EEEEEEEEEvNT_6ParamsE)
        /*035c*/ 	.word	0x00000050


	//----- nvinfo : EIATTR_MIN_STACK_SIZE
	.align		4
.L_160:
        /*0360*/ 	.byte	0x04, 0x12
        /*0362*/ 	.short	(.L_162 - .L_161)
	.align		4
.L_161:
        /*0364*/ 	.word	index@(_ZN7cutlass13device_kernelIN5flash11enable_sm90INS1_16FlashAttnBwdSm90INS1_25CollectiveMainloopBwdSm90ILi2ELi2ELi2EN4cute5tupleIJNS5_1CILi1EEES8_S8_EEENS6_IJNS7_ILi128EEESA_NS7_ILi64EEEEEENS_6half_tEfNS_4arch4Sm90ELb1ELb0ELb0ELb0ELb0ELb1ELb0ELb0ELi2ELi1ELi2ELi2ELb0EEENS1_21CollectiveEpilogueBwdISC_SD_SF_Li256ELb0ELb0ELi1EEENS1_25SingleTileBwdLPTSchedulerILb0ELi128ELb0EEEEEEEEEvNT_6ParamsE)
        /*0368*/ 	.word	0x00000048


	//----- nvinfo : EIATTR_MIN_STACK_SIZE
	.align		4
.L_162:
        /*036c*/ 	.byte	0x04, 0x12
        /*036e*/ 	.short	(.L_164 - .L_163)
	.align		4
.L_163:
        /*0370*/ 	.word	index@(_ZN7cutlass13device_kernelIN5flash11enable_sm90INS1_16FlashAttnBwdSm90INS1_25CollectiveMainloopBwdSm90ILi2ELi2ELi2EN4cute5tupleIJNS5_1CILi1EEES8_S8_EEENS6_IJNS7_ILi128EEESA_NS7_ILi64EEEEEENS_6half_tEfNS_4arch4Sm90ELb1ELb0ELb0ELb0ELb1ELb1ELb0ELb0ELi2ELi1ELi2ELi2ELb0EEENS1_21CollectiveEpilogueBwdISC_SD_SF_Li256ELb0ELb0ELi1EEENS1_25SingleTileBwdLPTSchedulerILb0ELi128ELb1EEEEEEEEEvNT_6ParamsE)
        /*0374*/ 	.word	0x00000048


	//----- nvinfo : EIATTR_MIN_STACK_SIZE
	.align		4
.L_164:
        /*0378*/ 	.byte	0x04, 0x12
        /*037a*/ 	.short	(.L_166 - .L_165)
	.align		4
.L_165:
        /*037c*/ 	.word	index@(_ZN7cutlass13device_kernelIN5flash11enable_sm90INS1_16FlashAttnBwdSm90INS1_25CollectiveMainloopBwdSm90ILi2ELi2ELi2EN4cute5tupleIJNS5_1CILi1EEES8_S8_EEENS6_IJNS7_ILi128EEESA_NS7_ILi64EEEEEENS_6half_tEfNS_4arch4Sm90ELb1ELb0ELb0ELb0ELb0ELb1ELb0ELb0ELi2ELi1ELi2ELi2ELb0EEENS1_24CollectiveEpilogueBwdGQAISC_fSF_Li256ELb0ELb0EEENS1_25SingleTileBwdLPTSchedulerILb0ELi128ELb0EEEEEEEEEvNT_6ParamsE)
        /*0380*/ 	.word	0x00000040


	//----- nvinfo : EIATTR_MIN_STACK_SIZE
	.align		4
.L_166:
        /*0384*/ 	.byte	0x04, 0x12
        /*0386*/ 	.short	(.L_168 - .L_167)
	.align		4
.L_167:
        /*0388*/ 	.word	index@(_ZN7cutlass13device_kernelIN5flash11enable_sm90INS1_16FlashAttnBwdSm90INS1_25CollectiveMainloopBwdSm90ILi2ELi2ELi2EN4cute5tupleIJNS5_1CILi1EEES8_S8_EEENS6_IJNS7_ILi128EEESA_NS7_ILi64EEEEEENS_6half_tEfNS_4arch4Sm90ELb1ELb0ELb0ELb0ELb1ELb1ELb0ELb0ELi2ELi1ELi2ELi2ELb0EEENS1_24CollectiveEpilogueBwdGQAISC_fSF_Li256ELb0ELb1EEENS1_25SingleTileBwdLPTSchedulerILb0ELi128ELb1EEEEEEEEEvNT_6ParamsE)
        /*038c*/ 	.word	0x00000048


	//----- nvinfo : EIATTR_MIN_STACK_SIZE
	.align		4
.L_168:
        /*0390*/ 	.byte	0x04, 0x12
        /*0392*/ 	.short	(.L_170 - .L_169)
	.align		4
.L_169:
        /*0394*/ 	.word	index@(_ZN7cutlass13device_kernelIN5flash22FlashAttnBwdPreprocessIN4cute5tupleIJNS3_1CILi128EEENS5_ILi64EEEEEENS_6half_tEfNS_4arch4Sm90ELb1ELb0EEEEEvNT_6ParamsE)
        /*0398*/ 	.word	0x00000000


	//----- nvinfo : EIATTR_MIN_STACK_SIZE
	.align		4
.L_170:
        /*039c*/ 	.byte	0x04, 0x12
        /*039e*/ 	.short	(.L_172 - .L_171)
	.align		4
.L_171:
        /*03a0*/ 	.word	index@(_ZN7cutlass13device_kernelIN5flash11enable_sm90INS1_16FlashAttnBwdSm90INS1_25CollectiveMainloopBwdSm90ILi2ELi2ELi2EN4cute5tupleIJNS5_1CILi1EEES8_S8_EEENS6_IJNS7_ILi128EEESA_NS7_ILi64EEEEEENS_6half_tEfNS_4arch4Sm90ELb1ELb0ELb0ELb1ELb0ELb1ELb0ELb0ELi2ELi1ELi2ELi2ELb0EEENS1_21CollectiveEpilogueBwdISC_SD_SF_Li256ELb1ELb0ELi1EEENS1_25SingleTileBwdLPTSchedulerILb1ELi128ELb0EEEEEEEEEvNT_6ParamsE)
        /*03a4*/ 	.word	0x00000040


	//----- nvinfo : EIATTR_MIN_STACK_SIZE
	.align		4
.L_172:
        /*03a8*/ 	.byte	0x04, 0x12
        /*03aa*/ 	.short	(.L_174 - .L_173)
	.align		4
.L_173:
        /*03ac*/ 	.word	index@(_ZN7cutlass13device_kernelIN5flash11enable_sm90INS1_16FlashAttnBwdSm90INS1_25CollectiveMainloopBwdSm90ILi2ELi2ELi2EN4cute5tupleIJNS5_1CILi1EEES8_S8_EEENS6_IJNS7_ILi128EEESA_NS7_ILi64EEEEEENS_6half_tEfNS_4arch4Sm90ELb1ELb0ELb0ELb1ELb1ELb1ELb0ELb0ELi2ELi1ELi2ELi2ELb0EEENS1_21CollectiveEpilogueBwdISC_SD_SF_Li256ELb1ELb0ELi1EEENS1_25SingleTileBwdLPTSchedulerILb1ELi128ELb1EEEEEEEEEvNT_6ParamsE)
        /*03b0*/ 	.word	0x00000040


	//----- nvinfo : EIATTR_MIN_STACK_SIZE
	.align		4
.L_174:
        /*03b4*/ 	.byte	0x04, 0x12
        /*03b6*/ 	.short	(.L_176 - .L_175)
	.align		4
.L_175:
        /*03b8*/ 	.word	index@(_ZN7cutlass13device_kernelIN5flash11enable_sm90INS1_16FlashAttnBwdSm90INS1_25CollectiveMainloopBwdSm90ILi2ELi2ELi2EN4cute5tupleIJNS5_1CILi1EEES8_S8_EEENS6_IJNS7_ILi128EEESA_NS7_ILi64EEEEEENS_6half_tEfNS_4arch4Sm90ELb1ELb0ELb0ELb1ELb0ELb1ELb0ELb0ELi2ELi1ELi2ELi2ELb0EEENS1_24CollectiveEpilogueBwdGQAISC_fSF_Li256ELb1ELb0EEENS1_25SingleTileBwdLPTSchedulerILb1ELi128ELb0EEEEEEEEEvNT_6ParamsE)
        /*03bc*/ 	.word	0x00000040


	//----- nvinfo : EIATTR_MIN_STACK_SIZE
	.align		4
.L_176:
        /*03c0*/ 	.byte	0x04, 0x12
        /*03c2*/ 	.short	(.L_178 - .L_177)
	.align		4
.L_177:
        /*03c4*/ 	.word	index@(_ZN7cutlass13device_kernelIN5flash32FlashAttnBwdPostprocessConvertdQIN4cute5tupleIJNS3_1CILi128EEENS5_ILi64EEEEEENS_6half_tEfNS_4arch4Sm90ELi256ENS3_8TiledMMAINS3_8MMA_AtomIJNS3_4SM904GMMA25MMA_64x64x16_F32F16F16_RSILNSF_5MajorE0ELSH_1ELNSF_7ScaleInE1ELSI_1EEEEEENS3_6LayoutINS4_IJNS5_ILi2EEENS5_ILi1EEESN_EEENS4_IJSN_NS5_ILi0EEESP_EEEEENS4_IJNS3_10UnderscoreESS_SS_EEEEELb0EEEEEvNT_6ParamsE)
        /*03c8*/ 	.word	0x00000000


	//----- nvinfo : EIATTR_MIN_STACK_SIZE
	.align		4
.L_178:
        /*03cc*/ 	.byte	0x04, 0x12
        /*03ce*/ 	.short	(.L_180 - .L_179)
	.align		4
.L_179:
        /*03d0*/ 	.word	index@(_ZN7cutlass13device_kernelIN5flash32FlashAttnBwdPostprocessConvertdQIN4cute5tupleIJNS3_1CILi128EEENS5_ILi64EEEEEENS_6half_tEfNS_4arch4Sm90ELi256ENS3_8TiledMMAINS3_8MMA_AtomIJNS3_4SM904GMMA25MMA_64x64x16_F32F16F16_SSILNSF_5MajorE0ELSH_1ELNSF_7ScaleInE1ELSI_1EEEEEENS3_6LayoutINS4_IJNS5_ILi2EEENS5_ILi1EEESN_EEENS4_IJSN_NS5_ILi0EEESP_EEEEENS4_IJNS3_10UnderscoreESS_SS_EEEEELb0EEEEEvNT_6ParamsE)
        /*03d4*/ 	.word	0x00000000


	//----- nvinfo : EIATTR_MIN_STACK_SIZE
	.align		4
.L_180:
        /*03d8*/ 	.byte	0x04, 0x12
        /*03da*/ 	.short	(.L_182 - .L_181)
	.align		4
.L_181:
        /*03dc*/ 	.word	index@(_ZN7cutlass13device_kernelIN5flash11enable_sm90INS1_16FlashAttnBwdSm90INS1_25CollectiveMainloopBwdSm90ILi2ELi2ELi2EN4cute5tupleIJNS5_1CILi1EEES8_S8_EEENS6_IJNS7_ILi128EEESA_NS7_ILi64EEEEEENS_6half_tEfNS_4arch4Sm90ELb1ELb0ELb0ELb1ELb1ELb1ELb0ELb0ELi2ELi1ELi2ELi2ELb0EEENS1_24CollectiveEpilogueBwdGQAISC_fSF_Li256ELb1ELb1EEENS1_25SingleTileBwdLPTSchedulerILb1ELi128ELb1EEEEEEEEEvNT_6ParamsE)
        /*03e0*/ 	.word	0x00000040


	//----- nvinfo : EIATTR_MIN_STACK_SIZE
	.align		4
.L_182:
        /*03e4*/ 	.byte	0x04, 0x12
        /*03e6*/ 	.short	(.L_184 - .L_183)
	.align		4
.L_183:
        /*03e8*/ 	.word	index@(_ZN7cutlass13device_kernelIN5flash22FlashAttnBwdPreprocessIN4cute5tupleIJNS3_1CILi128EEENS5_ILi64EEEEEENS_6half_tEfNS_4arch4Sm90ELb1ELb1EEEEEvNT_6ParamsE)
        /*03ec*/ 	.word	0x00000000
.L_184:


//--------------------- .nv.compat                --------------------------
	.section	.nv.compat,"",@"SHT_CUDA_COMPAT_INFO"
	.align	4
        /*0000*/ 	.byte	0x02, 0x09, 0x01, 0x00, 0x02, 0x02, 0x04, 0x00, 0x02, 0x05, 0x05, 0x00, 0x03, 0x07, 0x01, 0x01
        /*0010*/ 	.byte	0x02, 0x03, 0x01, 0x00, 0x02, 0x06, 0x01, 0x00, 0x04, 0x0b, 0x08, 0x00, 0x00, 0x00, 0x00, 0x00
        /*0020*/ 	.byte	0x00, 0x00, 0x00, 0x00


//--------------------- .nv.info._ZN7cutlass13device_kernelIN5flash11enable_sm90INS1_16FlashAttnBwdSm90INS1_25CollectiveMainloopBwdSm90ILi2ELi2ELi2EN4cute5tupleIJNS5_1CILi1EEES8_S8_EEENS6_IJNS7_ILi128EEESA_NS7_ILi64EEEEEENS_6half_tEfNS_4arch4Sm90ELb0ELb0ELb0ELb0ELb0ELb1ELb0ELb0ELi2ELi1ELi2ELi2ELb0EEENS1_21CollectiveEpilogueBwdISC_SD_SF_Li256ELb0ELb0ELi1EEENS1_19SingleTileSchedulerILb0ELb0ELb0ELi128EEEEEEEEEvNT_6ParamsE --------------------------
	.section	.nv.info._ZN7cutlass13device_kernelIN5flash11enable_sm90INS1_16FlashAttnBwdSm90INS1_25CollectiveMainloopBwdSm90ILi2ELi2ELi2EN4cute5tupleIJNS5_1CILi1EEES8_S8_EEENS6_IJNS7_ILi128EEESA_NS7_ILi64EEEEEENS_6half_tEfNS_4arch4Sm90ELb0ELb0ELb0ELb0ELb0ELb1ELb0ELb0ELi2ELi1ELi2ELi2ELb0EEENS1_21CollectiveEpilogueBwdISC_SD_SF_Li256ELb0ELb0ELi1EEENS1_19SingleTileSchedulerILb0ELb0ELb0ELi128EEEEEEEEEvNT_6ParamsE,"",@"SHT_CUDA_INFO"
	.sectionflags	@""
	.align	4


	//----- nvinfo : EIATTR_CUDA_API_VERSION
	.align		4
        /*0000*/ 	.byte	0x04, 0x37
        /*0002*/ 	.short	(.L_186 - .L_185)
.L_185:
        /*0004*/ 	.word	0x00000082


	//----- nvinfo : EIATTR_KPARAM_INFO
	.align		4
.L_186:
        /*0008*/ 	.byte	0x04, 0x17
        /*000a*/ 	.short	(.L_188 - .L_187)
.L_187:
        /*000c*/ 	.word	0x00000000
        /*0010*/ 	.short	0x0000
        /*0012*/ 	.short	0x0070
        /*0014*/ 	.byte	0x00, 0xf0, 0x01, 0x24


	//----- nvinfo : EIATTR_SPARSE_MMA_MASK
	.align		4
.L_188:
        /*0018*/ 	.byte	0x03, 0x50
        /*001a*/ 	.short	0x0000


	//----- nvinfo : EIATTR_MAXREG_COUNT
	.align		4
        /*001c*/ 	.byte	0x03, 0x1b
        /*001e*/ 	.short	0x00a8


	//----- nvinfo : EIATTR_NUM_BARRIERS
	.align		4
        /*0020*/ 	.byte	0x02, 0x4c
        /*0022*/ 	.byte	0x10
	.zero		1


	//----- nvinfo : EIATTR_EXTERNS
	.align		4
        /*0024*/ 	.byte	0x04, 0x0f
        /*0026*/ 	.short	(.L_190 - .L_189)


	//   ....[0]....
	.align		4
.L_189:
        /*0028*/ 	.word	index@(__assertfail)


	//----- nvinfo : EIATTR_ANNOTATIONS
	.align		4
.L_190:
        /*002c*/ 	.byte	0x04, 0x55
        /*002e*/ 	.short	(.L_192 - .L_191)


	//   ....[0]....
.L_191:
        /*0030*/ 	.word	0x00000001
        /*0034*/ 	.byte	0x40, 0x0c, 0x00, 0x00, 0x01, 0x00, 0x00, 0x00, 0xd0, 0x0e, 0x00, 0x00, 0x01, 0x00, 0x00, 0x00
        /*0044*/ 	.byte	0x00, 0x14, 0x00, 0x00, 0x01, 0x00, 0x00, 0x00, 0x30, 0x14, 0x00, 0x00, 0x01, 0x00, 0x00, 0x00
        /*0054*/ 	.byte	0x60, 0x14, 0x00, 0x00, 0x01, 0x00, 0x00, 0x00, 0xd0, 0x15, 0x00, 0x00, 0x01, 0x00, 0x00, 0x00
        /*0064*/ 	.byte	0x00, 0x16, 0x00, 0x00, 0x01, 0x00, 0x00, 0x00, 0x20, 0x16, 0x00, 0x00, 0x01, 0x00, 0x00, 0x00
        /*0074*/ 	.byte	0x80, 0x4c, 0x00, 0x00


	//----- nvinfo : EIATTR_MERCURY_ISA_VERSION
	.align		4
.L_192:
        /*0078*/ 	.byte	0x03, 0x5f
        /*007a*/ 	.short	0x0101


	//----- nvinfo : EIATTR_INT_WARP_WIDE_INSTR_OFFSETS
	.align		4
        /*007c*/ 	.byte	0x04, 0x31
        /*007e*/ 	.short	(.L_194 - .L_193)


	//   ....[0]....
.L_193:
        /*0080*/ 	.word	0x000001e0


	//   ....[1]....
        /*0084*/ 	.word	0x000002a0


	//----- nvinfo : EIATTR_COOP_GROUP_MASK_REGIDS
	.align		4
.L_194:
        /*0088*/ 	.byte	0x04, 0x29
        /*008a*/ 	.short	(.L_196 - .L_195)


	//   ....[0]....
.L_195:
        /*008c*/ 	.word	0xffffffff


	//   ....[1]....
        /*0090*/ 	.word	0xffffffff


	//   ....[2]....
        /*0094*/ 	.word	0xffffffff


	//   ....[3]....
        /*0098*/ 	.word	0xffffffff


	//   ....[4]....
        /*009c*/ 	.word	0xffffffff


	//   ....[5]....
        /*00a0*/ 	.word	0xffffffff


	//   ....[6]....
        /*00a4*/ 	.word	0xffffffff


	//   ....[7]....
        /*00a8*/ 	.word	0xffffffff


	//   ....[8]....
        /*00ac*/ 	.word	0xffffffff


	//   ....[9]....
        /*00b0*/ 	.word	0xffffffff


	//   ....[10]....
        /*00b4*/ 	.word	0xffffffff


	//   ....[11]....
        /*00b8*/ 	.word	0xffffffff


	//   ....[12]....
        /*00bc*/ 	.word	0xffffffff


	//   ....[13]....
        /*00c0*/ 	.word	0xffffffff


	//   ....[14]....
        /*00c4*/ 	.word	0xffffffff


	//   ....[15]....
        /*00c8*/ 	.word	0xffffffff


	//   ....[16]....
        /*00cc*/ 	.word	0xffffffff


	//   ....[17]....
        /*00d0*/ 	.word	0xffffffff


	//   ....[18]....
        /*00d4*/ 	.word	0xffffffff


	//   ....[19]....
        /*00d8*/ 	.word	0xffffffff


	//   ....[20]....
        /*00dc*/ 	.word	0xffffffff


	//   ....[21]....
        /*00e0*/ 	.word	0xffffffff


	//   ....[22]....
        /*00e4*/ 	.word	0xffffffff


	//   ....[23]....
        /*00e8*/ 	.word	0xffffffff


	//   ....[24]....
        /*00ec*/ 	.word	0xffffffff


	//   ....[25]....
        /*00f0*/ 	.word	0xffffffff


	//   ....[26]....
        /*00f4*/ 	.word	0xffffffff


	//   ....[27]....
        /*00f8*/ 	.word	0xffffffff


	//   ....[28]....
        /*00fc*/ 	.word	0xffffffff


	//   ....[29]....
        /*0100*/ 	.word	0xffffffff


	//   ....[30]....
        /*0104*/ 	.word	0xffffffff


	//   ....[31]....
        /*0108*/ 	.word	0xffffffff


	//   ....[32]....
        /*010c*/ 	.word	0xffffffff


	//   ....[33]....
        /*0110*/ 	.word	0xffffffff


	//   ....[34]....
        /*0114*/ 	.word	0xffffffff


	//   ....[35]....
        /*0118*/ 	.word	0xffffffff


	//   ....[36]....
        /*011c*/ 	.word	0xffffffff


	//   ....[37]....
        /*0120*/ 	.word	0xffffffff


	//   ....[38]....
        /*0124*/ 	.word	0xffffffff


	//   ....[39]....
        /*0128*/ 	.word	0xffffffff


	//   ....[40]....
        /*012c*/ 	.word	0xffffffff


	//   ....[41]....
        /*0130*/ 	.word	0xffffffff


	//   ....[42]....
        /*0134*/ 	.word	0xffffffff


	//   ....[43]....
        /*0138*/ 	.word	0xffffffff


	//   ....[44]....
        /*013c*/ 	.word	0xffffffff


	//   ....[45]....
        /*0140*/ 	.word	0xffffffff


	//   ....[46]....
        /*0144*/ 	.word	0xffffffff


	//   ....[47]....
        /*0148*/ 	.word	0xffffffff


	//   ....[48]....
        /*014c*/ 	.word	0xffffffff


	//   ....[49]....
        /*0150*/ 	.word	0xffffffff


	//   ....[50]....
        /*0154*/ 	.word	0xffffffff


	//   ....[51]....
        /*0158*/ 	.word	0xffffffff


	//   ....[52]....
        /*015c*/ 	.word	0xffffffff


	//   ....[53]....
        /*0160*/ 	.word	0xffffffff


	//   ....[54]....
        /*0164*/ 	.word	0xffffffff


	//   ....[55]....
        /*0168*/ 	.word	0xffffffff


	//   ....[56]....
        /*016c*/ 	.word	0xffffffff


	//   ....[57]....
        /*0170*/ 	.word	0xffffffff


	//   ....[58]....
        /*0174*/ 	.word	0xffffffff


	//   ....[59]....
        /*0178*/ 	.word	0xffffffff


	//   ....[60]....
        /*017c*/ 	.word	0xffffffff


	//   ....[61]....
        /*0180*/ 	.word	0xffffffff


	//   ....[62]....
        /*0184*/ 	.word	0xffffffff


	//   ....[63]....
        /*0188*/ 	.word	0xffffffff


	//   ....[64]....
        /*018c*/ 	.word	0xffffffff


	//   ....[65]....
        /*0190*/ 	.word	0xffffffff


	//   ....[66]....
        /*0194*/ 	.word	0xffffffff


	//   ....[67]....
        /*0198*/ 	.word	0xffffffff


	//   ....[68]....
        /*019c*/ 	.word	0xffffffff


	//   ....[69]....
        /*01a0*/ 	.word	0xffffffff


	//   ....[70]....
        /*01a4*/ 	.word	0xffffffff


	//   ....[71]....
        /*01a8*/ 	.word	0xffffffff


	//   ....[72]....
        /*01ac*/ 	.word	0x0500000f


	//----- nvinfo : EIATTR_COOP_GROUP_INSTR_OFFSETS
	.align		4
.L_196:
        /*01b0*/ 	.byte	0x04, 0x28
        /*01b2*/ 	.short	(.L_198 - .L_197)


	//   ....[0]....
.L_197:
        /*01b4*/ 	.word	0x00000060


	//   ....[1]....
        /*01b8*/ 	.word	0x000001f0


	//   ....[2]....
        /*01bc*/ 	.word	0x00000280


	//   ....[3]....
        /*01c0*/ 	.word	0x00000400


	//   ....[4]....
        /*01c4*/ 	.word	0x00000640


	//   ....[5]....
        /*01c8*/ 	.word	0x00000b90


	//   ....[6]....
        /*01cc*/ 	.word	0x00001ad0


	//   ....[7]....
        /*01d0*/ 	.word	0x00001b10


	//   ....[8]....
        /*01d4*/ 	.word	0x00001b50


	//   ....[9]....
        /*01d8*/ 	.word	0x00001bb0


	//   ....[10]....
        /*01dc*/ 	.word	0x00001c80


	//   ....[11]....
        /*01e0*/ 	.word	0x00001cd0


	//   ....[12]....
        /*01e4*/ 	.word	0x00001d10


	//   ....[13]....
        /*01e8*/ 	.word	0x00001d50


	//   ....[14]....
        /*01ec*/ 	.word	0x00001d80


	//   ....[15]....
        /*01f0*/ 	.word	0x00001dc0


	//   ....[16]....
        /*01f4*/ 	.word	0x00001e00


	//   ....[17]....
        /*01f8*/ 	.word	0x00001e80


	//   ....[18]....
        /*01fc*/ 	.word	0x00001ee0


	//   ....[19]....
        /*0200*/ 	.word	0x00001f10


	//   ....[20]....
        /*0204*/ 	.word	0x00001f40


	//   ....[21]....
        /*0208*/ 	.word	0x00001f70


	//   ....[22]....
        /*020c*/ 	.word	0x00001fb0


	//   ....[23]....
        /*0210*/ 	.word	0x00002050


	//   ....[24]....
        /*0214*/ 	.word	0x000020d0


	//   ....[25]....
        /*0218*/ 	.word	0x00002110


	//   ....[26]....
        /*021c*/ 	.word	0x00002150


	//   ....[27]....
        /*0220*/ 	.word	0x00002190


	//   ....[28]....
        /*0224*/ 	.word	0x000021e0


	//   ....[29]....
        /*0228*/ 	.word	0x00002220


	//   ....[30]....
        /*022c*/ 	.word	0x000022b0


	//   ....[31]....
        /*0230*/ 	.word	0x000022f0


	//   ....[32]....
        /*0234*/ 	.word	0x00002330


	//   ....[33]....
        /*0238*/ 	.word	0x00002380


	//   ....[34]....
        /*023c*/ 	.word	0x000023f0


	//   ....[35]....
        /*0240*/ 	.word	0x00002490


	//   ....[36]....
        /*0244*/ 	.word	0x000024d0


	//   ....[37]....
        /*0248*/ 	.word	0x000026a0


	//   ....[38]....
        /*024c*/ 	.word	0x00002b20


	//   ....[39]....
        /*0250*/ 	.word	0x00002b30


	//   ....[40]....
        /*0254*/ 	.word	0x00002b40


	//   ....[41]....
        /*0258*/ 	.word	0x00002b50


	//   ....[42]....
        /*025c*/ 	.word	0x00002b60


	//   ....[43]....
        /*0260*/ 	.word	0x00002b70


	//   ....[44]....
        /*0264*/ 	.word	0x00002ba0


	//   ....[45]....
        /*0268*/ 	.word	0x00002bd0


	//   ....[46]....
        /*026c*/ 	.word	0x00002c10


	//   ....[47]....
        /*0270*/ 	.word	0x00002c50


	//   ....[48]....
        /*0274*/ 	.word	0x00002c90


	//   ....[49]....
        /*0278*/ 	.word	0x00002cd0


	//   ....[50]....
        /*027c*/ 	.word	0x00002d00


	//   ....[51]....
        /*0280*/ 	.word	0x00002d30


	//   ....[52]....
        /*0284*/ 	.word	0x00002d90


	//   ....[53]....
        /*0288*/ 	.word	0x00002dd0


	//   ....[54]....
        /*028c*/ 	.word	0x00002e10


	//   ....[55]....
        /*0290*/ 	.word	0x00002e50


	//   ....[56]....
        /*0294*/ 	.word	0x00002e90


	//   ....[57]....
        /*0298*/ 	.word	0x00002ed0


	//   ....[58]....
        /*029c*/ 	.word	0x00002f10


	//   ....[59]....
        /*02a0*/ 	.word	0x00002f50


	//   ....[60]....
        /*02a4*/ 	.word	0x00002f90


	//   ....[61]....
        /*02a8*/ 	.word	0x00002fd0


	//   ....[62]....
        /*02ac*/ 	.word	0x00003010


	//   ....[63]....
        /*02b0*/ 	.word	0x00003050


	//   ....[64]....
        /*02b4*/ 	.word	0x00003090


	//   ....[65]....
        /*02b8*/ 	.word	0x000030d0


	//   ....[66]....
        /*02bc*/ 	.word	0x00003110


	//   ....[67]....
        /*02c0*/ 	.word	0x00003150


	//   ....[68]....
        /*02c4*/ 	.word	0x00003190


	//   ....[69]....
        /*02c8*/ 	.word	0x000031d0


	//   ....[70]....
        /*02cc*/ 	.word	0x00004e80


	//   ....[71]....
        /*02d0*/ 	.word	0x00005360


	//   ....[72]....
        /*02d4*/ 	.word	0x000077b0


	//----- nvinfo : EIATTR_REG_RECONFIG
	.align		4
.L_198:
        /*02d8*/ 	.byte	0x01, 0x54
	.zero		2


	//----- nvinfo : EIATTR_SYSCALL_OFFSETS
	.align		4
        /*02dc*/ 	.byte	0x04, 0x46
        /*02de*/ 	.short	(.L_200 - .L_199)


	//   ....[0]....
.L_199:
        /*02e0*/ 	.word	0x000007f0


	//   ....[1]....
        /*02e4*/ 	.word	0x000008e0


	//   ....[2]....
        /*02e8*/ 	.word	0x00000a40


	//   ....[3]....
        /*02ec*/ 	.word	0x00000b30


	//   ....[4]....
        /*02f0*/ 	.word	0x00004900


	//   ....[5]....
        /*02f4*/ 	.word	0x00004a30


	//   ....[6]....
        /*02f8*/ 	.word	0x00004b50


	//   ....[7]....
        /*02fc*/ 	.word	0x00004c70


	//----- nvinfo : EIATTR_MBARRIER_INSTR_OFFSETS
	.align		4
.L_200:
        /*0300*/ 	.byte	0x04, 0x39
        /*0302*/ 	.short	(.L_202 - .L_201)


	//   ....[0]....
.L_201:
        /*0304*/ 	.word	0x000002c0
        /*0308*/ 	.word	0x000000ff
        /*030c*/ 	.word	0x00030c00
        /*0310*/ 	.short	0x0100
        /*0312*/ 	.byte	0x06
	.zero		1


	//   ....[1]....
        /*0314*/ 	.word	0x000003b0
        /*0318*/ 	.word	0x000000ff
        /*031c*/ 	.word	0x00030c10
        /*0320*/ 	.short	0x0100
        /*0322*/ 	.byte	0x08
	.zero		1


	//   ....[2]....
        /*0324*/ 	.word	0x000003c0
        /*0328*/ 	.word	0x000000ff
        /*032c*/ 	.word	0x00030c20
        /*0330*/ 	.short	0x0100
        /*0332*/ 	.byte	0x08
	.zero		1


	//   ....[3]....
        /*0334*/ 	.word	0x000003d0
        /*0338*/ 	.word	0x000000ff
        /*033c*/ 	.word	0x00030c18
        /*0340*/ 	.short	0x0100
        /*0342*/ 	.byte	0x08
	.zero		1


	//   ....[4]....
        /*0344*/ 	.word	0x000003e0
        /*0348*/ 	.word	0x000000ff
        /*034c*/ 	.word	0x00030c28
        /*0350*/ 	.short	0x0100
        /*0352*/ 	.byte	0x08
	.zero		1


	//   ....[5]....
        /*0354*/ 	.word	0x00000510
        /*0358*/ 	.word	0x000000ff
        /*035c*/ 	.word	0x00030c30
        /*0360*/ 	.short	0x0100
        /*0362*/ 	.byte	0x08
	.zero		1


	//   ....[6]....
        /*0364*/ 	.word	0x00000520
        /*0368*/ 	.word	0x000000ff
        /*036c*/ 	.word	0x00030c40
        /*0370*/ 	.short	0x0100
        /*0372*/ 	.byte	0x08
	.zero		1


	//   ....[7]....
        /*0374*/ 	.word	0x00000530
        /*0378*/ 	.word	0x000000ff
        /*037c*/ 	.word	0x00030c38
        /*0380*/ 	.short	0x0100
        /*0382*/ 	.byte	0x08
	.zero		1


	//   ....[8]....
        /*0384*/ 	.word	0x00000540
        /*0388*/ 	.word	0x000000ff
        /*038c*/ 	.word	0x00030c48
        /*0390*/ 	.short	0x0100
        /*0392*/ 	.byte	0x08
	.zero		1


	//   ....[9]....
        /*0394*/ 	.word	0x00000bc0
        /*0398*/ 	.word	0x000000e1
        /*039c*/ 	.word	0x00030c00
        /*03a0*/ 	.short	0x010a
        /*03a2*/ 	.byte	0x3f
	.zero		1


	//   ....[10]....
        /*03a4*/ 	.word	0x00000c60
        /*03a8*/ 	.word	0x000000e1
        /*03ac*/ 	.word	0x00030c00
        /*03b0*/ 	.short	0x010a
        /*03b2*/ 	.byte	0x3f
	.zero		1


	//   ....[11]....
        /*03b4*/ 	.word	0x00001510
        /*03b8*/ 	.word	0x00000009
        /*03bc*/ 	.word	0x00030c10
        /*03c0*/ 	.short	0x010a
        /*03c2*/ 	.byte	0x3f
	.zero		1


	//   ....[12]....
        /*03c4*/ 	.word	0x00001580
        /*03c8*/ 	.word	0x00000009
        /*03cc*/ 	.word	0x00030c10
        /*03d0*/ 	.short	0x010a
        /*03d2*/ 	.byte	0x3f
	.zero		1


	//   ....[13]....
        /*03d4*/ 	.word	0x00001990
        /*03d8*/ 	.word	0x00000009
        /*03dc*/ 	.word	0x00030c30
        /*03e0*/ 	.short	0x010a
        /*03e2*/ 	.byte	0x3f
	.zero		1


	//   ....[14]....
        /*03e4*/ 	.word	0x00001a10
        /*03e8*/ 	.word	0x00000009
        /*03ec*/ 	.word	0x00030c30
        /*03f0*/ 	.short	0x010a
        /*03f2*/ 	.byte	0x3f
	.zero		1


	//   ....[15]....
        /*03f4*/ 	.word	0x00004150
        /*03f8*/ 	.word	0x0000000a
        /*03fc*/ 	.word	0x00000000
        /*0400*/ 	.short	0x0101
        /*0402*/ 	.byte	0x3f
	.zero		1


	//   ....[16]....
        /*0404*/ 	.word	0x00004590
        /*0408*/ 	.word	0x00000009
        /*040c*/ 	.word	0x00000000
        /*0410*/ 	.short	0x0101
        /*0412*/ 	.byte	0x3f
	.zero		1


	//   ....[17]....
        /*0414*/ 	.word	0x000061a0
        /*0418*/ 	.word	0x0000000b
        /*041c*/ 	.word	0x00030c20
        /*0420*/ 	.short	0x010a
        /*0422*/ 	.byte	0x3f
	.zero		1


	//   ....[18]....
        /*0424*/ 	.word	0x00006670
        /*0428*/ 	.word	0x0000000b
        /*042c*/ 	.word	0x00030c40
        /*0430*/ 	.short	0x010a
        /*0432*/ 	.byte	0x3f
	.zero		1


	//   ....[19]....
        /*0434*/ 	.word	0x000068a0
        /*0438*/ 	.word	0x0000000b
        /*043c*/ 	.word	0x00030c28
        /*0440*/ 	.short	0x010a
        /*0442*/ 	.byte	0x3f
	.zero		1


	//   ....[20]....
        /*0444*/ 	.word	0x00006a40
        /*0448*/ 	.word	0x0000000b
        /*044c*/ 	.word	0x00030c48
        /*0450*/ 	.short	0x010a
        /*0452*/ 	.byte	0x3f
	.zero		1


	//   ....[21]....
        /*0454*/ 	.word	0x00006c50
        /*0458*/ 	.word	0x0000000b
        /*045c*/ 	.word	0x00030c20
        /*0460*/ 	.short	0x010a
        /*0462*/ 	.byte	0x3f
	.zero		1


	//   ....[22]....
        /*0464*/ 	.word	0x00006e60
        /*0468*/ 	.word	0x0000000b
        /*046c*/ 	.word	0x00030c40
        /*0470*/ 	.short	0x010a
        /*0472*/ 	.byte	0x3f
	.zero		1


	//   ....[23]....
        /*0474*/ 	.word	0x00007060
        /*0478*/ 	.word	0x0000000b
        /*047c*/ 	.word	0x00030c28
        /*0480*/ 	.short	0x010a
        /*0482*/ 	.byte	0x3f
	.zero		1


	//   ....[24]....
        /*0484*/ 	.word	0x00007260
        /*0488*/ 	.word	0x0000000d
        /*048c*/ 	.word	0x00030c40
        /*0490*/ 	.short	0x010a
        /*0492*/ 	.byte	0x3f
	.zero		1


	//   ....[25]....
        /*0494*/ 	.word	0x00007620
        /*0498*/ 	.word	0x00000006
        /*049c*/ 	.word	0x00000000
        /*04a0*/ 	.short	0x010a
        /*04a2*/ 	.byte	0x3f
	.zero		1


	//   ....[26]....
        /*04a4*/ 	.word	0x00007680
        /*04a8*/ 	.word	0x00000003
        /*04ac*/ 	.word	0x00000000
        /*04b0*/ 	.short	0x010a
        /*04b2*/ 	.byte	0x3f
	.zero		1


	//   ....[27]....
        /*04b4*/ 	.word	0x000076e0
        /*04b8*/ 	.word	0x00000000
        /*04bc*/ 	.word	0x00000000
        /*04c0*/ 	.short	0x010a
        /*04c2*/ 	.byte	0x3f
	.zero		1


	//   ....[28]....
        /*04c4*/ 	.word	0x00007710
        /*04c8*/ 	.word	0x00000003
        /*04cc*/ 	.word	0x00000000
        /*04d0*/ 	.short	0x010a
        /*04d2*/ 	.byte	0x3f
	.zero		1


	//   ....[29]....
        /*04d4*/ 	.word	0x000077e0
        /*04d8*/ 	.word	0x000000e1
        /*04dc*/ 	.word	0x00030c00
        /*04e0*/ 	.short	0x010a
        /*04e2*/ 	.byte	0x3f
	.zero		1


	//   ....[30]....
        /*04e4*/ 	.word	0x00007830
        /*04e8*/ 	.word	0x00000009
        /*04ec*/ 	.word	0x00030c10
        /*04f0*/ 	.short	0x010a
        /*04f2*/ 	.byte	0x3f
	.zero		1


	//   ....[31]....
        /*04f4*/ 	.word	0x00007880
        /*04f8*/ 	.word	0x00000009
        /*04fc*/ 	.word	0x00030c30
        /*0500*/ 	.short	0x010a
        /*0502*/ 	.byte	0x3f
	.zero		1


	//   ....[32]....
        /*0504*/ 	.word	0x000078d0
        /*0508*/ 	.word	0x0000000b
        /*050c*/ 	.word	0x00030c20
        /*0510*/ 	.short	0x010a
        /*0512*/ 	.byte	0x3f
	.zero		1


	//   ....[33]....
        /*0514*/ 	.word	0x00007920
        /*0518*/ 	.word	0x0000000b
        /*051c*/ 	.word	0x00030c40
        /*0520*/ 	.short	0x010a
        /*0522*/ 	.byte	0x3f
	.zero		1


	//   ....[34]....
        /*0524*/ 	.word	0x00007970
        /*0528*/ 	.word	0x0000000b
        /*052c*/ 	.word	0x00030c28
        /*0530*/ 	.short	0x010a
        /*0532*/ 	.byte	0x3f
	.zero		1


	//   ....[35]....
        /*0534*/ 	.word	0x000079c0
        /*0538*/ 	.word	0x0000000b
        /*053c*/ 	.word	0x00030c48
        /*0540*/ 	.short	0x010a
        /*0542*/ 	.byte	0x3f
	.zero		1


	//   ....[36]....
        /*0544*/ 	.word	0x00007a20
        /*0548*/ 	.word	0x0000000b
        /*054c*/ 	.word	0x00030c20
        /*0550*/ 	.short	0x010a
        /*0552*/ 	.byte	0x3f
	.zero		1


	//   ....[37]....
        /*0554*/ 	.word	0x00007a70
        /*0558*/ 	.word	0x0000000b
        /*055c*/ 	.word	0x00030c40
        /*0560*/ 	.short	0x010a
        /*0562*/ 	.byte	0x3f
	.zero		1


	//   ....[38]....
        /*0564*/ 	.word	0x00007ac0
        /*0568*/ 	.word	0x0000000b
        /*056c*/ 	.word	0x00030c28
        /*0570*/ 	.short	0x010a
        /*0572*/ 	.byte	0x3f
	.zero		1


	//   ....[39]....
        /*0574*/ 	.word	0x00007b10
        /*0578*/ 	.word	0x0000000d
        /*057c*/ 	.word	0x00030c40
        /*0580*/ 	.short	0x010a
        /*0582*/ 	.byte	0x3f
	.zero		1


	//   ....[40]....
        /*0584*/ 	.word	0x00007bf0
        /*0588*/ 	.word	0x00000006
        /*058c*/ 	.word	0x00000000
        /*0590*/ 	.short	0x010a
        /*0592*/ 	.byte	0x3f
	.zero		1


	//   ....[41]....
        /*0594*/ 	.word	0x00007c40
        /*0598*/ 	.word	0x00000003
        /*059c*/ 	.word	0x00000000
        /*05a0*/ 	.short	0x010a
        /*05a2*/ 	.byte	0x3f
	.zero		1


	//   ....[42]....
        /*05a4*/ 	.word	0x00007c90
        /*05a8*/ 	.word	0x00000000
        /*05ac*/ 	.word	0x00000000
        /*05b0*/ 	.short	0x010a
        /*05b2*/ 	.byte	0x3f
	.zero		1


	//----- nvinfo : EIATTR_NUM_MBARRIERS
	.align		4
.L_202:
        /*05b4*/ 	.byte	0x03, 0x38
        /*05b6*/ 	.short	0x0009


	//----- nvinfo : EIATTR_EXIT_INSTR_OFFSETS
	.align		4
        /*05b8*/ 	.byte	0x04, 0x1c
        /*05ba*/ 	.short	(.L_204 - .L_203)


	//   ....[0]....
.L_203:
        /*05bc*/ 	.word	0x00007760


	//----- nvinfo : EIATTR_MAX_THREADS
	.align		4
.L_204:
        /*05c0*/ 	.byte	0x04, 0x05
        /*05c2*/ 	.short	(.L_206 - .L_205)
.L_205:
        /*05c4*/ 	.word	0x00000180
        /*05c8*/ 	.word	0x00000001
        /*05cc*/ 	.word	0x00000001


	//----- nvinfo : EIATTR_CRS_STACK_SIZE
	.align		4
.L_206:
        /*05d0*/ 	.byte	0x04, 0x1e
        /*05d2*/ 	.short	(.L_208 - .L_207)
.L_207:
        /*05d4*/ 	.word	0x00000000


	//----- nvinfo : EIATTR_CBANK_PARAM_SIZE
	.align		4
.L_208:
        /*05d8*/ 	.byte	0x03, 0x19
        /*05da*/ 	.short	0x0970


	//----- nvinfo : EIATTR_PARAM_CBANK
	.align		4
        /*05dc*/ 	.byte	0x04, 0x0a
        /*05de*/ 	.short	(.L_210 - .L_209)
	.align		4
.L_209:
        /*05e0*/ 	.word	index@(.nv.constant0._ZN7cutlass13device_kernelIN5flash11enable_sm90INS1_16FlashAttnBwdSm90INS1_25CollectiveMainloopBwdSm90ILi2ELi2ELi2EN4cute5tupleIJNS5_1CILi1EEES8_S8_EEENS6_IJNS7_ILi128EEESA_NS7_ILi64EEEEEENS_6half_tEfNS_4arch4Sm90ELb0ELb0ELb0ELb0ELb0ELb1ELb0ELb0ELi2ELi1ELi2ELi2ELb0EEENS1_21CollectiveEpilogueBwdISC_SD_SF_Li256ELb0ELb0ELi1EEENS1_19SingleTileSchedulerILb0ELb0ELb0ELi128EEEEEEEEEvNT_6ParamsE)
        /*05e4*/ 	.short	0x0210
        /*05e6*/ 	.short	0x0970


	//----- nvinfo : EIATTR_SW_WAR
	.align		4
.L_210:
        /*05e8*/ 	.byte	0x04, 0x36
        /*05ea*/ 	.short	(.L_212 - .L_211)
.L_211:
        /*05ec*/ 	.word	0x00000008
.L_212:


//--------------------- .nv.info._ZN7cutlass13device_kernelIN5flash11enable_sm90INS1_16FlashAttnBwdSm90INS1_25CollectiveMainloopBwdSm90ILi2ELi2ELi2EN4cute5tupleIJNS5_1CILi1EEES8_S8_EEENS6_IJNS7_ILi128EEESA_NS7_ILi64EEEEEENS_6half_tEfNS_4arch4Sm90ELb0ELb0ELb0ELb0ELb1ELb1ELb0ELb0ELi2ELi1ELi2ELi2ELb0EEENS1_21CollectiveEpilogueBwdISC_SD_SF_Li256ELb0ELb0ELi1EEENS1_19SingleTileSchedulerILb0ELb0ELb0ELi128EEEEEEEEEvNT_6ParamsE --------------------------
	.section	.nv.info._ZN7cutlass13device_kernelIN5flash11enable_sm90INS1_16FlashAttnBwdSm90INS1_25CollectiveMainloopBwdSm90ILi2ELi2ELi2EN4cute5tupleIJNS5_1CILi1EEES8_S8_EEENS6_IJNS7_ILi128EEESA_NS7_ILi64EEEEEENS_6half_tEfNS_4arch4Sm90ELb0ELb0ELb0ELb0ELb1ELb1ELb0ELb0ELi2ELi1ELi2ELi2ELb0EEENS1_21CollectiveEpilogueBwdISC_SD_SF_Li256ELb0ELb0ELi1EEENS1_19SingleTileSchedulerILb0ELb0ELb0ELi128EEEEEEEEEvNT_6ParamsE,"",@"SHT_CUDA_INFO"
	.sectionflags	@""
	.align	4


	//----- nvinfo : EIATTR_CUDA_API_VERSION
	.align		4
        /*0000*/ 	.byte	0x04, 0x37
        /*0002*/ 	.short	(.L_214 - .L_213)
.L_213:
        /*0004*/ 	.word	0x00000082


	//----- nvinfo : EIATTR_KPARAM_INFO
	.align		4
.L_214:
        /*0008*/ 	.byte	0x04, 0x17
        /*000a*/ 	.short	(.L_216 - .L_215)
.L_215:
        /*000c*/ 	.word	0x00000000
        /*0010*/ 	.short	0x0000
        /*0012*/ 	.short	0x0070
        /*0014*/ 	.byte	0x00, 0xf0, 0x01, 0x24


	//----- nvinfo : EIATTR_SPARSE_MMA_MASK
	.align		4
.L_216:
        /*0018*/ 	.byte	0x03, 0x50
        /*001a*/ 	.short	0x0000


	//----- nvinfo : EIATTR_MAXREG_COUNT
	.align		4
        /*001c*/ 	.byte	0x03, 0x1b
        /*001e*/ 	.short	0x00a8


	//----- nvinfo : EIATTR_NUM_BARRIERS
	.align		4
        /*0020*/ 	.byte	0x02, 0x4c
        /*0022*/ 	.byte	0x10
	.zero		1


	//----- nvinfo : EIATTR_EXTERNS
	.align		4
        /*0024*/ 	.byte	0x04, 0x0f
        /*0026*/ 	.short	(.L_218 - .L_217)


	//   ....[0]....
	.align		4
.L_217:
        /*0028*/ 	.word	index@(__assertfail)


	//----- nvinfo : EIATTR_ANNOTATIONS
	.align		4
.L_218:
        /*002c*/ 	.byte	0x04, 0x55
        /*002e*/ 	.short	(.L_220 - .L_219)


	//   ....[0]....
.L_219:
        /*0030*/ 	.word	0x00000001
        /*0034*/ 	.byte	0x40, 0x0c, 0x00, 0x00, 0x01, 0x00, 0x00, 0x00, 0xd0, 0x0e, 0x00, 0x00, 0x01, 0x00, 0x00, 0x00
        /*0044*/ 	.byte	0x00, 0x14, 0x00, 0x00, 0x01, 0x00, 0x00, 0x00, 0x30, 0x14, 0x00, 0x00, 0x01, 0x00, 0x00, 0x00
        /*0054*/ 	.byte	0x60, 0x14, 0x00, 0x00, 0x01, 0x00, 0x00, 0x00, 0xd0, 0x15, 0x00, 0x00, 0x01, 0x00, 0x00, 0x00
        /*0064*/ 	.byte	0x00, 0x16, 0x00, 0x00, 0x01, 0x00, 0x00, 0x00, 0x20, 0x16, 0x00, 0x00, 0x01, 0x00, 0x00, 0x00
        /*0074*/ 	.byte	0x80, 0x4c, 0x00, 0x00


	//----- nvinfo : EIATTR_MERCURY_ISA_VERSION
	.align		4
.L_220:
        /*0078*/ 	.byte	0x03, 0x5f
        /*007a*/ 	.short	0x0101


	//----- nvinfo : EIATTR_INT_WARP_WIDE_INSTR_OFFSETS
	.align		4
        /*007c*/ 	.byte	0x04, 0x31
        /*007e*/ 	.short	(.L_222 - .L_221)


	//   ....[0]....
.L_221:
        /*0080*/ 	.word	0x000001e0


	//   ....[1]....
        /*0084*/ 	.word	0x000002a0


	//   ....[2]....
        /*0088*/ 	.word	0x00005bd0


	//   ....[3]....
        /*008c*/ 	.word	0x00006040


	//   ....[4]....
        /*0090*/ 	.word	0x00006610


	//----- nvinfo : EIATTR_COOP_GROUP_MASK_REGIDS
	.align		4
.L_222:
        /*0094*/ 	.byte	0x04, 0x29
        /*0096*/ 	.short	(.L_224 - .L_223)


	//   ....[0]....
.L_223:
        /*0098*/ 	.word	0xffffffff


	//   ....[1]....
        /*009c*/ 	.word	0xffffffff


	//   ....[2]....
        /*00a0*/ 	.word	0xffffffff


	//   ....[3]....
        /*00a4*/ 	.word	0xffffffff


	//   ....[4]....
        /*00a8*/ 	.word	0xffffffff


	//   ....[5]....
        /*00ac*/ 	.word	0xffffffff


	//   ....[6]....
        /*00b0*/ 	.word	0xffffffff


	//   ....[7]....
        /*00b4*/ 	.word	0xffffffff


	//   ....[8]....
        /*00b8*/ 	.word	0xffffffff


	//   ....[9]....
        /*00bc*/ 	.word	0xffffffff


	//   ....[10]....
        /*00c0*/ 	.word	0xffffffff


	//   ....[11]....
        /*00c4*/ 	.word	0xffffffff


	//   ....[12]....
        /*00c8*/ 	.word	0xffffffff


	//   ....[13]....
        /*00cc*/ 	.word	0xffffffff


	//   ....[14]....
        /*00d0*/ 	.word	0xffffffff


	//   ....[15]....
        /*00d4*/ 	.word	0xffffffff


	//   ....[16]....
        /*00d8*/ 	.word	0xffffffff


	//   ....[17]....
        /*00dc*/ 	.word	0xffffffff


	//   ....[18]....
        /*00e0*/ 	.word	0xffffffff


	//   ....[19]....
        /*00e4*/ 	.word	0xffffffff


	//   ....[20]....
        /*00e8*/ 	.word	0xffffffff


	//   ....[21]....
        /*00ec*/ 	.word	0xffffffff


	//   ....[22]....
        /*00f0*/ 	.word	0xffffffff


	//   ....[23]....
        /*00f4*/ 	.word	0xffffffff


	//   ....[24]....
        /*00f8*/ 	.word	0xffffffff


	//   ....[25]....
        /*00fc*/ 	.word	0xffffffff


	//   ....[26]....
        /*0100*/ 	.word	0xffffffff


	//   ....[27]....
        /*0104*/ 	.word	0xffffffff


	//   ....[28]....
        /*0108*/ 	.word	0xffffffff


	//   ....[29]....
        /*010c*/ 	.word	0xffffffff


	//   ....[30]....
        /*0110*/ 	.word	0xffffffff


	//   ....[31]....
        /*0114*/ 	.word	0xffffffff


	//   ....[32]....
        /*0118*/ 	.word	0xffffffff


	//   ....[33]....
        /*011c*/ 	.word	0xffffffff


	//   ....[34]....
        /*0120*/ 	.word	0xffffffff


	//   ....[35]....
        /*0124*/ 	.word	0xffffffff


	//   ....[36]....
        /*0128*/ 	.word	0xffffffff


	//   ....[37]....
        /*012c*/ 	.word	0xffffffff


	//   ....[38]....
        /*0130*/ 	.word	0xffffffff


	//   ....[39]....
        /*0134*/ 	.word	0xffffffff


	//   ....[40]....
        /*0138*/ 	.word	0xffffffff


	//   ....[41]....
        /*013c*/ 	.word	0xffffffff


	//   ....[42]....
        /*0140*/ 	.word	0xffffffff


	//   ....[43]....
        /*0144*/ 	.word	0xffffffff


	//   ....[44]....
        /*0148*/ 	.word	0xffffffff


	//   ....[45]....
        /*014c*/ 	.word	0xffffffff


	//   ....[46]....
        /*0150*/ 	.word	0xffffffff


	//   ....[47]....
        /*0154*/ 	.word	0xffffffff


	//   ....[48]....
        /*0158*/ 	.word	0xffffffff


	//   ....[49]....
        /*015c*/ 	.word	0xffffffff


	//   ....[50]....
        /*0160*/ 	.word	0xffffffff


	//   ....[51]....
        /*0164*/ 	.word	0xffffffff


	//   ....[52]....
        /*0168*/ 	.word	0xffffffff


	//   ....[53]....
        /*016c*/ 	.word	0xffffffff


	//   ....[54]....
        /*0170*/ 	.word	0xffffffff


	//   ....[55]....
        /*0174*/ 	.word	0xffffffff


	//   ....[56]....
        /*0178*/ 	.word	0xffffffff


	//   ....[57]....
        /*017c*/ 	.word	0xffffffff


	//   ....[58]....
        /*0180*/ 	.word	0xffffffff


	//   ....[59]....
        /*0184*/ 	.word	0xffffffff


	//   ....[60]....
        /*0188*/ 	.word	0xffffffff


	//   ....[61]....
        /*018c*/ 	.word	0xffffffff


	//   ....[62]....
        /*0190*/ 	.word	0xffffffff


	//   ....[63]....
        /*0194*/ 	.word	0xffffffff


	//   ....[64]....
        /*0198*/ 	.word	0xffffffff


	//   ....[65]....
        /*019c*/ 	.word	0xffffffff


	//   ....[66]....
        /*01a0*/ 	.word	0xffffffff


	//   ....[67]....
        /*01a4*/ 	.word	0xffffffff


	//   ....[68]....
        /*01a8*/ 	.word	0xffffffff


	//   ....[69]....
        /*01ac*/ 	.word	0xffffffff


	//   ....[70]....
        /*01b0*/ 	.word	0xffffffff


	//   ....[71]....
        /*01b4*/ 	.word	0xffffffff


	//   ....[72]....
        /*01b8*/ 	.word	0xffffffff


	//   ....[73]....
        /*01bc*/ 	.word	0xffffffff


	//   ....[74]....
        /*01c0*/ 	.word	0xffffffff


	//   ....[75]....
        /*01c4*/ 	.word	0xffffffff


	//   ....[76]....
        /*01c8*/ 	.word	0xffffffff


	//   ....[77]....
        /*01cc*/ 	.word	0xffffffff


	//   ....[78]....
        /*01d0*/ 	.word	0x0500000f


	//   ....[79]....
        /*01d4*/ 	.word	0x0500000f


	//   ....[80]....
        /*01d8*/ 	.word	0x0500000f


	//   ....[81]....
        /*01dc*/ 	.word	0x0500000f


	//----- nvinfo : EIATTR_COOP_GROUP_INSTR_OFFSETS
	.align		4
.L_224:
        /*01e0*/ 	.byte	0x04, 0x28
        /*01e2*/ 	.short	(.L_226 - .L_225)


	//   ....[0]....
.L_225:
        /*01e4*/ 	.word	0x00000060


	//   ....[1]....
        /*01e8*/ 	.word	0x000001f0


	//   ....[2]....
        /*01ec*/ 	.word	0x00000280


	//   ....[3]....
        /*01f0*/ 	.word	0x00000400


	//   ....[4]....
        /*01f4*/ 	.word	0x00000640


	//   ....[5]....
        /*01f8*/ 	.word	0x00000b90


	//   ....[6]....
        /*01fc*/ 	.word	0x00001ad0


	//   ....[7]....
        /*0200*/ 	.word	0x00001b10


	//   ....[8]....
        /*0204*/ 	.word	0x00001b50


	//   ....[9]....
        /*0208*/ 	.word	0x00001bb0


	//   ....[10]....
        /*020c*/ 	.word	0x00001c80


	//   ....[11]....
        /*0210*/ 	.word	0x00001cd0


	//   ....[12]....
        /*0214*/ 	.word	0x00001d10


	//   ....[13]....
        /*0218*/ 	.word	0x00001d50


	//   ....[14]....
        /*021c*/ 	.word	0x00001d80


	//   ....[15]....
        /*0220*/ 	.word	0x00001dc0


	//   ....[16]....
        /*0224*/ 	.word	0x00001e00


	//   ....[17]....
        /*0228*/ 	.word	0x00001e80


	//   ....[18]....
        /*022c*/ 	.word	0x00001ee0


	//   ....[19]....
        /*0230*/ 	.word	0x00001f10


	//   ....[20]....
        /*0234*/ 	.word	0x00001f40


	//   ....[21]....
        /*0238*/ 	.word	0x00001f70


	//   ....[22]....
        /*023c*/ 	.word	0x00001fb0


	//   ....[23]....
        /*0240*/ 	.word	0x00002050


	//   ....[24]....
        /*0244*/ 	.word	0x000020d0


	//   ....[25]....
        /*0248*/ 	.word	0x00002110


	//   ....[26]....
        /*024c*/ 	.word	0x00002150


	//   ....[27]....
        /*0250*/ 	.word	0x00002190


	//   ....[28]....
        /*0254*/ 	.word	0x000021e0


	//   ....[29]....
        /*0258*/ 	.word	0x00002220


	//   ....[30]....
        /*025c*/ 	.word	0x000022b0


	//   ....[31]....
        /*0260*/ 	.word	0x000022f0


	//   ....[32]....
        /*0264*/ 	.word	0x00002330


	//   ....[33]....
        /*0268*/ 	.word	0x00002380


	//   ....[34]....
        /*026c*/ 	.word	0x000023f0


	//   ....[35]....
        /*0270*/ 	.word	0x00002490


	//   ....[36]....
        /*0274*/ 	.word	0x000024d0


	//   ....[37]....
        /*0278*/ 	.word	0x000026a0


	//   ....[38]....
        /*027c*/ 	.word	0x00002b20


	//   ....[39]....
        /*0280*/ 	.word	0x00002b30


	//   ....[40]....
        /*0284*/ 	.word	0x00002b40


	//   ....[41]....
        /*0288*/ 	.word	0x00002b50


	//   ....[42]....
        /*028c*/ 	.word	0x00002b60


	//   ....[43]....
        /*0290*/ 	.word	0x00002b70


	//   ....[44]....
        /*0294*/ 	.word	0x00002ba0


	//   ....[45]....
        /*0298*/ 	.word	0x00002bd0


	//   ....[46]....
        /*029c*/ 	.word	0x00002c10


	//   ....[47]....
        /*02a0*/ 	.word	0x00002c50


	//   ....[48]....
        /*02a4*/ 	.word	0x00002c90


	//   ....[49]....
        /*02a8*/ 	.word	0x00002cd0


	//   ....[50]....
        /*02ac*/ 	.word	0x00002d00


	//   ....[51]....
        /*02b0*/ 	.word	0x00002d30


	//   ....[52]....
        /*02b4*/ 	.word	0x00002d90


	//   ....[53]....
        /*02b8*/ 	.word	0x00002dd0


	//   ....[54]....
        /*02bc*/ 	.word	0x00002e10


	//   ....[55]....
        /*02c0*/ 	.word	0x00002e50


	//   ....[56]....
        /*02c4*/ 	.word	0x00002e90


	//   ....[57]....
        /*02c8*/ 	.word	0x00002ed0


	//   ....[58]....
        /*02cc*/ 	.word	0x00002f10


	//   ....[59]....
        /*02d0*/ 	.word	0x00002f50


	//   ....[60]....
        /*02d4*/ 	.word	0x00002f90


	//   ....[61]....
        /*02d8*/ 	.word	0x00002fd0


	//   ....[62]....
        /*02dc*/ 	.word	0x00003010


	//   ....[63]....
        /*02e0*/ 	.word	0x00003050


	//   ....[64]....
        /*02e4*/ 	.word	0x00003090


	//   ....[65]....
        /*02e8*/ 	.word	0x000030d0


	//   ....[66]....
        /*02ec*/ 	.word	0x00003110


	//   ....[67]....
        /*02f0*/ 	.word	0x00003150


	//   ....[68]....
        /*02f4*/ 	.word	0x00003190


	//   ....[69]....
        /*02f8*/ 	.word	0x000031d0


	//   ....[70]....
        /*02fc*/ 	.word	0x00004e80


	//   ....[71]....
        /*0300*/ 	.word	0x00005360


	//   ....[72]....
        /*0304*/ 	.word	0x00005870


	//   ....[73]....
        /*0308*/ 	.word	0x00005b00


	//   ....[74]....
        /*030c*/ 	.word	0x00005d40


	//   ....[75]....
        /*0310*/ 	.word	0x00005f70


	//   ....[76]....
        /*0314*/ 	.word	0x00006220


	//   ....[77]....
        /*0318*/ 	.word	0x00006550


	//   ....[78]....
        /*031c*/ 	.word	0x00007fd0


	//   ....[79]....
        /*0320*/ 	.word	0x00008120


	//   ....[80]....
        /*0324*/ 	.word	0x00008190


	//   ....[81]....
        /*0328*/ 	.word	0x00008200


	//----- nvinfo : EIATTR_REG_RECONFIG
	.align		4
.L_226:
        /*032c*/ 	.byte	0x01, 0x54
	.zero		2


	//----- nvinfo : EIATTR_SYSCALL_OFFSETS
	.align		4
        /*0330*/ 	.byte	0x04, 0x46
        /*0332*/ 	.short	(.L_228 - .L_227)


	//   ....[0]....
.L_227:
        /*0334*/ 	.word	0x000007f0


	//   ....[1]....
        /*0338*/ 	.word	0x000008e0


	//   ....[2]....
        /*033c*/ 	.word	0x00000a40


	//   ....[3]....
        /*0340*/ 	.word	0x00000b30


	//   ....[4]....
        /*0344*/ 	.word	0x00004900


	//   ....[5]....
        /*0348*/ 	.word	0x00004a30


	//   ....[6]....
        /*034c*/ 	.word	0x00004b50


	//   ....[7]....
        /*0350*/ 	.word	0x00004c70


	//----- nvinfo : EIATTR_MBARRIER_INSTR_OFFSETS
	.align		4
.L_228:
        /*0354*/ 	.byte	0x04, 0x39
        /*0356*/ 	.short	(.L_230 - .L_229)


	//   ....[0]....
.L_229:
        /*0358*/ 	.word	0x000002c0
        /*035c*/ 	.word	0x000000ff
        /*0360*/ 	.word	0x00030c00
        /*0364*/ 	.short	0x0100
        /*0366*/ 	.byte	0x06
	.zero		1


	//   ....[1]....
        /*0368*/ 	.word	0x000003b0
        /*036c*/ 	.word	0x000000ff
        /*0370*/ 	.word	0x00030c10
        /*0374*/ 	.short	0x0100
        /*0376*/ 	.byte	0x08
	.zero		1


	//   ....[2]....
        /*0378*/ 	.word	0x000003c0
        /*037c*/ 	.word	0x000000ff
        /*0380*/ 	.word	0x00030c20
        /*0384*/ 	.short	0x0100
        /*0386*/ 	.byte	0x08
	.zero		1


	//   ....[3]....
        /*0388*/ 	.word	0x000003d0
        /*038c*/ 	.word	0x000000ff
        /*0390*/ 	.word	0x00030c18
        /*0394*/ 	.short	0x0100
        /*0396*/ 	.byte	0x08
	.zero		1


	//   ....[4]....
        /*0398*/ 	.word	0x000003e0
        /*039c*/ 	.word	0x000000ff
        /*03a0*/ 	.word	0x00030c28
        /*03a4*/ 	.short	0x0100
        /*03a6*/ 	.byte	0x08
	.zero		1


	//   ....[5]....
        /*03a8*/ 	.word	0x00000510
        /*03ac*/ 	.word	0x000000ff
        /*03b0*/ 	.word	0x00030c30
        /*03b4*/ 	.short	0x0100
        /*03b6*/ 	.byte	0x08
	.zero		1


	//   ....[6]....
        /*03b8*/ 	.word	0x00000520
        /*03bc*/ 	.word	0x000000ff
        /*03c0*/ 	.word	0x00030c40
        /*03c4*/ 	.short	0x0100
        /*03c6*/ 	.byte	0x08
	.zero		1


	//   ....[7]....
        /*03c8*/ 	.word	0x00000530
        /*03cc*/ 	.word	0x000000ff
        /*03d0*/ 	.word	0x00030c38
        /*03d4*/ 	.short	0x0100
        /*03d6*/ 	.byte	0x08
	.zero		1


	//   ....[8]....
        /*03d8*/ 	.word	0x00000540
        /*03dc*/ 	.word	0x000000ff
        /*03e0*/ 	.word	0x00030c48
        /*03e4*/ 	.short	0x0100
        /*03e6*/ 	.byte	0x08
	.zero		1


	//   ....[9]....
        /*03e8*/ 	.word	0x00000bc0
        /*03ec*/ 	.word	0x000000e1
        /*03f0*/ 	.word	0x00030c00
        /*03f4*/ 	.short	0x010a
        /*03f6*/ 	.byte	0x3f
	.zero		1


	//   ....[10]....
        /*03f8*/ 	.word	0x00000c60
        /*03fc*/ 	.word	0x000000e1
        /*0400*/ 	.word	0x00030c00
        /*0404*/ 	.short	0x010a
        /*0406*/ 	.byte	0x3f
	.zero		1


	//   ....[11]....
        /*0408*/ 	.word	0x00001510
        /*040c*/ 	.word	0x00000009
        /*0410*/ 	.word	0x00030c10
        /*0414*/ 	.short	0x010a
        /*0416*/ 	.byte	0x3f
	.zero		1


	//   ....[12]....
        /*0418*/ 	.word	0x00001580
        /*041c*/ 	.word	0x00000009
        /*0420*/ 	.word	0x00030c10
        /*0424*/ 	.short	0x010a
        /*0426*/ 	.byte	0x3f
	.zero		1


	//   ....[13]....
        /*0428*/ 	.word	0x00001990
        /*042c*/ 	.word	0x00000009
        /*0430*/ 	.word	0x00030c30
        /*0434*/ 	.short	0x010a
        /*0436*/ 	.byte	0x3f
	.zero		1


	//   ....[14]....
        /*0438*/ 	.word	0x00001a10
        /*043c*/ 	.word	0x00000009
        /*0440*/ 	.word	0x00030c30
        /*0444*/ 	.short	0x010a
        /*0446*/ 	.byte	0x3f
	.zero		1


	//   ....[15]....
        /*0448*/ 	.word	0x00004150
        /*044c*/ 	.word	0x0000000a
        /*0450*/ 	.word	0x00000000
        /*0454*/ 	.short	0x0101
        /*0456*/ 	.byte	0x3f
	.zero		1


	//   ....[16]....
        /*0458*/ 	.word	0x00004590
        /*045c*/ 	.word	0x00000009
        /*0460*/ 	.word	0x00000000
        /*0464*/ 	.short	0x0101
        /*0466*/ 	.byte	0x3f
	.zero		1


	//   ....[17]....
        /*0468*/ 	.word	0x000069c0
        /*046c*/ 	.word	0x0000000b
        /*0470*/ 	.word	0x00030c20
        /*0474*/ 	.short	0x010a
        /*0476*/ 	.byte	0x3f
	.zero		1


	//   ....[18]....
        /*0478*/ 	.word	0x00006e90
        /*047c*/ 	.word	0x0000000b
        /*0480*/ 	.word	0x00030c40
        /*0484*/ 	.short	0x010a
        /*0486*/ 	.byte	0x3f
	.zero		1


	//   ....[19]....
        /*0488*/ 	.word	0x000070c0
        /*048c*/ 	.word	0x0000000b
        /*0490*/ 	.word	0x00030c28
        /*0494*/ 	.short	0x010a
        /*0496*/ 	.byte	0x3f
	.zero		1


	//   ....[20]....
        /*0498*/ 	.word	0x00007260
        /*049c*/ 	.word	0x0000000b
        /*04a0*/ 	.word	0x00030c48
        /*04a4*/ 	.short	0x010a
        /*04a6*/ 	.byte	0x3f
	.zero		1


	//   ....[21]....
        /*04a8*/ 	.word	0x00007470
        /*04ac*/ 	.word	0x0000000b
        /*04b0*/ 	.word	0x00030c20
        /*04b4*/ 	.short	0x010a
        /*04b6*/ 	.byte	0x3f
	.zero		1


	//   ....[22]....
        /*04b8*/ 	.word	0x00007680
        /*04bc*/ 	.word	0x0000000b
        /*04c0*/ 	.word	0x00030c40
        /*04c4*/ 	.short	0x010a
        /*04c6*/ 	.byte	0x3f
	.zero		1


	//   ....[23]....
        /*04c8*/ 	.word	0x00007880
        /*04cc*/ 	.word	0x0000000b
        /*04d0*/ 	.word	0x00030c28
        /*04d4*/ 	.short	0x010a
        /*04d6*/ 	.byte	0x3f
	.zero		1


	//   ....[24]....
        /*04d8*/ 	.word	0x00007a80
        /*04dc*/ 	.word	0x0000000d
        /*04e0*/ 	.word	0x00030c40
        /*04e4*/ 	.short	0x010a
        /*04e6*/ 	.byte	0x3f
	.zero		1


	//   ....[25]....
        /*04e8*/ 	.word	0x00007e40
        /*04ec*/ 	.word	0x00000006
        /*04f0*/ 	.word	0x00000000
        /*04f4*/ 	.short	0x010a
        /*04f6*/ 	.byte	0x3f
	.zero		1


	//   ....[26]....
        /*04f8*/ 	.word	0x00007ea0
        /*04fc*/ 	.word	0x00000003
        /*0500*/ 	.word	0x00000000
        /*0504*/ 	.short	0x010a
        /*0506*/ 	.byte	0x3f
	.zero		1


	//   ....[27]....
        /*0508*/ 	.word	0x00007f00
        /*050c*/ 	.word	0x00000000
        /*0510*/ 	.word	0x00000000
        /*0514*/ 	.short	0x010a
        /*0516*/ 	.byte	0x3f
	.zero		1


	//   ....[28]....
        /*0518*/ 	.word	0x00007f30
        /*051c*/ 	.word	0x00000003
        /*0520*/ 	.word	0x00000000
        /*0524*/ 	.short	0x010a
        /*0526*/ 	.byte	0x3f
	.zero		1


	//   ....[29]....
        /*0528*/ 	.word	0x00008000
        /*052c*/ 	.word	0x000000e1
        /*0530*/ 	.word	0x00030c00
        /*0534*/ 	.short	0x010a
        /*0536*/ 	.byte	0x3f
	.zero		1


	//   ....[30]....
        /*0538*/ 	.word	0x00008050
        /*053c*/ 	.word	0x00000009
        /*0540*/ 	.word	0x00030c10
        /*0544*/ 	.short	0x010a
        /*0546*/ 	.byte	0x3f
	.zero		1


	//   ....[31]....
        /*0548*/ 	.word	0x000080a0
        /*054c*/ 	.word	0x00000009
        /*0550*/ 	.word	0x00030c30
        /*0554*/ 	.short	0x010a
        /*0556*/ 	.byte	0x3f
	.zero		1


	//   ....[32]....
        /*0558*/ 	.word	0x00008240
        /*055c*/ 	.word	0x0000000b
        /*0560*/ 	.word	0x00030c20
        /*0564*/ 	.short	0x010a
        /*0566*/ 	.byte	0x3f
	.zero		1


	//   ....[33]....
        /*0568*/ 	.word	0x00008290
        /*056c*/ 	.word	0x0000000b
        /*0570*/ 	.word	0x00030c40
        /*0574*/ 	.short	0x010a
        /*0576*/ 	.byte	0x3f
	.zero		1


	//   ....[34]....
        /*0578*/ 	.word	0x000082e0
        /*057c*/ 	.word	0x0000000b
        /*0580*/ 	.word	0x00030c28
        /*0584*/ 	.short	0x010a
        /*0586*/ 	.byte	0x3f
	.zero		1


	//   ....[35]....
        /*0588*/ 	.word	0x00008330
        /*058c*/ 	.word	0x0000000b
        /*0590*/ 	.word	0x00030c48
        /*0594*/ 	.short	0x010a
        /*0596*/ 	.byte	0x3f
	.zero		1


	//   ....[36]....
        /*0598*/ 	.word	0x00008390
        /*059c*/ 	.word	0x0000000b
        /*05a0*/ 	.word	0x00030c20
        /*05a4*/ 	.short	0x010a
        /*05a6*/ 	.byte	0x3f
	.zero		1


	//   ....[37]....
        /*05a8*/ 	.word	0x000083e0
        /*05ac*/ 	.word	0x0000000b
        /*05b0*/ 	.word	0x00030c40
        /*05b4*/ 	.short	0x010a
        /*05b6*/ 	.byte	0x3f
	.zero		1


	//   ....[38]....
        /*05b8*/ 	.word	0x00008430
        /*05bc*/ 	.word	0x0000000b
        /*05c0*/ 	.word	0x00030c28
        /*05c4*/ 	.short	0x010a
        /*05c6*/ 	.byte	0x3f
	.zero		1


	//   ....[39]....
        /*05c8*/ 	.word	0x00008480
        /*05cc*/ 	.word	0x0000000d
        /*05d0*/ 	.word	0x00030c40
        /*05d4*/ 	.short	0x010a
        /*05d6*/ 	.byte	0x3f
	.zero		1


	//   ....[40]....
        /*05d8*/ 	.word	0x00008560
        /*05dc*/ 	.word	0x00000006
        /*05e0*/ 	.word	0x00000000
        /*05e4*/ 	.short	0x010a
        /*05e6*/ 	.byte	0x3f
	.zero		1


	//   ....[41]....
        /*05e8*/ 	.word	0x000085b0
        /*05ec*/ 	.word	0x00000003
        /*05f0*/ 	.word	0x00000000
        /*05f4*/ 	.short	0x010a
        /*05f6*/ 	.byte	0x3f
	.zero		1


	//   ....[42]....
        /*05f8*/ 	.word	0x00008600
        /*05fc*/ 	.word	0x00000000
        /*0600*/ 	.word	0x00000000
        /*0604*/ 	.short	0x010a
        /*0606*/ 	.byte	0x3f
	.zero		1


	//----- nvinfo : EIATTR_NUM_MBARRIERS
	.align		4
.L_230:
        /*0608*/ 	.byte	0x03, 0x38
        /*060a*/ 	.short	0x0009


	//----- nvinfo : EIATTR_EXIT_INSTR_OFFSETS
	.align		4
        /*060c*/ 	.byte	0x04, 0x1c
        /*060e*/ 	.short	(.L_232 - .L_231)


	//   ....[0]....
.L_231:
        /*0610*/ 	.word	0x00007f80


	//----- nvinfo : EIATTR_MAX_THREADS
	.align		4
.L_232:
        /*0614*/ 	.byte	0x04, 0x05
        /*0616*/ 	.short	(.L_234 - .L_233)
.L_233:
        /*0618*/ 	.word	0x00000180
        /*061c*/ 	.word	0x00000001
        /*0620*/ 	.word	0x00000001


	//----- nvinfo : EIATTR_CRS_STACK_SIZE
	.align		4
.L_234:
        /*0624*/ 	.byte	0x04, 0x1e
        /*0626*/ 	.short	(.L_236 - .L_235)
.L_235:
        /*0628*/ 	.word	0x00000000


	//----- nvinfo : EIATTR_CBANK_PARAM_SIZE
	.align		4
.L_236:
        /*062c*/ 	.byte	0x03, 0x19
        /*062e*/ 	.short	0x0970


	//----- nvinfo : EIATTR_PARAM_CBANK
	.align		4
        /*0630*/ 	.byte	0x04, 0x0a
        /*0632*/ 	.short	(.L_238 - .L_237)
	.align		4
.L_237:
        /*0634*/ 	.word	index@(.nv.constant0._ZN7cutlass13device_kernelIN5flash11enable_sm90INS1_16FlashAttnBwdSm90INS1_25CollectiveMainloopBwdSm90ILi2ELi2ELi2EN4cute5tupleIJNS5_1CILi1EEES8_S8_EEENS6_IJNS7_ILi128EEESA_NS7_ILi64EEEEEENS_6half_tEfNS_4arch4Sm90ELb0ELb0ELb0ELb0ELb1ELb1ELb0ELb0ELi2ELi1ELi2ELi2ELb0EEENS1_21CollectiveEpilogueBwdISC_SD_SF_Li256ELb0ELb0ELi1EEENS1_19SingleTileSchedulerILb0ELb0ELb0ELi128EEEEEEEEEvNT_6ParamsE)
        /*0638*/ 	.short	0x0210
        /*063a*/ 	.short	0x0970


	//----- nvinfo : EIATTR_SW_WAR
	.align		4
.L_238:
        /*063c*/ 	.byte	0x04, 0x36
        /*063e*/ 	.short	(.L_240 - .L_239)
.L_239:
        /*0640*/ 	.word	0x00000008
.L_240:


//--------------------- .nv.info._ZN7cutlass13device_kernelIN5flash11enable_sm90INS1_16FlashAttnBwdSm90INS1_25CollectiveMainloopBwdSm90ILi2ELi2ELi2EN4cute5tupleIJNS5_1CILi1EEES8_S8_EEENS6_IJNS7_ILi128EEESA_NS7_ILi64EEEEEENS_6half_tEfNS_4arch4Sm90ELb0ELb0ELb0ELb0ELb0ELb1ELb0ELb0ELi2ELi1ELi2ELi2ELb0EEENS1_24CollectiveEpilogueBwdGQAISC_fSF_Li256ELb0ELb0EEENS1_19SingleTileSchedulerILb0ELb0ELb0ELi128EEEEEEEEEvNT_6ParamsE --------------------------
	.section	.nv.info._ZN7cutlass13device_kernelIN5flash11enable_sm90INS1_16FlashAttnBwdSm90INS1_25CollectiveMainloopBwdSm90ILi2ELi2ELi2EN4cute5tupleIJNS5_1CILi1EEES8_S8_EEENS6_IJNS7_ILi128EEESA_NS7_ILi64EEEEEENS_6half_tEfNS_4arch4Sm90ELb0ELb0ELb0ELb0ELb0ELb1ELb0ELb0ELi2ELi1ELi2ELi2ELb0EEENS1_24CollectiveEpilogueBwdGQAISC_fSF_Li256ELb0ELb0EEENS1_19SingleTileSchedulerILb0ELb0ELb0ELi128EEEEEEEEEvNT_6ParamsE,"",@"SHT_CUDA_INFO"
	.sectionflags	@""
	.align	4


	//----- nvinfo : EIATTR_CUDA_API_VERSION
	.align		4
        /*0000*/ 	.byte	0x04, 0x37
        /*0002*/ 	.short	(.L_242 - .L_241)
.L_241:
        /*0004*/ 	.word	0x00000082


	//----- nvinfo : EIATTR_KPARAM_INFO
	.align		4
.L_242:
        /*0008*/ 	.byte	0x04, 0x17
        /*000a*/ 	.short	(.L_244 - .L_243)
.L_243:
        /*000c*/ 	.word	0x00000000
        /*0010*/ 	.short	0x0000
        /*0012*/ 	.short	0x0070
        /*0014*/ 	.byte	0x00, 0xf0, 0x01, 0x1a


	//----- nvinfo : EIATTR_SPARSE_MMA_MASK
	.align		4
.L_244:
        /*0018*/ 	.byte	0x03, 0x50
        /*001a*/ 	.short	0x0000


	//----- nvinfo : EIATTR_MAXREG_COUNT
	.align		4
        /*001c*/ 	.byte	0x03, 0x1b
        /*001e*/ 	.short	0x00a8


	//----- nvinfo : EIATTR_NUM_BARRIERS
	.align		4
        /*0020*/ 	.byte	0x02, 0x4c
        /*0022*/ 	.byte	0x10
	.zero		1


	//----- nvinfo : EIATTR_EXTERNS
	.align		4
        /*0024*/ 	.byte	0x04, 0x0f
        /*0026*/ 	.short	(.L_246 - .L_245)


	//   ....[0]....
	.align		4
.L_245:
        /*0028*/ 	.word	index@(__assertfail)


	//----- nvinfo : EIATTR_ANNOTATIONS
	.align		4
.L_246:
        /*002c*/ 	.byte	0x04, 0x55
        /*002e*/ 	.short	(.L_248 - .L_247)


	//   ....[0]....
.L_247:
        /*0030*/ 	.word	0x00000001
        /*0034*/ 	.byte	0x60, 0x15, 0x00, 0x00, 0x01, 0x00, 0x00, 0x00, 0xa0, 0x15, 0x00, 0x00, 0x01, 0x00, 0x00, 0x00
        /*0044*/ 	.byte	0xe0, 0x15, 0x00, 0x00, 0x01, 0x00, 0x00, 0x00, 0x30, 0x17, 0x00, 0x00, 0x01, 0x00, 0x00, 0x00
        /*0054*/ 	.byte	0x60, 0x17, 0x00, 0x00, 0x01, 0x00, 0x00, 0x00, 0x80, 0x17, 0x00, 0x00


	//----- nvinfo : EIATTR_MERCURY_ISA_VERSION
	.align		4
.L_248:
        /*0060*/ 	.byte	0x03, 0x5f
        /*0062*/ 	.short	0x0101


	//----- nvinfo : EIATTR_INT_WARP_WIDE_INSTR_OFFSETS
	.align		4
        /*0064*/ 	.byte	0x04, 0x31
        /*0066*/ 	.short	(.L_250 - .L_249)


	//   ....[0]....
.L_249:
        /*0068*/ 	.word	0x00000180


	//   ....[1]....
        /*006c*/ 	.word	0x00000240


	//----- nvinfo : EIATTR_COOP_GROUP_MASK_REGIDS
	.align		4
.L_250:
        /*0070*/ 	.byte	0x04, 0x29
        /*0072*/ 	.short	(.L_252 - .L_251)


	//   ....[0]....
.L_251:
        /*0074*/ 	.word	0xffffffff


	//   ....[1]....
        /*0078*/ 	.word	0xffffffff


	//   ....[2]....
        /*007c*/ 	.word	0xffffffff


	//   ....[3]....
        /*0080*/ 	.word	0xffffffff


	//   ....[4]....
        /*0084*/ 	.word	0xffffffff


	//   ....[5]....
        /*0088*/ 	.word	0xffffffff


	//   ....[6]....
        /*008c*/ 	.word	0xffffffff


	//   ....[7]....
        /*0090*/ 	.word	0xffffffff


	//   ....[8]....
        /*0094*/ 	.word	0xffffffff


	//   ....[9]....
        /*0098*/ 	.word	0xffffffff


	//   ....[10]....
        /*009c*/ 	.word	0xffffffff


	//   ....[11]....
        /*00a0*/ 	.word	0xffffffff


	//   ....[12]....
        /*00a4*/ 	.word	0xffffffff


	//   ....[13]....
        /*00a8*/ 	.word	0xffffffff


	//   ....[14]....
        /*00ac*/ 	.word	0xffffffff


	//   ....[15]....
        /*00b0*/ 	.word	0xffffffff


	//   ....[16]....
        /*00b4*/ 	.word	0xffffffff


	//   ....[17]....
        /*00b8*/ 	.word	0xffffffff


	//   ....[18]....
        /*00bc*/ 	.word	0xffffffff


	//   ....[19]....
        /*00c0*/ 	.word	0xffffffff


	//   ....[20]....
        /*00c4*/ 	.word	0xffffffff


	//   ....[21]....
        /*00c8*/ 	.word	0xffffffff


	//   ....[22]....
        /*00cc*/ 	.word	0xffffffff


	//   ....[23]....
        /*00d0*/ 	.word	0xffffffff


	//   ....[24]....
        /*00d4*/ 	.word	0xffffffff


	//   ....[25]....
        /*00d8*/ 	.word	0xffffffff


	//   ....[26]....
        /*00dc*/ 	.word	0xffffffff


	//   ....[27]....
        /*00e0*/ 	.word	0xffffffff


	//   ....[28]....
        /*00e4*/ 	.word	0xffffffff


	//   ....[29]....
        /*00e8*/ 	.word	0xffffffff


	//   ....[30]....
        /*00ec*/ 	.word	0xffffffff


	//   ....[31]....
        /*00f0*/ 	.word	0xffffffff


	//   ....[32]....
        /*00f4*/ 	.word	0xffffffff


	//   ....[33]....
        /*00f8*/ 	.word	0xffffffff


	//   ....[34]....
        /*00fc*/ 	.word	0xffffffff


	//   ....[35]....
        /*0100*/ 	.word	0xffffffff


	//   ....[36]....
        /*0104*/ 	.word	0xffffffff


	//   ....[37]....
        /*0108*/ 	.word	0xffffffff


	//   ....[38]....
        /*010c*/ 	.word	0xffffffff


	//   ....[39]....
        /*0110*/ 	.word	0xffffffff


	//   ....[40]....
        /*0114*/ 	.word	0xffffffff


	//   ....[41]....
        /*0118*/ 	.word	0xffffffff


	//   ....[42]....
        /*011c*/ 	.word	0xffffffff


	//   ....[43]....
        /*0120*/ 	.word	0xffffffff


	//   ....[44]....
        /*0124*/ 	.word	0xffffffff


	//   ....[45]....
        /*0128*/ 	.word	0xffffffff


	//   ....[46]....
        /*012c*/ 	.word	0xffffffff


	//   ....[47]....
        /*0130*/ 	.word	0xffffffff


	//   ....[48]....
        /*0134*/ 	.word	0xffffffff


	//   ....[49]....
        /*0138*/ 	.word	0xffffffff


	//   ....[50]....
        /*013c*/ 	.word	0xffffffff


	//   ....[51]....
        /*0140*/ 	.word	0xffffffff


	//   ....[52]....
        /*0144*/ 	.word	0xffffffff


	//   ....[53]....
        /*0148*/ 	.word	0xffffffff


	//   ....[54]....
        /*014c*/ 	.word	0xffffffff


	//   ....[55]....
        /*0150*/ 	.word	0xffffffff


	//   ....[56]....
        /*0154*/ 	.word	0xffffffff


	//   ....[57]....
        /*0158*/ 	.word	0xffffffff


	//   ....[58]....
        /*015c*/ 	.word	0xffffffff


	//   ....[59]....
        /*0160*/ 	.word	0xffffffff


	//   ....[60]....
        /*0164*/ 	.word	0xffffffff


	//   ....[61]....
        /*0168*/ 	.word	0xffffffff


	//   ....[62]....
        /*016c*/ 	.word	0xffffffff


	//   ....[63]....
        /*0170*/ 	.word	0xffffffff


	//   ....[64]....
        /*0174*/ 	.word	0xffffffff


	//   ....[65]....
        /*0178*/ 	.word	0xffffffff


	//   ....[66]....
        /*017c*/ 	.word	0xffffffff


	//   ....[67]....
        /*0180*/ 	.word	0xffffffff


	//   ....[68]....
        /*0184*/ 	.word	0xffffffff


	//   ....[69]....
        /*0188*/ 	.word	0xffffffff


	//   ....[70]....
        /*018c*/ 	.word	0xffffffff


	//   ....[71]....
        /*0190*/ 	.word	0x0500000f


	//----- nvinfo : EIATTR_COOP_GROUP_INSTR_OFFSETS
	.align		4
.L_252:
        /*0194*/ 	.byte	0x04, 0x28
        /*0196*/ 	.short	(.L_254 - .L_253)


	//   ....[0]....
.L_253:
        /*0198*/ 	.word	0x00000060


	//   ....[1]....
        /*019c*/ 	.word	0x00000190


	//   ....[2]....
        /*01a0*/ 	.word	0x00000220


	//   ....[3]....
        /*01a4*/ 	.word	0x000003a0


	//   ....[4]....
        /*01a8*/ 	.word	0x000005e0


	//   ....[5]....
        /*01ac*/ 	.word	0x00000b30


	//   ....[6]....
        /*01b0*/ 	.word	0x00001c30


	//   ....[7]....
        /*01b4*/ 	.word	0x00001c70


	//   ....[8]....
        /*01b8*/ 	.word	0x00001cb0


	//   ....[9]....
        /*01bc*/ 	.word	0x00001d10


	//   ....[10]....
        /*01c0*/ 	.word	0x00001de0


	//   ....[11]....
        /*01c4*/ 	.word	0x00001e30


	//   ....[12]....
        /*01c8*/ 	.word	0x00001e70


	//   ....[13]....
        /*01cc*/ 	.word	0x00001eb0


	//   ....[14]....
        /*01d0*/ 	.word	0x00001ee0


	//   ....[15]....
        /*01d4*/ 	.word	0x00001f40


	//   ....[16]....
        /*01d8*/ 	.word	0x00001fc0


	//   ....[17]....
        /*01dc*/ 	.word	0x00002030


	//   ....[18]....
        /*01e0*/ 	.word	0x00002080


	//   ....[19]....
        /*01e4*/ 	.word	0x000020c0


	//   ....[20]....
        /*01e8*/ 	.word	0x00002100


	//   ....[21]....
        /*01ec*/ 	.word	0x00002130


	//   ....[22]....
        /*01f0*/ 	.word	0x00002170


	//   ....[23]....
        /*01f4*/ 	.word	0x000021c0


	//   ....[24]....
        /*01f8*/ 	.word	0x00002200


	//   ....[25]....
        /*01fc*/ 	.word	0x00002270


	//   ....[26]....
        /*0200*/ 	.word	0x000022b0


	//   ....[27]....
        /*0204*/ 	.word	0x000022f0


	//   ....[28]....
        /*0208*/ 	.word	0x00002330


	//   ....[29]....
        /*020c*/ 	.word	0x000023b0


	//   ....[30]....
        /*0210*/ 	.word	0x000023f0


	//   ....[31]....
        /*0214*/ 	.word	0x00002430


	//   ....[32]....
        /*0218*/ 	.word	0x000024a0


	//   ....[33]....
        /*021c*/ 	.word	0x00002530


	//   ....[34]....
        /*0220*/ 	.word	0x000025f0


	//   ....[35]....
        /*0224*/ 	.word	0x00002660


	//   ....[36]....
        /*0228*/ 	.word	0x000026b0


	//   ....[37]....
        /*022c*/ 	.word	0x000027f0


	//   ....[38]....
        /*0230*/ 	.word	0x00002c80


	//   ....[39]....
        /*0234*/ 	.word	0x00002c90


	//   ....[40]....
        /*0238*/ 	.word	0x00002ca0


	//   ....[41]....
        /*023c*/ 	.word	0x00002cb0


	//   ....[42]....
        /*0240*/ 	.word	0x00002cc0


	//   ....[43]....
        /*0244*/ 	.word	0x00002cd0


	//   ....[44]....
        /*0248*/ 	.word	0x00002d00


	//   ....[45]....
        /*024c*/ 	.word	0x00002d30


	//   ....[46]....
        /*0250*/ 	.word	0x00002d70


	//   ....[47]....
        /*0254*/ 	.word	0x00002db0


	//   ....[48]....
        /*0258*/ 	.word	0x00002df0


	//   ....[49]....
        /*025c*/ 	.word	0x00002e30


	//   ....[50]....
        /*0260*/ 	.word	0x00002e50


	//   ....[51]....
        /*0264*/ 	.word	0x00002e90


	//   ....[52]....
        /*0268*/ 	.word	0x00002ed0


	//   ....[53]....
        /*026c*/ 	.word	0x00002f30


	//   ....[54]....
        /*0270*/ 	.word	0x00002f70


	//   ....[55]....
        /*0274*/ 	.word	0x00002fb0


	//   ....[56]....
        /*0278*/ 	.word	0x00002ff0


	//   ....[57]....
        /*027c*/ 	.word	0x00003030


	//   ....[58]....
        /*0280*/ 	.word	0x00003070


	//   ....[59]....
        /*0284*/ 	.word	0x000030b0


	//   ....[60]....
        /*0288*/ 	.word	0x000030f0


	//   ....[61]....
        /*028c*/ 	.word	0x00003130


	//   ....[62]....
        /*0290*/ 	.word	0x00003170


	//   ....[63]....
        /*0294*/ 	.word	0x000031b0


	//   ....[64]....
        /*0298*/ 	.word	0x000031f0


	//   ....[65]....
        /*029c*/ 	.word	0x00003230


	//   ....[66]....
        /*02a0*/ 	.word	0x00003270


	//   ....[67]....
        /*02a4*/ 	.word	0x000032b0


	//   ....[68]....
        /*02a8*/ 	.word	0x000032f0


	//   ....[69]....
        /*02ac*/ 	.word	0x00003330


	//   ....[70]....
        /*02b0*/ 	.word	0x000050a0


	//   ....[71]....
        /*02b4*/ 	.word	0x000074f0


	//----- nvinfo : EIATTR_REG_RECONFIG
	.align		4
.L_254:
        /*02b8*/ 	.byte	0x01, 0x54
	.zero		2


	//----- nvinfo : EIATTR_SYSCALL_OFFSETS
	.align		4
        /*02bc*/ 	.byte	0x04, 0x46
        /*02be*/ 	.short	(.L_256 - .L_255)


	//   ....[0]....
.L_255:
        /*02c0*/ 	.word	0x00000790


	//   ....[1]....
        /*02c4*/ 	.word	0x00000880


	//   ....[2]....
        /*02c8*/ 	.word	0x000009e0


	//   ....[3]....
        /*02cc*/ 	.word	0x00000ad0


	//----- nvinfo : EIATTR_MBARRIER_INSTR_OFFSETS
	.align		4
.L_256:
        /*02d0*/ 	.byte	0x04, 0x39
        /*02d2*/ 	.short	(.L_258 - .L_257)


	//   ....[0]....
.L_257:
        /*02d4*/ 	.word	0x00000260
        /*02d8*/ 	.word	0x000000ff
        /*02dc*/ 	.word	0x00030c00
        /*02e0*/ 	.short	0x0100
        /*02e2*/ 	.byte	0x06
	.zero		1


	//   ....[1]....
        /*02e4*/ 	.word	0x00000350
        /*02e8*/ 	.word	0x000000ff
        /*02ec*/ 	.word	0x00030c10
        /*02f0*/ 	.short	0x0100
        /*02f2*/ 	.byte	0x08
	.zero		1


	//   ....[2]....
        /*02f4*/ 	.word	0x00000360
        /*02f8*/ 	.word	0x000000ff
        /*02fc*/ 	.word	0x00030c20
        /*0300*/ 	.short	0x0100
        /*0302*/ 	.byte	0x08
	.zero		1


	//   ....[3]....
        /*0304*/ 	.word	0x00000370
        /*0308*/ 	.word	0x000000ff
        /*030c*/ 	.word	0x00030c18
        /*0310*/ 	.short	0x0100
        /*0312*/ 	.byte	0x08
	.zero		1


	//   ....[4]....
        /*0314*/ 	.word	0x00000380
        /*0318*/ 	.word	0x000000ff
        /*031c*/ 	.word	0x00030c28
        /*0320*/ 	.short	0x0100
        /*0322*/ 	.byte	0x08
	.zero		1


	//   ....[5]....
        /*0324*/ 	.word	0x000004b0
        /*0328*/ 	.word	0x000000ff
        /*032c*/ 	.word	0x00030c30
        /*0330*/ 	.short	0x0100
        /*0332*/ 	.byte	0x08
	.zero		1


	//   ....[6]....
        /*0334*/ 	.word	0x000004c0
        /*0338*/ 	.word	0x000000ff
        /*033c*/ 	.word	0x00030c40
        /*0340*/ 	.short	0x0100
        /*0342*/ 	.byte	0x08
	.zero		1


	//   ....[7]....
        /*0344*/ 	.word	0x000004d0
        /*0348*/ 	.word	0x000000ff
        /*034c*/ 	.word	0x00030c38
        /*0350*/ 	.short	0x0100
        /*0352*/ 	.byte	0x08
	.zero		1


	//   ....[8]....
        /*0354*/ 	.word	0x000004e0
        /*0358*/ 	.word	0x000000ff
        /*035c*/ 	.word	0x00030c48
        /*0360*/ 	.short	0x0100
        /*0362*/ 	.byte	0x08
	.zero		1


	//   ....[9]....
        /*0364*/ 	.word	0x00000b60
        /*0368*/ 	.word	0x00000002
        /*036c*/ 	.word	0x00030c00
        /*0370*/ 	.short	0x010a
        /*0372*/ 	.byte	0x3f
	.zero		1


	//   ....[10]....
        /*0374*/ 	.word	0x00000bb0
        /*0378*/ 	.word	0x00000002
        /*037c*/ 	.word	0x00030c00
        /*0380*/ 	.short	0x010a
        /*0382*/ 	.byte	0x3f
	.zero		1


	//   ....[11]....
        /*0384*/ 	.word	0x00001670
        /*0388*/ 	.word	0x00000009
        /*038c*/ 	.word	0x00030c10
        /*0390*/ 	.short	0x010a
        /*0392*/ 	.byte	0x3f
	.zero		1


	//   ....[12]....
        /*0394*/ 	.word	0x000016e0
        /*0398*/ 	.word	0x00000009
        /*039c*/ 	.word	0x00030c10
        /*03a0*/ 	.short	0x010a
        /*03a2*/ 	.byte	0x3f
	.zero		1


	//   ....[13]....
        /*03a4*/ 	.word	0x00001af0
        /*03a8*/ 	.word	0x00000009
        /*03ac*/ 	.word	0x00030c30
        /*03b0*/ 	.short	0x010a
        /*03b2*/ 	.byte	0x3f
	.zero		1


	//   ....[14]....
        /*03b4*/ 	.word	0x00001b70
        /*03b8*/ 	.word	0x00000009
        /*03bc*/ 	.word	0x00030c30
        /*03c0*/ 	.short	0x010a
        /*03c2*/ 	.byte	0x3f
	.zero		1


	//   ....[15]....
        /*03c4*/ 	.word	0x000042b0
        /*03c8*/ 	.word	0x0000000a
        /*03cc*/ 	.word	0x00000000
        /*03d0*/ 	.short	0x0101
        /*03d2*/ 	.byte	0x3f
	.zero		1


	//   ....[16]....
        /*03d4*/ 	.word	0x00004700
        /*03d8*/ 	.word	0x00000009
        /*03dc*/ 	.word	0x00000000
        /*03e0*/ 	.short	0x0101
        /*03e2*/ 	.byte	0x3f
	.zero		1


	//   ....[17]....
        /*03e4*/ 	.word	0x00005ee0
        /*03e8*/ 	.word	0x0000000b
        /*03ec*/ 	.word	0x00030c20
        /*03f0*/ 	.short	0x010a
        /*03f2*/ 	.byte	0x3f
	.zero		1


	//   ....[18]....
        /*03f4*/ 	.word	0x000063b0
        /*03f8*/ 	.word	0x0000000b
        /*03fc*/ 	.word	0x00030c40
        /*0400*/ 	.short	0x010a
        /*0402*/ 	.byte	0x3f
	.zero		1


	//   ....[19]....
        /*0404*/ 	.word	0x000065e0
        /*0408*/ 	.word	0x0000000b
        /*040c*/ 	.word	0x00030c28
        /*0410*/ 	.short	0x010a
        /*0412*/ 	.byte	0x3f
	.zero		1


	//   ....[20]....
        /*0414*/ 	.word	0x00006780
        /*0418*/ 	.word	0x0000000b
        /*041c*/ 	.word	0x00030c48
        /*0420*/ 	.short	0x010a
        /*0422*/ 	.byte	0x3f
	.zero		1


	//   ....[21]....
        /*0424*/ 	.word	0x00006990
        /*0428*/ 	.word	0x0000000b
        /*042c*/ 	.word	0x00030c20
        /*0430*/ 	.short	0x010a
        /*0432*/ 	.byte	0x3f
	.zero		1


	//   ....[22]....
        /*0434*/ 	.word	0x00006ba0
        /*0438*/ 	.word	0x0000000b
        /*043c*/ 	.word	0x00030c40
        /*0440*/ 	.short	0x010a
        /*0442*/ 	.byte	0x3f
	.zero		1


	//   ....[23]....
        /*0444*/ 	.word	0x00006da0
        /*0448*/ 	.word	0x0000000b
        /*044c*/ 	.word	0x00030c28
        /*0450*/ 	.short	0x010a
        /*0452*/ 	.byte	0x3f
	.zero		1


	//   ....[24]....
        /*0454*/ 	.word	0x00006fa0
        /*0458*/ 	.word	0x0000000d
        /*045c*/ 	.word	0x00030c40
        /*0460*/ 	.short	0x010a
        /*0462*/ 	.byte	0x3f
	.zero		1


	//   ....[25]....
        /*0464*/ 	.word	0x00007360
        /*0468*/ 	.word	0x00000006
        /*046c*/ 	.word	0x00000000
        /*0470*/ 	.short	0x010a
        /*0472*/ 	.byte	0x3f
	.zero		1


	//   ....[26]....
        /*0474*/ 	.word	0x000073c0
        /*0478*/ 	.word	0x00000003
        /*047c*/ 	.word	0x00000000
        /*0480*/ 	.short	0x010a
        /*0482*/ 	.byte	0x3f
	.zero		1


	//   ....[27]....
        /*0484*/ 	.word	0x00007420
        /*0488*/ 	.word	0x00000000
        /*048c*/ 	.word	0x00000000
        /*0490*/ 	.short	0x010a
        /*0492*/ 	.byte	0x3f
	.zero		1


	//   ....[28]....
        /*0494*/ 	.word	0x00007450
        /*0498*/ 	.word	0x00000003
        /*049c*/ 	.word	0x00000000
        /*04a0*/ 	.short	0x010a
        /*04a2*/ 	.byte	0x3f
	.zero		1


	//   ....[29]....
        /*04a4*/ 	.word	0x00007520
        /*04a8*/ 	.word	0x00000002
        /*04ac*/ 	.word	0x00030c00
        /*04b0*/ 	.short	0x010a
        /*04b2*/ 	.byte	0x3f
	.zero		1


	//   ....[30]....
        /*04b4*/ 	.word	0x00007570
        /*04b8*/ 	.word	0x00000009
        /*04bc*/ 	.word	0x00030c10
        /*04c0*/ 	.short	0x010a
        /*04c2*/ 	.byte	0x3f
	.zero		1


	//   ....[31]....
        /*04c4*/ 	.word	0x000075c0
        /*04c8*/ 	.word	0x00000009
        /*04cc*/ 	.word	0x00030c30
        /*04d0*/ 	.short	0x010a
        /*04d2*/ 	.byte	0x3f
	.zero		1


	//   ....[32]....
        /*04d4*/ 	.word	0x00007610
        /*04d8*/ 	.word	0x0000000b
        /*04dc*/ 	.word	0x00030c20
        /*04e0*/ 	.short	0x010a
        /*04e2*/ 	.byte	0x3f
	.zero		1


	//   ....[33]....
        /*04e4*/ 	.word	0x00007660
        /*04e8*/ 	.word	0x0000000b
        /*04ec*/ 	.word	0x00030c40
        /*04f0*/ 	.short	0x010a
        /*04f2*/ 	.byte	0x3f
	.zero		1


	//   ....[34]....
        /*04f4*/ 	.word	0x000076b0
        /*04f8*/ 	.word	0x0000000b
        /*04fc*/ 	.word	0x00030c28
        /*0500*/ 	.short	0x010a
        /*0502*/ 	.byte	0x3f
	.zero		1


	//   ....[35]....
        /*0504*/ 	.word	0x00007700
        /*0508*/ 	.word	0x0000000b
        /*050c*/ 	.word	0x00030c48
        /*0510*/ 	.short	0x010a
        /*0512*/ 	.byte	0x3f
	.zero		1


	//   ....[36]....
        /*0514*/ 	.word	0x00007760
        /*0518*/ 	.word	0x0000000b
        /*051c*/ 	.word	0x00030c20
        /*0520*/ 	.short	0x010a
        /*0522*/ 	.byte	0x3f
	.zero		1


	//   ....[37]....
        /*0524*/ 	.word	0x000077b0
        /*0528*/ 	.word	0x0000000b
        /*052c*/ 	.word	0x00030c40
        /*0530*/ 	.short	0x010a
        /*0532*/ 	.byte	0x3f
	.zero		1


	//   ....[38]....
        /*0534*/ 	.word	0x00007800
        /*0538*/ 	.word	0x0000000b
        /*053c*/ 	.word	0x00030c28
        /*0540*/ 	.short	0x010a
        /*0542*/ 	.byte	0x3f
	.zero		1


	//   ....[39]....
        /*0544*/ 	.word	0x00007850
        /*0548*/ 	.word	0x0000000d
        /*054c*/ 	.word	0x00030c40
        /*0550*/ 	.short	0x010a
        /*0552*/ 	.byte	0x3f
	.zero		1


	//   ....[40]....
        /*0554*/ 	.word	0x00007930
        /*0558*/ 	.word	0x00000006
        /*055c*/ 	.word	0x00000000
        /*0560*/ 	.short	0x010a
        /*0562*/ 	.byte	0x3f
	.zero		1


	//   ....[41]....
        /*0564*/ 	.word	0x00007980
        /*0568*/ 	.word	0x00000003
        /*056c*/ 	.word	0x00000000
        /*0570*/ 	.short	0x010a
        /*0572*/ 	.byte	0x3f
	.zero		1


	//   ....[42]....
        /*0574*/ 	.word	0x000079d0
        /*0578*/ 	.word	0x00000000
        /*057c*/ 	.word	0x00000000
        /*0580*/ 	.short	0x010a
        /*0582*/ 	.byte	0x3f
	.zero		1


	//----- nvinfo : EIATTR_NUM_MBARRIERS
	.align		4
.L_258:
        /*0584*/ 	.byte	0x03, 0x38
        /*0586*/ 	.short	0x0009


	//----- nvinfo : EIATTR_EXIT_INSTR_OFFSETS
	.align		4
        /*0588*/ 	.byte	0x04, 0x1c
        /*058a*/ 	.short	(.L_260 - .L_259)


	//   ....[0]....
.L_259:
        /*058c*/ 	.word	0x000074a0


	//----- nvinfo : EIATTR_MAX_THREADS
	.align		4
.L_260:
        /*0590*/ 	.byte	0x04, 0x05
        /*0592*/ 	.short	(.L_262 - .L_261)
.L_261:
        /*0594*/ 	.word	0x00000180
        /*0598*/ 	.word	0x00000001
        /*059c*/ 	.word	0x00000001


	//----- nvinfo : EIATTR_CRS_STACK_SIZE
	.align		4
.L_262:
        /*05a0*/ 	.byte	0x04, 0x1e
        /*05a2*/ 	.short	(.L_264 - .L_263)
.L_263:
        /*05a4*/ 	.word	0x00000000


	//----- nvinfo : EIATTR_CBANK_PARAM_SIZE
	.align		4
.L_264:
        /*05a8*/ 	.byte	0x03, 0x19
        /*05aa*/ 	.short	0x06f0


	//----- nvinfo : EIATTR_PARAM_CBANK
	.align		4
        /*05ac*/ 	.byte	0x04, 0x0a
        /*05ae*/ 	.short	(.L_266 - .L_265)
	.align		4
.L_265:
        /*05b0*/ 	.word	index@(.nv.constant0._ZN7cutlass13device_kernelIN5flash11enable_sm90INS1_16FlashAttnBwdSm90INS1_25CollectiveMainloopBwdSm90ILi2ELi2ELi2EN4cute5tupleIJNS5_1CILi1EEES8_S8_EEENS6_IJNS7_ILi128EEESA_NS7_ILi64EEEEEENS_6half_tEfNS_4arch4Sm90ELb0ELb0ELb0ELb0ELb0ELb1ELb0ELb0ELi2ELi1ELi2ELi2ELb0EEENS1_24CollectiveEpilogueBwdGQAISC_fSF_Li256ELb0ELb0EEENS1_19SingleTileSchedulerILb0ELb0ELb0ELi128EEEEEEEEEvNT_6ParamsE)
        /*05b4*/ 	.short	0x0210
        /*05b6*/ 	.short	0x06f0


	//----- nvinfo : EIATTR_SW_WAR
	.align		4
.L_266:
        /*05b8*/ 	.byte	0x04, 0x36
        /*05ba*/ 	.short	(.L_268 - .L_267)
.L_267:
        /*05bc*/ 	.word	0x00000008
.L_268:


//--------------------- .nv.info._ZN7cutlass13device_kernelIN5flash11enable_sm90INS1_16FlashAttnBwdSm90INS1_25CollectiveMainloopBwdSm90ILi2ELi2ELi2EN4cute5tupleIJNS5_1CILi1EEES8_S8_EEENS6_IJNS7_ILi128EEESA_NS7_ILi64EEEEEENS_6half_tEfNS_4arch4Sm90ELb0ELb0ELb0ELb0ELb1ELb1ELb0ELb0ELi2ELi1ELi2ELi2ELb0EEENS1_24CollectiveEpilogueBwdGQAISC_fSF_Li256ELb0ELb1EEENS1_19SingleTileSchedulerILb0ELb0ELb0ELi128EEEEEEEEEvNT_6ParamsE --------------------------
	.section	.nv.info._ZN7cutlass13device_kernelIN5flash11enable_sm90INS1_16FlashAttnBwdSm90INS1_25CollectiveMainloopBwdSm90ILi2ELi2ELi2EN4cute5tupleIJNS5_1CILi1EEES8_S8_EEENS6_IJNS7_ILi128EEESA_NS7_ILi64EEEEEENS_6half_tEfNS_4arch4Sm90ELb0ELb0ELb0ELb0ELb1ELb1ELb0ELb0ELi2ELi1ELi2ELi2ELb0EEENS1_24CollectiveEpilogueBwdGQAISC_fSF_Li256ELb0ELb1EEENS1_19SingleTileSchedulerILb0ELb0ELb0ELi128EEEEEEEEEvNT_6ParamsE,"",@"SHT_CUDA_INFO"
	.sectionflags	@""
	.align	4


	//----- nvinfo : EIATTR_CUDA_API_VERSION
	.align		4
        /*0000*/ 	.byte	0x04, 0x37
        /*0002*/ 	.short	(.L_270 - .L_269)
.L_269:
        /*0004*/ 	.word	0x00000082


	//----- nvinfo : EIATTR_KPARAM_INFO
	.align		4
.L_270:
        /*0008*/ 	.byte	0x04, 0x17
        /*000a*/ 	.short	(.L_272 - .L_271)
.L_271:
        /*000c*/ 	.word	0x00000000
        /*0010*/ 	.short	0x0000
        /*0012*/ 	.short	0x0070
        /*0014*/ 	.byte	0x00, 0xf0, 0x01, 0x1a


	//----- nvinfo : EIATTR_SPARSE_MMA_MASK
	.align		4
.L_272:
        /*0018*/ 	.byte	0x03, 0x50
        /*001a*/ 	.short	0x0000


	//----- nvinfo : EIATTR_MAXREG_COUNT
	.align		4
        /*001c*/ 	.byte	0x03, 0x1b
        /*001e*/ 	.short	0x00a8


	//----- nvinfo : EIATTR_NUM_BARRIERS
	.align		4
        /*0020*/ 	.byte	0x02, 0x4c
        /*0022*/ 	.byte	0x10
	.zero		1


	//----- nvinfo : EIATTR_EXTERNS
	.align		4
        /*0024*/ 	.byte	0x04, 0x0f
        /*0026*/ 	.short	(.L_274 - .L_273)


	//   ....[0]....
	.align		4
.L_273:
        /*0028*/ 	.word	index@(__assertfail)


	//----- nvinfo : EIATTR_ANNOTATIONS
	.align		4
.L_274:
        /*002c*/ 	.byte	0x04, 0x55
        /*002e*/ 	.short	(.L_276 - .L_275)


	//   ....[0]....
.L_275:
        /*0030*/ 	.word	0x00000001
        /*0034*/ 	.byte	0x70, 0x15, 0x00, 0x00, 0x01, 0x00, 0x00, 0x00, 0xb0, 0x15, 0x00, 0x00, 0x01, 0x00, 0x00, 0x00
        /*0044*/ 	.byte	0xf0, 0x15, 0x00, 0x00, 0x01, 0x00, 0x00, 0x00, 0x40, 0x17, 0x00, 0x00, 0x01, 0x00, 0x00, 0x00
        /*0054*/ 	.byte	0x70, 0x17, 0x00, 0x00, 0x01, 0x00, 0x00, 0x00, 0x90, 0x17, 0x00, 0x00


	//----- nvinfo : EIATTR_MERCURY_ISA_VERSION
	.align		4
.L_276:
        /*0060*/ 	.byte	0x03, 0x5f
        /*0062*/ 	.short	0x0101


	//----- nvinfo : EIATTR_INT_WARP_WIDE_INSTR_OFFSETS
	.align		4
        /*0064*/ 	.byte	0x04, 0x31
        /*0066*/ 	.short	(.L_278 - .L_277)


	//   ....[0]....
.L_277:
        /*0068*/ 	.word	0x00000180


	//   ....[1]....
        /*006c*/ 	.word	0x00000240


	//   ....[2]....
        /*0070*/ 	.word	0x00005d50


	//   ....[3]....
        /*0074*/ 	.word	0x000061c0


	//   ....[4]....
        /*0078*/ 	.word	0x00006790


	//----- nvinfo : EIATTR_COOP_GROUP_MASK_REGIDS
	.align		4
.L_278:
        /*007c*/ 	.byte	0x04, 0x29
        /*007e*/ 	.short	(.L_280 - .L_279)


	//   ....[0]....
.L_279:
        /*0080*/ 	.word	0xffffffff


	//   ....[1]....
        /*0084*/ 	.word	0xffffffff


	//   ....[2]....
        /*0088*/ 	.word	0xffffffff


	//   ....[3]....
        /*008c*/ 	.word	0xffffffff


	//   ....[4]....
        /*0090*/ 	.word	0xffffffff


	//   ....[5]....
        /*0094*/ 	.word	0xffffffff


	//   ....[6]....
        /*0098*/ 	.word	0xffffffff


	//   ....[7]....
        /*009c*/ 	.word	0xffffffff


	//   ....[8]....
        /*00a0*/ 	.word	0xffffffff


	//   ....[9]....
        /*00a4*/ 	.word	0xffffffff


	//   ....[10]....
        /*00a8*/ 	.word	0xffffffff


	//   ....[11]....
        /*00ac*/ 	.word	0xffffffff


	//   ....[12]....
        /*00b0*/ 	.word	0xffffffff


	//   ....[13]....
        /*00b4*/ 	.word	0xffffffff


	//   ....[14]....
        /*00b8*/ 	.word	0xffffffff


	//   ....[15]....
        /*00bc*/ 	.word	0xffffffff


	//   ....[16]....
        /*00c0*/ 	.word	0xffffffff


	//   ....[17]....
        /*00c4*/ 	.word	0xffffffff


	//   ....[18]....
        /*00c8*/ 	.word	0xffffffff


	//   ....[19]....
        /*00cc*/ 	.word	0xffffffff


	//   ....[20]....
        /*00d0*/ 	.word	0xffffffff


	//   ....[21]....
        /*00d4*/ 	.word	0xffffffff


	//   ....[22]....
        /*00d8*/ 	.word	0xffffffff


	//   ....[23]....
        /*00dc*/ 	.word	0xffffffff


	//   ....[24]....
        /*00e0*/ 	.word	0xffffffff


	//   ....[25]....
        /*00e4*/ 	.word	0xffffffff


	//   ....[26]....
        /*00e8*/ 	.word	0xffffffff


	//   ....[27]....
        /*00ec*/ 	.word	0xffffffff


	//   ....[28]....
        /*00f0*/ 	.word	0xffffffff


	//   ....[29]....
        /*00f4*/ 	.word	0xffffffff


	//   ....[30]....
        /*00f8*/ 	.word	0xffffffff


	//   ....[31]....
        /*00fc*/ 	.word	0xffffffff


	//   ....[32]....
        /*0100*/ 	.word	0xffffffff


	//   ....[33]....
        /*0104*/ 	.word	0xffffffff


	//   ....[34]....
        /*0108*/ 	.word	0xffffffff


	//   ....[35]....
        /*010c*/ 	.word	0xffffffff


	//   ....[36]....
        /*0110*/ 	.word	0xffffffff


	//   ....[37]....
        /*0114*/ 	.word	0xffffffff


	//   ....[38]....
        /*0118*/ 	.word	0xffffffff


	//   ....[39]....
        /*011c*/ 	.word	0xffffffff


	//   ....[40]....
        /*0120*/ 	.word	0xffffffff


	//   ....[41]....
        /*0124*/ 	.word	0xffffffff


	//   ....[42]....
        /*0128*/ 	.word	0xffffffff


	//   ....[43]....
        /*012c*/ 	.word	0xffffffff


	//   ....[44]....
        /*0130*/ 	.word	0xffffffff


	//   ....[45]....
        /*0134*/ 	.word	0xffffffff


	//   ....[46]....
        /*0138*/ 	.word	0xffffffff


	//   ....[47]....
        /*013c*/ 	.word	0xffffffff


	//   ....[48]....
        /*0140*/ 	.word	0xffffffff


	//   ....[49]....
        /*0144*/ 	.word	0xffffffff


	//   ....[50]....
        /*0148*/ 	.word	0xffffffff


	//   ....[51]....
        /*014c*/ 	.word	0xffffffff


	//   ....[52]....
        /*0150*/ 	.word	0xffffffff


	//   ....[53]....
        /*0154*/ 	.word	0xffffffff


	//   ....[54]....
        /*0158*/ 	.word	0xffffffff


	//   ....[55]....
        /*015c*/ 	.word	0xffffffff


	//   ....[56]....
        /*0160*/ 	.word	0xffffffff


	//   ....[57]....
        /*0164*/ 	.word	0xffffffff


	//   ....[58]....
        /*0168*/ 	.word	0xffffffff


	//   ....[59]....
        /*016c*/ 	.word	0xffffffff


	//   ....[60]....
        /*0170*/ 	.word	0xffffffff


	//   ....[61]....
        /*0174*/ 	.word	0xffffffff


	//   ....[62]....
        /*0178*/ 	.word	0xffffffff


	//   ....[63]....
        /*017c*/ 	.word	0xffffffff


	//   ....[64]....
        /*0180*/ 	.word	0xffffffff


	//   ....[65]....
        /*0184*/ 	.word	0xffffffff


	//   ....[66]....
        /*0188*/ 	.word	0xffffffff


	//   ....[67]....
        /*018c*/ 	.word	0xffffffff


	//   ....[68]....
        /*0190*/ 	.word	0xffffffff


	//   ....[69]....
        /*0194*/ 	.word	0xffffffff


	//   ....[70]....
        /*0198*/ 	.word	0xffffffff


	//   ....[71]....
        /*019c*/ 	.word	0xffffffff


	//   ....[72]....
        /*01a0*/ 	.word	0xffffffff


	//   ....[73]....
        /*01a4*/ 	.word	0xffffffff


	//   ....[74]....
        /*01a8*/ 	.word	0xffffffff


	//   ....[75]....
        /*01ac*/ 	.word	0xffffffff


	//   ....[76]....
        /*01b0*/ 	.word	0xffffffff


	//   ....[77]....
        /*01b4*/ 	.word	0xffffffff


	//   ....[78]....
        /*01b8*/ 	.word	0xffffffff


	//   ....[79]....
        /*01bc*/ 	.word	0xffffffff


	//   ....[80]....
        /*01c0*/ 	.word	0xffffffff


	//   ....[81]....
        /*01c4*/ 	.word	0x0500000f


	//   ....[82]....
        /*01c8*/ 	.word	0x0500000f


	//   ....[83]....
        /*01cc*/ 	.word	0x0500000f


	//   ....[84]....
        /*01d0*/ 	.word	0x0500000f


	//   ....[85]....
        /*01d4*/ 	.word	0x0500000f


	//   ....[86]....
        /*01d8*/ 	.word	0x0500000f


	//----- nvinfo : EIATTR_COOP_GROUP_INSTR_OFFSETS
	.align		4
.L_280:
        /*01dc*/ 	.byte	0x04, 0x28
        /*01de*/ 	.short	(.L_282 - .L_281)


	//   ....[0]....
.L_281:
        /*01e0*/ 	.word	0x00000060


	//   ....[1]....
        /*01e4*/ 	.word	0x00000190


	//   ....[2]....
        /*01e8*/ 	.word	0x00000220


	//   ....[3]....
        /*01ec*/ 	.word	0x000003a0


	//   ....[4]....
        /*01f0*/ 	.word	0x000005f0


	//   ....[5]....
        /*01f4*/ 	.word	0x00000b40


	//   ....[6]....
        /*01f8*/ 	.word	0x00001c40


	//   ....[7]....
        /*01fc*/ 	.word	0x00001c80


	//   ....[8]....
        /*0200*/ 	.word	0x00001cc0


	//   ....[9]....
        /*0204*/ 	.word	0x00001d20


	//   ....[10]....
        /*0208*/ 	.word	0x00001df0


	//   ....[11]....
        /*020c*/ 	.word	0x00001e40


	//   ....[12]....
        /*0210*/ 	.word	0x00001e80


	//   ....[13]....
        /*0214*/ 	.word	0x00001ec0


	//   ....[14]....
        /*0218*/ 	.word	0x00001ef0


	//   ....[15]....
        /*021c*/ 	.word	0x00001f50


	//   ....[16]....
        /*0220*/ 	.word	0x00001fd0


	//   ....[17]....
        /*0224*/ 	.word	0x00002040


	//   ....[18]....
        /*0228*/ 	.word	0x00002090


	//   ....[19]....
        /*022c*/ 	.word	0x000020d0


	//   ....[20]....
        /*0230*/ 	.word	0x00002110


	//   ....[21]....
        /*0234*/ 	.word	0x00002140


	//   ....[22]....
        /*0238*/ 	.word	0x00002180


	//   ....[23]....
        /*023c*/ 	.word	0x000021d0


	//   ....[24]....
        /*0240*/ 	.word	0x00002210


	//   ....[25]....
        /*0244*/ 	.word	0x00002280


	//   ....[26]....
        /*0248*/ 	.word	0x000022c0


	//   ....[27]....
        /*024c*/ 	.word	0x00002300


	//   ....[28]....
        /*0250*/ 	.word	0x00002340


	//   ....[29]....
        /*0254*/ 	.word	0x000023c0


	//   ....[30]....
        /*0258*/ 	.word	0x00002400


	//   ....[31]....
        /*025c*/ 	.word	0x00002440


	//   ....[32]....
        /*0260*/ 	.word	0x000024b0


	//   ....[33]....
        /*0264*/ 	.word	0x00002540


	//   ....[34]....
        /*0268*/ 	.word	0x00002600


	//   ....[35]....
        /*026c*/ 	.word	0x00002670


	//   ....[36]....
        /*0270*/ 	.word	0x000026c0


	//   ....[37]....
        /*0274*/ 	.word	0x00002800


	//   ....[38]....
        /*0278*/ 	.word	0x00002c90


	//   ....[39]....
        /*027c*/ 	.word	0x00002ca0


	//   ....[40]....
        /*0280*/ 	.word	0x00002cb0


	//   ....[41]....
        /*0284*/ 	.word	0x00002cc0


	//   ....[42]....
        /*0288*/ 	.word	0x00002cd0


	//   ....[43]....
        /*028c*/ 	.word	0x00002ce0


	//   ....[44]....
        /*0290*/ 	.word	0x00002d10


	//   ....[45]....
        /*0294*/ 	.word	0x00002d40


	//   ....[46]....
        /*0298*/ 	.word	0x00002d80


	//   ....[47]....
        /*029c*/ 	.word	0x00002dc0


	//   ....[48]....
        /*02a0*/ 	.word	0x00002e00


	//   ....[49]....
        /*02a4*/ 	.word	0x00002e40


	//   ....[50]....
        /*02a8*/ 	.word	0x00002e60


	//   ....[51]....
        /*02ac*/ 	.word	0x00002ea0


	//   ....[52]....
        /*02b0*/ 	.word	0x00002ee0


	//   ....[53]....
        /*02b4*/ 	.word	0x00002f40


	//   ....[54]....
        /*02b8*/ 	.word	0x00002f80


	//   ....[55]....
        /*02bc*/ 	.word	0x00002fc0


	//   ....[56]....
        /*02c0*/ 	.word	0x00003000


	//   ....[57]....
        /*02c4*/ 	.word	0x00003040


	//   ....[58]....
        /*02c8*/ 	.word	0x00003080


	//   ....[59]....
        /*02cc*/ 	.word	0x000030c0


	//   ....[60]....
        /*02d0*/ 	.word	0x00003100


	//   ....[61]....
        /*02d4*/ 	.word	0x00003140


	//   ....[62]....
        /*02d8*/ 	.word	0x00003180


	//   ....[63]....
        /*02dc*/ 	.word	0x000031c0


	//   ....[64]....
        /*02e0*/ 	.word	0x00003200


	//   ....[65]....
        /*02e4*/ 	.word	0x00003240


	//   ....[66]....
        /*02e8*/ 	.word	0x00003280


	//   ....[67]....
        /*02ec*/ 	.word	0x000032c0


	//   ....[68]....
        /*02f0*/ 	.word	0x00003300


	//   ....[69]....
        /*02f4*/ 	.word	0x00003340


	//   ....[70]....
        /*02f8*/ 	.word	0x00004e40


	//   ....[71]....
        /*02fc*/ 	.word	0x00004fe0


	//   ....[72]....
        /*0300*/ 	.word	0x00005230


	//   ....[73]....
        /*0304*/ 	.word	0x000053d0


	//   ....[74]....
        /*0308*/ 	.word	0x000054f0


	//   ....[75]....
        /*030c*/ 	.word	0x000059f0


	//   ....[76]....
        /*0310*/ 	.word	0x00005c80


	//   ....[77]....
        /*0314*/ 	.word	0x00005ec0


	//   ....[78]....
        /*0318*/ 	.word	0x000060f0


	//   ....[79]....
        /*031c*/ 	.word	0x000063a0


	//   ....[80]....
        /*0320*/ 	.word	0x000066d0


	//   ....[81]....
        /*0324*/ 	.word	0x00008150


	//   ....[82]....
        /*0328*/ 	.word	0x000082a0


	//   ....[83]....
        /*032c*/ 	.word	0x00008310


	//   ....[84]....
        /*0330*/ 	.word	0x00008380


	//   ....[85]....
        /*0334*/ 	.word	0x000083f0


	//   ....[86]....
        /*0338*/ 	.word	0x00008460


	//----- nvinfo : EIATTR_REG_RECONFIG
	.align		4
.L_282:
        /*033c*/ 	.byte	0x01, 0x54
	.zero		2


	//----- nvinfo : EIATTR_SYSCALL_OFFSETS
	.align		4
        /*0340*/ 	.byte	0x04, 0x46
        /*0342*/ 	.short	(.L_284 - .L_283)


	//   ....[0]....
.L_283:
        /*0344*/ 	.word	0x000007a0


	//   ....[1]....
        /*0348*/ 	.word	0x00000890


	//   ....[2]....
        /*034c*/ 	.word	0x000009f0


	//   ....[3]....
        /*0350*/ 	.word	0x00000ae0


	//----- nvinfo : EIATTR_MBARRIER_INSTR_OFFSETS
	.align		4
.L_284:
        /*0354*/ 	.byte	0x04, 0x39
        /*0356*/ 	.short	(.L_286 - .L_285)


	//   ....[0]....
.L_285:
        /*0358*/ 	.word	0x00000260
        /*035c*/ 	.word	0x000000ff
        /*0360*/ 	.word	0x00030c00
        /*0364*/ 	.short	0x0100
        /*0366*/ 	.byte	0x06
	.zero		1


	//   ....[1]....
        /*0368*/ 	.word	0x00000350
        /*036c*/ 	.word	0x000000ff
        /*0370*/ 	.word	0x00030c10
        /*0374*/ 	.short	0x0100
        /*0376*/ 	.byte	0x08
	.zero		1


	//   ....[2]....
        /*0378*/ 	.word	0x00000360
        /*037c*/ 	.word	0x000000ff
        /*0380*/ 	.word	0x00030c20
        /*0384*/ 	.short	0x0100
        /*0386*/ 	.byte	0x08
	.zero		1


	//   ....[3]....
        /*0388*/ 	.word	0x00000370
        /*038c*/ 	.word	0x000000ff
        /*0390*/ 	.word	0x00030c18
        /*0394*/ 	.short	0x0100
        /*0396*/ 	.byte	0x08
	.zero		1


	//   ....[4]....
        /*0398*/ 	.word	0x00000380
        /*039c*/ 	.word	0x000000ff
        /*03a0*/ 	.word	0x00030c28
        /*03a4*/ 	.short	0x0100
        /*03a6*/ 	.byte	0x08
	.zero		1


	//   ....[5]....
        /*03a8*/ 	.word	0x000004b0
        /*03ac*/ 	.word	0x000000ff
        /*03b0*/ 	.word	0x00030c30
        /*03b4*/ 	.short	0x0100
        /*03b6*/ 	.byte	0x08
	.zero		1


	//   ....[6]....
        /*03b8*/ 	.word	0x000004c0
        /*03bc*/ 	.word	0x000000ff
        /*03c0*/ 	.word	0x00030c40
        /*03c4*/ 	.short	0x0100
        /*03c6*/ 	.byte	0x08
	.zero		1


	//   ....[7]....
        /*03c8*/ 	.word	0x000004d0
        /*03cc*/ 	.word	0x000000ff
        /*03d0*/ 	.word	0x00030c38
        /*03d4*/ 	.short	0x0100
        /*03d6*/ 	.byte	0x08
	.zero		1


	//   ....[8]....
        /*03d8*/ 	.word	0x000004e0
        /*03dc*/ 	.word	0x000000ff
        /*03e0*/ 	.word	0x00030c48
        /*03e4*/ 	.short	0x0100
        /*03e6*/ 	.byte	0x08
	.zero		1


	//   ....[9]....
        /*03e8*/ 	.word	0x00000b70
        /*03ec*/ 	.word	0x00000002
        /*03f0*/ 	.word	0x00030c00
        /*03f4*/ 	.short	0x010a
        /*03f6*/ 	.byte	0x3f
	.zero		1


	//   ....[10]....
        /*03f8*/ 	.word	0x00000bc0
        /*03fc*/ 	.word	0x00000002
        /*0400*/ 	.word	0x00030c00
        /*0404*/ 	.short	0x010a
        /*0406*/ 	.byte	0x3f
	.zero		1


	//   ....[11]....
        /*0408*/ 	.word	0x00001680
        /*040c*/ 	.word	0x00000009
        /*0410*/ 	.word	0x00030c10
        /*0414*/ 	.short	0x010a
        /*0416*/ 	.byte	0x3f
	.zero		1


	//   ....[12]....
        /*0418*/ 	.word	0x000016f0
        /*041c*/ 	.word	0x00000009
        /*0420*/ 	.word	0x00030c10
        /*0424*/ 	.short	0x010a
        /*0426*/ 	.byte	0x3f
	.zero		1


	//   ....[13]....
        /*0428*/ 	.word	0x00001b00
        /*042c*/ 	.word	0x00000009
        /*0430*/ 	.word	0x00030c30
        /*0434*/ 	.short	0x010a
        /*0436*/ 	.byte	0x3f
	.zero		1


	//   ....[14]....
        /*0438*/ 	.word	0x00001b80
        /*043c*/ 	.word	0x00000009
        /*0440*/ 	.word	0x00030c30
        /*0444*/ 	.short	0x010a
        /*0446*/ 	.byte	0x3f
	.zero		1


	//   ....[15]....
        /*0448*/ 	.word	0x000042c0
        /*044c*/ 	.word	0x0000000a
        /*0450*/ 	.word	0x00000000
        /*0454*/ 	.short	0x0101
        /*0456*/ 	.byte	0x3f
	.zero		1


	//   ....[16]....
        /*0458*/ 	.word	0x00004710
        /*045c*/ 	.word	0x00000009
        /*0460*/ 	.word	0x00000000
        /*0464*/ 	.short	0x0101
        /*0466*/ 	.byte	0x3f
	.zero		1


	//   ....[17]....
        /*0468*/ 	.word	0x00006b40
        /*046c*/ 	.word	0x0000000b
        /*0470*/ 	.word	0x00030c20
        /*0474*/ 	.short	0x010a
        /*0476*/ 	.byte	0x3f
	.zero		1


	//   ....[18]....
        /*0478*/ 	.word	0x00007010
        /*047c*/ 	.word	0x0000000b
        /*0480*/ 	.word	0x00030c40
        /*0484*/ 	.short	0x010a
        /*0486*/ 	.byte	0x3f
	.zero		1


	//   ....[19]....
        /*0488*/ 	.word	0x00007240
        /*048c*/ 	.word	0x0000000b
        /*0490*/ 	.word	0x00030c28
        /*0494*/ 	.short	0x010a
        /*0496*/ 	.byte	0x3f
	.zero		1


	//   ....[20]....
        /*0498*/ 	.word	0x000073e0
        /*049c*/ 	.word	0x0000000b
        /*04a0*/ 	.word	0x00030c48
        /*04a4*/ 	.short	0x010a
        /*04a6*/ 	.byte	0x3f
	.zero		1


	//   ....[21]....
        /*04a8*/ 	.word	0x000075f0
        /*04ac*/ 	.word	0x0000000b
        /*04b0*/ 	.word	0x00030c20
        /*04b4*/ 	.short	0x010a
        /*04b6*/ 	.byte	0x3f
	.zero		1


	//   ....[22]....
        /*04b8*/ 	.word	0x00007800
        /*04bc*/ 	.word	0x0000000b
        /*04c0*/ 	.word	0x00030c40
        /*04c4*/ 	.short	0x010a
        /*04c6*/ 	.byte	0x3f
	.zero		1


	//   ....[23]....
        /*04c8*/ 	.word	0x00007a00
        /*04cc*/ 	.word	0x0000000b
        /*04d0*/ 	.word	0x00030c28
        /*04d4*/ 	.short	0x010a
        /*04d6*/ 	.byte	0x3f
	.zero		1


	//   ....[24]....
        /*04d8*/ 	.word	0x00007c00
        /*04dc*/ 	.word	0x0000000d
        /*04e0*/ 	.word	0x00030c40
        /*04e4*/ 	.short	0x010a
        /*04e6*/ 	.byte	0x3f
	.zero		1


	//   ....[25]....
        /*04e8*/ 	.word	0x00007fc0
        /*04ec*/ 	.word	0x00000006
        /*04f0*/ 	.word	0x00000000
        /*04f4*/ 	.short	0x010a
        /*04f6*/ 	.byte	0x3f
	.zero		1


	//   ....[26]....
        /*04f8*/ 	.word	0x00008020
        /*04fc*/ 	.word	0x00000003
        /*0500*/ 	.word	0x00000000
        /*0504*/ 	.short	0x010a
        /*0506*/ 	.byte	0x3f
	.zero		1


	//   ....[27]....
        /*0508*/ 	.word	0x00008080
        /*050c*/ 	.word	0x00000000
        /*0510*/ 	.word	0x00000000
        /*0514*/ 	.short	0x010a
        /*0516*/ 	.byte	0x3f
	.zero		1


	//   ....[28]....
        /*0518*/ 	.word	0x000080b0
        /*051c*/ 	.word	0x00000003
        /*0520*/ 	.word	0x00000000
        /*0524*/ 	.short	0x010a
        /*0526*/ 	.byte	0x3f
	.zero		1


	//   ....[29]....
        /*0528*/ 	.word	0x00008180
        /*052c*/ 	.word	0x00000002
        /*0530*/ 	.word	0x00030c00
        /*0534*/ 	.short	0x010a
        /*0536*/ 	.byte	0x3f
	.zero		1


	//   ....[30]....
        /*0538*/ 	.word	0x000081d0
        /*053c*/ 	.word	0x00000009
        /*0540*/ 	.word	0x00030c10
        /*0544*/ 	.short	0x010a
        /*0546*/ 	.byte	0x3f
	.zero		1


	//   ....[31]....
        /*0548*/ 	.word	0x00008220
        /*054c*/ 	.word	0x00000009
        /*0550*/ 	.word	0x00030c30
        /*0554*/ 	.short	0x010a
        /*0556*/ 	.byte	0x3f
	.zero		1


	//   ....[32]....
        /*0558*/ 	.word	0x000084a0
        /*055c*/ 	.word	0x0000000b
        /*0560*/ 	.word	0x00030c20
        /*0564*/ 	.short	0x010a
        /*0566*/ 	.byte	0x3f
	.zero		1


	//   ....[33]....
        /*0568*/ 	.word	0x000084f0
        /*056c*/ 	.word	0x0000000b
        /*0570*/ 	.word	0x00030c40
        /*0574*/ 	.short	0x010a
        /*0576*/ 	.byte	0x3f
	.zero		1


	//   ....[34]....
        /*0578*/ 	.word	0x00008540
        /*057c*/ 	.word	0x0000000b
        /*0580*/ 	.word	0x00030c28
        /*0584*/ 	.short	0x010a
        /*0586*/ 	.byte	0x3f
	.zero		1


	//   ....[35]....
        /*0588*/ 	.word	0x00008590
        /*058c*/ 	.word	0x0000000b
        /*0590*/ 	.word	0x00030c48
        /*0594*/ 	.short	0x010a
        /*0596*/ 	.byte	0x3f
	.zero		1


	//   ....[36]....
        /*0598*/ 	.word	0x000085f0
        /*059c*/ 	.word	0x0000000b
        /*05a0*/ 	.word	0x00030c20
        /*05a4*/ 	.short	0x010a
        /*05a6*/ 	.byte	0x3f
	.zero		1


	//   ....[37]....
        /*05a8*/ 	.word	0x00008640
        /*05ac*/ 	.word	0x0000000b
        /*05b0*/ 	.word	0x00030c40
        /*05b4*/ 	.short	0x010a
        /*05b6*/ 	.byte	0x3f
	.zero		1


	//   ....[38]....
        /*05b8*/ 	.word	0x00008690
        /*05bc*/ 	.word	0x0000000b
        /*05c0*/ 	.word	0x00030c28
        /*05c4*/ 	.short	0x010a
        /*05c6*/ 	.byte	0x3f
	.zero		1


	//   ....[39]....
        /*05c8*/ 	.word	0x000086e0
        /*05cc*/ 	.word	0x0000000d
        /*05d0*/ 	.word	0x00030c40
        /*05d4*/ 	.short	0x010a
        /*05d6*/ 	.byte	0x3f
	.zero		1


	//   ....[40]....
        /*05d8*/ 	.word	0x000087c0
        /*05dc*/ 	.word	0x00000006
        /*05e0*/ 	.word	0x00000000
        /*05e4*/ 	.short	0x010a
        /*05e6*/ 	.byte	0x3f
	.zero		1


	//   ....[41]....
        /*05e8*/ 	.word	0x00008810
        /*05ec*/ 	.word	0x00000003
        /*05f0*/ 	.word	0x00000000
        /*05f4*/ 	.short	0x010a
        /*05f6*/ 	.byte	0x3f
	.zero		1


	//   ....[42]....
        /*05f8*/ 	.word	0x00008860
        /*05fc*/ 	.word	0x00000000
        /*0600*/ 	.word	0x00000000
        /*0604*/ 	.short	0x010a
        /*0606*/ 	.byte	0x3f
	.zero		1


	//----- nvinfo : EIATTR_NUM_MBARRIERS
	.align		4
.L_286:
        /*0608*/ 	.byte	0x03, 0x38
        /*060a*/ 	.short	0x0009


	//----- nvinfo : EIATTR_EXIT_INSTR_OFFSETS
	.align		4
        /*060c*/ 	.byte	0x04, 0x1c
        /*060e*/ 	.short	(.L_288 - .L_287)


	//   ....[0]....
.L_287:
        /*0610*/ 	.word	0x00008100


	//----- nvinfo : EIATTR_MAX_THREADS
	.align		4
.L_288:
        /*0614*/ 	.byte	0x04, 0x05
        /*0616*/ 	.short	(.L_290 - .L_289)
.L_289:
        /*0618*/ 	.word	0x00000180
        /*061c*/ 	.word	0x00000001
        /*0620*/ 	.word	0x00000001


	//----- nvinfo : EIATTR_CRS_STACK_SIZE
	.align		4
.L_290:
        /*0624*/ 	.byte	0x04, 0x1e
        /*0626*/ 	.short	(.L_292 - .L_291)
.L_291:
        /*0628*/ 	.word	0x00000000


	//----- nvinfo : EIATTR_CBANK_PARAM_SIZE
	.align		4
.L_292:
        /*062c*/ 	.byte	0x03, 0x19
        /*062e*/ 	.short	0x06f0


	//----- nvinfo : EIATTR_PARAM_CBANK
	.align		4
        /*0630*/ 	.byte	0x04, 0x0a
        /*0632*/ 	.short	(.L_294 - .L_293)
	.align		4
.L_293:
        /*0634*/ 	.word	index@(.nv.constant0._ZN7cutlass13device_kernelIN5flash11enable_sm90INS1_16FlashAttnBwdSm90INS1_25CollectiveMainloopBwdSm90ILi2ELi2ELi2EN4cute5tupleIJNS5_1CILi1EEES8_S8_EEENS6_IJNS7_ILi128EEESA_NS7_ILi64EEEEEENS_6half_tEfNS_4arch4Sm90ELb0ELb0ELb0ELb0ELb1ELb1ELb0ELb0ELi2ELi1ELi2ELi2ELb0EEENS1_24CollectiveEpilogueBwdGQAISC_fSF_Li256ELb0ELb1EEENS1_19SingleTileSchedulerILb0ELb0ELb0ELi128EEEEEEEEEvNT_6ParamsE)
        /*0638*/ 	.short	0x0210
        /*063a*/ 	.short	0x06f0


	//----- nvinfo : EIATTR_SW_WAR
	.align		4
.L_294:
        /*063c*/ 	.byte	0x04, 0x36
        /*063e*/ 	.short	(.L_296 - .L_295)
.L_295:
        /*0640*/ 	.word	0x00000008
.L_296:


//--------------------- .nv.info._ZN7cutlass13device_kernelIN5flash11enable_sm90INS1_16FlashAttnBwdSm90INS1_25CollectiveMainloopBwdSm90ILi2ELi2ELi2EN4cute5tupleIJNS5_1CILi1EEES8_S8_EEENS6_IJNS7_ILi128EEESA_NS7_ILi64EEEEEENS_6half_tEfNS_4arch4Sm90ELb0ELb0ELb0ELb1ELb0ELb1ELb0ELb0ELi2ELi1ELi2ELi2ELb0EEENS1_21CollectiveEpilogueBwdISC_SD_SF_Li256ELb1ELb0ELi1EEENS1_19SingleTileSchedulerILb1ELb0ELb0ELi128EEEEEEEEEvNT_6ParamsE --------------------------
	.section	.nv.info._ZN7cutlass13device_kernelIN5flash11enable_sm90INS1_16FlashAttnBwdSm90INS1_25CollectiveMainloopBwdSm90ILi2ELi2ELi2EN4cute5tupleIJNS5_1CILi1EEES8_S8_EEENS6_IJNS7_ILi128EEESA_NS7_ILi64EEEEEENS_6half_tEfNS_4arch4Sm90ELb0ELb0ELb0ELb1ELb0ELb1ELb0ELb0ELi2ELi1ELi2ELi2ELb0EEENS1_21CollectiveEpilogueBwdISC_SD_SF_Li256ELb1ELb0ELi1EEENS1_19SingleTileSchedulerILb1ELb0ELb0ELi128EEEEEEEEEvNT_6ParamsE,"",@"SHT_CUDA_INFO"
	.sectionflags	@""
	.align	4


	//----- nvinfo : EIATTR_CUDA_API_VERSION
	.align		4
        /*0000*/ 	.byte	0x04, 0x37
        /*0002*/ 	.short	(.L_298 - .L_297)
.L_297:
        /*0004*/ 	.word	0x00000082


	//----- nvinfo : EIATTR_KPARAM_INFO
	.align		4
.L_298:
        /*0008*/ 	.byte	0x04, 0x17
        /*000a*/ 	.short	(.L_300 - .L_299)
.L_299:
        /*000c*/ 	.word	0x00000000
        /*0010*/ 	.short	0x0000
        /*0012*/ 	.short	0x0070
        /*0014*/ 	.byte	0x00, 0xf0, 0x01, 0x1a


	//----- nvinfo : EIATTR_SPARSE_MMA_MASK
	.align		4
.L_300:
        /*0018*/ 	.byte	0x03, 0x50
        /*001a*/ 	.short	0x0000


	//----- nvinfo : EIATTR_MAXREG_COUNT
	.align		4
        /*001c*/ 	.byte	0x03, 0x1b
        /*001e*/ 	.short	0x00a8


	//----- nvinfo : EIATTR_NUM_BARRIERS
	.align		4
        /*0020*/ 	.byte	0x02, 0x4c
        /*0022*/ 	.byte	0x10
	.zero		1


	//----- nvinfo : EIATTR_EXTERNS
	.align		4
        /*0024*/ 	.byte	0x04, 0x0f
        /*0026*/ 	.short	(.L_302 - .L_301)


	//   ....[0]....
	.align		4
.L_301:
        /*0028*/ 	.word	index@(__assertfail)


	//----- nvinfo : EIATTR_ANNOTATIONS
	.align		4
.L_302:
        /*002c*/ 	.byte	0x04, 0x55
        /*002e*/ 	.short	(.L_304 - .L_303)


	//   ....[0]....
.L_303:
        /*0030*/ 	.word	0x00000001
        /*0034*/ 	.byte	0x60, 0x05, 0x00, 0x00, 0x01, 0x00, 0x00, 0x00, 0xd0, 0x07, 0x00, 0x00, 0x01, 0x00, 0x00, 0x00
        /*0044*/ 	.byte	0x50, 0x13, 0x00, 0x00, 0x01, 0x00, 0x00, 0x00, 0x00, 0x19, 0x00, 0x00, 0x01, 0x00, 0x00, 0x00
        /*0054*/ 	.byte	0x40, 0x19, 0x00, 0x00, 0x01, 0x00, 0x00, 0x00, 0x80, 0x19, 0x00, 0x00, 0x01, 0x00, 0x00, 0x00
        /*0064*/ 	.byte	0x20, 0x1b, 0x00, 0x00, 0x01, 0x00, 0x00, 0x00, 0x50, 0x1b, 0x00, 0x00, 0x01, 0x00, 0x00, 0x00
        /*0074*/ 	.byte	0x70, 0x1b, 0x00, 0x00, 0x01, 0x00, 0x00, 0x00, 0x50, 0x4d, 0x00, 0x00, 0x01, 0x00, 0x00, 0x00
        /*0084*/ 	.byte	0x90, 0x5f, 0x00, 0x00, 0x01, 0x00, 0x00, 0x00, 0xe0, 0x8c, 0x00, 0x00, 0x01, 0x00, 0x00, 0x00
        /*0094*/ 	.byte	0x10, 0x8d, 0x00, 0x00, 0x01, 0x00, 0x00, 0x00, 0xf0, 0x97, 0x00, 0x00


	//----- nvinfo : EIATTR_MERCURY_ISA_VERSION
	.align		4
.L_304:
        /*00a0*/ 	.byte	0x03, 0x5f
        /*00a2*/ 	.short	0x0101


	//----- nvinfo : EIATTR_INT_WARP_WIDE_INSTR_OFFSETS
	.align		4
        /*00a4*/ 	.byte	0x04, 0x31
        /*00a6*/ 	.short	(.L_306 - .L_305)


	//   ....[0]....
.L_305:
        /*00a8*/ 	.word	0x00000180


	//   ....[1]....
        /*00ac*/ 	.word	0x00000240


	//   ....[2]....
        /*00b0*/ 	.word	0x00007ef0


	//----- nvinfo : EIATTR_COOP_GROUP_MASK_REGIDS
	.align		4
.L_306:
        /*00b4*/ 	.byte	0x04, 0x29
        /*00b6*/ 	.short	(.L_308 - .L_307)


	//   ....[0]....
.L_307:
        /*00b8*/ 	.word	0xffffffff


	//   ....[1]....
        /*00bc*/ 	.word	0xffffffff


	//   ....[2]....
        /*00c0*/ 	.word	0xffffffff


	//   ....[3]....
        /*00c4*/ 	.word	0xffffffff


	//   ....[4]....
        /*00c8*/ 	.word	0xffffffff


	//   ....[5]....
        /*00cc*/ 	.word	0xffffffff


	//   ....[6]....
        /*00d0*/ 	.word	0xffffffff


	//   ....[7]....
        /*00d4*/ 	.word	0xffffffff


	//   ....[8]....
        /*00d8*/ 	.word	0xffffffff


	//   ....[9]....
        /*00dc*/ 	.word	0xffffffff


	//   ....[10]....
        /*00e0*/ 	.word	0xffffffff


	//   ....[11]....
        /*00e4*/ 	.word	0xffffffff


	//   ....[12]....
        /*00e8*/ 	.word	0xffffffff


	//   ....[13]....
        /*00ec*/ 	.word	0xffffffff


	//   ....[14]....
        /*00f0*/ 	.word	0xffffffff


	//   ....[15]....
        /*00f4*/ 	.word	0xffffffff


	//   ....[16]....
        /*00f8*/ 	.word	0xffffffff


	//   ....[17]....
        /*00fc*/ 	.word	0xffffffff


	//   ....[18]....
        /*0100*/ 	.word	0xffffffff


	//   ....[19]....
        /*0104*/ 	.word	0xffffffff


	//   ....[20]....
        /*0108*/ 	.word	0xffffffff


	//   ....[21]....
        /*010c*/ 	.word	0xffffffff


	//   ....[22]....
        /*0110*/ 	.word	0xffffffff


	//   ....[23]....
        /*0114*/ 	.word	0xffffffff


	//   ....[24]....
        /*0118*/ 	.word	0xffffffff


	//   ....[25]....
        /*011c*/ 	.word	0xffffffff


	//   ....[26]....
        /*0120*/ 	.word	0xffffffff


	//   ....[27]....
        /*0124*/ 	.word	0xffffffff


	//   ....[28]....
        /*0128*/ 	.word	0xffffffff


	//   ....[29]....
        /*012c*/ 	.word	0xffffffff


	//   ....[30]....
        /*0130*/ 	.word	0xffffffff


	//   ....[31]....
        /*0134*/ 	.word	0xffffffff


	//   ....[32]....
        /*0138*/ 	.word	0xffffffff


	//   ....[33]....
        /*013c*/ 	.word	0xffffffff


	//   ....[34]....
        /*0140*/ 	.word	0xffffffff


	//   ....[35]....
        /*0144*/ 	.word	0xffffffff


	//   ....[36]....
        /*0148*/ 	.word	0xffffffff


	//   ....[37]....
        /*014c*/ 	.word	0xffffffff


	//   ....[38]....
        /*0150*/ 	.word	0xffffffff


	//   ....[39]....
        /*0154*/ 	.word	0xffffffff


	//   ....[40]....
        /*0158*/ 	.word	0xffffffff


	//   ....[41]....
        /*015c*/ 	.word	0xffffffff


	//   ....[42]....
        /*0160*/ 	.word	0xffffffff


	//   ....[43]....
        /*0164*/ 	.word	0xffffffff


	//   ....[44]....
        /*0168*/ 	.word	0xffffffff


	//   ....[45]....
        /*016c*/ 	.word	0xffffffff


	//   ....[46]....
        /*0170*/ 	.word	0xffffffff


	//   ....[47]....
        /*0174*/ 	.word	0xffffffff


	//   ....[48]....
        /*0178*/ 	.word	0xffffffff


	//   ....[49]....
        /*017c*/ 	.word	0xffffffff


	//   ....[50]....
        /*0180*/ 	.word	0xffffffff


	//   ....[51]....
        /*0184*/ 	.word	0xffffffff


	//   ....[52]....
        /*0188*/ 	.word	0xffffffff


	//   ....[53]....
        /*018c*/ 	.word	0xffffffff


	//   ....[54]....
        /*0190*/ 	.word	0xffffffff


	//   ....[55]....
        /*0194*/ 	.word	0xffffffff


	//   ....[56]....
        /*0198*/ 	.word	0xffffffff


	//   ....[57]....
        /*019c*/ 	.word	0xffffffff


	//   ....[58]....
        /*01a0*/ 	.word	0xffffffff


	//   ....[59]....
        /*01a4*/ 	.word	0xffffffff


	//   ....[60]....
        /*01a8*/ 	.word	0xffffffff


	//   ....[61]....
        /*01ac*/ 	.word	0xffffffff


	//   ....[62]....
        /*01b0*/ 	.word	0xffffffff


	//   ....[63]....
        /*01b4*/ 	.word	0xffffffff


	//   ....[64]....
        /*01b8*/ 	.word	0xffffffff


	//   ....[65]....
        /*01bc*/ 	.word	0xffffffff


	//   ....[66]....
        /*01c0*/ 	.word	0xffffffff


	//   ....[67]....
        /*01c4*/ 	.word	0xffffffff


	//   ....[68]....
        /*01c8*/ 	.word	0xffffffff


	//   ....[69]....
        /*01cc*/ 	.word	0xffffffff


	//   ....[70]....
        /*01d0*/ 	.word	0xffffffff


	//   ....[71]....
        /*01d4*/ 	.word	0x0500000f


	//----- nvinfo : EIATTR_COOP_GROUP_INSTR_OFFSETS
	.align		4
.L_308:
        /*01d8*/ 	.byte	0x04, 0x28
        /*01da*/ 	.short	(.L_310 - .L_309)


	//   ....[0]....
.L_309:
        /*01dc*/ 	.word	0x00000060


	//   ....[1]....
        /*01e0*/ 	.word	0x00000190


	//   ....[2]....
        /*01e4*/ 	.word	0x00000220


	//   ....[3]....
        /*01e8*/ 	.word	0x000003a0


	//   ....[4]....
        /*01ec*/ 	.word	0x00000610


	//   ....[5]....
        /*01f0*/ 	.word	0x00001160


	//   ....[6]....
        /*01f4*/ 	.word	0x00002020


	//   ....[7]....
        /*01f8*/ 	.word	0x00002060


	//   ....[8]....
        /*01fc*/ 	.word	0x000020a0


	//   ....[9]....
        /*0200*/ 	.word	0x00002100


	//   ....[10]....
        /*0204*/ 	.word	0x000021d0


	//   ....[11]....
        /*0208*/ 	.word	0x00002220


	//   ....[12]....
        /*020c*/ 	.word	0x00002260


	//   ....[13]....
        /*0210*/ 	.word	0x000022a0


	//   ....[14]....
        /*0214*/ 	.word	0x000022e0


	//   ....[15]....
        /*0218*/ 	.word	0x00002320


	//   ....[16]....
        /*021c*/ 	.word	0x00002360


	//   ....[17]....
        /*0220*/ 	.word	0x000023c0


	//   ....[18]....
        /*0224*/ 	.word	0x00002430


	//   ....[19]....
        /*0228*/ 	.word	0x00002470


	//   ....[20]....
        /*022c*/ 	.word	0x000024a0


	//   ....[21]....
        /*0230*/ 	.word	0x000024e0


	//   ....[22]....
        /*0234*/ 	.word	0x00002510


	//   ....[23]....
        /*0238*/ 	.word	0x00002580


	//   ....[24]....
        /*023c*/ 	.word	0x000025c0


	//   ....[25]....
        /*0240*/ 	.word	0x00002630


	//   ....[26]....
        /*0244*/ 	.word	0x00002680


	//   ....[27]....
        /*0248*/ 	.word	0x000026c0


	//   ....[28]....
        /*024c*/ 	.word	0x00002710


	//   ....[29]....
        /*0250*/ 	.word	0x00002750


	//   ....[30]....
        /*0254*/ 	.word	0x000027d0


	//   ....[31]....
        /*0258*/ 	.word	0x00002810


	//   ....[32]....
        /*025c*/ 	.word	0x00002850


	//   ....[33]....
        /*0260*/ 	.word	0x00002a80


	//   ....[34]....
        /*0264*/ 	.word	0x00002ad0


	//   ....[35]....
        /*0268*/ 	.word	0x00002b10


	//   ....[36]....
        /*026c*/ 	.word	0x00002bc0


	//   ....[37]....
        /*0270*/ 	.word	0x00002bf0


	//   ....[38]....
        /*0274*/ 	.word	0x00003050


	//   ....[39]....
        /*0278*/ 	.word	0x00003060


	//   ....[40]....
        /*027c*/ 	.word	0x00003070


	//   ....[41]....
        /*0280*/ 	.word	0x00003080


	//   ....[42]....
        /*0284*/ 	.word	0x00003090


	//   ....[43]....
        /*0288*/ 	.word	0x000030a0


	//   ....[44]....
        /*028c*/ 	.word	0x000030d0


	//   ....[45]....
        /*0290*/ 	.word	0x00003100


	//   ....[46]....
        /*0294*/ 	.word	0x00003140


	//   ....[47]....
        /*0298*/ 	.word	0x00003180


	//   ....[48]....
        /*029c*/ 	.word	0x000031c0


	//   ....[49]....
        /*02a0*/ 	.word	0x00003200


	//   ....[50]....
        /*02a4*/ 	.word	0x00003240


	//   ....[51]....
        /*02a8*/ 	.word	0x00003280


	//   ....[52]....
        /*02ac*/ 	.word	0x000032c0


	//   ....[53]....
        /*02b0*/ 	.word	0x00003320


	//   ....[54]....
        /*02b4*/ 	.word	0x00003360


	//   ....[55]....
        /*02b8*/ 	.word	0x000033a0


	//   ....[56]....
        /*02bc*/ 	.word	0x000033e0


	//   ....[57]....
        /*02c0*/ 	.word	0x00003420


	//   ....[58]....
        /*02c4*/ 	.word	0x00003460


	//   ....[59]....
        /*02c8*/ 	.word	0x000034a0


	//   ....[60]....
        /*02cc*/ 	.word	0x000034e0


	//   ....[61]....
        /*02d0*/ 	.word	0x00003520


	//   ....[62]....
        /*02d4*/ 	.word	0x00003560


	//   ....[63]....
        /*02d8*/ 	.word	0x000035a0


	//   ....[64]....
        /*02dc*/ 	.word	0x000035e0


	//   ....[65]....
        /*02e0*/ 	.word	0x00003620


	//   ....[66]....
        /*02e4*/ 	.word	0x00003660


	//   ....[67]....
        /*02e8*/ 	.word	0x000036a0


	//   ....[68]....
        /*02ec*/ 	.word	0x000036e0


	//   ....[69]....
        /*02f0*/ 	.word	0x00003720


	//   ....[70]....
        /*02f4*/ 	.word	0x00006c50


	//   ....[71]....
        /*02f8*/ 	.word	0x00009a60


	//----- nvinfo : EIATTR_REG_RECONFIG
	.align		4
.L_310:
        /*02fc*/ 	.byte	0x01, 0x54
	.zero		2


	//----- nvinfo : EIATTR_SYSCALL_OFFSETS
	.align		4
        /*0300*/ 	.byte	0x04, 0x46
        /*0302*/ 	.short	(.L_312 - .L_311)


	//   ....[0]....
.L_311:
        /*0304*/ 	.word	0x00000dc0


	//   ....[1]....
        /*0308*/ 	.word	0x00000eb0


	//   ....[2]....
        /*030c*/ 	.word	0x00001010


	//   ....[3]....
        /*0310*/ 	.word	0x00001100


	//----- nvinfo : EIATTR_MBARRIER_INSTR_OFFSETS
	.align		4
.L_312:
        /*0314*/ 	.byte	0x04, 0x39
        /*0316*/ 	.short	(.L_314 - .L_313)


	//   ....[0]....
.L_313:
        /*0318*/ 	.word	0x00000260
        /*031c*/ 	.word	0x000000ff
        /*0320*/ 	.word	0x00030c00
        /*0324*/ 	.short	0x0100
        /*0326*/ 	.byte	0x06
	.zero		1


	//   ....[1]....
        /*0328*/ 	.word	0x00000350
        /*032c*/ 	.word	0x000000ff
        /*0330*/ 	.word	0x00030c10
        /*0334*/ 	.short	0x0100
        /*0336*/ 	.byte	0x08
	.zero		1


	//   ....[2]....
        /*0338*/ 	.word	0x00000360
        /*033c*/ 	.word	0x000000ff
        /*0340*/ 	.word	0x00030c20
        /*0344*/ 	.short	0x0100
        /*0346*/ 	.byte	0x08
	.zero		1


	//   ....[3]....
        /*0348*/ 	.word	0x00000370
        /*034c*/ 	.word	0x000000ff
        /*0350*/ 	.word	0x00030c18
        /*0354*/ 	.short	0x0100
        /*0356*/ 	.byte	0x08
	.zero		1


	//   ....[4]....
        /*0358*/ 	.word	0x00000380
        /*035c*/ 	.word	0x000000ff
        /*0360*/ 	.word	0x00030c28
        /*0364*/ 	.short	0x0100
        /*0366*/ 	.byte	0x08
	.zero		1


	//   ....[5]....
        /*0368*/ 	.word	0x000004b0
        /*036c*/ 	.word	0x000000ff
        /*0370*/ 	.word	0x00030c30
        /*0374*/ 	.short	0x0100
        /*0376*/ 	.byte	0x08
	.zero		1


	//   ....[6]....
        /*0378*/ 	.word	0x000004c0
        /*037c*/ 	.word	0x000000ff
        /*0380*/ 	.word	0x00030c40
        /*0384*/ 	.short	0x0100
        /*0386*/ 	.byte	0x08
	.zero		1


	//   ....[7]....
        /*0388*/ 	.word	0x000004d0
        /*038c*/ 	.word	0x000000ff
        /*0390*/ 	.word	0x00030c38
        /*0394*/ 	.short	0x0100
        /*0396*/ 	.byte	0x08
	.zero		1


	//   ....[8]....
        /*0398*/ 	.word	0x000004e0
        /*039c*/ 	.word	0x000000ff
        /*03a0*/ 	.word	0x00030c48
        /*03a4*/ 	.short	0x0100
        /*03a6*/ 	.byte	0x08
	.zero		1


	//   ....[9]....
        /*03a8*/ 	.word	0x000011b0
        /*03ac*/ 	.word	0x000000e2
        /*03b0*/ 	.word	0x00030c00
        /*03b4*/ 	.short	0x010a
        /*03b6*/ 	.byte	0x3f
	.zero		1


	//   ....[10]....
        /*03b8*/ 	.word	0x00001330
        /*03bc*/ 	.word	0x000000e2
        /*03c0*/ 	.word	0x00030c00
        /*03c4*/ 	.short	0x010a
        /*03c6*/ 	.byte	0x3f
	.zero		1


	//   ....[11]....
        /*03c8*/ 	.word	0x00001a60
        /*03cc*/ 	.word	0x00000009
        /*03d0*/ 	.word	0x00030c10
        /*03d4*/ 	.short	0x010a
        /*03d6*/ 	.byte	0x3f
	.zero		1


	//   ....[12]....
        /*03d8*/ 	.word	0x00001ad0
        /*03dc*/ 	.word	0x00000009
        /*03e0*/ 	.word	0x00030c10
        /*03e4*/ 	.short	0x010a
        /*03e6*/ 	.byte	0x3f
	.zero		1


	//   ....[13]....
        /*03e8*/ 	.word	0x00001ee0
        /*03ec*/ 	.word	0x00000009
        /*03f0*/ 	.word	0x00030c30
        /*03f4*/ 	.short	0x010a
        /*03f6*/ 	.byte	0x3f
	.zero		1


	//   ....[14]....
        /*03f8*/ 	.word	0x00001f60
        /*03fc*/ 	.word	0x00000009
        /*0400*/ 	.word	0x00030c30
        /*0404*/ 	.short	0x010a
        /*0406*/ 	.byte	0x3f
	.zero		1


	//   ....[15]....
        /*0408*/ 	.word	0x00004690
        /*040c*/ 	.word	0x0000000a
        /*0410*/ 	.word	0x00000000
        /*0414*/ 	.short	0x0101
        /*0416*/ 	.byte	0x3f
	.zero		1


	//   ....[16]....
        /*0418*/ 	.word	0x00004ad0
        /*041c*/ 	.word	0x00000009
        /*0420*/ 	.word	0x00000000
        /*0424*/ 	.short	0x0101
        /*0426*/ 	.byte	0x3f
	.zero		1


	//   ....[17]....
        /*0428*/ 	.word	0x000083f0
        /*042c*/ 	.word	0x0000000c
        /*0430*/ 	.word	0x00030c20
        /*0434*/ 	.short	0x010a
        /*0436*/ 	.byte	0x3f
	.zero		1


	//   ....[18]....
        /*0438*/ 	.word	0x000088a0
        /*043c*/ 	.word	0x0000000c
        /*0440*/ 	.word	0x00030c40
        /*0444*/ 	.short	0x010a
        /*0446*/ 	.byte	0x3f
	.zero		1


	//   ....[19]....
        /*0448*/ 	.word	0x00008ae0
        /*044c*/ 	.word	0x0000000c
        /*0450*/ 	.word	0x00030c28
        /*0454*/ 	.short	0x010a
        /*0456*/ 	.byte	0x3f
	.zero		1


	//   ....[20]....
        /*0458*/ 	.word	0x00008ca0
        /*045c*/ 	.word	0x0000000c
        /*0460*/ 	.word	0x00030c48
        /*0464*/ 	.short	0x010a
        /*0466*/ 	.byte	0x3f
	.zero		1


	//   ....[21]....
        /*0468*/ 	.word	0x00008eb0
        /*046c*/ 	.word	0x0000000c
        /*0470*/ 	.word	0x00030c20
        /*0474*/ 	.short	0x010a
        /*0476*/ 	.byte	0x3f
	.zero		1


	//   ....[22]....
        /*0478*/ 	.word	0x000090d0
        /*047c*/ 	.word	0x0000000c
        /*0480*/ 	.word	0x00030c40
        /*0484*/ 	.short	0x010a
        /*0486*/ 	.byte	0x3f
	.zero		1


	//   ....[23]....
        /*0488*/ 	.word	0x000092e0
        /*048c*/ 	.word	0x0000000c
        /*0490*/ 	.word	0x00030c28
        /*0494*/ 	.short	0x010a
        /*0496*/ 	.byte	0x3f
	.zero		1


	//   ....[24]....
        /*0498*/ 	.word	0x000094f0
        /*049c*/ 	.word	0x0000000d
        /*04a0*/ 	.word	0x00030c40
        /*04a4*/ 	.short	0x010a
        /*04a6*/ 	.byte	0x3f
	.zero		1


	//   ....[25]....
        /*04a8*/ 	.word	0x000098e0
        /*04ac*/ 	.word	0x00000007
        /*04b0*/ 	.word	0x00000000
        /*04b4*/ 	.short	0x010a
        /*04b6*/ 	.byte	0x3f
	.zero		1


	//   ....[26]....
        /*04b8*/ 	.word	0x00009930
        /*04bc*/ 	.word	0x0000000b
        /*04c0*/ 	.word	0x00000000
        /*04c4*/ 	.short	0x010a
        /*04c6*/ 	.byte	0x3f
	.zero		1


	//   ....[27]....
        /*04c8*/ 	.word	0x00009990
        /*04cc*/ 	.word	0x00000009
        /*04d0*/ 	.word	0x00000000
        /*04d4*/ 	.short	0x010a
        /*04d6*/ 	.byte	0x3f
	.zero		1


	//   ....[28]....
        /*04d8*/ 	.word	0x000099c0
        /*04dc*/ 	.word	0x00000003
        /*04e0*/ 	.word	0x00000000
        /*04e4*/ 	.short	0x010a
        /*04e6*/ 	.byte	0x3f
	.zero		1


	//   ....[29]....
        /*04e8*/ 	.word	0x00009a90
        /*04ec*/ 	.word	0x000000e2
        /*04f0*/ 	.word	0x00030c00
        /*04f4*/ 	.short	0x010a
        /*04f6*/ 	.byte	0x3f
	.zero		1


	//   ....[30]....
        /*04f8*/ 	.word	0x00009ae0
        /*04fc*/ 	.word	0x00000009
        /*0500*/ 	.word	0x00030c10
        /*0504*/ 	.short	0x010a
        /*0506*/ 	.byte	0x3f
	.zero		1


	//   ....[31]....
        /*0508*/ 	.word	0x00009b30
        /*050c*/ 	.word	0x00000009
        /*0510*/ 	.word	0x00030c30
        /*0514*/ 	.short	0x010a
        /*0516*/ 	.byte	0x3f
	.zero		1


	//   ....[32]....
        /*0518*/ 	.word	0x00009b80
        /*051c*/ 	.word	0x0000000c
        /*0520*/ 	.word	0x00030c20
        /*0524*/ 	.short	0x010a
        /*0526*/ 	.byte	0x3f
	.zero		1


	//   ....[33]....
        /*0528*/ 	.word	0x00009bd0
        /*052c*/ 	.word	0x0000000c
        /*0530*/ 	.word	0x00030c40
        /*0534*/ 	.short	0x010a
        /*0536*/ 	.byte	0x3f
	.zero		1


	//   ....[34]....
        /*0538*/ 	.word	0x00009c20
        /*053c*/ 	.word	0x0000000c
        /*0540*/ 	.word	0x00030c28
        /*0544*/ 	.short	0x010a
        /*0546*/ 	.byte	0x3f
	.zero		1


	//   ....[35]....
        /*0548*/ 	.word	0x00009c70
        /*054c*/ 	.word	0x0000000c
        /*0550*/ 	.word	0x00030c48
        /*0554*/ 	.short	0x010a
        /*0556*/ 	.byte	0x3f
	.zero		1


	//   ....[36]....
        /*0558*/ 	.word	0x00009cd0
        /*055c*/ 	.word	0x0000000c
        /*0560*/ 	.word	0x00030c20
        /*0564*/ 	.short	0x010a
        /*0566*/ 	.byte	0x3f
	.zero		1


	//   ....[37]....
        /*0568*/ 	.word	0x00009d20
        /*056c*/ 	.word	0x0000000c
        /*0570*/ 	.word	0x00030c40
        /*0574*/ 	.short	0x010a
        /*0576*/ 	.byte	0x3f
	.zero		1


	//   ....[38]....
        /*0578*/ 	.word	0x00009d70
        /*057c*/ 	.word	0x0000000c
        /*0580*/ 	.word	0x00030c28
        /*0584*/ 	.short	0x010a
        /*0586*/ 	.byte	0x3f
	.zero		1


	//   ....[39]....
        /*0588*/ 	.word	0x00009dc0
        /*058c*/ 	.word	0x0000000d
        /*0590*/ 	.word	0x00030c40
        /*0594*/ 	.short	0x010a
        /*0596*/ 	.byte	0x3f
	.zero		1


	//   ....[40]....
        /*0598*/ 	.word	0x00009e90
        /*059c*/ 	.word	0x00000007
        /*05a0*/ 	.word	0x00000000
        /*05a4*/ 	.short	0x010a
        /*05a6*/ 	.byte	0x3f
	.zero		1


	//   ....[41]....
        /*05a8*/ 	.word	0x00009ee0
        /*05ac*/ 	.word	0x0000000b
        /*05b0*/ 	.word	0x00000000
        /*05b4*/ 	.short	0x010a
        /*05b6*/ 	.byte	0x3f
	.zero		1


	//   ....[42]....
        /*05b8*/ 	.word	0x00009f30
        /*05bc*/ 	.word	0x00000009
        /*05c0*/ 	.word	0x00000000
        /*05c4*/ 	.short	0x010a
        /*05c6*/ 	.byte	0x3f
	.zero		1


	//----- nvinfo : EIATTR_NUM_MBARRIERS
	.align		4
.L_314:
        /*05c8*/ 	.byte	0x03, 0x38
        /*05ca*/ 	.short	0x0009


	//----- nvinfo : EIATTR_EXIT_INSTR_OFFSETS
	.align		4
        /*05cc*/ 	.byte	0x04, 0x1c
        /*05ce*/ 	.short	(.L_316 - .L_315)


	//   ....[0]....
.L_315:
        /*05d0*/ 	.word	0x00009a10


	//----- nvinfo : EIATTR_MAX_THREADS
	.align		4
.L_316:
        /*05d4*/ 	.byte	0x04, 0x05
        /*05d6*/ 	.short	(.L_318 - .L_317)
.L_317:
        /*05d8*/ 	.word	0x00000180
        /*05dc*/ 	.word	0x00000001
        /*05e0*/ 	.word	0x00000001


	//----- nvinfo : EIATTR_CRS_STACK_SIZE
	.align		4
.L_318:
        /*05e4*/ 	.byte	0x04, 0x1e
        /*05e6*/ 	.short	(.L_320 - .L_319)
.L_319:
        /*05e8*/ 	.word	0x00000000


	//----- nvinfo : EIATTR_CBANK_PARAM_SIZE
	.align		4
.L_320:
        /*05ec*/ 	.byte	0x03, 0x19
        /*05ee*/ 	.short	0x06f0


	//----- nvinfo : EIATTR_PARAM_CBANK
	.align		4
        /*05f0*/ 	.byte	0x04, 0x0a
        /*05f2*/ 	.short	(.L_322 - .L_321)
	.align		4
.L_321:
        /*05f4*/ 	.word	index@(.nv.constant0._ZN7cutlass13device_kernelIN5flash11enable_sm90INS1_16FlashAttnBwdSm90INS1_25CollectiveMainloopBwdSm90ILi2ELi2ELi2EN4cute5tupleIJNS5_1CILi1EEES8_S8_EEENS6_IJNS7_ILi128EEESA_NS7_ILi64EEEEEENS_6half_tEfNS_4arch4Sm90ELb0ELb0ELb0ELb1ELb0ELb1ELb0ELb0ELi2ELi1ELi2ELi2ELb0EEENS1_21CollectiveEpilogueBwdISC_SD_SF_Li256ELb1ELb0ELi1EEENS1_19SingleTileSchedulerILb1ELb0ELb0ELi128EEEEEEEEEvNT_6ParamsE)
        /*05f8*/ 	.short	0x0210
        /*05fa*/ 	.short	0x06f0


	//----- nvinfo : EIATTR_SW_WAR
	.align		4
.L_322:
        /*05fc*/ 	.byte	0x04, 0x36
        /*05fe*/ 	.short	(.L_324 - .L_323)
.L_323:
        /*0600*/ 	.word	0x00000008
.L_324:


//--------------------- .nv.info._ZN7cutlass13device_kernelIN5flash11enable_sm90INS1_16FlashAttnBwdSm90INS1_25CollectiveMainloopBwdSm90ILi2ELi2ELi2EN4cute5tupleIJNS5_1CILi1EEES8_S8_EEENS6_IJNS7_ILi128EEESA_NS7_ILi64EEEEEENS_6half_tEfNS_4arch4Sm90ELb0ELb0ELb0ELb1ELb1ELb1ELb0ELb0ELi2ELi1ELi2ELi2ELb0EEENS1_21CollectiveEpilogueBwdISC_SD_SF_Li256ELb1ELb0ELi1EEENS1_19SingleTileSchedulerILb1ELb0ELb0ELi128EEEEEEEEEvNT_6ParamsE --------------------------
	.section	.nv.info._ZN7cutlass13device_kernelIN5flash11enable_sm90INS1_16FlashAttnBwdSm90INS1_25CollectiveMainloopBwdSm90ILi2ELi2ELi2EN4cute5tupleIJNS5_1CILi1EEES8_S8_EEENS6_IJNS7_ILi128EEESA_NS7_ILi64EEEEEENS_6half_tEfNS_4arch4Sm90ELb0ELb0ELb0ELb1ELb1ELb1ELb0ELb0ELi2ELi1ELi2ELi2ELb0EEENS1_21CollectiveEpilogueBwdISC_SD_SF_Li256ELb1ELb0ELi1EEENS1_19SingleTileSchedulerILb1ELb0ELb0ELi128EEEEEEEEEvNT_6ParamsE,"",@"SHT_CUDA_INFO"
	.sectionflags	@""
	.align	4


	//----- nvinfo : EIATTR_CUDA_API_VERSION
	.align		4
        /*0000*/ 	.byte	0x04, 0x37
        /*0002*/ 	.short	(.L_326 - .L_325)
.L_325:
        /*0004*/ 	.word	0x00000082


	//----- nvinfo : EIATTR_KPARAM_INFO
	.align		4
.L_326:
        /*0008*/ 	.byte	0x04, 0x17
        /*000a*/ 	.short	(.L_328 - .L_327)
.L_327:
        /*000c*/ 	.word	0x00000000
        /*0010*/ 	.short	0x0000
        /*0012*/ 	.short	0x0070
        /*0014*/ 	.byte	0x00, 0xf0, 0x01, 0x1a


	//----- nvinfo : EIATTR_SPARSE_MMA_MASK
	.align		4
.L_328:
        /*0018*/ 	.byte	0x03, 0x50
        /*001a*/ 	.short	0x0000


	//----- nvinfo : EIATTR_MAXREG_COUNT
	.align		4
        /*001c*/ 	.byte	0x03, 0x1b
        /*001e*/ 	.short	0x00a8


	//----- nvinfo : EIATTR_NUM_BARRIERS
	.align		4
        /*0020*/ 	.byte	0x02, 0x4c
        /*0022*/ 	.byte	0x10
	.zero		1


	//----- nvinfo : EIATTR_EXTERNS
	.align		4
        /*0024*/ 	.byte	0x04, 0x0f
        /*0026*/ 	.short	(.L_330 - .L_329)


	//   ....[0]....
	.align		4
.L_329:
        /*0028*/ 	.word	index@(__assertfail)


	//----- nvinfo : EIATTR_ANNOTATIONS
	.align		4
.L_330:
        /*002c*/ 	.byte	0x04, 0x55
        /*002e*/ 	.short	(.L_332 - .L_331)


	//   ....[0]....
.L_331:
        /* <DEDUP_REMOVED lines=8> */


	//----- nvinfo : EIATTR_MERCURY_ISA_VERSION
	.align		4
.L_332:
        /*00a0*/ 	.byte	0x03, 0x5f
        /*00a2*/ 	.short	0x0101


	//----- nvinfo : EIATTR_INT_WARP_WIDE_INSTR_OFFSETS
	.align		4
        /*00a4*/ 	.byte	0x04, 0x31
        /*00a6*/ 	.short	(.L_334 - .L_333)


	//   ....[0]....
.L_333:
        /*00a8*/ 	.word	0x00000180


	//   ....[1]....
        /*00ac*/ 	.word	0x00000240


	//   ....[2]....
        /*00b0*/ 	.word	0x00007930


	//   ....[3]....
        /*00b4*/ 	.word	0x00007da0


	//   ....[4]....
        /*00b8*/ 	.word	0x00008370


	//   ....[5]....
        /*00bc*/ 	.word	0x000086f0


	//----- nvinfo : EIATTR_COOP_GROUP_MASK_REGIDS
	.align		4
.L_334:
        /*00c0*/ 	.byte	0x04, 0x29
        /*00c2*/ 	.short	(.L_336 - .L_335)


	//   ....[0]....
.L_335:
        /*00c4*/ 	.word	0xffffffff


	//   ....[1]....
        /*00c8*/ 	.word	0xffffffff


	//   ....[2]....
        /*00cc*/ 	.word	0xffffffff


	//   ....[3]....
        /*00d0*/ 	.word	0xffffffff


	//   ....[4]....
        /*00d4*/ 	.word	0xffffffff


	//   ....[5]....
        /*00d8*/ 	.word	0xffffffff


	//   ....[6]....
        /*00dc*/ 	.word	0xffffffff


	//   ....[7]....
        /*00e0*/ 	.word	0xffffffff


	//   ....[8]....
        /*00e4*/ 	.word	0xffffffff


	//   ....[9]....
        /*00e8*/ 	.word	0xffffffff


	//   ....[10]....
        /*00ec*/ 	.word	0xffffffff


	//   ....[11]....
        /*00f0*/ 	.word	0xffffffff


	//   ....[12]....
        /*00f4*/ 	.word	0xffffffff


	//   ....[13]....
        /*00f8*/ 	.word	0xffffffff


	//   ....[14]....
        /*00fc*/ 	.word	0xffffffff


	//   ....[15]....
        /*0100*/ 	.word	0xffffffff


	//   ....[16]....
        /*0104*/ 	.word	0xffffffff


	//   ....[17]....
        /*0108*/ 	.word	0xffffffff


	//   ....[18]....
        /*010c*/ 	.word	0xffffffff


	//   ....[19]....
        /*0110*/ 	.word	0xffffffff


	//   ....[20]....
        /*0114*/ 	.word	0xffffffff


	//   ....[21]....
        /*0118*/ 	.word	0xffffffff


	//   ....[22]....
        /*011c*/ 	.word	0xffffffff


	//   ....[23]....
        /*0120*/ 	.word	0xffffffff


	//   ....[24]....
        /*0124*/ 	.word	0xffffffff


	//   ....[25]....
        /*0128*/ 	.word	0xffffffff


	//   ....[26]....
        /*012c*/ 	.word	0xffffffff


	//   ....[27]....
        /*0130*/ 	.word	0xffffffff


	//   ....[28]....
        /*0134*/ 	.word	0xffffffff


	//   ....[29]....
        /*0138*/ 	.word	0xffffffff


	//   ....[30]....
        /*013c*/ 	.word	0xffffffff


	//   ....[31]....
        /*0140*/ 	.word	0xffffffff


	//   ....[32]....
        /*0144*/ 	.word	0xffffffff


	//   ....[33]....
        /*0148*/ 	.word	0xffffffff


	//   ....[34]....
        /*014c*/ 	.word	0xffffffff


	//   ....[35]....
        /*0150*/ 	.word	0xffffffff


	//   ....[36]....
        /*0154*/ 	.word	0xffffffff


	//   ....[37]....
        /*0158*/ 	.word	0xffffffff


	//   ....[38]....
        /*015c*/ 	.word	0xffffffff


	//   ....[39]....
        /*0160*/ 	.word	0xffffffff


	//   ....[40]....
        /*0164*/ 	.word	0xffffffff


	//   ....[41]....
        /*0168*/ 	.word	0xffffffff


	//   ....[42]....
        /*016c*/ 	.word	0xffffffff


	//   ....[43]....
        /*0170*/ 	.word	0xffffffff


	//   ....[44]....
        /*0174*/ 	.word	0xffffffff


	//   ....[45]....
        /*0178*/ 	.word	0xffffffff


	//   ....[46]....
        /*017c*/ 	.word	0xffffffff


	//   ....[47]....
        /*0180*/ 	.word	0xffffffff


	//   ....[48]....
        /*0184*/ 	.word	0xffffffff


	//   ....[49]....
        /*0188*/ 	.word	0xffffffff


	//   ....[50]....
        /*018c*/ 	.word	0xffffffff


	//   ....[51]....
        /*0190*/ 	.word	0xffffffff


	//   ....[52]....
        /*0194*/ 	.word	0xffffffff


	//   ....[53]....
        /*0198*/ 	.word	0xffffffff


	//   ....[54]....
        /*019c*/ 	.word	0xffffffff


	//   ....[55]....
        /*01a0*/ 	.word	0xffffffff


	//   ....[56]....
        /*01a4*/ 	.word	0xffffffff


	//   ....[57]....
        /*01a8*/ 	.word	0xffffffff


	//   ....[58]....
        /*01ac*/ 	.word	0xffffffff


	//   ....[59]....
        /*01b0*/ 	.word	0xffffffff


	//   ....[60]....
        /*01b4*/ 	.word	0xffffffff


	//   ....[61]....
        /*01b8*/ 	.word	0xffffffff


	//   ....[62]....
        /*01bc*/ 	.word	0xffffffff


	//   ....[63]....
        /*01c0*/ 	.word	0xffffffff


	//   ....[64]....
        /*01c4*/ 	.word	0xffffffff


	//   ....[65]....
        /*01c8*/ 	.word	0xffffffff


	//   ....[66]....
        /*01cc*/ 	.word	0xffffffff


	//   ....[67]....
        /*01d0*/ 	.word	0xffffffff


	//   ....[68]....
        /*01d4*/ 	.word	0xffffffff


	//   ....[69]....
        /*01d8*/ 	.word	0xffffffff


	//   ....[70]....
        /*01dc*/ 	.word	0xffffffff


	//   ....[71]....
        /*01e0*/ 	.word	0xffffffff


	//   ....[72]....
        /*01e4*/ 	.word	0xffffffff


	//   ....[73]....
        /*01e8*/ 	.word	0xffffffff


	//   ....[74]....
        /*01ec*/ 	.word	0xffffffff


	//   ....[75]....
        /*01f0*/ 	.word	0xffffffff


	//   ....[76]....
        /*01f4*/ 	.word	0xffffffff


	//   ....[77]....
        /*01f8*/ 	.word	0x0500000f


	//   ....[78]....
        /*01fc*/ 	.word	0x0500000f


	//   ....[79]....
        /*0200*/ 	.word	0x0500000f


	//   ....[80]....
        /*0204*/ 	.word	0x0500000f


	//----- nvinfo : EIATTR_COOP_GROUP_INSTR_OFFSETS
	.align		4
.L_336:
        /*0208*/ 	.byte	0x04, 0x28
        /*020a*/ 	.short	(.L_338 - .L_337)


	//   ....[0]....
.L_337:
        /*020c*/ 	.word	0x00000060


	//   ....[1]....
        /*0210*/ 	.word	0x00000190


	//   ....[2]....
        /*0214*/ 	.word	0x00000220


	//   ....[3]....
        /*0218*/ 	.word	0x000003a0


	//   ....[4]....
        /*021c*/ 	.word	0x00000610


	//   ....[5]....
        /*0220*/ 	.word	0x00001160


	//   ....[6]....
        /*0224*/ 	.word	0x00002020


	//   ....[7]....
        /*0228*/ 	.word	0x00002060


	//   ....[8]....
        /*022c*/ 	.word	0x000020a0


	//   ....[9]....
        /*0230*/ 	.word	0x00002100


	//   ....[10]....
        /*0234*/ 	.word	0x000021d0


	//   ....[11]....
        /*0238*/ 	.word	0x00002220


	//   ....[12]....
        /*023c*/ 	.word	0x00002260


	//   ....[13]....
        /*0240*/ 	.word	0x000022a0


	//   ....[14]....
        /*0244*/ 	.word	0x000022e0


	//   ....[15]....
        /*0248*/ 	.word	0x00002320


	//   ....[16]....
        /*024c*/ 	.word	0x00002360


	//   ....[17]....
        /*0250*/ 	.word	0x000023c0


	//   ....[18]....
        /*0254*/ 	.word	0x00002430


	//   ....[19]....
        /*0258*/ 	.word	0x00002470


	//   ....[20]....
        /*025c*/ 	.word	0x000024a0


	//   ....[21]....
        /*0260*/ 	.word	0x000024e0


	//   ....[22]....
        /*0264*/ 	.word	0x00002510


	//   ....[23]....
        /*0268*/ 	.word	0x00002580


	//   ....[24]....
        /*026c*/ 	.word	0x000025c0


	//   ....[25]....
        /*0270*/ 	.word	0x00002630


	//   ....[26]....
        /*0274*/ 	.word	0x00002680


	//   ....[27]....
        /*0278*/ 	.word	0x000026c0


	//   ....[28]....
        /*027c*/ 	.word	0x00002710


	//   ....[29]....
        /*0280*/ 	.word	0x00002750


	//   ....[30]....
        /*0284*/ 	.word	0x000027d0


	//   ....[31]....
        /*0288*/ 	.word	0x00002810


	//   ....[32]....
        /*028c*/ 	.word	0x00002850


	//   ....[33]....
        /*0290*/ 	.word	0x00002a80


	//   ....[34]....
        /*0294*/ 	.word	0x00002ad0


	//   ....[35]....
        /*0298*/ 	.word	0x00002b10


	//   ....[36]....
        /*029c*/ 	.word	0x00002bc0


	//   ....[37]....
        /*02a0*/ 	.word	0x00002bf0


	//   ....[38]....
        /*02a4*/ 	.word	0x00003050


	//   ....[39]....
        /*02a8*/ 	.word	0x00003060


	//   ....[40]....
        /*02ac*/ 	.word	0x00003070


	//   ....[41]....
        /*02b0*/ 	.word	0x00003080


	//   ....[42]....
        /*02b4*/ 	.word	0x00003090


	//   ....[43]....
        /*02b8*/ 	.word	0x000030a0


	//   ....[44]....
        /*02bc*/ 	.word	0x000030d0


	//   ....[45]....
        /*02c0*/ 	.word	0x00003100


	//   ....[46]....
        /*02c4*/ 	.word	0x00003140


	//   ....[47]....
        /*02c8*/ 	.word	0x00003180


	//   ....[48]....
        /*02cc*/ 	.word	0x000031c0


	//   ....[49]....
        /*02d0*/ 	.word	0x00003200


	//   ....[50]....
        /*02d4*/ 	.word	0x00003240


	//   ....[51]....
        /*02d8*/ 	.word	0x00003280


	//   ....[52]....
        /*02dc*/ 	.word	0x000032c0


	//   ....[53]....
        /*02e0*/ 	.word	0x00003320


	//   ....[54]....
        /*02e4*/ 	.word	0x00003360


	//   ....[55]....
        /*02e8*/ 	.word	0x000033a0


	//   ....[56]....
        /*02ec*/ 	.word	0x000033e0


	//   ....[57]....
        /*02f0*/ 	.word	0x00003420


	//   ....[58]....
        /*02f4*/ 	.word	0x00003460


	//   ....[59]....
        /*02f8*/ 	.word	0x000034a0


	//   ....[60]....
        /*02fc*/ 	.word	0x000034e0


	//   ....[61]....
        /*0300*/ 	.word	0x00003520


	//   ....[62]....
        /*0304*/ 	.word	0x00003560


	//   ....[63]....
        /*0308*/ 	.word	0x000035a0


	//   ....[64]....
        /*030c*/ 	.word	0x000035e0


	//   ....[65]....
        /*0310*/ 	.word	0x00003620


	//   ....[66]....
        /*0314*/ 	.word	0x00003660


	//   ....[67]....
        /*0318*/ 	.word	0x000036a0


	//   ....[68]....
        /*031c*/ 	.word	0x000036e0


	//   ....[69]....
        /*0320*/ 	.word	0x00003720


	//   ....[70]....
        /*0324*/ 	.word	0x00006c50


	//   ....[71]....
        /*0328*/ 	.word	0x000075d0


	//   ....[72]....
        /*032c*/ 	.word	0x00007860


	//   ....[73]....
        /*0330*/ 	.word	0x00007aa0


	//   ....[74]....
        /*0334*/ 	.word	0x00007cd0


	//   ....[75]....
        /*0338*/ 	.word	0x00007f80


	//   ....[76]....
        /*033c*/ 	.word	0x000082b0


	//   ....[77]....
        /*0340*/ 	.word	0x0000a260


	//   ....[78]....
        /*0344*/ 	.word	0x0000a3b0


	//   ....[79]....
        /*0348*/ 	.word	0x0000a420


	//   ....[80]....
        /*034c*/ 	.word	0x0000a490


	//----- nvinfo : EIATTR_REG_RECONFIG
	.align		4
.L_338:
        /*0350*/ 	.byte	0x01, 0x54
	.zero		2


	//----- nvinfo : EIATTR_SYSCALL_OFFSETS
	.align		4
        /*0354*/ 	.byte	0x04, 0x46
        /*0356*/ 	.short	(.L_340 - .L_339)


	//   ....[0]....
.L_339:
        /*0358*/ 	.word	0x00000dc0


	//   ....[1]....
        /*035c*/ 	.word	0x00000eb0


	//   ....[2]....
        /*0360*/ 	.word	0x00001010


	//   ....[3]....
        /*0364*/ 	.word	0x00001100


	//----- nvinfo : EIATTR_MBARRIER_INSTR_OFFSETS
	.align		4
.L_340:
        /*0368*/ 	.byte	0x04, 0x39
        /*036a*/ 	.short	(.L_342 - .L_341)


	//   ....[0]....
.L_341:
        /*036c*/ 	.word	0x00000260
        /*0370*/ 	.word	0x000000ff
        /*0374*/ 	.word	0x00030c00
        /*0378*/ 	.short	0x0100
        /*037a*/ 	.byte	0x06
	.zero		1


	//   ....[1]....
        /*037c*/ 	.word	0x00000350
        /*0380*/ 	.word	0x000000ff
        /*0384*/ 	.word	0x00030c10
        /*0388*/ 	.short	0x0100
        /*038a*/ 	.byte	0x08
	.zero		1


	//   ....[2]....
        /*038c*/ 	.word	0x00000360
        /*0390*/ 	.word	0x000000ff
        /*0394*/ 	.word	0x00030c20
        /*0398*/ 	.short	0x0100
        /*039a*/ 	.byte	0x08
	.zero		1


	//   ....[3]....
        /*039c*/ 	.word	0x00000370
        /*03a0*/ 	.word	0x000000ff
        /*03a4*/ 	.word	0x00030c18
        /*03a8*/ 	.short	0x0100
        /*03aa*/ 	.byte	0x08
	.zero		1


	//   ....[4]....
        /*03ac*/ 	.word	0x00000380
        /*03b0*/ 	.word	0x000000ff
        /*03b4*/ 	.word	0x00030c28
        /*03b8*/ 	.short	0x0100
        /*03ba*/ 	.byte	0x08
	.zero		1


	//   ....[5]....
        /*03bc*/ 	.word	0x000004b0
        /*03c0*/ 	.word	0x000000ff
        /*03c4*/ 	.word	0x00030c30
        /*03c8*/ 	.short	0x0100
        /*03ca*/ 	.byte	0x08
	.zero		1


	//   ....[6]....
        /*03cc*/ 	.word	0x000004c0
        /*03d0*/ 	.word	0x000000ff
        /*03d4*/ 	.word	0x00030c40
        /*03d8*/ 	.short	0x0100
        /*03da*/ 	.byte	0x08
	.zero		1


	//   ....[7]....
        /*03dc*/ 	.word	0x000004d0
        /*03e0*/ 	.word	0x000000ff
        /*03e4*/ 	.word	0x00030c38
        /*03e8*/ 	.short	0x0100
        /*03ea*/ 	.byte	0x08
	.zero		1


	//   ....[8]....
        /*03ec*/ 	.word	0x000004e0
        /*03f0*/ 	.word	0x000000ff
        /*03f4*/ 	.word	0x00030c48
        /*03f8*/ 	.short	0x0100
        /*03fa*/ 	.byte	0x08
	.zero		1


	//   ....[9]....
        /*03fc*/ 	.word	0x000011b0
        /*0400*/ 	.word	0x000000e2
        /*0404*/ 	.word	0x00030c00
        /*0408*/ 	.short	0x010a
        /*040a*/ 	.byte	0x3f
	.zero		1


	//   ....[10]....
        /*040c*/ 	.word	0x00001330
        /*0410*/ 	.word	0x000000e2
        /*0414*/ 	.word	0x00030c00
        /*0418*/ 	.short	0x010a
        /*041a*/ 	.byte	0x3f
	.zero		1


	//   ....[11]....
        /*041c*/ 	.word	0x00001a60
        /*0420*/ 	.word	0x00000009
        /*0424*/ 	.word	0x00030c10
        /*0428*/ 	.short	0x010a
        /*042a*/ 	.byte	0x3f
	.zero		1


	//   ....[12]....
        /*042c*/ 	.word	0x00001ad0
        /*0430*/ 	.word	0x00000009
        /*0434*/ 	.word	0x00030c10
        /*0438*/ 	.short	0x010a
        /*043a*/ 	.byte	0x3f
	.zero		1


	//   ....[13]....
        /*043c*/ 	.word	0x00001ee0
        /*0440*/ 	.word	0x00000009
        /*0444*/ 	.word	0x00030c30
        /*0448*/ 	.short	0x010a
        /*044a*/ 	.byte	0x3f
	.zero		1


	//   ....[14]....
        /*044c*/ 	.word	0x00001f60
        /*0450*/ 	.word	0x00000009
        /*0454*/ 	.word	0x00030c30
        /*0458*/ 	.short	0x010a
        /*045a*/ 	.byte	0x3f
	.zero		1


	//   ....[15]....
        /*045c*/ 	.word	0x00004690
        /*0460*/ 	.word	0x0000000a
        /*0464*/ 	.word	0x00000000
        /*0468*/ 	.short	0x0101
        /*046a*/ 	.byte	0x3f
	.zero		1


	//   ....[16]....
        /*046c*/ 	.word	0x00004ad0
        /*0470*/ 	.word	0x00000009
        /*0474*/ 	.word	0x00000000
        /*0478*/ 	.short	0x0101
        /*047a*/ 	.byte	0x3f
	.zero		1


	//   ....[17]....
        /*047c*/ 	.word	0x00008bf0
        /*0480*/ 	.word	0x0000000c
        /*0484*/ 	.word	0x00030c20
        /*0488*/ 	.short	0x010a
        /*048a*/ 	.byte	0x3f
	.zero		1


	//   ....[18]....
        /*048c*/ 	.word	0x000090a0
        /*0490*/ 	.word	0x0000000c
        /*0494*/ 	.word	0x00030c40
        /*0498*/ 	.short	0x010a
        /*049a*/ 	.byte	0x3f
	.zero		1


	//   ....[19]....
        /*049c*/ 	.word	0x000092e0
        /*04a0*/ 	.word	0x0000000c
        /*04a4*/ 	.word	0x00030c28
        /*04a8*/ 	.short	0x010a
        /*04aa*/ 	.byte	0x3f
	.zero		1


	//   ....[20]....
        /*04ac*/ 	.word	0x000094a0
        /*04b0*/ 	.word	0x0000000c
        /*04b4*/ 	.word	0x00030c48
        /*04b8*/ 	.short	0x010a
        /*04ba*/ 	.byte	0x3f
	.zero		1


	//   ....[21]....
        /*04bc*/ 	.word	0x000096b0
        /*04c0*/ 	.word	0x0000000c
        /*04c4*/ 	.word	0x00030c20
        /*04c8*/ 	.short	0x010a
        /*04ca*/ 	.byte	0x3f
	.zero		1


	//   ....[22]....
        /*04cc*/ 	.word	0x000098d0
        /*04d0*/ 	.word	0x0000000c
        /*04d4*/ 	.word	0x00030c40
        /*04d8*/ 	.short	0x010a
        /*04da*/ 	.byte	0x3f
	.zero		1


	//   ....[23]....
        /*04dc*/ 	.word	0x00009ae0
        /*04e0*/ 	.word	0x0000000c
        /*04e4*/ 	.word	0x00030c28
        /*04e8*/ 	.short	0x010a
        /*04ea*/ 	.byte	0x3f
	.zero		1


	//   ....[24]....
        /*04ec*/ 	.word	0x00009cf0
        /*04f0*/ 	.word	0x0000000d
        /*04f4*/ 	.word	0x00030c40
        /*04f8*/ 	.short	0x010a
        /*04fa*/ 	.byte	0x3f
	.zero		1


	//   ....[25]....
        /*04fc*/ 	.word	0x0000a0e0
        /*0500*/ 	.word	0x00000007
        /*0504*/ 	.word	0x00000000
        /*0508*/ 	.short	0x010a
        /*050a*/ 	.byte	0x3f
	.zero		1


	//   ....[26]....
        /*050c*/ 	.word	0x0000a130
        /*0510*/ 	.word	0x0000000b
        /*0514*/ 	.word	0x00000000
        /*0518*/ 	.short	0x010a
        /*051a*/ 	.byte	0x3f
	.zero		1


	//   ....[27]....
        /*051c*/ 	.word	0x0000a190
        /*0520*/ 	.word	0x00000009
        /*0524*/ 	.word	0x00000000
        /*0528*/ 	.short	0x010a
        /*052a*/ 	.byte	0x3f
	.zero		1


	//   ....[28]....
        /*052c*/ 	.word	0x0000a1c0
        /*0530*/ 	.word	0x00000003
        /*0534*/ 	.word	0x00000000
        /*0538*/ 	.short	0x010a
        /*053a*/ 	.byte	0x3f
	.zero		1


	//   ....[29]....
        /*053c*/ 	.word	0x0000a290
        /*0540*/ 	.word	0x000000e2
        /*0544*/ 	.word	0x00030c00
        /*0548*/ 	.short	0x010a
        /*054a*/ 	.byte	0x3f
	.zero		1


	//   ....[30]....
        /*054c*/ 	.word	0x0000a2e0
        /*0550*/ 	.word	0x00000009
        /*0554*/ 	.word	0x00030c10
        /*0558*/ 	.short	0x010a
        /*055a*/ 	.byte	0x3f
	.zero		1


	//   ....[31]....
        /*055c*/ 	.word	0x0000a330
        /*0560*/ 	.word	0x00000009
        /*0564*/ 	.word	0x00030c30
        /*0568*/ 	.short	0x010a
        /*056a*/ 	.byte	0x3f
	.zero		1


	//   ....[32]....
        /*056c*/ 	.word	0x0000a4d0
        /*0570*/ 	.word	0x0000000c
        /*0574*/ 	.word	0x00030c20
        /*0578*/ 	.short	0x010a
        /*057a*/ 	.byte	0x3f
	.zero		1


	//   ....[33]....
        /*057c*/ 	.word	0x0000a520
        /*0580*/ 	.word	0x0000000c
        /*0584*/ 	.word	0x00030c40
        /*0588*/ 	.short	0x010a
        /*058a*/ 	.byte	0x3f
	.zero		1


	//   ....[34]....
        /*058c*/ 	.word	0x0000a570
        /*0590*/ 	.word	0x0000000c
        /*0594*/ 	.word	0x00030c28
        /*0598*/ 	.short	0x010a
        /*059a*/ 	.byte	0x3f
	.zero		1


	//   ....[35]....
        /*059c*/ 	.word	0x0000a5c0
        /*05a0*/ 	.word	0x0000000c
        /*05a4*/ 	.word	0x00030c48
        /*05a8*/ 	.short	0x010a
        /*05aa*/ 	.byte	0x3f
	.zero		1


	//   ....[36]....
        /*05ac*/ 	.word	0x0000a620
        /*05b0*/ 	.word	0x0000000c
        /*05b4*/ 	.word	0x00030c20
        /*05b8*/ 	.short	0x010a
        /*05ba*/ 	.byte	0x3f
	.zero		1


	//   ....[37]....
        /*05bc*/ 	.word	0x0000a670
        /*05c0*/ 	.word	0x0000000c
        /*05c4*/ 	.word	0x00030c40
        /*05c8*/ 	.short	0x010a
        /*05ca*/ 	.byte	0x3f
	.zero		1


	//   ....[38]....
        /*05cc*/ 	.word	0x0000a6c0
        /*05d0*/ 	.word	0x0000000c
        /*05d4*/ 	.word	0x00030c28
        /*05d8*/ 	.short	0x010a
        /*05da*/ 	.byte	0x3f
	.zero		1


	//   ....[39]....
        /*05dc*/ 	.word	0x0000a710
        /*05e0*/ 	.word	0x0000000d
        /*05e4*/ 	.word	0x00030c40
        /*05e8*/ 	.short	0x010a
        /*05ea*/ 	.byte	0x3f
	.zero		1


	//   ....[40]....
        /*05ec*/ 	.word	0x0000a7e0
        /*05f0*/ 	.word	0x00000007
        /*05f4*/ 	.word	0x00000000
        /*05f8*/ 	.short	0x010a
        /*05fa*/ 	.byte	0x3f
	.zero		1


	//   ....[41]....
        /*05fc*/ 	.word	0x0000a830
        /*0600*/ 	.word	0x0000000b
        /*0604*/ 	.word	0x00000000
        /*0608*/ 	.short	0x010a
        /*060a*/ 	.byte	0x3f
	.zero		1


	//   ....[42]....
        /*060c*/ 	.word	0x0000a880
        /*0610*/ 	.word	0x00000009
        /*0614*/ 	.word	0x00000000
        /*0618*/ 	.short	0x010a
        /*061a*/ 	.byte	0x3f
	.zero		1


	//----- nvinfo : EIATTR_NUM_MBARRIERS
	.align		4
.L_342:
        /*061c*/ 	.byte	0x03, 0x38
        /*061e*/ 	.short	0x0009


	//----- nvinfo : EIATTR_EXIT_INSTR_OFFSETS
	.align		4
        /*0620*/ 	.byte	0x04, 0x1c
        /*0622*/ 	.short	(.L_344 - .L_343)


	//   ....[0]....
.L_343:
        /*0624*/ 	.word	0x0000a210


	//----- nvinfo : EIATTR_MAX_THREADS
	.align		4
.L_344:
        /*0628*/ 	.byte	0x04, 0x05
        /*062a*/ 	.short	(.L_346 - .L_345)
.L_345:
        /*062c*/ 	.word	0x00000180
        /*0630*/ 	.word	0x00000001
        /*0634*/ 	.word	0x00000001


	//----- nvinfo : EIATTR_CRS_STACK_SIZE
	.align		4
.L_346:
        /*0638*/ 	.byte	0x04, 0x1e
        /*063a*/ 	.short	(.L_348 - .L_347)
.L_347:
        /*063c*/ 	.word	0x00000000


	//----- nvinfo : EIATTR_CBANK_PARAM_SIZE
	.align		4
.L_348:
        /*0640*/ 	.byte	0x03, 0x19
        /*0642*/ 	.short	0x06f0


	//----- nvinfo : EIATTR_PARAM_CBANK
	.align		4
        /*0644*/ 	.byte	0x04, 0x0a
        /*0646*/ 	.short	(.L_350 - .L_349)
	.align		4
.L_349:
        /*0648*/ 	.word	index@(.nv.constant0._ZN7cutlass13device_kernelIN5flash11enable_sm90INS1_16FlashAttnBwdSm90INS1_25CollectiveMainloopBwdSm90ILi2ELi2ELi2EN4cute5tupleIJNS5_1CILi1EEES8_S8_EEENS6_IJNS7_ILi128EEESA_NS7_ILi64EEEEEENS_6half_tEfNS_4arch4Sm90ELb0ELb0ELb0ELb1ELb1ELb1ELb0ELb0ELi2ELi1ELi2ELi2ELb0EEENS1_21CollectiveEpilogueBwdISC_SD_SF_Li256ELb1ELb0ELi1EEENS1_19SingleTileSchedulerILb1ELb0ELb0ELi128EEEEEEEEEvNT_6ParamsE)
        /*064c*/ 	.short	0x0210
        /*064e*/ 	.short	0x06f0


	//----- nvinfo : EIATTR_SW_WAR
	.align		4
.L_350:
        /*0650*/ 	.byte	0x04, 0x36
        /*0652*/ 	.short	(.L_352 - .L_351)
.L_351:
        /*0654*/ 	.word	0x00000008
.L_352:


//--------------------- .nv.info._ZN7cutlass13device_kernelIN5flash11enable_sm90INS1_16FlashAttnBwdSm90INS1_25CollectiveMainloopBwdSm90ILi2ELi2ELi2EN4cute5tupleIJNS5_1CILi1EEES8_S8_EEENS6_IJNS7_ILi128EEESA_NS7_ILi64EEEEEENS_6half_tEfNS_4arch4Sm90ELb0ELb0ELb0ELb1ELb0ELb1ELb0ELb0ELi2ELi1ELi2ELi2ELb0EEENS1_24CollectiveEpilogueBwdGQAISC_fSF_Li256ELb1ELb0EEENS1_19SingleTileSchedulerILb1ELb0ELb0ELi128EEEEEEEEEvNT_6ParamsE --------------------------
	.section	.nv.info._ZN7cutlass13device_kernelIN5flash11enable_sm90INS1_16FlashAttnBwdSm90INS1_25CollectiveMainloopBwdSm90ILi2ELi2ELi2EN4cute5tupleIJNS5_1CILi1EEES8_S8_EEENS6_IJNS7_ILi128EEESA_NS7_ILi64EEEEEENS_6half_tEfNS_4arch4Sm90ELb0ELb0ELb0ELb1ELb0ELb1ELb0ELb0ELi2ELi1ELi2ELi2ELb0EEENS1_24CollectiveEpilogueBwdGQAISC_fSF_Li256ELb1ELb0EEENS1_19SingleTileSchedulerILb1ELb0ELb0ELi128EEEEEEEEEvNT_6ParamsE,"",@"SHT_CUDA_INFO"
	.sectionflags	@""
	.align	4


	//----- nvinfo : EIATTR_CUDA_API_VERSION
	.align		4
        /*0000*/ 	.byte	0x04, 0x37
        /*0002*/ 	.short	(.L_354 - .L_353)
.L_353:
        /*0004*/ 	.word	0x00000082


	//----- nvinfo : EIATTR_KPARAM_INFO
	.align		4
.L_354:
        /*0008*/ 	.byte	0x04, 0x17
        /*000a*/ 	.short	(.L_356 - .L_355)
.L_355:
        /*000c*/ 	.word	0x00000000
        /*0010*/ 	.short	0x0000
        /*0012*/ 	.short	0x0070
        /*0014*/ 	.byte	0x00, 0xf0, 0x01, 0x1a


	//----- nvinfo : EIATTR_SPARSE_MMA_MASK
	.align		4
.L_356:
        /*0018*/ 	.byte	0x03, 0x50
        /*001a*/ 	.short	0x0000


	//----- nvinfo : EIATTR_MAXREG_COUNT
	.align		4
        /*001c*/ 	.byte	0x03, 0x1b
        /*001e*/ 	.short	0x00a8


	//----- nvinfo : EIATTR_NUM_BARRIERS
	.align		4
        /*0020*/ 	.byte	0x02, 0x4c
        /*0022*/ 	.byte	0x10
	.zero		1


	//----- nvinfo : EIATTR_EXTERNS
	.align		4
        /*0024*/ 	.byte	0x04, 0x0f
        /*0026*/ 	.short	(.L_358 - .L_357)


	//   ....[0]....
	.align		4
.L_357:
        /*0028*/ 	.word	index@(__assertfail)


	//----- nvinfo : EIATTR_ANNOTATIONS
	.align		4
.L_358:
        /*002c*/ 	.byte	0x04, 0x55
        /*002e*/ 	.short	(.L_360 - .L_359)


	//   ....[0]....
.L_359:
        /*0030*/ 	.word	0x00000001
        /*0034*/ 	.byte	0x60, 0x05, 0x00, 0x00, 0x01, 0x00, 0x00, 0x00, 0xd0, 0x07, 0x00, 0x00, 0x01, 0x00, 0x00, 0x00
        /*0044*/ 	.byte	0x50, 0x13, 0x00, 0x00, 0x01, 0x00, 0x00, 0x00, 0x00, 0x19, 0x00, 0x00, 0x01, 0x00, 0x00, 0x00
        /*0054*/ 	.byte	0x40, 0x19, 0x00, 0x00, 0x01, 0x00, 0x00, 0x00, 0x80, 0x19, 0x00, 0x00, 0x01, 0x00, 0x00, 0x00
        /*0064*/ 	.byte	0x20, 0x1b, 0x00, 0x00, 0x01, 0x00, 0x00, 0x00, 0x50, 0x1b, 0x00, 0x00, 0x01, 0x00, 0x00, 0x00
        /*0074*/ 	.byte	0x70, 0x1b, 0x00, 0x00, 0x01, 0x00, 0x00, 0x00, 0x50, 0x4d, 0x00, 0x00, 0x01, 0x00, 0x00, 0x00
        /*0084*/ 	.byte	0x60, 0x76, 0x00, 0x00, 0x01, 0x00, 0x00, 0x00, 0x90, 0x76, 0x00, 0x00, 0x01, 0x00, 0x00, 0x00
        /*0094*/ 	.byte	0x70, 0x81, 0x00, 0x00


	//----- nvinfo : EIATTR_MERCURY_ISA_VERSION
	.align		4
.L_360:
        /*0098*/ 	.byte	0x03, 0x5f
        /*009a*/ 	.short	0x0101


	//----- nvinfo : EIATTR_INT_WARP_WIDE_INSTR_OFFSETS
	.align		4
        /*009c*/ 	.byte	0x04, 0x31
        /*009e*/ 	.short	(.L_362 - .L_361)


	//   ....[0]....
.L_361:
        /*00a0*/ 	.word	0x00000180


	//   ....[1]....
        /*00a4*/ 	.word	0x00000240


	//   ....[2]....
        /*00a8*/ 	.word	0x00006870


	//----- nvinfo : EIATTR_COOP_GROUP_MASK_REGIDS
	.align		4
.L_362:
        /*00ac*/ 	.byte	0x04, 0x29
        /*00ae*/ 	.short	(.L_364 - .L_363)


	//   ....[0]....
.L_363:
        /*00b0*/ 	.word	0xffffffff


	//   ....[1]....
        /*00b4*/ 	.word	0xffffffff


	//   ....[2]....
        /*00b8*/ 	.word	0xffffffff


	//   ....[3]....
        /*00bc*/ 	.word	0xffffffff


	//   ....[4]....
        /*00c0*/ 	.word	0xffffffff


	//   ....[5]....
        /*00c4*/ 	.word	0xffffffff


	//   ....[6]....
        /*00c8*/ 	.word	0xffffffff


	//   ....[7]....
        /*00cc*/ 	.word	0xffffffff


	//   ....[8]....
        /*00d0*/ 	.word	0xffffffff


	//   ....[9]....
        /*00d4*/ 	.word	0xffffffff


	//   ....[10]....
        /*00d8*/ 	.word	0xffffffff


	//   ....[11]....
        /*00dc*/ 	.word	0xffffffff


	//   ....[12]....
        /*00e0*/ 	.word	0xffffffff


	//   ....[13]....
        /*00e4*/ 	.word	0xffffffff


	//   ....[14]....
        /*00e8*/ 	.word	0xffffffff


	//   ....[15]....
        /*00ec*/ 	.word	0xffffffff


	//   ....[16]....
        /*00f0*/ 	.word	0xffffffff


	//   ....[17]....
        /*00f4*/ 	.word	0xffffffff


	//   ....[18]....
        /*00f8*/ 	.word	0xffffffff


	//   ....[19]....
        /*00fc*/ 	.word	0xffffffff


	//   ....[20]....
        /*0100*/ 	.word	0xffffffff


	//   ....[21]....
        /*0104*/ 	.word	0xffffffff


	//   ....[22]....
        /*0108*/ 	.word	0xffffffff


	//   ....[23]....
        /*010c*/ 	.word	0xffffffff


	//   ....[24]....
        /*0110*/ 	.word	0xffffffff


	//   ....[25]....
        /*0114*/ 	.word	0xffffffff


	//   ....[26]....
        /*0118*/ 	.word	0xffffffff


	//   ....[27]....
        /*011c*/ 	.word	0xffffffff


	//   ....[28]....
        /*0120*/ 	.word	0xffffffff


	//   ....[29]....
        /*0124*/ 	.word	0xffffffff


	//   ....[30]....
        /*0128*/ 	.word	0xffffffff


	//   ....[31]....
        /*012c*/ 	.word	0xffffffff


	//   ....[32]....
        /*0130*/ 	.word	0xffffffff


	//   ....[33]....
        /*0134*/ 	.word	0xffffffff


	//   ....[34]....
        /*0138*/ 	.word	0xffffffff


	//   ....[35]....
        /*013c*/ 	.word	0xffffffff


	//   ....[36]....
        /*0140*/ 	.word	0xffffffff


	//   ....[37]....
        /*0144*/ 	.word	0xffffffff


	//   ....[38]....
        /*0148*/ 	.word	0xffffffff


	//   ....[39]....
        /*014c*/ 	.word	0xffffffff


	//   ....[40]....
        /*0150*/ 	.word	0xffffffff


	//   ....[41]....
        /*0154*/ 	.word	0xffffffff


	//   ....[42]....
        /*0158*/ 	.word	0xffffffff


	//   ....[43]....
        /*015c*/ 	.word	0xffffffff


	//   ....[44]....
        /*0160*/ 	.word	0xffffffff


	//   ....[45]....
        /*0164*/ 	.word	0xffffffff


	//   ....[46]....
        /*0168*/ 	.word	0xffffffff


	//   ....[47]....
        /*016c*/ 	.word	0xffffffff


	//   ....[48]....
        /*0170*/ 	.word	0xffffffff


	//   ....[49]....
        /*0174*/ 	.word	0xffffffff


	//   ....[50]....
        /*0178*/ 	.word	0xffffffff


	//   ....[51]....
        /*017c*/ 	.word	0xffffffff


	//   ....[52]....
        /*0180*/ 	.word	0xffffffff


	//   ....[53]....
        /*0184*/ 	.word	0xffffffff


	//   ....[54]....
        /*0188*/ 	.word	0xffffffff


	//   ....[55]....
        /*018c*/ 	.word	0xffffffff


	//   ....[56]....
        /*0190*/ 	.word	0xffffffff


	//   ....[57]....
        /*0194*/ 	.word	0xffffffff


	//   ....[58]....
        /*0198*/ 	.word	0xffffffff


	//   ....[59]....
        /*019c*/ 	.word	0xffffffff


	//   ....[60]....
        /*01a0*/ 	.word	0xffffffff


	//   ....[61]....
        /*01a4*/ 	.word	0xffffffff


	//   ....[62]....
        /*01a8*/ 	.word	0xffffffff


	//   ....[63]....
        /*01ac*/ 	.word	0xffffffff


	//   ....[64]....
        /*01b0*/ 	.word	0xffffffff


	//   ....[65]....
        /*01b4*/ 	.word	0xffffffff


	//   ....[66]....
        /*01b8*/ 	.word	0xffffffff


	//   ....[67]....
        /*01bc*/ 	.word	0xffffffff


	//   ....[68]....
        /*01c0*/ 	.word	0xffffffff


	//   ....[69]....
        /*01c4*/ 	.word	0xffffffff


	//   ....[70]....
        /*01c8*/ 	.word	0xffffffff


	//   ....[71]....
        /*01cc*/ 	.word	0x0500000f


	//----- nvinfo : EIATTR_COOP_GROUP_INSTR_OFFSETS
	.align		4
.L_364:
        /*01d0*/ 	.byte	0x04, 0x28
        /*01d2*/ 	.short	(.L_366 - .L_365)


	//   ....[0]....
.L_365:
        /*01d4*/ 	.word	0x00000060


	//   ....[1]....
        /*01d8*/ 	.word	0x00000190


	//   ....[2]....
        /*01dc*/ 	.word	0x00000220


	//   ....[3]....
        /*01e0*/ 	.word	0x000003a0


	//   ....[4]....
        /*01e4*/ 	.word	0x00000610


	//   ....[5]....
        /*01e8*/ 	.word	0x00001160


	//   ....[6]....
        /*01ec*/ 	.word	0x00002020


	//   ....[7]....
        /*01f0*/ 	.word	0x00002060


	//   ....[8]....
        /*01f4*/ 	.word	0x000020a0


	//   ....[9]....
        /*01f8*/ 	.word	0x00002100


	//   ....[10]....
        /*01fc*/ 	.word	0x000021d0


	//   ....[11]....
        /*0200*/ 	.word	0x00002220


	//   ....[12]....
        /*0204*/ 	.word	0x00002260


	//   ....[13]....
        /*0208*/ 	.word	0x000022a0


	//   ....[14]....
        /*020c*/ 	.word	0x000022e0


	//   ....[15]....
        /*0210*/ 	.word	0x00002320


	//   ....[16]....
        /*0214*/ 	.word	0x00002360


	//   ....[17]....
        /*0218*/ 	.word	0x000023c0


	//   ....[18]....
        /*021c*/ 	.word	0x00002430


	//   ....[19]....
        /*0220*/ 	.word	0x00002470


	//   ....[20]....
        /*0224*/ 	.word	0x000024a0


	//   ....[21]....
        /*0228*/ 	.word	0x000024e0


	//   ....[22]....
        /*022c*/ 	.word	0x00002510


	//   ....[23]....
        /*0230*/ 	.word	0x00002580


	//   ....[24]....
        /*0234*/ 	.word	0x000025c0


	//   ....[25]....
        /*0238*/ 	.word	0x00002630


	//   ....[26]....
        /*023c*/ 	.word	0x00002680


	//   ....[27]....
        /*0240*/ 	.word	0x000026c0


	//   ....[28]....
        /*0244*/ 	.word	0x00002710


	//   ....[29]....
        /*0248*/ 	.word	0x00002750


	//   ....[30]....
        /*024c*/ 	.word	0x000027d0


	//   ....[31]....
        /*0250*/ 	.word	0x00002810


	//   ....[32]....
        /*0254*/ 	.word	0x00002850


	//   ....[33]....
        /*0258*/ 	.word	0x00002a80


	//   ....[34]....
        /*025c*/ 	.word	0x00002ad0


	//   ....[35]....
        /*0260*/ 	.word	0x00002b10


	//   ....[36]....
        /*0264*/ 	.word	0x00002bc0


	//   ....[37]....
        /*0268*/ 	.word	0x00002bf0


	//   ....[38]....
        /*026c*/ 	.word	0x00003050


	//   ....[39]....
        /*0270*/ 	.word	0x00003060


	//   ....[40]....
        /*0274*/ 	.word	0x00003070


	//   ....[41]....
        /*0278*/ 	.word	0x00003080


	//   ....[42]....
        /*027c*/ 	.word	0x00003090


	//   ....[43]....
        /*0280*/ 	.word	0x000030a0


	//   ....[44]....
        /*0284*/ 	.word	0x000030d0


	//   ....[45]....
        /*0288*/ 	.word	0x00003100


	//   ....[46]....
        /*028c*/ 	.word	0x00003140


	//   ....[47]....
        /*0290*/ 	.word	0x00003180


	//   ....[48]....
        /*0294*/ 	.word	0x000031c0


	//   ....[49]....
        /*0298*/ 	.word	0x00003200


	//   ....[50]....
        /*029c*/ 	.word	0x00003240


	//   ....[51]....
        /*02a0*/ 	.word	0x00003280


	//   ....[52]....
        /*02a4*/ 	.word	0x000032c0


	//   ....[53]....
        /*02a8*/ 	.word	0x00003320


	//   ....[54]....
        /*02ac*/ 	.word	0x00003360


	//   ....[55]....
        /*02b0*/ 	.word	0x000033a0


	//   ....[56]....
        /*02b4*/ 	.word	0x000033e0


	//   ....[57]....
        /*02b8*/ 	.word	0x00003420


	//   ....[58]....
        /*02bc*/ 	.word	0x00003460


	//   ....[59]....
        /*02c0*/ 	.word	0x000034a0


	//   ....[60]....
        /*02c4*/ 	.word	0x000034e0


	//   ....[61]....
        /*02c8*/ 	.word	0x00003520


	//   ....[62]....
        /*02cc*/ 	.word	0x00003560


	//   ....[63]....
        /*02d0*/ 	.word	0x000035a0


	//   ....[64]....
        /*02d4*/ 	.word	0x000035e0


	//   ....[65]....
        /*02d8*/ 	.word	0x00003620


	//   ....[66]....
        /*02dc*/ 	.word	0x00003660


	//   ....[67]....
        /*02e0*/ 	.word	0x000036a0


	//   ....[68]....
        /*02e4*/ 	.word	0x000036e0


	//   ....[69]....
        /*02e8*/ 	.word	0x00003720


	//   ....[70]....
        /*02ec*/ 	.word	0x000055d0


	//   ....[71]....
        /*02f0*/ 	.word	0x000083e0


	//----- nvinfo : EIATTR_REG_RECONFIG
	.align		4
.L_366:
        /*02f4*/ 	.byte	0x01, 0x54
	.zero		2


	//----- nvinfo : EIATTR_SYSCALL_OFFSETS
	.align		4
        /*02f8*/ 	.byte	0x04, 0x46
        /*02fa*/ 	.short	(.L_368 - .L_367)


	//   ....[0]....
.L_367:
        /*02fc*/ 	.word	0x00000dc0


	//   ....[1]....
        /*0300*/ 	.word	0x00000eb0


	//   ....[2]....
        /*0304*/ 	.word	0x00001010


	//   ....[3]....
        /*0308*/ 	.word	0x00001100


	//----- nvinfo : EIATTR_MBARRIER_INSTR_OFFSETS
	.align		4
.L_368:
        /*030c*/ 	.byte	0x04, 0x39
        /*030e*/ 	.short	(.L_370 - .L_369)


	//   ....[0]....
.L_369:
        /*0310*/ 	.word	0x00000260
        /*0314*/ 	.word	0x000000ff
        /*0318*/ 	.word	0x00030c00
        /*031c*/ 	.short	0x0100
        /*031e*/ 	.byte	0x06
	.zero		1


	//   ....[1]....
        /*0320*/ 	.word	0x00000350
        /*0324*/ 	.word	0x000000ff
        /*0328*/ 	.word	0x00030c10
        /*032c*/ 	.short	0x0100
        /*032e*/ 	.byte	0x08
	.zero		1


	//   ....[2]....
        /*0330*/ 	.word	0x00000360
        /*0334*/ 	.word	0x000000ff
        /*0338*/ 	.word	0x00030c20
        /*033c*/ 	.short	0x0100
        /*033e*/ 	.byte	0x08
	.zero		1


	//   ....[3]....
        /*0340*/ 	.word	0x00000370
        /*0344*/ 	.word	0x000000ff
        /*0348*/ 	.word	0x00030c18
        /*034c*/ 	.short	0x0100
        /*034e*/ 	.byte	0x08
	.zero		1


	//   ....[4]....
        /*0350*/ 	.word	0x00000380
        /*0354*/ 	.word	0x000000ff
        /*0358*/ 	.word	0x00030c28
        /*035c*/ 	.short	0x0100
        /*035e*/ 	.byte	0x08
	.zero		1


	//   ....[5]....
        /*0360*/ 	.word	0x000004b0
        /*0364*/ 	.word	0x000000ff
        /*0368*/ 	.word	0x00030c30
        /*036c*/ 	.short	0x0100
        /*036e*/ 	.byte	0x08
	.zero		1


	//   ....[6]....
        /*0370*/ 	.word	0x000004c0
        /*0374*/ 	.word	0x000000ff
        /*0378*/ 	.word	0x00030c40
        /*037c*/ 	.short	0x0100
        /*037e*/ 	.byte	0x08
	.zero		1


	//   ....[7]....
        /*0380*/ 	.word	0x000004d0
        /*0384*/ 	.word	0x000000ff
        /*0388*/ 	.word	0x00030c38
        /*038c*/ 	.short	0x0100
        /*038e*/ 	.byte	0x08
	.zero		1


	//   ....[8]....
        /*0390*/ 	.word	0x000004e0
        /*0394*/ 	.word	0x000000ff
        /*0398*/ 	.word	0x00030c48
        /*039c*/ 	.short	0x0100
        /*039e*/ 	.byte	0x08
	.zero		1


	//   ....[9]....
        /*03a0*/ 	.word	0x000011b0
        /*03a4*/ 	.word	0x000000e2
        /*03a8*/ 	.word	0x00030c00
        /*03ac*/ 	.short	0x010a
        /*03ae*/ 	.byte	0x3f
	.zero		1


	//   ....[10]....
        /*03b0*/ 	.word	0x00001330
        /*03b4*/ 	.word	0x000000e2
        /*03b8*/ 	.word	0x00030c00
        /*03bc*/ 	.short	0x010a
        /*03be*/ 	.byte	0x3f
	.zero		1


	//   ....[11]....
        /*03c0*/ 	.word	0x00001a60
        /*03c4*/ 	.word	0x00000009
        /*03c8*/ 	.word	0x00030c10
        /*03cc*/ 	.short	0x010a
        /*03ce*/ 	.byte	0x3f
	.zero		1


	//   ....[12]....
        /*03d0*/ 	.word	0x00001ad0
        /*03d4*/ 	.word	0x00000009
        /*03d8*/ 	.word	0x00030c10
        /*03dc*/ 	.short	0x010a
        /*03de*/ 	.byte	0x3f
	.zero		1


	//   ....[13]....
        /*03e0*/ 	.word	0x00001ee0
        /*03e4*/ 	.word	0x00000009
        /*03e8*/ 	.word	0x00030c30
        /*03ec*/ 	.short	0x010a
        /*03ee*/ 	.byte	0x3f
	.zero		1


	//   ....[14]....
        /*03f0*/ 	.word	0x00001f60
        /*03f4*/ 	.word	0x00000009
        /*03f8*/ 	.word	0x00030c30
        /*03fc*/ 	.short	0x010a
        /*03fe*/ 	.byte	0x3f
	.zero		1


	//   ....[15]....
        /*0400*/ 	.word	0x00004690
        /*0404*/ 	.word	0x0000000a
        /*0408*/ 	.word	0x00000000
        /*040c*/ 	.short	0x0101
        /*040e*/ 	.byte	0x3f
	.zero		1


	//   ....[16]....
        /*0410*/ 	.word	0x00004ad0
        /*0414*/ 	.word	0x00000009
        /*0418*/ 	.word	0x00000000
        /*041c*/ 	.short	0x0101
        /*041e*/ 	.byte	0x3f
	.zero		1


	//   ....[17]....
        /*0420*/ 	.word	0x00006d70
        /*0424*/ 	.word	0x0000000c
        /*0428*/ 	.word	0x00030c20
        /*042c*/ 	.short	0x010a
        /*042e*/ 	.byte	0x3f
	.zero		1


	//   ....[18]....
        /*0430*/ 	.word	0x00007220
        /*0434*/ 	.word	0x0000000c
        /*0438*/ 	.word	0x00030c40
        /*043c*/ 	.short	0x010a
        /*043e*/ 	.byte	0x3f
	.zero		1


	//   ....[19]....
        /*0440*/ 	.word	0x00007460
        /*0444*/ 	.word	0x0000000c
        /*0448*/ 	.word	0x00030c28
        /*044c*/ 	.short	0x010a
        /*044e*/ 	.byte	0x3f
	.zero		1


	//   ....[20]....
        /*0450*/ 	.word	0x00007620
        /*0454*/ 	.word	0x0000000c
        /*0458*/ 	.word	0x00030c48
        /*045c*/ 	.short	0x010a
        /*045e*/ 	.byte	0x3f
	.zero		1


	//   ....[21]....
        /*0460*/ 	.word	0x00007830
        /*0464*/ 	.word	0x0000000c
        /*0468*/ 	.word	0x00030c20
        /*046c*/ 	.short	0x010a
        /*046e*/ 	.byte	0x3f
	.zero		1


	//   ....[22]....
        /*0470*/ 	.word	0x00007a50
        /*0474*/ 	.word	0x0000000c
        /*0478*/ 	.word	0x00030c40
        /*047c*/ 	.short	0x010a
        /*047e*/ 	.byte	0x3f
	.zero		1


	//   ....[23]....
        /*0480*/ 	.word	0x00007c60
        /*0484*/ 	.word	0x0000000c
        /*0488*/ 	.word	0x00030c28
        /*048c*/ 	.short	0x010a
        /*048e*/ 	.byte	0x3f
	.zero		1


	//   ....[24]....
        /*0490*/ 	.word	0x00007e70
        /*0494*/ 	.word	0x0000000d
        /*0498*/ 	.word	0x00030c40
        /*049c*/ 	.short	0x010a
        /*049e*/ 	.byte	0x3f
	.zero		1


	//   ....[25]....
        /*04a0*/ 	.word	0x00008260
        /*04a4*/ 	.word	0x00000007
        /*04a8*/ 	.word	0x00000000
        /*04ac*/ 	.short	0x010a
        /*04ae*/ 	.byte	0x3f
	.zero		1


	//   ....[26]....
        /*04b0*/ 	.word	0x000082b0
        /*04b4*/ 	.word	0x0000000b
        /*04b8*/ 	.word	0x00000000
        /*04bc*/ 	.short	0x010a
        /*04be*/ 	.byte	0x3f
	.zero		1


	//   ....[27]....
        /*04c0*/ 	.word	0x00008310
        /*04c4*/ 	.word	0x00000009
        /*04c8*/ 	.word	0x00000000
        /*04cc*/ 	.short	0x010a
        /*04ce*/ 	.byte	0x3f
	.zero		1


	//   ....[28]....
        /*04d0*/ 	.word	0x00008340
        /*04d4*/ 	.word	0x00000003
        /*04d8*/ 	.word	0x00000000
        /*04dc*/ 	.short	0x010a
        /*04de*/ 	.byte	0x3f
	.zero		1


	//   ....[29]....
        /*04e0*/ 	.word	0x00008410
        /*04e4*/ 	.word	0x000000e2
        /*04e8*/ 	.word	0x00030c00
        /*04ec*/ 	.short	0x010a
        /*04ee*/ 	.byte	0x3f
	.zero		1


	//   ....[30]....
        /*04f0*/ 	.word	0x00008460
        /*04f4*/ 	.word	0x00000009
        /*04f8*/ 	.word	0x00030c10
        /*04fc*/ 	.short	0x010a
        /*04fe*/ 	.byte	0x3f
	.zero		1


	//   ....[31]....
        /*0500*/ 	.word	0x000084b0
        /*0504*/ 	.word	0x00000009
        /*0508*/ 	.word	0x00030c30
        /*050c*/ 	.short	0x010a
        /*050e*/ 	.byte	0x3f
	.zero		1


	//   ....[32]....
        /*0510*/ 	.word	0x00008500
        /*0514*/ 	.word	0x0000000c
        /*0518*/ 	.word	0x00030c20
        /*051c*/ 	.short	0x010a
        /*051e*/ 	.byte	0x3f
	.zero		1


	//   ....[33]....
        /*0520*/ 	.word	0x00008550
        /*0524*/ 	.word	0x0000000c
        /*0528*/ 	.word	0x00030c40
        /*052c*/ 	.short	0x010a
        /*052e*/ 	.byte	0x3f
	.zero		1


	//   ....[34]....
        /*0530*/ 	.word	0x000085a0
        /*0534*/ 	.word	0x0000000c
        /*0538*/ 	.word	0x00030c28
        /*053c*/ 	.short	0x010a
        /*053e*/ 	.byte	0x3f
	.zero		1


	//   ....[35]....
        /*0540*/ 	.word	0x000085f0
        /*0544*/ 	.word	0x0000000c
        /*0548*/ 	.word	0x00030c48
        /*054c*/ 	.short	0x010a
        /*054e*/ 	.byte	0x3f
	.zero		1


	//   ....[36]....
        /*0550*/ 	.word	0x00008650
        /*0554*/ 	.word	0x0000000c
        /*0558*/ 	.word	0x00030c20
        /*055c*/ 	.short	0x010a
        /*055e*/ 	.byte	0x3f
	.zero		1


	//   ....[37]....
        /*0560*/ 	.word	0x000086a0
        /*0564*/ 	.word	0x0000000c
        /*0568*/ 	.word	0x00030c40
        /*056c*/ 	.short	0x010a
        /*056e*/ 	.byte	0x3f
	.zero		1


	//   ....[38]....
        /*0570*/ 	.word	0x000086f0
        /*0574*/ 	.word	0x0000000c
        /*0578*/ 	.word	0x00030c28
        /*057c*/ 	.short	0x010a
        /*057e*/ 	.byte	0x3f
	.zero		1


	//   ....[39]....
        /*0580*/ 	.word	0x00008740
        /*0584*/ 	.word	0x0000000d
        /*0588*/ 	.word	0x00030c40
        /*058c*/ 	.short	0x010a
        /*058e*/ 	.byte	0x3f
	.zero		1


	//   ....[40]....
        /*0590*/ 	.word	0x00008820
        /*0594*/ 	.word	0x00000007
        /*0598*/ 	.word	0x00000000
        /*059c*/ 	.short	0x010a
        /*059e*/ 	.byte	0x3f
	.zero		1


	//   ....[41]....
        /*05a0*/ 	.word	0x00008870
        /*05a4*/ 	.word	0x0000000b
        /*05a8*/ 	.word	0x00000000
        /*05ac*/ 	.short	0x010a
        /*05ae*/ 	.byte	0x3f
	.zero		1


	//   ....[42]....
        /*05b0*/ 	.word	0x000088c0
        /*05b4*/ 	.word	0x00000009
        /*05b8*/ 	.word	0x00000000
        /*05bc*/ 	.short	0x010a
        /*05be*/ 	.byte	0x3f
	.zero		1


	//----- nvinfo : EIATTR_NUM_MBARRIERS
	.align		4
.L_370:
        /*05c0*/ 	.byte	0x03, 0x38
        /*05c2*/ 	.short	0x0009


	//----- nvinfo : EIATTR_EXIT_INSTR_OFFSETS
	.align		4
        /*05c4*/ 	.byte	0x04, 0x1c
        /*05c6*/ 	.short	(.L_372 - .L_371)


	//   ....[0]....
.L_371:
        /*05c8*/ 	.word	0x00008390


	//----- nvinfo : EIATTR_MAX_THREADS
	.align		4
.L_372:
        /*05cc*/ 	.byte	0x04, 0x05
        /*05ce*/ 	.short	(.L_374 - .L_373)
.L_373:
        /*05d0*/ 	.word	0x00000180
        /*05d4*/ 	.word	0x00000001
        /*05d8*/ 	.word	0x00000001


	//----- nvinfo : EIATTR_CRS_STACK_SIZE
	.align		4
.L_374:
        /*05dc*/ 	.byte	0x04, 0x1e
        /*05de*/ 	.short	(.L_376 - .L_375)
.L_375:
        /*05e0*/ 	.word	0x00000000


	//----- nvinfo : EIATTR_CBANK_PARAM_SIZE
	.align		4
.L_376:
        /*05e4*/ 	.byte	0x03, 0x19
        /*05e6*/ 	.short	0x06f0


	//----- nvinfo : EIATTR_PARAM_CBANK
	.align		4
        /*05e8*/ 	.byte	0x04, 0x0a
        /*05ea*/ 	.short	(.L_378 - .L_377)
	.align		4
.L_377:
        /*05ec*/ 	.word	index@(.nv.constant0._ZN7cutlass13device_kernelIN5flash11enable_sm90INS1_16FlashAttnBwdSm90INS1_25CollectiveMainloopBwdSm90ILi2ELi2ELi2EN4cute5tupleIJNS5_1CILi1EEES8_S8_EEENS6_IJNS7_ILi128EEESA_NS7_ILi64EEEEEENS_6half_tEfNS_4arch4Sm90ELb0ELb0ELb0ELb1ELb0ELb1ELb0ELb0ELi2ELi1ELi2ELi2ELb0EEENS1_24CollectiveEpilogueBwdGQAISC_fSF_Li256ELb1ELb0EEENS1_19SingleTileSchedulerILb1ELb0ELb0ELi128EEEEEEEEEvNT_6ParamsE)
        /*05f0*/ 	.short	0x0210
        /*05f2*/ 	.short	0x06f0


	//----- nvinfo : EIATTR_SW_WAR
	.align		4
.L_378:
        /*05f4*/ 	.byte	0x04, 0x36
        /*05f6*/ 	.short	(.L_380 - .L_379)
.L_379:
        /*05f8*/ 	.word	0x00000008
.L_380:


//--------------------- .nv.info._ZN7cutlass13device_kernelIN5flash11enable_sm90INS1_16FlashAttnBwdSm90INS1_25CollectiveMainloopBwdSm90ILi2ELi2ELi2EN4cute5tupleIJNS5_1CILi1EEES8_S8_EEENS6_IJNS7_ILi128EEESA_NS7_ILi64EEEEEENS_6half_tEfNS_4arch4Sm90ELb0ELb0ELb0ELb1ELb1ELb1ELb0ELb0ELi2ELi1ELi2ELi2ELb0EEENS1_24CollectiveEpilogueBwdGQAISC_fSF_Li256ELb1ELb1EEENS1_19SingleTileSchedulerILb1ELb0ELb0ELi128EEEEEEEEEvNT_6ParamsE --------------------------
	.section	.nv.info._ZN7cutlass13device_kernelIN5flash11enable_sm90INS1_16FlashAttnBwdSm90INS1_25CollectiveMainloopBwdSm90ILi2ELi2ELi2EN4cute5tupleIJNS5_1CILi1EEES8_S8_EEENS6_IJNS7_ILi128EEESA_NS7_ILi64EEEEEENS_6half_tEfNS_4arch4Sm90ELb0ELb0ELb0ELb1ELb1ELb1ELb0ELb0ELi2ELi1ELi2ELi2ELb0EEENS1_24CollectiveEpilogueBwdGQAISC_fSF_Li256ELb1ELb1EEENS1_19SingleTileSchedulerILb1ELb0ELb0ELi128EEEEEEEEEvNT_6ParamsE,"",@"SHT_CUDA_INFO"
	.sectionflags	@""
	.align	4


	//----- nvinfo : EIATTR_CUDA_API_VERSION
	.align		4
        /*0000*/ 	.byte	0x04, 0x37
        /*0002*/ 	.short	(.L_382 - .L_381)
.L_381:
        /*0004*/ 	.word	0x00000082


	//----- nvinfo : EIATTR_KPARAM_INFO
	.align		4
.L_382:
        /*0008*/ 	.byte	0x04, 0x17
        /*000a*/ 	.short	(.L_384 - .L_383)
.L_383:
        /*000c*/ 	.word	0x00000000
        /*0010*/ 	.short	0x0000
        /*0012*/ 	.short	0x0070
        /*0014*/ 	.byte	0x00, 0xf0, 0x01, 0x1a


	//----- nvinfo : EIATTR_SPARSE_MMA_MASK
	.align		4
.L_384:
        /*0018*/ 	.byte	0x03, 0x50
        /*001a*/ 	.short	0x0000


	//----- nvinfo : EIATTR_MAXREG_COUNT
	.align		4
        /*001c*/ 	.byte	0x03, 0x1b
        /*001e*/ 	.short	0x00a8


	//----- nvinfo : EIATTR_NUM_BARRIERS
	.align		4
        /*0020*/ 	.byte	0x02, 0x4c
        /*0022*/ 	.byte	0x10
	.zero		1


	//----- nvinfo : EIATTR_EXTERNS
	.align		4
        /*0024*/ 	.byte	0x04, 0x0f
        /*0026*/ 	.short	(.L_386 - .L_385)


	//   ....[0]....
	.align		4
.L_385:
        /*0028*/ 	.word	index@(__assertfail)


	//----- nvinfo : EIATTR_ANNOTATIONS
	.align		4
.L_386:
        /*002c*/ 	.byte	0x04, 0x55
        /*002e*/ 	.short	(.L_388 - .L_387)


	//   ....[0]....
.L_387:
        /* <DEDUP_REMOVED lines=8> */


	//----- nvinfo : EIATTR_MERCURY_ISA_VERSION
	.align		4
.L_388:
        /*0098*/ 	.byte	0x03, 0x5f
        /*009a*/ 	.short	0x0101


	//----- nvinfo : EIATTR_INT_WARP_WIDE_INSTR_OFFSETS
	.align		4
        /*009c*/ 	.byte	0x04, 0x31
        /*009e*/ 	.short	(.L_390 - .L_389)


	//   ....[0]....
.L_389:
        /*00a0*/ 	.word	0x00000180


	//   ....[1]....
        /*00a4*/ 	.word	0x00000240


	//   ....[2]....
        /*00a8*/ 	.word	0x00006750


	//   ....[3]....
        /*00ac*/ 	.word	0x00006bc0


	//   ....[4]....
        /*00b0*/ 	.word	0x00007190


	//   ....[5]....
        /*00b4*/ 	.word	0x00007510


	//----- nvinfo : EIATTR_COOP_GROUP_MASK_REGIDS
	.align		4
.L_390:
        /*00b8*/ 	.byte	0x04, 0x29
        /*00ba*/ 	.short	(.L_392 - .L_391)


	//   ....[0]....
.L_391:
        /*00bc*/ 	.word	0xffffffff


	//   ....[1]....
        /*00c0*/ 	.word	0xffffffff


	//   ....[2]....
        /*00c4*/ 	.word	0xffffffff


	//   ....[3]....
        /*00c8*/ 	.word	0xffffffff


	//   ....[4]....
        /*00cc*/ 	.word	0xffffffff


	//   ....[5]....
        /*00d0*/ 	.word	0xffffffff


	//   ....[6]....
        /*00d4*/ 	.word	0xffffffff


	//   ....[7]....
        /*00d8*/ 	.word	0xffffffff


	//   ....[8]....
        /*00dc*/ 	.word	0xffffffff


	//   ....[9]....
        /*00e0*/ 	.word	0xffffffff


	//   ....[10]....
        /*00e4*/ 	.word	0xffffffff


	//   ....[11]....
        /*00e8*/ 	.word	0xffffffff


	//   ....[12]....
        /*00ec*/ 	.word	0xffffffff


	//   ....[13]....
        /*00f0*/ 	.word	0xffffffff


	//   ....[14]....
        /*00f4*/ 	.word	0xffffffff


	//   ....[15]....
        /*00f8*/ 	.word	0xffffffff


	//   ....[16]....
        /*00fc*/ 	.word	0xffffffff


	//   ....[17]....
        /*0100*/ 	.word	0xffffffff


	//   ....[18]....
        /*0104*/ 	.word	0xffffffff


	//   ....[19]....
        /*0108*/ 	.word	0xffffffff


	//   ....[20]....
        /*010c*/ 	.word	0xffffffff


	//   ....[21]....
        /*0110*/ 	.word	0xffffffff


	//   ....[22]....
        /*0114*/ 	.word	0xffffffff


	//   ....[23]....
        /*0118*/ 	.word	0xffffffff


	//   ....[24]....
        /*011c*/ 	.word	0xffffffff


	//   ....[25]....
        /*0120*/ 	.word	0xffffffff


	//   ....[26]....
        /*0124*/ 	.word	0xffffffff


	//   ....[27]....
        /*0128*/ 	.word	0xffffffff


	//   ....[28]....
        /*012c*/ 	.word	0xffffffff


	//   ....[29]....
        /*0130*/ 	.word	0xffffffff


	//   ....[30]....
        /*0134*/ 	.word	0xffffffff


	//   ....[31]....
        /*0138*/ 	.word	0xffffffff


	//   ....[32]....
        /*013c*/ 	.word	0xffffffff


	//   ....[33]....
        /*0140*/ 	.word	0xffffffff


	//   ....[34]....
        /*0144*/ 	.word	0xffffffff


	//   ....[35]....
        /*0148*/ 	.word	0xffffffff


	//   ....[36]....
        /*014c*/ 	.word	0xffffffff


	//   ....[37]....
        /*0150*/ 	.word	0xffffffff


	//   ....[38]....
        /*0154*/ 	.word	0xffffffff


	//   ....[39]....
        /*0158*/ 	.word	0xffffffff


	//   ....[40]....
        /*015c*/ 	.word	0xffffffff


	//   ....[41]....
        /*0160*/ 	.word	0xffffffff


	//   ....[42]....
        /*0164*/ 	.word	0xffffffff


	//   ....[43]....
        /*0168*/ 	.word	0xffffffff


	//   ....[44]....
        /*016c*/ 	.word	0xffffffff


	//   ....[45]....
        /*0170*/ 	.word	0xffffffff


	//   ....[46]....
        /*0174*/ 	.word	0xffffffff


	//   ....[47]....
        /*0178*/ 	.word	0xffffffff


	//   ....[48]....
        /*017c*/ 	.word	0xffffffff


	//   ....[49]....
        /*0180*/ 	.word	0xffffffff


	//   ....[50]....
        /*0184*/ 	.word	0xffffffff


	//   ....[51]....
        /*0188*/ 	.word	0xffffffff


	//   ....[52]....
        /*018c*/ 	.word	0xffffffff


	//   ....[53]....
        /*0190*/ 	.word	0xffffffff


	//   ....[54]....
        /*0194*/ 	.word	0xffffffff


	//   ....[55]....
        /*0198*/ 	.word	0xffffffff


	//   ....[56]....
        /*019c*/ 	.word	0xffffffff


	//   ....[57]....
        /*01a0*/ 	.word	0xffffffff


	//   ....[58]....
        /*01a4*/ 	.word	0xffffffff


	//   ....[59]....
        /*01a8*/ 	.word	0xffffffff


	//   ....[60]....
        /*01ac*/ 	.word	0xffffffff


	//   ....[61]....
        /*01b0*/ 	.word	0xffffffff


	//   ....[62]....
        /*01b4*/ 	.word	0xffffffff


	//   ....[63]....
        /*01b8*/ 	.word	0xffffffff


	//   ....[64]....
        /*01bc*/ 	.word	0xffffffff


	//   ....[65]....
        /*01c0*/ 	.word	0xffffffff


	//   ....[66]....
        /*01c4*/ 	.word	0xffffffff


	//   ....[67]....
        /*01c8*/ 	.word	0xffffffff


	//   ....[68]....
        /*01cc*/ 	.word	0xffffffff


	//   ....[69]....
        /*01d0*/ 	.word	0xffffffff


	//   ....[70]....
        /*01d4*/ 	.word	0xffffffff


	//   ....[71]....
        /*01d8*/ 	.word	0xffffffff


	//   ....[72]....
        /*01dc*/ 	.word	0xffffffff


	//   ....[73]....
        /*01e0*/ 	.word	0xffffffff


	//   ....[74]....
        /*01e4*/ 	.word	0xffffffff


	//   ....[75]....
        /*01e8*/ 	.word	0xffffffff


	//   ....[76]....
        /*01ec*/ 	.word	0xffffffff


	//   ....[77]....
        /*01f0*/ 	.word	0xffffffff


	//   ....[78]....
        /*01f4*/ 	.word	0xffffffff


	//   ....[79]....
        /*01f8*/ 	.word	0xffffffff


	//   ....[80]....
        /*01fc*/ 	.word	0xffffffff


	//   ....[81]....
        /*0200*/ 	.word	0x0500000f


	//   ....[82]....
        /*0204*/ 	.word	0x0500000f


	//   ....[83]....
        /*0208*/ 	.word	0x0500000f


	//   ....[84]....
        /*020c*/ 	.word	0x0500000f


	//   ....[85]....
        /*0210*/ 	.word	0x0500000f


	//   ....[86]....
        /*0214*/ 	.word	0x0500000f


	//----- nvinfo : EIATTR_COOP_GROUP_INSTR_OFFSETS
	.align		4
.L_392:
        /*0218*/ 	.byte	0x04, 0x28
        /*021a*/ 	.short	(.L_394 - .L_393)


	//   ....[0]....
.L_393:
        /*021c*/ 	.word	0x00000060


	//   ....[1]....
        /*0220*/ 	.word	0x00000190


	//   ....[2]....
        /*0224*/ 	.word	0x00000220


	//   ....[3]....
        /*0228*/ 	.word	0x000003a0


	//   ....[4]....
        /*022c*/ 	.word	0x00000610


	//   ....[5]....
        /*0230*/ 	.word	0x00001160


	//   ....[6]....
        /*0234*/ 	.word	0x00002020


	//   ....[7]....
        /*0238*/ 	.word	0x00002060


	//   ....[8]....
        /*023c*/ 	.word	0x000020a0


	//   ....[9]....
        /*0240*/ 	.word	0x00002100


	//   ....[10]....
        /*0244*/ 	.word	0x000021d0


	//   ....[11]....
        /*0248*/ 	.word	0x00002220


	//   ....[12]....
        /*024c*/ 	.word	0x00002260


	//   ....[13]....
        /*0250*/ 	.word	0x000022a0


	//   ....[14]....
        /*0254*/ 	.word	0x000022e0


	//   ....[15]....
        /*0258*/ 	.word	0x00002320


	//   ....[16]....
        /*025c*/ 	.word	0x00002360


	//   ....[17]....
        /*0260*/ 	.word	0x000023c0


	//   ....[18]....
        /*0264*/ 	.word	0x00002430


	//   ....[19]....
        /*0268*/ 	.word	0x00002470


	//   ....[20]....
        /*026c*/ 	.word	0x000024a0


	//   ....[21]....
        /*0270*/ 	.word	0x000024e0


	//   ....[22]....
        /*0274*/ 	.word	0x00002510


	//   ....[23]....
        /*0278*/ 	.word	0x00002580


	//   ....[24]....
        /*027c*/ 	.word	0x000025c0


	//   ....[25]....
        /*0280*/ 	.word	0x00002630


	//   ....[26]....
        /*0284*/ 	.word	0x00002680


	//   ....[27]....
        /*0288*/ 	.word	0x000026c0


	//   ....[28]....
        /*028c*/ 	.word	0x00002710


	//   ....[29]....
        /*0290*/ 	.word	0x00002750


	//   ....[30]....
        /*0294*/ 	.word	0x000027d0


	//   ....[31]....
        /*0298*/ 	.word	0x00002810


	//   ....[32]....
        /*029c*/ 	.word	0x00002850


	//   ....[33]....
        /*02a0*/ 	.word	0x00002a80


	//   ....[34]....
        /*02a4*/ 	.word	0x00002ad0


	//   ....[35]....
        /*02a8*/ 	.word	0x00002b10


	//   ....[36]....
        /*02ac*/ 	.word	0x00002bc0


	//   ....[37]....
        /*02b0*/ 	.word	0x00002bf0


	//   ....[38]....
        /*02b4*/ 	.word	0x00003050


	//   ....[39]....
        /*02b8*/ 	.word	0x00003060


	//   ....[40]....
        /*02bc*/ 	.word	0x00003070


	//   ....[41]....
        /*02c0*/ 	.word	0x00003080


	//   ....[42]....
        /*02c4*/ 	.word	0x00003090


	//   ....[43]....
        /*02c8*/ 	.word	0x000030a0


	//   ....[44]....
        /*02cc*/ 	.word	0x000030d0


	//   ....[45]....
        /*02d0*/ 	.word	0x00003100


	//   ....[46]....
        /*02d4*/ 	.word	0x00003140


	//   ....[47]....
        /*02d8*/ 	.word	0x00003180


	//   ....[48]....
        /*02dc*/ 	.word	0x000031c0


	//   ....[49]....
        /*02e0*/ 	.word	0x00003200


	//   ....[50]....
        /*02e4*/ 	.word	0x00003240


	//   ....[51]....
        /*02e8*/ 	.word	0x00003280


	//   ....[52]....
        /*02ec*/ 	.word	0x000032c0


	//   ....[53]....
        /*02f0*/ 	.word	0x00003320


	//   ....[54]....
        /*02f4*/ 	.word	0x00003360


	//   ....[55]....
        /*02f8*/ 	.word	0x000033a0


	//   ....[56]....
        /*02fc*/ 	.word	0x000033e0


	//   ....[57]....
        /*0300*/ 	.word	0x00003420


	//   ....[58]....
        /*0304*/ 	.word	0x00003460


	//   ....[59]....
        /*0308*/ 	.word	0x000034a0


	//   ....[60]....
        /*030c*/ 	.word	0x000034e0


	//   ....[61]....
        /*0310*/ 	.word	0x00003520


	//   ....[62]....
        /*0314*/ 	.word	0x00003560


	//   ....[63]....
        /*0318*/ 	.word	0x000035a0


	//   ....[64]....
        /*031c*/ 	.word	0x000035e0


	//   ....[65]....
        /*0320*/ 	.word	0x00003620


	//   ....[66]....
        /*0324*/ 	.word	0x00003660


	//   ....[67]....
        /*0328*/ 	.word	0x000036a0


	//   ....[68]....
        /*032c*/ 	.word	0x000036e0


	//   ....[69]....
        /*0330*/ 	.word	0x00003720


	//   ....[70]....
        /*0334*/ 	.word	0x000053f0


	//   ....[71]....
        /*0338*/ 	.word	0x00005580


	//   ....[72]....
        /*033c*/ 	.word	0x000057d0


	//   ....[73]....
        /*0340*/ 	.word	0x00005960


	//   ....[74]....
        /*0344*/ 	.word	0x00005a70


	//   ....[75]....
        /*0348*/ 	.word	0x000063f0


	//   ....[76]....
        /*034c*/ 	.word	0x00006680


	//   ....[77]....
        /*0350*/ 	.word	0x000068c0


	//   ....[78]....
        /*0354*/ 	.word	0x00006af0


	//   ....[79]....
        /*0358*/ 	.word	0x00006da0


	//   ....[80]....
        /*035c*/ 	.word	0x000070d0


	//   ....[81]....
        /*0360*/ 	.word	0x00009080


	//   ....[82]....
        /*0364*/ 	.word	0x000091d0


	//   ....[83]....
        /*0368*/ 	.word	0x00009240


	//   ....[84]....
        /*036c*/ 	.word	0x000092b0


	//   ....[85]....
        /*0370*/ 	.word	0x00009320


	//   ....[86]....
        /*0374*/ 	.word	0x00009390


	//----- nvinfo : EIATTR_REG_RECONFIG
	.align		4
.L_394:
        /*0378*/ 	.byte	0x01, 0x54
	.zero		2


	//----- nvinfo : EIATTR_SYSCALL_OFFSETS
	.align		4
        /*037c*/ 	.byte	0x04, 0x46
        /*037e*/ 	.short	(.L_396 - .L_395)


	//   ....[0]....
.L_395:
        /*0380*/ 	.word	0x00000dc0


	//   ....[1]....
        /*0384*/ 	.word	0x00000eb0


	//   ....[2]....
        /*0388*/ 	.word	0x00001010


	//   ....[3]....
        /*038c*/ 	.word	0x00001100


	//----- nvinfo : EIATTR_MBARRIER_INSTR_OFFSETS
	.align		4
.L_396:
        /*0390*/ 	.byte	0x04, 0x39
        /*0392*/ 	.short	(.L_398 - .L_397)


	//   ....[0]....
.L_397:
        /*0394*/ 	.word	0x00000260
        /*0398*/ 	.word	0x000000ff
        /*039c*/ 	.word	0x00030c00
        /*03a0*/ 	.short	0x0100
        /*03a2*/ 	.byte	0x06
	.zero		1


	//   ....[1]....
        /*03a4*/ 	.word	0x00000350
        /*03a8*/ 	.word	0x000000ff
        /*03ac*/ 	.word	0x00030c10
        /*03b0*/ 	.short	0x0100
        /*03b2*/ 	.byte	0x08
	.zero		1


	//   ....[2]....
        /*03b4*/ 	.word	0x00000360
        /*03b8*/ 	.word	0x000000ff
        /*03bc*/ 	.word	0x00030c20
        /*03c0*/ 	.short	0x0100
        /*03c2*/ 	.byte	0x08
	.zero		1


	//   ....[3]....
        /*03c4*/ 	.word	0x00000370
        /*03c8*/ 	.word	0x000000ff
        /*03cc*/ 	.word	0x00030c18
        /*03d0*/ 	.short	0x0100
        /*03d2*/ 	.byte	0x08
	.zero		1


	//   ....[4]....
        /*03d4*/ 	.word	0x00000380
        /*03d8*/ 	.word	0x000000ff
        /*03dc*/ 	.word	0x00030c28
        /*03e0*/ 	.short	0x0100
        /*03e2*/ 	.byte	0x08
	.zero		1


	//   ....[5]....
        /*03e4*/ 	.word	0x000004b0
        /*03e8*/ 	.word	0x000000ff
        /*03ec*/ 	.word	0x00030c30
        /*03f0*/ 	.short	0x0100
        /*03f2*/ 	.byte	0x08
	.zero		1


	//   ....[6]....
        /*03f4*/ 	.word	0x000004c0
        /*03f8*/ 	.word	0x000000ff
        /*03fc*/ 	.word	0x00030c40
        /*0400*/ 	.short	0x0100
        /*0402*/ 	.byte	0x08
	.zero		1


	//   ....[7]....
        /*0404*/ 	.word	0x000004d0
        /*0408*/ 	.word	0x000000ff
        /*040c*/ 	.word	0x00030c38
        /*0410*/ 	.short	0x0100
        /*0412*/ 	.byte	0x08
	.zero		1


	//   ....[8]....
        /*0414*/ 	.word	0x000004e0
        /*0418*/ 	.word	0x000000ff
        /*041c*/ 	.word	0x00030c48
        /*0420*/ 	.short	0x0100
        /*0422*/ 	.byte	0x08
	.zero		1


	//   ....[9]....
        /*0424*/ 	.word	0x000011b0
        /*0428*/ 	.word	0x000000e2
        /*042c*/ 	.word	0x00030c00
        /*0430*/ 	.short	0x010a
        /*0432*/ 	.byte	0x3f
	.zero		1


	//   ....[10]....
        /*0434*/ 	.word	0x00001330
        /*0438*/ 	.word	0x000000e2
        /*043c*/ 	.word	0x00030c00
        /*0440*/ 	.short	0x010a
        /*0442*/ 	.byte	0x3f
	.zero		1


	//   ....[11]....
        /*0444*/ 	.word	0x00001a60
        /*0448*/ 	.word	0x00000009
        /*044c*/ 	.word	0x00030c10
        /*0450*/ 	.short	0x010a
        /*0452*/ 	.byte	0x3f
	.zero		1


	//   ....[12]....
        /*0454*/ 	.word	0x00001ad0
        /*0458*/ 	.word	0x00000009
        /*045c*/ 	.word	0x00030c10
        /*0460*/ 	.short	0x010a
        /*0462*/ 	.byte	0x3f
	.zero		1


	//   ....[13]....
        /*0464*/ 	.word	0x00001ee0
        /*0468*/ 	.word	0x00000009
        /*046c*/ 	.word	0x00030c30
        /*0470*/ 	.short	0x010a
        /*0472*/ 	.byte	0x3f
	.zero		1


	//   ....[14]....
        /*0474*/ 	.word	0x00001f60
        /*0478*/ 	.word	0x00000009
        /*047c*/ 	.word	0x00030c30
        /*0480*/ 	.short	0x010a
        /*0482*/ 	.byte	0x3f
	.zero		1


	//   ....[15]....
        /*0484*/ 	.word	0x00004690
        /*0488*/ 	.word	0x0000000a
        /*048c*/ 	.word	0x00000000
        /*0490*/ 	.short	0x0101
        /*0492*/ 	.byte	0x3f
	.zero		1


	//   ....[16]....
        /*0494*/ 	.word	0x00004ad0
        /*0498*/ 	.word	0x00000009
        /*049c*/ 	.word	0x00000000
        /*04a0*/ 	.short	0x0101
        /*04a2*/ 	.byte	0x3f
	.zero		1


	//   ....[17]....
        /*04a4*/ 	.word	0x00007a10
        /*04a8*/ 	.word	0x0000000c
        /*04ac*/ 	.word	0x00030c20
        /*04b0*/ 	.short	0x010a
        /*04b2*/ 	.byte	0x3f
	.zero		1


	//   ....[18]....
        /*04b4*/ 	.word	0x00007ec0
        /*04b8*/ 	.word	0x0000000c
        /*04bc*/ 	.word	0x00030c40
        /*04c0*/ 	.short	0x010a
        /*04c2*/ 	.byte	0x3f
	.zero		1


	//   ....[19]....
        /*04c4*/ 	.word	0x00008100
        /*04c8*/ 	.word	0x0000000c
        /*04cc*/ 	.word	0x00030c28
        /*04d0*/ 	.short	0x010a
        /*04d2*/ 	.byte	0x3f
	.zero		1


	//   ....[20]....
        /*04d4*/ 	.word	0x000082c0
        /*04d8*/ 	.word	0x0000000c
        /*04dc*/ 	.word	0x00030c48
        /*04e0*/ 	.short	0x010a
        /*04e2*/ 	.byte	0x3f
	.zero		1


	//   ....[21]....
        /*04e4*/ 	.word	0x000084d0
        /*04e8*/ 	.word	0x0000000c
        /*04ec*/ 	.word	0x00030c20
        /*04f0*/ 	.short	0x010a
        /*04f2*/ 	.byte	0x3f
	.zero		1


	//   ....[22]....
        /*04f4*/ 	.word	0x000086f0
        /*04f8*/ 	.word	0x0000000c
        /*04fc*/ 	.word	0x00030c40
        /*0500*/ 	.short	0x010a
        /*0502*/ 	.byte	0x3f
	.zero		1


	//   ....[23]....
        /*0504*/ 	.word	0x00008900
        /*0508*/ 	.word	0x0000000c
        /*050c*/ 	.word	0x00030c28
        /*0510*/ 	.short	0x010a
        /*0512*/ 	.byte	0x3f
	.zero		1


	//   ....[24]....
        /*0514*/ 	.word	0x00008b10
        /*0518*/ 	.word	0x0000000d
        /*051c*/ 	.word	0x00030c40
        /*0520*/ 	.short	0x010a
        /*0522*/ 	.byte	0x3f
	.zero		1


	//   ....[25]....
        /*0524*/ 	.word	0x00008f00
        /*0528*/ 	.word	0x00000007
        /*052c*/ 	.word	0x00000000
        /*0530*/ 	.short	0x010a
        /*0532*/ 	.byte	0x3f
	.zero		1


	//   ....[26]....
        /*0534*/ 	.word	0x00008f50
        /*0538*/ 	.word	0x0000000b
        /*053c*/ 	.word	0x00000000
        /*0540*/ 	.short	0x010a
        /*0542*/ 	.byte	0x3f
	.zero		1


	//   ....[27]....
        /*0544*/ 	.word	0x00008fb0
        /*0548*/ 	.word	0x00000009
        /*054c*/ 	.word	0x00000000
        /*0550*/ 	.short	0x010a
        /*0552*/ 	.byte	0x3f
	.zero		1


	//   ....[28]....
        /*0554*/ 	.word	0x00008fe0
        /*0558*/ 	.word	0x00000003
        /*055c*/ 	.word	0x00000000
        /*0560*/ 	.short	0x010a
        /*0562*/ 	.byte	0x3f
	.zero		1


	//   ....[29]....
        /*0564*/ 	.word	0x000090b0
        /*0568*/ 	.word	0x000000e2
        /*056c*/ 	.word	0x00030c00
        /*0570*/ 	.short	0x010a
        /*0572*/ 	.byte	0x3f
	.zero		1


	//   ....[30]....
        /*0574*/ 	.word	0x00009100
        /*0578*/ 	.word	0x00000009
        /*057c*/ 	.word	0x00030c10
        /*0580*/ 	.short	0x010a
        /*0582*/ 	.byte	0x3f
	.zero		1


	//   ....[31]....
        /*0584*/ 	.word	0x00009150
        /*0588*/ 	.word	0x00000009
        /*058c*/ 	.word	0x00030c30
        /*0590*/ 	.short	0x010a
        /*0592*/ 	.byte	0x3f
	.zero		1


	//   ....[32]....
        /*0594*/ 	.word	0x000093d0
        /*0598*/ 	.word	0x0000000c
        /*059c*/ 	.word	0x00030c20
        /*05a0*/ 	.short	0x010a
        /*05a2*/ 	.byte	0x3f
	.zero		1


	//   ....[33]....
        /*05a4*/ 	.word	0x00009420
        /*05a8*/ 	.word	0x0000000c
        /*05ac*/ 	.word	0x00030c40
        /*05b0*/ 	.short	0x010a
        /*05b2*/ 	.byte	0x3f
	.zero		1


	//   ....[34]....
        /*05b4*/ 	.word	0x00009470
        /*05b8*/ 	.word	0x0000000c
        /*05bc*/ 	.word	0x00030c28
        /*05c0*/ 	.short	0x010a
        /*05c2*/ 	.byte	0x3f
	.zero		1


	//   ....[35]....
        /*05c4*/ 	.word	0x000094c0
        /*05c8*/ 	.word	0x0000000c
        /*05cc*/ 	.word	0x00030c48
        /*05d0*/ 	.short	0x010a
        /*05d2*/ 	.byte	0x3f
	.zero		1


	//   ....[36]....
        /*05d4*/ 	.word	0x00009520
        /*05d8*/ 	.word	0x0000000c
        /*05dc*/ 	.word	0x00030c20
        /*05e0*/ 	.short	0x010a
        /*05e2*/ 	.byte	0x3f
	.zero		1


	//   ....[37]....
        /*05e4*/ 	.word	0x00009570
        /*05e8*/ 	.word	0x0000000c
        /*05ec*/ 	.word	0x00030c40
        /*05f0*/ 	.short	0x010a
        /*05f2*/ 	.byte	0x3f
	.zero		1


	//   ....[38]....
        /*05f4*/ 	.word	0x000095c0
        /*05f8*/ 	.word	0x0000000c
        /*05fc*/ 	.word	0x00030c28
        /*0600*/ 	.short	0x010a
        /*0602*/ 	.byte	0x3f
	.zero		1


	//   ....[39]....
        /*0604*/ 	.word	0x00009610
        /*0608*/ 	.word	0x0000000d
        /*060c*/ 	.word	0x00030c40
        /*0610*/ 	.short	0x010a
        /*0612*/ 	.byte	0x3f
	.zero		1


	//   ....[40]....
        /*0614*/ 	.word	0x000096f0
        /*0618*/ 	.word	0x00000007
        /*061c*/ 	.word	0x00000000
        /*0620*/ 	.short	0x010a
        /*0622*/ 	.byte	0x3f
	.zero		1


	//   ....[41]....
        /*0624*/ 	.word	0x00009740
        /*0628*/ 	.word	0x0000000b
        /*062c*/ 	.word	0x00000000
        /*0630*/ 	.short	0x010a
        /*0632*/ 	.byte	0x3f
	.zero		1


	//   ....[42]....
        /*0634*/ 	.word	0x00009790
        /*0638*/ 	.word	0x00000009
        /*063c*/ 	.word	0x00000000
        /*0640*/ 	.short	0x010a
        /*0642*/ 	.byte	0x3f
	.zero		1


	//----- nvinfo : EIATTR_NUM_MBARRIERS
	.align		4
.L_398:
        /*0644*/ 	.byte	0x03, 0x38
        /*0646*/ 	.short	0x0009


	//----- nvinfo : EIATTR_EXIT_INSTR_OFFSETS
	.align		4
        /*0648*/ 	.byte	0x04, 0x1c
        /*064a*/ 	.short	(.L_400 - .L_399)


	//   ....[0]....
.L_399:
        /*064c*/ 	.word	0x00009030


	//----- nvinfo : EIATTR_MAX_THREADS
	.align		4
.L_400:
        /*0650*/ 	.byte	0x04, 0x05
        /*0652*/ 	.short	(.L_402 - .L_401)
.L_401:
        /*0654*/ 	.word	0x00000180
        /*0658*/ 	.word	0x00000001
        /*065c*/ 	.word	0x00000001


	//----- nvinfo : EIATTR_CRS_STACK_SIZE
	.align		4
.L_402:
        /*0660*/ 	.byte	0x04, 0x1e
        /*0662*/ 	.short	(.L_404 - .L_403)
.L_403:
        /*0664*/ 	.word	0x00000000


	//----- nvinfo : EIATTR_CBANK_PARAM_SIZE
	.align		4
.L_404:
        /*0668*/ 	.byte	0x03, 0x19
        /*066a*/ 	.short	0x06f0


	//----- nvinfo : EIATTR_PARAM_CBANK
	.align		4
        /*066c*/ 	.byte	0x04, 0x0a
        /*066e*/ 	.short	(.L_406 - .L_405)
	.align		4
.L_405:
        /*0670*/ 	.word	index@(.nv.constant0._ZN7cutlass13device_kernelIN5flash11enable_sm90INS1_16FlashAttnBwdSm90INS1_25CollectiveMainloopBwdSm90ILi2ELi2ELi2EN4cute5tupleIJNS5_1CILi1EEES8_S8_EEENS6_IJNS7_ILi128EEESA_NS7_ILi64EEEEEENS_6half_tEfNS_4arch4Sm90ELb0ELb0ELb0ELb1ELb1ELb1ELb0ELb0ELi2ELi1ELi2ELi2ELb0EEENS1_24CollectiveEpilogueBwdGQAISC_fSF_Li256ELb1ELb1EEENS1_19SingleTileSchedulerILb1ELb0ELb0ELi128EEEEEEEEEvNT_6ParamsE)
        /*0674*/ 	.short	0x0210
        /*0676*/ 	.short	0x06f0


	//----- nvinfo : EIATTR_SW_WAR
	.align		4
.L_406:
        /*0678*/ 	.byte	0x04, 0x36
        /*067a*/ 	.short	(.L_408 - .L_407)
.L_407:
        /*067c*/ 	.word	0x00000008
.L_408:


//--------------------- .nv.info._ZN7cutlass13device_kernelIN5flash11enable_sm90INS1_16FlashAttnBwdSm90INS1_25CollectiveMainloopBwdSm90ILi2ELi2ELi2EN4cute5tupleIJNS5_1CILi1EEES8_S8_EEENS6_IJNS7_ILi128EEESA_NS7_ILi64EEEEEENS_6half_tEfNS_4arch4Sm90ELb0ELb1ELb0ELb0ELb0ELb1ELb0ELb0ELi2ELi1ELi2ELi2ELb0EEENS1_21CollectiveEpilogueBwdISC_SD_SF_Li256ELb0ELb0ELi1EEENS1_19SingleTileSchedulerILb0ELb0ELb0ELi128EEEEEEEEEvNT_6ParamsE --------------------------
	.section	.nv.info._ZN7cutlass13device_kernelIN5flash11enable_sm90INS1_16FlashAttnBwdSm90INS1_25CollectiveMainloopBwdSm90ILi2ELi2ELi2EN4cute5tupleIJNS5_1CILi1EEES8_S8_EEENS6_IJNS7_ILi128EEESA_NS7_ILi64EEEEEENS_6half_tEfNS_4arch4Sm90ELb0ELb1ELb0ELb0ELb0ELb1ELb0ELb0ELi2ELi1ELi2ELi2ELb0EEENS1_21CollectiveEpilogueBwdISC_SD_SF_Li256ELb0ELb0ELi1EEENS1_19SingleTileSchedulerILb0ELb0ELb0ELi128EEEEEEEEEvNT_6ParamsE,"",@"SHT_CUDA_INFO"
	.sectionflags	@""
	.align	4


	//----- nvinfo : EIATTR_CUDA_API_VERSION
	.align		4
        /*0000*/ 	.byte	0x04, 0x37
        /*0002*/ 	.short	(.L_410 - .L_409)
.L_409:
        /*0004*/ 	.word	0x00000082


	//----- nvinfo : EIATTR_KPARAM_INFO
	.align		4
.L_410:
        /*0008*/ 	.byte	0x04, 0x17
        /*000a*/ 	.short	(.L_412 - .L_411)
.L_411:
        /*000c*/ 	.word	0x00000000
        /*0010*/ 	.short	0x0000
        /*0012*/ 	.short	0x0070
        /*0014*/ 	.byte	0x00, 0xf0, 0x01, 0x24


	//----- nvinfo : EIATTR_SPARSE_MMA_MASK
	.align		4
.L_412:
        /*0018*/ 	.byte	0x03, 0x50
        /*001a*/ 	.short	0x0000


	//----- nvinfo : EIATTR_MAXREG_COUNT
	.align		4
        /*001c*/ 	.byte	0x03, 0x1b
        /*001e*/ 	.short	0x00a8


	//----- nvinfo : EIATTR_NUM_BARRIERS
	.align		4
        /*0020*/ 	.byte	0x02, 0x4c
        /*0022*/ 	.byte	0x10
	.zero		1


	//----- nvinfo : EIATTR_EXTERNS
	.align		4
        /*0024*/ 	.byte	0x04, 0x0f
        /*0026*/ 	.short	(.L_414 - .L_413)


	//   ....[0]....
	.align		4
.L_413:
        /*0028*/ 	.word	index@(__assertfail)


	//----- nvinfo : EIATTR_ANNOTATIONS
	.align		4
.L_414:
        /*002c*/ 	.byte	0x04, 0x55
        /*002e*/ 	.short	(.L_416 - .L_415)


	//   ....[0]....
.L_415:
        /*0030*/ 	.word	0x00000001
        /*0034*/ 	.byte	0xb0, 0x11, 0x00, 0x00, 0x01, 0x00, 0x00, 0x00, 0x30, 0x12, 0x00, 0x00, 0x01, 0x00, 0x00, 0x00
        /* <DEDUP_REMOVED lines=26> */
        /*01e4*/ 	.byte	0x10, 0x0a, 0x01, 0x00, 0x01, 0x00, 0x00, 0x00, 0x10, 0x0e, 0x01, 0x00


	//----- nvinfo : EIATTR_MERCURY_ISA_VERSION
	.align		4
.L_416:
        /*01f0*/ 	.byte	0x03, 0x5f
        /*01f2*/ 	.short	0x0101


	//----- nvinfo : EIATTR_INT_WARP_WIDE_INSTR_OFFSETS
	.align		4
        /*01f4*/ 	.byte	0x04, 0x31
        /*01f6*/ 	.short	(.L_418 - .L_417)


	//   ....[0]....
.L_417:
        /*01f8*/ 	.word	0x000001f0


	//   ....[1]....
        /*01fc*/ 	.word	0x00000220


	//----- nvinfo : EIATTR_COOP_GROUP_MASK_REGIDS
	.align		4
.L_418:
        /*0200*/ 	.byte	0x04, 0x29
        /*0202*/ 	.short	(.L_420 - .L_419)


	//   ....[0]....
.L_419:
        /*0204*/ 	.word	0xffffffff


	//   ....[1]....
        /*0208*/ 	.word	0xffffffff


	//   ....[2]....
        /*020c*/ 	.word	0xffffffff


	//   ....[3]....
        /*0210*/ 	.word	0xffffffff


	//   ....[4]....
        /*0214*/ 	.word	0xffffffff


	//   ....[5]....
        /*0218*/ 	.word	0xffffffff


	//   ....[6]....
        /*021c*/ 	.word	0xffffffff


	//   ....[7]....
        /*0220*/ 	.word	0xffffffff


	//   ....[8]....
        /*0224*/ 	.word	0xffffffff


	//   ....[9]....
        /*0228*/ 	.word	0xffffffff


	//   ....[10]....
        /*022c*/ 	.word	0xffffffff


	//   ....[11]....
        /*0230*/ 	.word	0xffffffff


	//   ....[12]....
        /*0234*/ 	.word	0xffffffff


	//   ....[13]....
        /*0238*/ 	.word	0xffffffff


	//   ....[14]....
        /*023c*/ 	.word	0xffffffff


	//   ....[15]....
        /*0240*/ 	.word	0xffffffff


	//   ....[16]....
        /*0244*/ 	.word	0xffffffff


	//   ....[17]....
        /*0248*/ 	.word	0xffffffff


	//   ....[18]....
        /*024c*/ 	.word	0xffffffff


	//   ....[19]....
        /*0250*/ 	.word	0xffffffff


	//   ....[20]....
        /*0254*/ 	.word	0xffffffff


	//   ....[21]....
        /*0258*/ 	.word	0xffffffff


	//   ....[22]....
        /*025c*/ 	.word	0xffffffff


	//   ....[23]....
        /*0260*/ 	.word	0xffffffff


	//   ....[24]....
        /*0264*/ 	.word	0xffffffff


	//   ....[25]....
        /*0268*/ 	.word	0xffffffff


	//   ....[26]....
        /*026c*/ 	.word	0xffffffff


	//   ....[27]....
        /*0270*/ 	.word	0xffffffff


	//   ....[28]....
        /*0274*/ 	.word	0xffffffff


	//   ....[29]....
        /*0278*/ 	.word	0xffffffff


	//   ....[30]....
        /*027c*/ 	.word	0xffffffff


	//   ....[31]....
        /*0280*/ 	.word	0xffffffff


	//   ....[32]....
        /*0284*/ 	.word	0xffffffff


	//   ....[33]....
        /*0288*/ 	.word	0xffffffff


	//   ....[34]....
        /*028c*/ 	.word	0xffffffff


	//   ....[35]....
        /*0290*/ 	.word	0xffffffff


	//   ....[36]....
        /*0294*/ 	.word	0xffffffff


	//   ....[37]....
        /*0298*/ 	.word	0xffffffff


	//   ....[38]....
        /*029c*/ 	.word	0xffffffff


	//   ....[39]....
        /*02a0*/ 	.word	0xffffffff


	//   ....[40]....
        /*02a4*/ 	.word	0xffffffff


	//   ....[41]....
        /*02a8*/ 	.word	0xffffffff


	//   ....[42]....
        /*02ac*/ 	.word	0xffffffff


	//   ....[43]....
        /*02b0*/ 	.word	0xffffffff


	//   ....[44]....
        /*02b4*/ 	.word	0xffffffff


	//   ....[45]....
        /*02b8*/ 	.word	0xffffffff


	//   ....[46]....
        /*02bc*/ 	.word	0xffffffff


	//   ....[47]....
        /*02c0*/ 	.word	0xffffffff


	//   ....[48]....
        /*02c4*/ 	.word	0xffffffff


	//   ....[49]....
        /*02c8*/ 	.word	0xffffffff


	//   ....[50]....
        /*02cc*/ 	.word	0xffffffff


	//   ....[51]....
        /*02d0*/ 	.word	0xffffffff


	//   ....[52]....
        /*02d4*/ 	.word	0xffffffff


	//   ....[53]....
        /*02d8*/ 	.word	0xffffffff


	//   ....[54]....
        /*02dc*/ 	.word	0xffffffff


	//   ....[55]....
        /*02e0*/ 	.word	0xffffffff


	//   ....[56]....
        /*02e4*/ 	.word	0xffffffff


	//   ....[57]....
        /*02e8*/ 	.word	0xffffffff


	//   ....[58]....
        /*02ec*/ 	.word	0xffffffff


	//   ....[59]....
        /*02f0*/ 	.word	0xffffffff


	//   ....[60]....
        /*02f4*/ 	.word	0xffffffff


	//   ....[61]....
        /*02f8*/ 	.word	0xffffffff


	//   ....[62]....
        /*02fc*/ 	.word	0xffffffff


	//   ....[63]....
        /*0300*/ 	.word	0xffffffff


	//   ....[64]....
        /*0304*/ 	.word	0xffffffff


	//   ....[65]....
        /*0308*/ 	.word	0xffffffff


	//   ....[66]....
        /*030c*/ 	.word	0xffffffff


	//   ....[67]....
        /*0310*/ 	.word	0xffffffff


	//   ....[68]....
        /*0314*/ 	.word	0xffffffff


	//   ....[69]....
        /*0318*/ 	.word	0xffffffff


	//   ....[70]....
        /*031c*/ 	.word	0xffffffff


	//   ....[71]....
        /*0320*/ 	.word	0xffffffff


	//   ....[72]....
        /*0324*/ 	.word	0xffffffff


	//   ....[73]....
        /*0328*/ 	.word	0xffffffff


	//   ....[74]....
        /*032c*/ 	.word	0xffffffff


	//   ....[75]....
        /*0330*/ 	.word	0xffffffff


	//   ....[76]....
        /*0334*/ 	.word	0xffffffff


	//   ....[77]....
        /*0338*/ 	.word	0xffffffff


	//   ....[78]....
        /*033c*/ 	.word	0xffffffff


	//   ....[79]....
        /*0340*/ 	.word	0xffffffff


	//   ....[80]....
        /*0344*/ 	.word	0xffffffff


	//   ....[81]....
        /*0348*/ 	.word	0xffffffff


	//   ....[82]....
        /*034c*/ 	.word	0xffffffff


	//   ....[83]....
        /*0350*/ 	.word	0xffffffff


	//   ....[84]....
        /*0354*/ 	.word	0xffffffff


	//   ....[85]....
        /*0358*/ 	.word	0xffffffff


	//   ....[86]....
        /*035c*/ 	.word	0xffffffff


	//   ....[87]....
        /*0360*/ 	.word	0xffffffff


	//   ....[88]....
        /*0364*/ 	.word	0xffffffff


	//   ....[89]....
        /*0368*/ 	.word	0xffffffff


	//   ....[90]....
        /*036c*/ 	.word	0xffffffff


	//   ....[91]....
        /*0370*/ 	.word	0xffffffff


	//   ....[92]....
        /*0374*/ 	.word	0xffffffff


	//   ....[93]....
        /*0378*/ 	.word	0xffffffff


	//   ....[94]....
        /*037c*/ 	.word	0xffffffff


	//   ....[95]....
        /*0380*/ 	.word	0xffffffff


	//   ....[96]....
        /*0384*/ 	.word	0xffffffff


	//   ....[97]....
        /*0388*/ 	.word	0xffffffff


	//   ....[98]....
        /*038c*/ 	.word	0xffffffff


	//   ....[99]....
        /*0390*/ 	.word	0xffffffff


	//   ....[100]....
        /*0394*/ 	.word	0xffffffff


	//   ....[101]....
        /*0398*/ 	.word	0xffffffff


	//   ....[102]....
        /*039c*/ 	.word	0xffffffff


	//   ....[103]....
        /*03a0*/ 	.word	0xffffffff


	//   ....[104]....
        /*03a4*/ 	.word	0xffffffff


	//   ....[105]....
        /*03a8*/ 	.word	0xffffffff


	//   ....[106]....
        /*03ac*/ 	.word	0xffffffff


	//   ....[107]....
        /*03b0*/ 	.word	0xffffffff


	//   ....[108]....
        /*03b4*/ 	.word	0xffffffff


	//   ....[109]....
        /*03b8*/ 	.word	0xffffffff


	//   ....[110]....
        /*03bc*/ 	.word	0xffffffff


	//   ....[111]....
        /*03c0*/ 	.word	0xffffffff


	//   ....[112]....
        /*03c4*/ 	.word	0xffffffff


	//   ....[113]....
        /*03c8*/ 	.word	0xffffffff


	//   ....[114]....
        /*03cc*/ 	.word	0xffffffff


	//   ....[115]....
        /*03d0*/ 	.word	0xffffffff


	//   ....[116]....
        /*03d4*/ 	.word	0xffffffff


	//   ....[117]....
        /*03d8*/ 	.word	0xffffffff


	//   ....[118]....
        /*03dc*/ 	.word	0xffffffff


	//   ....[119]....
        /*03e0*/ 	.word	0xffffffff


	//   ....[120]....
        /*03e4*/ 	.word	0xffffffff


	//   ....[121]....
        /*03e8*/ 	.word	0xffffffff


	//   ....[122]....
        /*03ec*/ 	.word	0xffffffff


	//   ....[123]....
        /*03f0*/ 	.word	0xffffffff


	//   ....[124]....
        /*03f4*/ 	.word	0xffffffff


	//   ....[125]....
        /*03f8*/ 	.word	0xffffffff


	//   ....[126]....
        /*03fc*/ 	.word	0xffffffff


	//   ....[127]....
        /*0400*/ 	.word	0xffffffff


	//   ....[128]....
        /*0404*/ 	.word	0xffffffff


	//   ....[129]....
        /*0408*/ 	.word	0xffffffff


	//   ....[130]....
        /*040c*/ 	.word	0xffffffff


	//   ....[131]....
        /*0410*/ 	.word	0xffffffff


	//   ....[132]....
        /*0414*/ 	.word	0xffffffff


	//   ....[133]....
        /*0418*/ 	.word	0xffffffff


	//   ....[134]....
        /*041c*/ 	.word	0xffffffff


	//   ....[135]....
        /*0420*/ 	.word	0xffffffff


	//   ....[136]....
        /*0424*/ 	.word	0xffffffff


	//   ....[137]....
        /*0428*/ 	.word	0xffffffff


	//   ....[138]....
        /*042c*/ 	.word	0xffffffff


	//   ....[139]....
        /*0430*/ 	.word	0xffffffff


	//   ....[140]....
        /*0434*/ 	.word	0xffffffff


	//   ....[141]....
        /*0438*/ 	.word	0xffffffff


	//   ....[142]....
        /*043c*/ 	.word	0xffffffff


	//   ....[143]....
        /*0440*/ 	.word	0xffffffff


	//   ....[144]....
        /*0444*/ 	.word	0xffffffff


	//   ....[145]....
        /*0448*/ 	.word	0xffffffff


	//   ....[146]....
        /*044c*/ 	.word	0xffffffff


	//   ....[147]....
        /*0450*/ 	.word	0xffffffff


	//   ....[148]....
        /*0454*/ 	.word	0xffffffff


	//   ....[149]....
        /*0458*/ 	.word	0xffffffff


	//   ....[150]....
        /*045c*/ 	.word	0xffffffff


	//   ....[151]....
        /*0460*/ 	.word	0xffffffff


	//   ....[152]....
        /*0464*/ 	.word	0xffffffff


	//   ....[153]....
        /*0468*/ 	.word	0xffffffff


	//   ....[154]....
        /*046c*/ 	.word	0xffffffff


	//   ....[155]....
        /*0470*/ 	.word	0xffffffff


	//   ....[156]....
        /*0474*/ 	.word	0xffffffff


	//   ....[157]....
        /*0478*/ 	.word	0xffffffff


	//   ....[158]....
        /*047c*/ 	.word	0xffffffff


	//   ....[159]....
        /*0480*/ 	.word	0xffffffff


	//   ....[160]....
        /*0484*/ 	.word	0xffffffff


	//   ....[161]....
        /*0488*/ 	.word	0xffffffff


	//   ....[162]....
        /*048c*/ 	.word	0xffffffff


	//   ....[163]....
        /*0490*/ 	.word	0xffffffff


	//   ....[164]....
        /*0494*/ 	.word	0xffffffff


	//   ....[165]....
        /*0498*/ 	.word	0xffffffff


	//   ....[166]....
        /*049c*/ 	.word	0xffffffff


	//   ....[167]....
        /*04a0*/ 	.word	0xffffffff


	//   ....[168]....
        /*04a4*/ 	.word	0xffffffff


	//   ....[169]....
        /*04a8*/ 	.word	0xffffffff


	//   ....[170]....
        /*04ac*/ 	.word	0xffffffff


	//   ....[171]....
        /*04b0*/ 	.word	0xffffffff


	//   ....[172]....
        /*04b4*/ 	.word	0xffffffff


	//   ....[173]....
        /*04b8*/ 	.word	0xffffffff


	//   ....[174]....
        /*04bc*/ 	.word	0xffffffff


	//   ....[175]....
        /*04c0*/ 	.word	0xffffffff


	//   ....[176]....
        /*04c4*/ 	.word	0xffffffff


	//   ....[177]....
        /*04c8*/ 	.word	0xffffffff


	//   ....[178]....
        /*04cc*/ 	.word	0xffffffff


	//   ....[179]....
        /*04d0*/ 	.word	0xffffffff


	//   ....[180]....
        /*04d4*/ 	.word	0xffffffff


	//   ....[181]....
        /*04d8*/ 	.word	0xffffffff


	//   ....[182]....
        /*04dc*/ 	.word	0xffffffff


	//   ....[183]....
        /*04e0*/ 	.word	0xffffffff


	//   ....[184]....
        /*04e4*/ 	.word	0xffffffff


	//   ....[185]....
        /*04e8*/ 	.word	0xffffffff


	//   ....[186]....
        /*04ec*/ 	.word	0xffffffff


	//   ....[187]....
        /*04f0*/ 	.word	0xffffffff


	//   ....[188]....
        /*04f4*/ 	.word	0xffffffff


	//   ....[189]....
        /*04f8*/ 	.word	0xffffffff


	//   ....[190]....
        /*04fc*/ 	.word	0xffffffff


	//   ....[191]....
        /*0500*/ 	.word	0xffffffff


	//   ....[192]....
        /*0504*/ 	.word	0xffffffff


	//   ....[193]....
        /*0508*/ 	.word	0xffffffff


	//   ....[194]....
        /*050c*/ 	.word	0xffffffff


	//   ....[195]....
        /*0510*/ 	.word	0xffffffff


	//   ....[196]....
        /*0514*/ 	.word	0xffffffff


	//   ....[197]....
        /*0518*/ 	.word	0xffffffff


	//   ....[198]....
        /*051c*/ 	.word	0xffffffff


	//   ....[199]....
        /*0520*/ 	.word	0xffffffff


	//   ....[200]....
        /*0524*/ 	.word	0x0500000f


	//----- nvinfo : EIATTR_COOP_GROUP_INSTR_OFFSETS
	.align		4
.L_420:
        /*0528*/ 	.byte	0x04, 0x28
        /*052a*/ 	.short	(.L_422 - .L_421)


	//   ....[0]....
.L_421:
        /*052c*/ 	.word	0x00000070


	//   ....[1]....
        /*0530*/ 	.word	0x00000200


	//   ....[2]....
        /*0534*/ 	.word	0x00000250


	//   ....[3]....
        /*0538*/ 	.word	0x00000440


	//   ....[4]....
        /*053c*/ 	.word	0x00000660


	//   ....[5]....
        /*0540*/ 	.word	0x00000fb0


	//   ....[6]....
        /*0544*/ 	.word	0x00001f90


	//   ....[7]....
        /*0548*/ 	.word	0x000020e0


	//   ....[8]....
        /*054c*/ 	.word	0x00002260


	//   ....[9]....
        /*0550*/ 	.word	0x000022c0


	//   ....[10]....
        /*0554*/ 	.word	0x00002320


	//   ....[11]....
        /*0558*/ 	.word	0x00002440


	//   ....[12]....
        /*055c*/ 	.word	0x00002620


	//   ....[13]....
        /*0560*/ 	.word	0x00002760


	//   ....[14]....
        /*0564*/ 	.word	0x00002850


	//   ....[15]....
        /*0568*/ 	.word	0x00002c20


	//   ....[16]....
        /*056c*/ 	.word	0x00002c30


	//   ....[17]....
        /*0570*/ 	.word	0x00002c50


	//   ....[18]....
        /*0574*/ 	.word	0x00002c90


	//   ....[19]....
        /*0578*/ 	.word	0x00002e90


	//   ....[20]....
        /*057c*/ 	.word	0x00002fe0


	//   ....[21]....
        /*0580*/ 	.word	0x00003060


	//   ....[22]....
        /*0584*/ 	.word	0x00003080


	//   ....[23]....
        /*0588*/ 	.word	0x000031f0


	//   ....[24]....
        /*058c*/ 	.word	0x00003220


	//   ....[25]....
        /*0590*/ 	.word	0x00003270


	//   ....[26]....
        /*0594*/ 	.word	0x00003280


	//   ....[27]....
        /*0598*/ 	.word	0x00003290


	//   ....[28]....
        /*059c*/ 	.word	0x000032a0


	//   ....[29]....
        /*05a0*/ 	.word	0x000032d0


	//   ....[30]....
        /*05a4*/ 	.word	0x00003390


	//   ....[31]....
        /*05a8*/ 	.word	0x000033b0


	//   ....[32]....
        /*05ac*/ 	.word	0x00003400


	//   ....[33]....
        /*05b0*/ 	.word	0x00003410


	//   ....[34]....
        /*05b4*/ 	.word	0x000034a0


	//   ....[35]....
        /*05b8*/ 	.word	0x000034b0


	//   ....[36]....
        /*05bc*/ 	.word	0x000034f0


	//   ....[37]....
        /*05c0*/ 	.word	0x00003540


	//   ....[38]....
        /*05c4*/ 	.word	0x00003550


	//   ....[39]....
        /*05c8*/ 	.word	0x00003580


	//   ....[40]....
        /*05cc*/ 	.word	0x000035c0


	//   ....[41]....
        /*05d0*/ 	.word	0x000035f0


	//   ....[42]....
        /*05d4*/ 	.word	0x00003620


	//   ....[43]....
        /*05d8*/ 	.word	0x00003630


	//   ....[44]....
        /*05dc*/ 	.word	0x00003650


	//   ....[45]....
        /*05e0*/ 	.word	0x00003760


	//   ....[46]....
        /*05e4*/ 	.word	0x000037b0


	//   ....[47]....
        /*05e8*/ 	.word	0x000037c0


	//   ....[48]....
        /*05ec*/ 	.word	0x000037d0


	//   ....[49]....
        /*05f0*/ 	.word	0x000037e0


	//   ....[50]....
        /*05f4*/ 	.word	0x000037f0


	//   ....[51]....
        /*05f8*/ 	.word	0x00003800


	//   ....[52]....
        /*05fc*/ 	.word	0x00003860


	//   ....[53]....
        /*0600*/ 	.word	0x000038c0


	//   ....[54]....
        /*0604*/ 	.word	0x000038f0


	//   ....[55]....
        /*0608*/ 	.word	0x00003930


	//   ....[56]....
        /*060c*/ 	.word	0x00003940


	//   ....[57]....
        /*0610*/ 	.word	0x00003960


	//   ....[58]....
        /*0614*/ 	.word	0x00003970


	//   ....[59]....
        /*0618*/ 	.word	0x00003980


	//   ....[60]....
        /*061c*/ 	.word	0x00003990


	//   ....[61]....
        /*0620*/ 	.word	0x000039a0


	//   ....[62]....
        /*0624*/ 	.word	0x000039e0


	//   ....[63]....
        /*0628*/ 	.word	0x000039f0


	//   ....[64]....
        /*062c*/ 	.word	0x00003a00


	//   ....[65]....
        /*0630*/ 	.word	0x00003a10


	//   ....[66]....
        /*0634*/ 	.word	0x00003a20


	//   ....[67]....
        /*0638*/ 	.word	0x00003a30


	//   ....[68]....
        /*063c*/ 	.word	0x00003a40


	//   ....[69]....
        /*0640*/ 	.word	0x00003a50


	//   ....[70]....
        /*0644*/ 	.word	0x00006210


	//   ....[71]....
        /*0648*/ 	.word	0x00006250


	//   ....[72]....
        /*064c*/ 	.word	0x00006290


	//   ....[73]....
        /*0650*/ 	.word	0x000062c0


	//   ....[74]....
        /*0654*/ 	.word	0x000062f0


	//   ....[75]....
        /*0658*/ 	.word	0x00006320


	//   ....[76]....
        /*065c*/ 	.word	0x000065a0


	//   ....[77]....
        /*0660*/ 	.word	0x00006650


	//   ....[78]....
        /*0664*/ 	.word	0x000066d0


	//   ....[79]....
        /*0668*/ 	.word	0x00006710


	//   ....[80]....
        /*066c*/ 	.word	0x00006740


	//   ....[81]....
        /*0670*/ 	.word	0x00006770


	//   ....[82]....
        /*0674*/ 	.word	0x000067b0


	//   ....[83]....
        /*0678*/ 	.word	0x000067d0


	//   ....[84]....
        /*067c*/ 	.word	0x00006810


	//   ....[85]....
        /*0680*/ 	.word	0x00006870


	//   ....[86]....
        /*0684*/ 	.word	0x00006920


	//   ....[87]....
        /*0688*/ 	.word	0x000069a0


	//   ....[88]....
        /*068c*/ 	.word	0x000069e0


	//   ....[89]....
        /*0690*/ 	.word	0x000069f0


	//   ....[90]....
        /*0694*/ 	.word	0x00006a10


	//   ....[91]....
        /*0698*/ 	.word	0x00006a60


	//   ....[92]....
        /*069c*/ 	.word	0x00006aa0


	//   ....[93]....
        /*06a0*/ 	.word	0x00006b30


	//   ....[94]....
        /*06a4*/ 	.word	0x00006b70


	//   ....[95]....
        /*06a8*/ 	.word	0x00006bb0


	//   ....[96]....
        /*06ac*/ 	.word	0x00006c00


	//   ....[97]....
        /*06b0*/ 	.word	0x00006c40


	//   ....[98]....
        /*06b4*/ 	.word	0x00006c80


	//   ....[99]....
        /*06b8*/ 	.word	0x00006d10


	//   ....[100]....
        /*06bc*/ 	.word	0x00006dd0


	//   ....[101]....
        /*06c0*/ 	.word	0x00006e30


	//   ....[102]....
        /*06c4*/ 	.word	0x00007230


	//   ....[103]....
        /*06c8*/ 	.word	0x00007240


	//   ....[104]....
        /*06cc*/ 	.word	0x00007250


	//   ....[105]....
        /*06d0*/ 	.word	0x00007260


	//   ....[106]....
        /*06d4*/ 	.word	0x00007270


	//   ....[107]....
        /*06d8*/ 	.word	0x00007280


	//   ....[108]....
        /*06dc*/ 	.word	0x000072a0


	//   ....[109]....
        /*06e0*/ 	.word	0x000072c0


	//   ....[110]....
        /*06e4*/ 	.word	0x00007320


	//   ....[111]....
        /*06e8*/ 	.word	0x00007360


	//   ....[112]....
        /*06ec*/ 	.word	0x000073c0


	//   ....[113]....
        /*06f0*/ 	.word	0x000073f0


	//   ....[114]....
        /*06f4*/ 	.word	0x00007430


	//   ....[115]....
        /*06f8*/ 	.word	0x00007440


	//   ....[116]....
        /*06fc*/ 	.word	0x000074a0


	//   ....[117]....
        /*0700*/ 	.word	0x000074b0


	//   ....[118]....
        /*0704*/ 	.word	0x000074c0


	//   ....[119]....
        /*0708*/ 	.word	0x000074f0


	//   ....[120]....
        /*070c*/ 	.word	0x00007530


	//   ....[121]....
        /*0710*/ 	.word	0x00007560


	//   ....[122]....
        /*0714*/ 	.word	0x000075a0


	//   ....[123]....
        /*0718*/ 	.word	0x000075d0


	//   ....[124]....
        /*071c*/ 	.word	0x000075f0


	//   ....[125]....
        /*0720*/ 	.word	0x00007630


	//   ....[126]....
        /*0724*/ 	.word	0x00007670


	//   ....[127]....
        /*0728*/ 	.word	0x000076b0


	//   ....[128]....
        /*072c*/ 	.word	0x000076c0


	//   ....[129]....
        /*0730*/ 	.word	0x000076d0


	//   ....[130]....
        /*0734*/ 	.word	0x000076e0


	//   ....[131]....
        /*0738*/ 	.word	0x000076f0


	//   ....[132]....
        /*073c*/ 	.word	0x00007730


	//   ....[133]....
        /*0740*/ 	.word	0x00007770


	//   ....[134]....
        /*0744*/ 	.word	0x00009c60


	//   ....[135]....
        /*0748*/ 	.word	0x00009ca0


	//   ....[136]....
        /*074c*/ 	.word	0x00009cc0


	//   ....[137]....
        /*0750*/ 	.word	0x00009d10


	//   ....[138]....
        /*0754*/ 	.word	0x00009de0


	//   ....[139]....
        /*0758*/ 	.word	0x00009e80


	//   ....[140]....
        /*075c*/ 	.word	0x00009f20


	//   ....[141]....
        /*0760*/ 	.word	0x00009fc0


	//   ....[142]....
        /*0764*/ 	.word	0x0000a000


	//   ....[143]....
        /*0768*/ 	.word	0x0000a0d0


	//   ....[144]....
        /*076c*/ 	.word	0x0000a110


	//   ....[145]....
        /*0770*/ 	.word	0x0000a150


	//   ....[146]....
        /*0774*/ 	.word	0x0000a1f0


	//   ....[147]....
        /*0778*/ 	.word	0x0000a230


	//   ....[148]....
        /*077c*/ 	.word	0x0000a2d0


	//   ....[149]....
        /*0780*/ 	.word	0x0000a350


	//   ....[150]....
        /*0784*/ 	.word	0x0000a4d0


	//   ....[151]....
        /*0788*/ 	.word	0x0000a620


	//   ....[152]....
        /*078c*/ 	.word	0x0000a6e0


	//   ....[153]....
        /*0790*/ 	.word	0x0000a760


	//   ....[154]....
        /*0794*/ 	.word	0x0000a8b0


	//   ....[155]....
        /*0798*/ 	.word	0x0000aec0


	//   ....[156]....
        /*079c*/ 	.word	0x0000afc0


	//   ....[157]....
        /*07a0*/ 	.word	0x0000b000


	//   ....[158]....
        /*07a4*/ 	.word	0x0000b040


	//   ....[159]....
        /*07a8*/ 	.word	0x0000b070


	//   ....[160]....
        /*07ac*/ 	.word	0x0000b0b0


	//   ....[161]....
        /*07b0*/ 	.word	0x0000b140


	//   ....[162]....
        /*07b4*/ 	.word	0x0000b220


	//   ....[163]....
        /*07b8*/ 	.word	0x0000b2a0


	//   ....[164]....
        /*07bc*/ 	.word	0x0000b2e0


	//   ....[165]....
        /*07c0*/ 	.word	0x0000b340


	//   ....[166]....
        /*07c4*/ 	.word	0x0000b4d0


	//   ....[167]....
        /*07c8*/ 	.word	0x0000b4e0


	//   ....[168]....
        /*07cc*/ 	.word	0x0000b4f0


	//   ....[169]....
        /*07d0*/ 	.word	0x0000b500


	//   ....[170]....
        /*07d4*/ 	.word	0x0000b510


	//   ....[171]....
        /*07d8*/ 	.word	0x0000b520


	//   ....[172]....
        /*07dc*/ 	.word	0x0000b550


	//   ....[173]....
        /*07e0*/ 	.word	0x0000b570


	//   ....[174]....
        /*07e4*/ 	.word	0x0000b590


	//   ....[175]....
        /*07e8*/ 	.word	0x0000b5c0


	//   ....[176]....
        /*07ec*/ 	.word	0x0000b5f0


	//   ....[177]....
        /*07f0*/ 	.word	0x0000b630


	//   ....[178]....
        /*07f4*/ 	.word	0x0000b690


	//   ....[179]....
        /*07f8*/ 	.word	0x0000b6c0


	//   ....[180]....
        /*07fc*/ 	.word	0x0000b700


	//   ....[181]....
        /*0800*/ 	.word	0x0000b720


	//   ....[182]....
        /*0804*/ 	.word	0x0000b760


	//   ....[183]....
        /*0808*/ 	.word	0x0000b780


	//   ....[184]....
        /*080c*/ 	.word	0x0000b7a0


	//   ....[185]....
        /*0810*/ 	.word	0x0000b820


	//   ....[186]....
        /*0814*/ 	.word	0x0000b870


	//   ....[187]....
        /*0818*/ 	.word	0x0000b8b0


	//   ....[188]....
        /*081c*/ 	.word	0x0000b8c0


	//   ....[189]....
        /*0820*/ 	.word	0x0000b900


	//   ....[190]....
        /*0824*/ 	.word	0x0000b940


	//   ....[191]....
        /*0828*/ 	.word	0x0000b980


	//   ....[192]....
        /*082c*/ 	.word	0x0000b9b0


	//   ....[193]....
        /*0830*/ 	.word	0x0000b9e0


	//   ....[194]....
        /*0834*/ 	.word	0x0000ba20


	//   ....[195]....
        /*0838*/ 	.word	0x0000ba30


	//   ....[196]....
        /*083c*/ 	.word	0x0000ba40


	//   ....[197]....
        /*0840*/ 	.word	0x0000ba50


	//   ....[198]....
        /*0844*/ 	.word	0x0000dad0


	//   ....[199]....
        /*0848*/ 	.word	0x0000ea80


	//   ....[200]....
        /*084c*/ 	.word	0x00011430


	//----- nvinfo : EIATTR_REG_RECONFIG
	.align		4
.L_422:
        /*0850*/ 	.byte	0x01, 0x54
	.zero		2


	//----- nvinfo : EIATTR_SYSCALL_OFFSETS
	.align		4
        /*0854*/ 	.byte	0x04, 0x46
        /*0856*/ 	.short	(.L_424 - .L_423)


	//   ....[0]....
.L_423:
        /*0858*/ 	.word	0x00000c10


	//   ....[1]....
        /*085c*/ 	.word	0x00000d00


	//   ....[2]....
        /*0860*/ 	.word	0x00000e60


	//   ....[3]....
        /*0864*/ 	.word	0x00000f50


	//   ....[4]....
        /*0868*/ 	.word	0x0000d440


	//   ....[5]....
        /*086c*/ 	.word	0x0000d570


	//   ....[6]....
        /*0870*/ 	.word	0x0000d690


	//   ....[7]....
        /*0874*/ 	.word	0x0000d7b0


	//----- nvinfo : EIATTR_MBARRIER_INSTR_OFFSETS
	.align		4
.L_424:
        /*0878*/ 	.byte	0x04, 0x39
        /*087a*/ 	.short	(.L_426 - .L_425)


	//   ....[0]....
.L_425:
        /*087c*/ 	.word	0x000002f0
        /*0880*/ 	.word	0x000000ff
        /*0884*/ 	.word	0x00030c00
        /*0888*/ 	.short	0x0100
        /*088a*/ 	.byte	0x06
	.zero		1


	//   ....[1]....
        /*088c*/ 	.word	0x000003f0
        /*0890*/ 	.word	0x000000ff
        /*0894*/ 	.word	0x00030c10
        /*0898*/ 	.short	0x0100
        /*089a*/ 	.byte	0x08
	.zero		1


	//   ....[2]....
        /*089c*/ 	.word	0x00000400
        /*08a0*/ 	.word	0x000000ff
        /*08a4*/ 	.word	0x00030c20
        /*08a8*/ 	.short	0x0100
        /*08aa*/ 	.byte	0x08
	.zero		1


	//   ....[3]....
        /*08ac*/ 	.word	0x00000410
        /*08b0*/ 	.word	0x000000ff
        /*08b4*/ 	.word	0x00030c18
        /*08b8*/ 	.short	0x0100
        /*08ba*/ 	.byte	0x08
	.zero		1


	//   ....[4]....
        /*08bc*/ 	.word	0x00000420
        /*08c0*/ 	.word	0x000000ff
        /*08c4*/ 	.word	0x00030c28
        /*08c8*/ 	.short	0x0100
        /*08ca*/ 	.byte	0x08
	.zero		1


	//   ....[5]....
        /*08cc*/ 	.word	0x00000550
        /*08d0*/ 	.word	0x000000ff
        /*08d4*/ 	.word	0x00030c30
        /*08d8*/ 	.short	0x0100
        /*08da*/ 	.byte	0x08
	.zero		1


	//   ....[6]....
        /*08dc*/ 	.word	0x00000560
        /*08e0*/ 	.word	0x000000ff
        /*08e4*/ 	.word	0x00030c40
        /*08e8*/ 	.short	0x0100
        /*08ea*/ 	.byte	0x08
	.zero		1


	//   ....[7]....
        /*08ec*/ 	.word	0x00000570
        /*08f0*/ 	.word	0x000000ff
        /*08f4*/ 	.word	0x00030c38
        /*08f8*/ 	.short	0x0100
        /*08fa*/ 	.byte	0x08
	.zero		1


	//   ....[8]....
        /*08fc*/ 	.word	0x00000580
        /*0900*/ 	.word	0x000000ff
        /*0904*/ 	.word	0x00030c48
        /*0908*/ 	.short	0x0100
        /*090a*/ 	.byte	0x08
	.zero		1


	//   ....[9]....
        /*090c*/ 	.word	0x00000ff0
        /*0910*/ 	.word	0x000000de
        /*0914*/ 	.word	0x00030c00
        /*0918*/ 	.short	0x010a
        /*091a*/ 	.byte	0x3f
	.zero		1


	//   ....[10]....
        /*091c*/ 	.word	0x00001110
        /*0920*/ 	.word	0x000000de
        /*0924*/ 	.word	0x00030c00
        /*0928*/ 	.short	0x010a
        /*092a*/ 	.byte	0x3f
	.zero		1


	//   ....[11]....
        /*092c*/ 	.word	0x000019c0
        /*0930*/ 	.word	0x00000008
        /*0934*/ 	.word	0x00030c10
        /*0938*/ 	.short	0x010a
        /*093a*/ 	.byte	0x3f
	.zero		1


	//   ....[12]....
        /*093c*/ 	.word	0x00001a30
        /*0940*/ 	.word	0x00000008
        /*0944*/ 	.word	0x00030c10
        /*0948*/ 	.short	0x010a
        /*094a*/ 	.byte	0x3f
	.zero		1


	//   ....[13]....
        /*094c*/ 	.word	0x00001e10
        /*0950*/ 	.word	0x00000008
        /*0954*/ 	.word	0x00030c30
        /*0958*/ 	.short	0x010a
        /*095a*/ 	.byte	0x3f
	.zero		1


	//   ....[14]....
        /*095c*/ 	.word	0x00001e90
        /*0960*/ 	.word	0x00000008
        /*0964*/ 	.word	0x00030c30
        /*0968*/ 	.short	0x010a
        /*096a*/ 	.byte	0x3f
	.zero		1


	//   ....[15]....
        /*096c*/ 	.word	0x00004f00
        /*0970*/ 	.word	0x00000009
        /*0974*/ 	.word	0x00000000
        /*0978*/ 	.short	0x0101
        /*097a*/ 	.byte	0x3f
	.zero		1


	//   ....[16]....
        /*097c*/ 	.word	0x00005350
        /*0980*/ 	.word	0x00000008
        /*0984*/ 	.word	0x00000000
        /*0988*/ 	.short	0x0101
        /*098a*/ 	.byte	0x3f
	.zero		1


	//   ....[17]....
        /*098c*/ 	.word	0x00005c10
        /*0990*/ 	.word	0x00000006
        /*0994*/ 	.word	0x00030c10
        /*0998*/ 	.short	0x010a
        /*099a*/ 	.byte	0x3f
	.zero		1


	//   ....[18]....
        /*099c*/ 	.word	0x00005c90
        /*09a0*/ 	.word	0x00000006
        /*09a4*/ 	.word	0x00030c10
        /*09a8*/ 	.short	0x010a
        /*09aa*/ 	.byte	0x3f
	.zero		1


	//   ....[19]....
        /*09ac*/ 	.word	0x00006090
        /*09b0*/ 	.word	0x00000006
        /*09b4*/ 	.word	0x00030c30
        /*09b8*/ 	.short	0x010a
        /*09ba*/ 	.byte	0x3f
	.zero		1


	//   ....[20]....
        /*09bc*/ 	.word	0x00006120
        /*09c0*/ 	.word	0x00000006
        /*09c4*/ 	.word	0x00030c30
        /*09c8*/ 	.short	0x010a
        /*09ca*/ 	.byte	0x3f
	.zero		1


	//   ....[21]....
        /*09cc*/ 	.word	0x000088f0
        /*09d0*/ 	.word	0x00000007
        /*09d4*/ 	.word	0x00000000
        /*09d8*/ 	.short	0x0101
        /*09da*/ 	.byte	0x3f
	.zero		1


	//   ....[22]....
        /*09dc*/ 	.word	0x00008d60
        /*09e0*/ 	.word	0x00000006
        /*09e4*/ 	.word	0x00000000
        /*09e8*/ 	.short	0x0101
        /*09ea*/ 	.byte	0x3f
	.zero		1


	//   ....[23]....
        /*09ec*/ 	.word	0x000095c0
        /*09f0*/ 	.word	0x00000007
        /*09f4*/ 	.word	0x00030c10
        /*09f8*/ 	.short	0x010a
        /*09fa*/ 	.byte	0x3f
	.zero		1


	//   ....[24]....
        /*09fc*/ 	.word	0x00009640
        /*0a00*/ 	.word	0x00000007
        /*0a04*/ 	.word	0x00030c10
        /*0a08*/ 	.short	0x010a
        /*0a0a*/ 	.byte	0x3f
	.zero		1


	//   ....[25]....
        /*0a0c*/ 	.word	0x00009a50
        /*0a10*/ 	.word	0x00000007
        /*0a14*/ 	.word	0x00030c30
        /*0a18*/ 	.short	0x010a
        /*0a1a*/ 	.byte	0x3f
	.zero		1


	//   ....[26]....
        /*0a1c*/ 	.word	0x00009ae0
        /*0a20*/ 	.word	0x00000007
        /*0a24*/ 	.word	0x00030c30
        /*0a28*/ 	.short	0x010a
        /*0a2a*/ 	.byte	0x3f
	.zero		1


	//   ....[27]....
        /*0a2c*/ 	.word	0x0000cc10
        /*0a30*/ 	.word	0x00000008
        /*0a34*/ 	.word	0x00000000
        /*0a38*/ 	.short	0x0101
        /*0a3a*/ 	.byte	0x3f
	.zero		1


	//   ....[28]....
        /*0a3c*/ 	.word	0x0000d080
        /*0a40*/ 	.word	0x00000007
        /*0a44*/ 	.word	0x00000000
        /*0a48*/ 	.short	0x0101
        /*0a4a*/ 	.byte	0x3f
	.zero		1


	//   ....[29]....
        /*0a4c*/ 	.word	0x0000fb80
        /*0a50*/ 	.word	0x00000010
        /*0a54*/ 	.word	0x00030c20
        /*0a58*/ 	.short	0x010a
        /*0a5a*/ 	.byte	0x3f
	.zero		1


	//   ....[30]....
        /*0a5c*/ 	.word	0x00010150
        /*0a60*/ 	.word	0x00000010
        /*0a64*/ 	.word	0x00030c40
        /*0a68*/ 	.short	0x010a
        /*0a6a*/ 	.byte	0x3f
	.zero		1


	//   ....[31]....
        /*0a6c*/ 	.word	0x00010380
        /*0a70*/ 	.word	0x00000010
        /*0a74*/ 	.word	0x00030c28
        /*0a78*/ 	.short	0x010a
        /*0a7a*/ 	.byte	0x3f
	.zero		1


	//   ....[32]....
        /*0a7c*/ 	.word	0x000105b0
        /*0a80*/ 	.word	0x00000010
        /*0a84*/ 	.word	0x00030c48
        /*0a88*/ 	.short	0x010a
        /*0a8a*/ 	.byte	0x3f
	.zero		1


	//   ....[33]....
        /*0a8c*/ 	.word	0x00010790
        /*0a90*/ 	.word	0x00000010
        /*0a94*/ 	.word	0x00030c20
        /*0a98*/ 	.short	0x010a
        /*0a9a*/ 	.byte	0x3f
	.zero		1


	//   ....[34]....
        /*0a9c*/ 	.word	0x00010a40
        /*0aa0*/ 	.word	0x00000010
        /*0aa4*/ 	.word	0x00030c40
        /*0aa8*/ 	.short	0x010a
        /*0aaa*/ 	.byte	0x3f
	.zero		1


	//   ....[35]....
        /*0aac*/ 	.word	0x00010c40
        /*0ab0*/ 	.word	0x00000010
        /*0ab4*/ 	.word	0x00030c28
        /*0ab8*/ 	.short	0x010a
        /*0aba*/ 	.byte	0x3f
	.zero		1


	//   ....[36]....
        /*0abc*/ 	.word	0x00010ec0
        /*0ac0*/ 	.word	0x00000003
        /*0ac4*/ 	.word	0x00030c40
        /*0ac8*/ 	.short	0x010a
        /*0aca*/ 	.byte	0x3f
	.zero		1


	//   ....[37]....
        /*0acc*/ 	.word	0x00011290
        /*0ad0*/ 	.word	0x00000006
        /*0ad4*/ 	.word	0x00000000
        /*0ad8*/ 	.short	0x010a
        /*0ada*/ 	.byte	0x3f
	.zero		1


	//   ....[38]....
        /*0adc*/ 	.word	0x000112f0
        /*0ae0*/ 	.word	0x00000003
        /*0ae4*/ 	.word	0x00000000
        /*0ae8*/ 	.short	0x010a
        /*0aea*/ 	.byte	0x3f
	.zero		1


	//   ....[39]....
        /*0aec*/ 	.word	0x00011350
        /*0af0*/ 	.word	0x00000002
        /*0af4*/ 	.word	0x00000000
        /*0af8*/ 	.short	0x010a
        /*0afa*/ 	.byte	0x3f
	.zero		1


	//   ....[40]....
        /*0afc*/ 	.word	0x00011380
        /*0b00*/ 	.word	0x00000003
        /*0b04*/ 	.word	0x00000000
        /*0b08*/ 	.short	0x010a
        /*0b0a*/ 	.byte	0x3f
	.zero		1


	//   ....[41]....
        /*0b0c*/ 	.word	0x00011460
        /*0b10*/ 	.word	0x000000de
        /*0b14*/ 	.word	0x00030c00
        /*0b18*/ 	.short	0x010a
        /*0b1a*/ 	.byte	0x3f
	.zero		1


	//   ....[42]....
        /*0b1c*/ 	.word	0x000114b0
        /*0b20*/ 	.word	0x00000008
        /*0b24*/ 	.word	0x00030c10
        /*0b28*/ 	.short	0x010a
        /*0b2a*/ 	.byte	0x3f
	.zero		1


	//   ....[43]....
        /*0b2c*/ 	.word	0x00011500
        /*0b30*/ 	.word	0x00000008
        /*0b34*/ 	.word	0x00030c30
        /*0b38*/ 	.short	0x010a
        /*0b3a*/ 	.byte	0x3f
	.zero		1


	//   ....[44]....
        /*0b3c*/ 	.word	0x00011550
        /*0b40*/ 	.word	0x00000006
        /*0b44*/ 	.word	0x00030c10
        /*0b48*/ 	.short	0x010a
        /*0b4a*/ 	.byte	0x3f
	.zero		1


	//   ....[45]....
        /*0b4c*/ 	.word	0x000115a0
        /*0b50*/ 	.word	0x00000006
        /*0b54*/ 	.word	0x00030c30
        /*0b58*/ 	.short	0x010a
        /*0b5a*/ 	.byte	0x3f
	.zero		1


	//   ....[46]....
        /*0b5c*/ 	.word	0x000115f0
        /*0b60*/ 	.word	0x00000007
        /*0b64*/ 	.word	0x00030c10
        /*0b68*/ 	.short	0x010a
        /*0b6a*/ 	.byte	0x3f
	.zero		1


	//   ....[47]....
        /*0b6c*/ 	.word	0x00011640
        /*0b70*/ 	.word	0x00000007
        /*0b74*/ 	.word	0x00030c30
        /*0b78*/ 	.short	0x010a
        /*0b7a*/ 	.byte	0x3f
	.zero		1


	//   ....[48]....
        /*0b7c*/ 	.word	0x00011690
        /*0b80*/ 	.word	0x00000010
        /*0b84*/ 	.word	0x00030c20
        /*0b88*/ 	.short	0x010a
        /*0b8a*/ 	.byte	0x3f
	.zero		1


	//   ....[49]....
        /*0b8c*/ 	.word	0x000116e0
        /*0b90*/ 	.word	0x00000010
        /*0b94*/ 	.word	0x00030c40
        /*0b98*/ 	.short	0x010a
        /*0b9a*/ 	.byte	0x3f
	.zero		1


	//   ....[50]....
        /*0b9c*/ 	.word	0x00011730
        /*0ba0*/ 	.word	0x00000010
        /*0ba4*/ 	.word	0x00030c28
        /*0ba8*/ 	.short	0x010a
        /*0baa*/ 	.byte	0x3f
	.zero		1


	//   ....[51]....
        /*0bac*/ 	.word	0x00011780
        /*0bb0*/ 	.word	0x00000010
        /*0bb4*/ 	.word	0x00030c48
        /*0bb8*/ 	.short	0x010a
        /*0bba*/ 	.byte	0x3f
	.zero		1


	//   ....[52]....
        /*0bbc*/ 	.word	0x000117e0
        /*0bc0*/ 	.word	0x00000010
        /*0bc4*/ 	.word	0x00030c20
        /*0bc8*/ 	.short	0x010a
        /*0bca*/ 	.byte	0x3f
	.zero		1


	//   ....[53]....
        /*0bcc*/ 	.word	0x00011830
        /*0bd0*/ 	.word	0x00000010
        /*0bd4*/ 	.word	0x00030c40
        /*0bd8*/ 	.short	0x010a
        /*0bda*/ 	.byte	0x3f
	.zero		1


	//   ....[54]....
        /*0bdc*/ 	.word	0x00011880
        /*0be0*/ 	.word	0x00000010
        /*0be4*/ 	.word	0x00030c28
        /*0be8*/ 	.short	0x010a
        /*0bea*/ 	.byte	0x3f
	.zero		1


	//   ....[55]....
        /*0bec*/ 	.word	0x000118d0
        /*0bf0*/ 	.word	0x00000003
        /*0bf4*/ 	.word	0x00030c40
        /*0bf8*/ 	.short	0x010a
        /*0bfa*/ 	.byte	0x3f
	.zero		1


	//   ....[56]....
        /*0bfc*/ 	.word	0x000119a0
        /*0c00*/ 	.word	0x00000006
        /*0c04*/ 	.word	0x00000000
        /*0c08*/ 	.short	0x010a
        /*0c0a*/ 	.byte	0x3f
	.zero		1


	//   ....[57]....
        /*0c0c*/ 	.word	0x000119f0
        /*0c10*/ 	.word	0x00000003
        /*0c14*/ 	.word	0x00000000
        /*0c18*/ 	.short	0x010a
        /*0c1a*/ 	.byte	0x3f
	.zero		1


	//   ....[58]....
        /*0c1c*/ 	.word	0x00011a40
        /*0c20*/ 	.word	0x00000002
        /*0c24*/ 	.word	0x00000000
        /*0c28*/ 	.short	0x010a
        /*0c2a*/ 	.byte	0x3f
	.zero		1


	//----- nvinfo : EIATTR_NUM_MBARRIERS
	.align		4
.L_426:
        /*0c2c*/ 	.byte	0x03, 0x38
        /*0c2e*/ 	.short	0x0009


	//----- nvinfo : EIATTR_EXIT_INSTR_OFFSETS
	.align		4
        /*0c30*/ 	.byte	0x04, 0x1c
        /*0c32*/ 	.short	(.L_428 - .L_427)


	//   ....[0]....
.L_427:
        /*0c34*/ 	.word	0x000113d0


	//----- nvinfo : EIATTR_MAX_THREADS
	.align		4
.L_428:
        /*0c38*/ 	.byte	0x04, 0x05
        /*0c3a*/ 	.short	(.L_430 - .L_429)
.L_429:
        /*0c3c*/ 	.word	0x00000180
        /*0c40*/ 	.word	0x00000001
        /*0c44*/ 	.word	0x00000001


	//----- nvinfo : EIATTR_CRS_STACK_SIZE
	.align		4
.L_430:
        /*0c48*/ 	.byte	0x04, 0x1e
        /*0c4a*/ 	.short	(.L_432 - .L_431)
.L_431:
        /*0c4c*/ 	.word	0x00000000


	//----- nvinfo : EIATTR_CBANK_PARAM_SIZE
	.align		4
.L_432:
        /*0c50*/ 	.byte	0x03, 0x19
        /*0c52*/ 	.short	0x0970


	//----- nvinfo : EIATTR_PARAM_CBANK
	.align		4
        /*0c54*/ 	.byte	0x04, 0x0a
        /*0c56*/ 	.short	(.L_434 - .L_433)
	.align		4
.L_433:
        /*0c58*/ 	.word	index@(.nv.constant0._ZN7cutlass13device_kernelIN5flash11enable_sm90INS1_16FlashAttnBwdSm90INS1_25CollectiveMainloopBwdSm90ILi2ELi2ELi2EN4cute5tupleIJNS5_1CILi1EEES8_S8_EEENS6_IJNS7_ILi128EEESA_NS7_ILi64EEEEEENS_6half_tEfNS_4arch4Sm90ELb0ELb1ELb0ELb0ELb0ELb1ELb0ELb0ELi2ELi1ELi2ELi2ELb0EEENS1_21CollectiveEpilogueBwdISC_SD_SF_Li256ELb0ELb0ELi1EEENS1_19SingleTileSchedulerILb0ELb0ELb0ELi128EEEEEEEEEvNT_6ParamsE)
        /*0c5c*/ 	.short	0x0210
        /*0c5e*/ 	.short	0x0970


	//----- nvinfo : EIATTR_SW_WAR
	.align		4
.L_434:
        /*0c60*/ 	.byte	0x04, 0x36
        /*0c62*/ 	.short	(.L_436 - .L_435)
.L_435:
        /*0c64*/ 	.word	0x00000008
.L_436:


//--------------------- .nv.info._ZN7cutlass13device_kernelIN5flash11enable_sm90INS1_16FlashAttnBwdSm90INS1_25CollectiveMainloopBwdSm90ILi2ELi2ELi2EN4cute5tupleIJNS5_1CILi1EEES8_S8_EEENS6_IJNS7_ILi128EEESA_NS7_ILi64EEEEEENS_6half_tEfNS_4arch4Sm90ELb0ELb1ELb0ELb0ELb1ELb1ELb0ELb0ELi2ELi1ELi2ELi2ELb0EEENS1_21CollectiveEpilogueBwdISC_SD_SF_Li256ELb0ELb0ELi1EEENS1_19SingleTileSchedulerILb0ELb0ELb0ELi128EEEEEEEEEvNT_6ParamsE --------------------------
	.section	.nv.info._ZN7cutlass13device_kernelIN5flash11enable_sm90INS1_16FlashAttnBwdSm90INS1_25CollectiveMainloopBwdSm90ILi2ELi2ELi2EN4cute5tupleIJNS5_1CILi1EEES8_S8_EEENS6_IJNS7_ILi128EEESA_NS7_ILi64EEEEEENS_6half_tEfNS_4arch4Sm90ELb0ELb1ELb0ELb0ELb1ELb1ELb0ELb0ELi2ELi1ELi2ELi2ELb0EEENS1_21CollectiveEpilogueBwdISC_SD_SF_Li256ELb0ELb0ELi1EEENS1_19SingleTileSchedulerILb0ELb0ELb0ELi128EEEEEEEEEvNT_6ParamsE,"",@"SHT_CUDA_INFO"
	.sectionflags	@""
	.align	4


	//----- nvinfo : EIATTR_CUDA_API_VERSION
	.align		4
        /*0000*/ 	.byte	0x04, 0x37
        /*0002*/ 	.short	(.L_438 - .L_437)
.L_437:
        /*0004*/ 	.word	0x00000082


	//----- nvinfo : EIATTR_KPARAM_INFO
	.align		4
.L_438:
        /*0008*/ 	.byte	0x04, 0x17
        /*000a*/ 	.short	(.L_440 - .L_439)
.L_439:
        /*000c*/ 	.word	0x00000000
        /*0010*/ 	.short	0x0000
        /*0012*/ 	.short	0x0070
        /*0014*/ 	.byte	0x00, 0xf0, 0x01, 0x24


	//----- nvinfo : EIATTR_SPARSE_MMA_MASK
	.align		4
.L_440:
        /*0018*/ 	.byte	0x03, 0x50
        /*001a*/ 	.short	0x0000


	//----- nvinfo : EIATTR_MAXREG_COUNT
	.align		4
        /*001c*/ 	.byte	0x03, 0x1b
        /*001e*/ 	.short	0x00a8


	//----- nvinfo : EIATTR_NUM_BARRIERS
	.align		4
        /*0020*/ 	.byte	0x02, 0x4c
        /*0022*/ 	.byte	0x10
	.zero		1


	//----- nvinfo : EIATTR_EXTERNS
	.align		4
        /*0024*/ 	.byte	0x04, 0x0f
        /*0026*/ 	.short	(.L_442 - .L_441)


	//   ....[0]....
	.align		4
.L_441:
        /*0028*/ 	.word	index@(__assertfail)


	//----- nvinfo : EIATTR_ANNOTATIONS
	.align		4
.L_442:
        /*002c*/ 	.byte	0x04, 0x55
        /*002e*/ 	.short	(.L_444 - .L_443)


	//   ....[0]....
.L_443:
        /* <DEDUP_REMOVED lines=29> */


	//----- nvinfo : EIATTR_MERCURY_ISA_VERSION
	.align		4
.L_444:
        /*01f0*/ 	.byte	0x03, 0x5f
        /*01f2*/ 	.short	0x0101


	//----- nvinfo : EIATTR_INT_WARP_WIDE_INSTR_OFFSETS
	.align		4
        /*01f4*/ 	.byte	0x04, 0x31
        /*01f6*/ 	.short	(.L_446 - .L_445)


	//   ....[0]....
.L_445:
        /*01f8*/ 	.word	0x000001f0


	//   ....[1]....
        /*01fc*/ 	.word	0x00000220


	//   ....[2]....
        /*0200*/ 	.word	0x0000f2d0


	//   ....[3]....
        /*0204*/ 	.word	0x0000f8c0


	//   ....[4]....
        /*0208*/ 	.word	0x0000fd70


	//   ....[5]....
        /*020c*/ 	.word	0x00010030


	//   ....[6]....
        /*0210*/ 	.word	0x00010290


	//   ....[7]....
        /*0214*/ 	.word	0x00010420


	//----- nvinfo : EIATTR_COOP_GROUP_MASK_REGIDS
	.align		4
.L_446:
        /*0218*/ 	.byte	0x04, 0x29
        /*021a*/ 	.short	(.L_448 - .L_447)


	//   ....[0]....
.L_447:
        /*021c*/ 	.word	0xffffffff


	//   ....[1]....
        /*0220*/ 	.word	0xffffffff


	//   ....[2]....
        /*0224*/ 	.word	0xffffffff


	//   ....[3]....
        /*0228*/ 	.word	0xffffffff


	//   ....[4]....
        /*022c*/ 	.word	0xffffffff


	//   ....[5]....
        /*0230*/ 	.word	0xffffffff


	//   ....[6]....
        /*0234*/ 	.word	0xffffffff


	//   ....[7]....
        /*0238*/ 	.word	0xffffffff


	//   ....[8]....
        /*023c*/ 	.word	0xffffffff


	//   ....[9]....
        /*0240*/ 	.word	0xffffffff


	//   ....[10]....
        /*0244*/ 	.word	0xffffffff


	//   ....[11]....
        /*0248*/ 	.word	0xffffffff


	//   ....[12]....
        /*024c*/ 	.word	0xffffffff


	//   ....[13]....
        /*0250*/ 	.word	0xffffffff


	//   ....[14]....
        /*0254*/ 	.word	0xffffffff


	//   ....[15]....
        /*0258*/ 	.word	0xffffffff


	//   ....[16]....
        /*025c*/ 	.word	0xffffffff


	//   ....[17]....
        /*0260*/ 	.word	0xffffffff


	//   ....[18]....
        /*0264*/ 	.word	0xffffffff


	//   ....[19]....
        /*0268*/ 	.word	0xffffffff


	//   ....[20]....
        /*026c*/ 	.word	0xffffffff


	//   ....[21]....
        /*0270*/ 	.word	0xffffffff


	//   ....[22]....
        /*0274*/ 	.word	0xffffffff


	//   ....[23]....
        /*0278*/ 	.word	0xffffffff


	//   ....[24]....
        /*027c*/ 	.word	0xffffffff


	//   ....[25]....
        /*0280*/ 	.word	0xffffffff


	//   ....[26]....
        /*0284*/ 	.word	0xffffffff


	//   ....[27]....
        /*0288*/ 	.word	0xffffffff


	//   ....[28]....
        /*028c*/ 	.word	0xffffffff


	//   ....[29]....
        /*0290*/ 	.word	0xffffffff


	//   ....[30]....
        /*0294*/ 	.word	0xffffffff


	//   ....[31]....
        /*0298*/ 	.word	0xffffffff


	//   ....[32]....
        /*029c*/ 	.word	0xffffffff


	//   ....[33]....
        /*02a0*/ 	.word	0xffffffff


	//   ....[34]....
        /*02a4*/ 	.word	0xffffffff


	//   ....[35]....
        /*02a8*/ 	.word	0xffffffff


	//   ....[36]....
        /*02ac*/ 	.word	0xffffffff


	//   ....[37]....
        /*02b0*/ 	.word	0xffffffff


	//   ....[38]....
        /*02b4*/ 	.word	0xffffffff


	//   ....[39]....
        /*02b8*/ 	.word	0xffffffff


	//   ....[40]....
        /*02bc*/ 	.word	0xffffffff


	//   ....[41]....
        /*02c0*/ 	.word	0xffffffff


	//   ....[42]....
        /*02c4*/ 	.word	0xffffffff


	//   ....[43]....
        /*02c8*/ 	.word	0xffffffff


	//   ....[44]....
        /*02cc*/ 	.word	0xffffffff


	//   ....[45]....
        /*02d0*/ 	.word	0xffffffff


	//   ....[46]....
        /*02d4*/ 	.word	0xffffffff


	//   ....[47]....
        /*02d8*/ 	.word	0xffffffff


	//   ....[48]....
        /*02dc*/ 	.word	0xffffffff


	//   ....[49]....
        /*02e0*/ 	.word	0xffffffff


	//   ....[50]....
        /*02e4*/ 	.word	0xffffffff


	//   ....[51]....
        /*02e8*/ 	.word	0xffffffff


	//   ....[52]....
        /*02ec*/ 	.word	0xffffffff


	//   ....[53]....
        /*02f0*/ 	.word	0xffffffff


	//   ....[54]....
        /*02f4*/ 	.word	0xffffffff


	//   ....[55]....
        /*02f8*/ 	.word	0xffffffff


	//   ....[56]....
        /*02fc*/ 	.word	0xffffffff


	//   ....[57]....
        /*0300*/ 	.word	0xffffffff


	//   ....[58]....
        /*0304*/ 	.word	0xffffffff


	//   ....[59]....
        /*0308*/ 	.word	0xffffffff


	//   ....[60]....
        /*030c*/ 	.word	0xffffffff


	//   ....[61]....
        /*0310*/ 	.word	0xffffffff


	//   ....[62]....
        /*0314*/ 	.word	0xffffffff


	//   ....[63]....
        /*0318*/ 	.word	0xffffffff


	//   ....[64]....
        /*031c*/ 	.word	0xffffffff


	//   ....[65]....
        /*0320*/ 	.word	0xffffffff


	//   ....[66]....
        /*0324*/ 	.word	0xffffffff


	//   ....[67]....
        /*0328*/ 	.word	0xffffffff


	//   ....[68]....
        /*032c*/ 	.word	0xffffffff


	//   ....[69]....
        /*0330*/ 	.word	0xffffffff


	//   ....[70]....
        /*0334*/ 	.word	0xffffffff


	//   ....[71]....
        /*0338*/ 	.word	0xffffffff


	//   ....[72]....
        /*033c*/ 	.word	0xffffffff


	//   ....[73]....
        /*0340*/ 	.word	0xffffffff


	//   ....[74]....
        /*0344*/ 	.word	0xffffffff


	//   ....[75]....
        /*0348*/ 	.word	0xffffffff


	//   ....[76]....
        /*034c*/ 	.word	0xffffffff


	//   ....[77]....
        /*0350*/ 	.word	0xffffffff


	//   ....[78]....
        /*0354*/ 	.word	0xffffffff


	//   ....[79]....
        /*0358*/ 	.word	0xffffffff


	//   ....[80]....
        /*035c*/ 	.word	0xffffffff


	//   ....[81]....
        /*0360*/ 	.word	0xffffffff


	//   ....[82]....
        /*0364*/ 	.word	0xffffffff


	//   ....[83]....
        /*0368*/ 	.word	0xffffffff


	//   ....[84]....
        /*036c*/ 	.word	0xffffffff


	//   ....[85]....
        /*0370*/ 	.word	0xffffffff


	//   ....[86]....
        /*0374*/ 	.word	0xffffffff


	//   ....[87]....
        /*0378*/ 	.word	0xffffffff


	//   ....[88]....
        /*037c*/ 	.word	0xffffffff


	//   ....[89]....
        /*0380*/ 	.word	0xffffffff


	//   ....[90]....
        /*0384*/ 	.word	0xffffffff


	//   ....[91]....
        /*0388*/ 	.word	0xffffffff


	//   ....[92]....
        /*038c*/ 	.word	0xffffffff


	//   ....[93]....
        /*0390*/ 	.word	0xffffffff


	//   ....[94]....
        /*0394*/ 	.word	0xffffffff


	//   ....[95]....
        /*0398*/ 	.word	0xffffffff


	//   ....[96]....
        /*039c*/ 	.word	0xffffffff


	//   ....[97]....
        /*03a0*/ 	.word	0xffffffff


	//   ....[98]....
        /*03a4*/ 	.word	0xffffffff


	//   ....[99]....
        /*03a8*/ 	.word	0xffffffff


	//   ....[100]....
        /*03ac*/ 	.word	0xffffffff


	//   ....[101]....
        /*03b0*/ 	.word	0xffffffff


	//   ....[102]....
        /*03b4*/ 	.word	0xffffffff


	//   ....[103]....
        /*03b8*/ 	.word	0xffffffff


	//   ....[104]....
        /*03bc*/ 	.word	0xffffffff


	//   ....[105]....
        /*03c0*/ 	.word	0xffffffff


	//   ....[106]....
        /*03c4*/ 	.word	0xffffffff


	//   ....[107]....
        /*03c8*/ 	.word	0xffffffff


	//   ....[108]....
        /*03cc*/ 	.word	0xffffffff


	//   ....[109]....
        /*03d0*/ 	.word	0xffffffff


	//   ....[110]....
        /*03d4*/ 	.word	0xffffffff


	//   ....[111]....
        /*03d8*/ 	.word	0xffffffff


	//   ....[112]....
        /*03dc*/ 	.word	0xffffffff


	//   ....[113]....
        /*03e0*/ 	.word	0xffffffff


	//   ....[114]....
        /*03e4*/ 	.word	0xffffffff


	//   ....[115]....
        /*03e8*/ 	.word	0xffffffff


	//   ....[116]....
        /*03ec*/ 	.word	0xffffffff


	//   ....[117]....
        /*03f0*/ 	.word	0xffffffff


	//   ....[118]....
        /*03f4*/ 	.word	0xffffffff


	//   ....[119]....
        /*03f8*/ 	.word	0xffffffff


	//   ....[120]....
        /*03fc*/ 	.word	0xffffffff


	//   ....[121]....
        /*0400*/ 	.word	0xffffffff


	//   ....[122]....
        /*0404*/ 	.word	0xffffffff


	//   ....[123]....
        /*0408*/ 	.word	0xffffffff


	//   ....[124]....
        /*040c*/ 	.word	0xffffffff


	//   ....[125]....
        /*0410*/ 	.word	0xffffffff


	//   ....[126]....
        /*0414*/ 	.word	0xffffffff


	//   ....[127]....
        /*0418*/ 	.word	0xffffffff


	//   ....[128]....
        /*041c*/ 	.word	0xffffffff


	//   ....[129]....
        /*0420*/ 	.word	0xffffffff


	//   ....[130]....
        /*0424*/ 	.word	0xffffffff


	//   ....[131]....
        /*0428*/ 	.word	0xffffffff


	//   ....[132]....
        /*042c*/ 	.word	0xffffffff


	//   ....[133]....
        /*0430*/ 	.word	0xffffffff


	//   ....[134]....
        /*0434*/ 	.word	0xffffffff


	//   ....[135]....
        /*0438*/ 	.word	0xffffffff


	//   ....[136]....
        /*043c*/ 	.word	0xffffffff


	//   ....[137]....
        /*0440*/ 	.word	0xffffffff


	//   ....[138]....
        /*0444*/ 	.word	0xffffffff


	//   ....[139]....
        /*0448*/ 	.word	0xffffffff


	//   ....[140]....
        /*044c*/ 	.word	0xffffffff


	//   ....[141]....
        /*0450*/ 	.word	0xffffffff


	//   ....[142]....
        /*0454*/ 	.word	0xffffffff


	//   ....[143]....
        /*0458*/ 	.word	0xffffffff


	//   ....[144]....
        /*045c*/ 	.word	0xffffffff


	//   ....[145]....
        /*0460*/ 	.word	0xffffffff


	//   ....[146]....
        /*0464*/ 	.word	0xffffffff


	//   ....[147]....
        /*0468*/ 	.word	0xffffffff


	//   ....[148]....
        /*046c*/ 	.word	0xffffffff


	//   ....[149]....
        /*0470*/ 	.word	0xffffffff


	//   ....[150]....
        /*0474*/ 	.word	0xffffffff


	//   ....[151]....
        /*0478*/ 	.word	0xffffffff


	//   ....[152]....
        /*047c*/ 	.word	0xffffffff


	//   ....[153]....
        /*0480*/ 	.word	0xffffffff


	//   ....[154]....
        /*0484*/ 	.word	0xffffffff


	//   ....[155]....
        /*0488*/ 	.word	0xffffffff


	//   ....[156]....
        /*048c*/ 	.word	0xffffffff


	//   ....[157]....
        /*0490*/ 	.word	0xffffffff


	//   ....[158]....
        /*0494*/ 	.word	0xffffffff


	//   ....[159]....
        /*0498*/ 	.word	0xffffffff


	//   ....[160]....
        /*049c*/ 	.word	0xffffffff


	//   ....[161]....
        /*04a0*/ 	.word	0xffffffff


	//   ....[162]....
        /*04a4*/ 	.word	0xffffffff


	//   ....[163]....
        /*04a8*/ 	.word	0xffffffff


	//   ....[164]....
        /*04ac*/ 	.word	0xffffffff


	//   ....[165]....
        /*04b0*/ 	.word	0xffffffff


	//   ....[166]....
        /*04b4*/ 	.word	0xffffffff


	//   ....[167]....
        /*04b8*/ 	.word	0xffffffff


	//   ....[168]....
        /*04bc*/ 	.word	0xffffffff


	//   ....[169]....
        /*04c0*/ 	.word	0xffffffff


	//   ....[170]....
        /*04c4*/ 	.word	0xffffffff


	//   ....[171]....
        /*04c8*/ 	.word	0xffffffff


	//   ....[172]....
        /*04cc*/ 	.word	0xffffffff


	//   ....[173]....
        /*04d0*/ 	.word	0xffffffff


	//   ....[174]....
        /*04d4*/ 	.word	0xffffffff


	//   ....[175]....
        /*04d8*/ 	.word	0xffffffff


	//   ....[176]....
        /*04dc*/ 	.word	0xffffffff


	//   ....[177]....
        /*04e0*/ 	.word	0xffffffff


	//   ....[178]....
        /*04e4*/ 	.word	0xffffffff


	//   ....[179]....
        /*04e8*/ 	.word	0xffffffff


	//   ....[180]....
        /*04ec*/ 	.word	0xffffffff


	//   ....[181]....
        /*04f0*/ 	.word	0xffffffff


	//   ....[182]....
        /*04f4*/ 	.word	0xffffffff


	//   ....[183]....
        /*04f8*/ 	.word	0xffffffff


	//   ....[184]....
        /*04fc*/ 	.word	0xffffffff


	//   ....[185]....
        /*0500*/ 	.word	0xffffffff


	//   ....[186]....
        /*0504*/ 	.word	0xffffffff


	//   ....[187]....
        /*0508*/ 	.word	0xffffffff


	//   ....[188]....
        /*050c*/ 	.word	0xffffffff


	//   ....[189]....
        /*0510*/ 	.word	0xffffffff


	//   ....[190]....
        /*0514*/ 	.word	0xffffffff


	//   ....[191]....
        /*0518*/ 	.word	0xffffffff


	//   ....[192]....
        /*051c*/ 	.word	0xffffffff


	//   ....[193]....
        /*0520*/ 	.word	0xffffffff


	//   ....[194]....
        /*0524*/ 	.word	0xffffffff


	//   ....[195]....
        /*0528*/ 	.word	0xffffffff


	//   ....[196]....
        /*052c*/ 	.word	0xffffffff


	//   ....[197]....
        /*0530*/ 	.word	0xffffffff


	//   ....[198]....
        /*0534*/ 	.word	0xffffffff


	//   ....[199]....
        /*0538*/ 	.word	0xffffffff


	//   ....[200]....
        /*053c*/ 	.word	0xffffffff


	//   ....[201]....
        /*0540*/ 	.word	0xffffffff


	//   ....[202]....
        /*0544*/ 	.word	0xffffffff


	//   ....[203]....
        /*0548*/ 	.word	0xffffffff


	//   ....[204]....
        /*054c*/ 	.word	0xffffffff


	//   ....[205]....
        /*0550*/ 	.word	0xffffffff


	//   ....[206]....
        /*0554*/ 	.word	0xffffffff


	//   ....[207]....
        /*0558*/ 	.word	0xffffffff


	//   ....[208]....
        /*055c*/ 	.word	0xffffffff


	//   ....[209]....
        /*0560*/ 	.word	0x0500000f


	//   ....[210]....
        /*0564*/ 	.word	0x0500000f


	//   ....[211]....
        /*0568*/ 	.word	0x0500000f


	//   ....[212]....
        /*056c*/ 	.word	0x0500000f


	//----- nvinfo : EIATTR_COOP_GROUP_INSTR_OFFSETS
	.align		4
.L_448:
        /*0570*/ 	.byte	0x04, 0x28
        /*0572*/ 	.short	(.L_450 - .L_449)


	//   ....[0]....
.L_449:
        /*0574*/ 	.word	0x00000070


	//   ....[1]....
        /*0578*/ 	.word	0x00000200


	//   ....[2]....
        /*057c*/ 	.word	0x00000250


	//   ....[3]....
        /*0580*/ 	.word	0x00000440


	//   ....[4]....
        /*0584*/ 	.word	0x00000670


	//   ....[5]....
        /*0588*/ 	.word	0x00000fc0


	//   ....[6]....
        /*058c*/ 	.word	0x00001fa0


	//   ....[7]....
        /*0590*/ 	.word	0x000020f0


	//   ....[8]....
        /*0594*/ 	.word	0x00002270


	//   ....[9]....
        /*0598*/ 	.word	0x000022d0


	//   ....[10]....
        /*059c*/ 	.word	0x00002330


	//   ....[11]....
        /*05a0*/ 	.word	0x00002450


	//   ....[12]....
        /*05a4*/ 	.word	0x00002630


	//   ....[13]....
        /*05a8*/ 	.word	0x00002770


	//   ....[14]....
        /*05ac*/ 	.word	0x00002860


	//   ....[15]....
        /*05b0*/ 	.word	0x00002c30


	//   ....[16]....
        /*05b4*/ 	.word	0x00002c40


	//   ....[17]....
        /*05b8*/ 	.word	0x00002c60


	//   ....[18]....
        /*05bc*/ 	.word	0x00002ca0


	//   ....[19]....
        /*05c0*/ 	.word	0x00002ea0


	//   ....[20]....
        /*05c4*/ 	.word	0x00002ff0


	//   ....[21]....
        /*05c8*/ 	.word	0x00003070


	//   ....[22]....
        /*05cc*/ 	.word	0x00003090


	//   ....[23]....
        /*05d0*/ 	.word	0x00003200


	//   ....[24]....
        /*05d4*/ 	.word	0x00003230


	//   ....[25]....
        /*05d8*/ 	.word	0x00003280


	//   ....[26]....
        /*05dc*/ 	.word	0x00003290


	//   ....[27]....
        /*05e0*/ 	.word	0x000032a0


	//   ....[28]....
        /*05e4*/ 	.word	0x000032b0


	//   ....[29]....
        /*05e8*/ 	.word	0x000032e0


	//   ....[30]....
        /*05ec*/ 	.word	0x000033a0


	//   ....[31]....
        /*05f0*/ 	.word	0x000033c0


	//   ....[32]....
        /*05f4*/ 	.word	0x00003410


	//   ....[33]....
        /*05f8*/ 	.word	0x00003420


	//   ....[34]....
        /*05fc*/ 	.word	0x000034b0


	//   ....[35]....
        /*0600*/ 	.word	0x000034c0


	//   ....[36]....
        /*0604*/ 	.word	0x00003500


	//   ....[37]....
        /*0608*/ 	.word	0x00003550


	//   ....[38]....
        /*060c*/ 	.word	0x00003560


	//   ....[39]....
        /*0610*/ 	.word	0x00003590


	//   ....[40]....
        /*0614*/ 	.word	0x000035d0


	//   ....[41]....
        /*0618*/ 	.word	0x00003600


	//   ....[42]....
        /*061c*/ 	.word	0x00003630


	//   ....[43]....
        /*0620*/ 	.word	0x00003640


	//   ....[44]....
        /*0624*/ 	.word	0x00003660


	//   ....[45]....
        /*0628*/ 	.word	0x00003770


	//   ....[46]....
        /*062c*/ 	.word	0x000037c0


	//   ....[47]....
        /*0630*/ 	.word	0x000037d0


	//   ....[48]....
        /*0634*/ 	.word	0x000037e0


	//   ....[49]....
        /*0638*/ 	.word	0x000037f0


	//   ....[50]....
        /*063c*/ 	.word	0x00003800


	//   ....[51]....
        /*0640*/ 	.word	0x00003810


	//   ....[52]....
        /*0644*/ 	.word	0x00003870


	//   ....[53]....
        /*0648*/ 	.word	0x000038d0


	//   ....[54]....
        /*064c*/ 	.word	0x00003900


	//   ....[55]....
        /*0650*/ 	.word	0x00003940


	//   ....[56]....
        /*0654*/ 	.word	0x00003950


	//   ....[57]....
        /*0658*/ 	.word	0x00003970


	//   ....[58]....
        /*065c*/ 	.word	0x00003980


	//   ....[59]....
        /*0660*/ 	.word	0x00003990


	//   ....[60]....
        /*0664*/ 	.word	0x000039a0


	//   ....[61]....
        /*0668*/ 	.word	0x000039b0


	//   ....[62]....
        /*066c*/ 	.word	0x000039f0


	//   ....[63]....
        /*0670*/ 	.word	0x00003a00


	//   ....[64]....
        /*0674*/ 	.word	0x00003a10


	//   ....[65]....
        /*0678*/ 	.word	0x00003a20


	//   ....[66]....
        /*067c*/ 	.word	0x00003a30


	//   ....[67]....
        /*0680*/ 	.word	0x00003a40


	//   ....[68]....
        /*0684*/ 	.word	0x00003a50


	//   ....[69]....
        /*0688*/ 	.word	0x00003a60


	//   ....[70]....
        /*068c*/ 	.word	0x00006220


	//   ....[71]....
        /*0690*/ 	.word	0x00006260


	//   ....[72]....
        /*0694*/ 	.word	0x000062a0


	//   ....[73]....
        /*0698*/ 	.word	0x000062d0


	//   ....[74]....
        /*069c*/ 	.word	0x00006300


	//   ....[75]....
        /*06a0*/ 	.word	0x00006330


	//   ....[76]....
        /*06a4*/ 	.word	0x000065b0


	//   ....[77]....
        /*06a8*/ 	.word	0x00006660


	//   ....[78]....
        /*06ac*/ 	.word	0x000066e0


	//   ....[79]....
        /*06b0*/ 	.word	0x00006720


	//   ....[80]....
        /*06b4*/ 	.word	0x00006750


	//   ....[81]....
        /*06b8*/ 	.word	0x00006780


	//   ....[82]....
        /*06bc*/ 	.word	0x000067c0


	//   ....[83]....
        /*06c0*/ 	.word	0x000067e0


	//   ....[84]....
        /*06c4*/ 	.word	0x00006820


	//   ....[85]....
        /*06c8*/ 	.word	0x00006880


	//   ....[86]....
        /*06cc*/ 	.word	0x00006930


	//   ....[87]....
        /*06d0*/ 	.word	0x000069b0


	//   ....[88]....
        /*06d4*/ 	.word	0x000069f0


	//   ....[89]....
        /*06d8*/ 	.word	0x00006a00


	//   ....[90]....
        /*06dc*/ 	.word	0x00006a20


	//   ....[91]....
        /*06e0*/ 	.word	0x00006a70


	//   ....[92]....
        /*06e4*/ 	.word	0x00006ab0


	//   ....[93]....
        /*06e8*/ 	.word	0x00006b40


	//   ....[94]....
        /*06ec*/ 	.word	0x00006b80


	//   ....[95]....
        /*06f0*/ 	.word	0x00006bc0


	//   ....[96]....
        /*06f4*/ 	.word	0x00006c10


	//   ....[97]....
        /*06f8*/ 	.word	0x00006c50


	//   ....[98]....
        /*06fc*/ 	.word	0x00006c90


	//   ....[99]....
        /*0700*/ 	.word	0x00006d20


	//   ....[100]....
        /*0704*/ 	.word	0x00006de0


	//   ....[101]....
        /*0708*/ 	.word	0x00006e40


	//   ....[102]....
        /*070c*/ 	.word	0x00007240


	//   ....[103]....
        /*0710*/ 	.word	0x00007250


	//   ....[104]....
        /*0714*/ 	.word	0x00007260


	//   ....[105]....
        /*0718*/ 	.word	0x00007270


	//   ....[106]....
        /*071c*/ 	.word	0x00007280


	//   ....[107]....
        /*0720*/ 	.word	0x00007290


	//   ....[108]....
        /*0724*/ 	.word	0x000072b0


	//   ....[109]....
        /*0728*/ 	.word	0x000072d0


	//   ....[110]....
        /*072c*/ 	.word	0x00007330


	//   ....[111]....
        /*0730*/ 	.word	0x00007370


	//   ....[112]....
        /*0734*/ 	.word	0x000073d0


	//   ....[113]....
        /*0738*/ 	.word	0x00007400


	//   ....[114]....
        /*073c*/ 	.word	0x00007440


	//   ....[115]....
        /*0740*/ 	.word	0x00007450


	//   ....[116]....
        /*0744*/ 	.word	0x000074b0


	//   ....[117]....
        /*0748*/ 	.word	0x000074c0


	//   ....[118]....
        /*074c*/ 	.word	0x000074d0


	//   ....[119]....
        /*0750*/ 	.word	0x00007500


	//   ....[120]....
        /*0754*/ 	.word	0x00007540


	//   ....[121]....
        /*0758*/ 	.word	0x00007570


	//   ....[122]....
        /*075c*/ 	.word	0x000075b0


	//   ....[123]....
        /*0760*/ 	.word	0x000075e0


	//   ....[124]....
        /*0764*/ 	.word	0x00007600


	//   ....[125]....
        /*0768*/ 	.word	0x00007640


	//   ....[126]....
        /*076c*/ 	.word	0x00007680


	//   ....[127]....
        /*0770*/ 	.word	0x000076c0


	//   ....[128]....
        /*0774*/ 	.word	0x000076d0


	//   ....[129]....
        /*0778*/ 	.word	0x000076e0


	//   ....[130]....
        /*077c*/ 	.word	0x000076f0


	//   ....[131]....
        /*0780*/ 	.word	0x00007700


	//   ....[132]....
        /*0784*/ 	.word	0x00007740


	//   ....[133]....
        /*0788*/ 	.word	0x00007780


	//   ....[134]....
        /*078c*/ 	.word	0x00009c70


	//   ....[135]....
        /*0790*/ 	.word	0x00009cb0


	//   ....[136]....
        /*0794*/ 	.word	0x00009cd0


	//   ....[137]....
        /*0798*/ 	.word	0x00009d20


	//   ....[138]....
        /*079c*/ 	.word	0x00009df0


	//   ....[139]....
        /*07a0*/ 	.word	0x00009e90


	//   ....[140]....
        /*07a4*/ 	.word	0x00009f30


	//   ....[141]....
        /*07a8*/ 	.word	0x00009fd0


	//   ....[142]....
        /*07ac*/ 	.word	0x0000a010


	//   ....[143]....
        /*07b0*/ 	.word	0x0000a0e0


	//   ....[144]....
        /*07b4*/ 	.word	0x0000a120


	//   ....[145]....
        /*07b8*/ 	.word	0x0000a160


	//   ....[146]....
        /*07bc*/ 	.word	0x0000a200


	//   ....[147]....
        /*07c0*/ 	.word	0x0000a240


	//   ....[148]....
        /*07c4*/ 	.word	0x0000a2e0


	//   ....[149]....
        /*07c8*/ 	.word	0x0000a360


	//   ....[150]....
        /*07cc*/ 	.word	0x0000a4e0


	//   ....[151]....
        /*07d0*/ 	.word	0x0000a630


	//   ....[152]....
        /*07d4*/ 	.word	0x0000a6f0


	//   ....[153]....
        /*07d8*/ 	.word	0x0000a770


	//   ....[154]....
        /*07dc*/ 	.word	0x0000a8c0


	//   ....[155]....
        /*07e0*/ 	.word	0x0000aed0


	//   ....[156]....
        /*07e4*/ 	.word	0x0000afd0


	//   ....[157]....
        /*07e8*/ 	.word	0x0000b010


	//   ....[158]....
        /*07ec*/ 	.word	0x0000b050


	//   ....[159]....
        /*07f0*/ 	.word	0x0000b080


	//   ....[160]....
        /*07f4*/ 	.word	0x0000b0c0


	//   ....[161]....
        /*07f8*/ 	.word	0x0000b150


	//   ....[162]....
        /*07fc*/ 	.word	0x0000b230


	//   ....[163]....
        /*0800*/ 	.word	0x0000b2b0


	//   ....[164]....
        /*0804*/ 	.word	0x0000b2f0


	//   ....[165]....
        /*0808*/ 	.word	0x0000b350


	//   ....[166]....
        /*080c*/ 	.word	0x0000b4e0


	//   ....[167]....
        /*0810*/ 	.word	0x0000b4f0


	//   ....[168]....
        /*0814*/ 	.word	0x0000b500


	//   ....[169]....
        /*0818*/ 	.word	0x0000b510


	//   ....[170]....
        /*081c*/ 	.word	0x0000b520


	//   ....[171]....
        /*0820*/ 	.word	0x0000b530


	//   ....[172]....
        /*0824*/ 	.word	0x0000b560


	//   ....[173]....
        /*0828*/ 	.word	0x0000b580


	//   ....[174]....
        /*082c*/ 	.word	0x0000b5a0


	//   ....[175]....
        /*0830*/ 	.word	0x0000b5d0


	//   ....[176]....
        /*0834*/ 	.word	0x0000b600


	//   ....[177]....
        /*0838*/ 	.word	0x0000b640


	//   ....[178]....
        /*083c*/ 	.word	0x0000b6a0


	//   ....[179]....
        /*0840*/ 	.word	0x0000b6d0


	//   ....[180]....
        /*0844*/ 	.word	0x0000b710


	//   ....[181]....
        /*0848*/ 	.word	0x0000b730


	//   ....[182]....
        /*084c*/ 	.word	0x0000b770


	//   ....[183]....
        /*0850*/ 	.word	0x0000b790


	//   ....[184]....
        /*0854*/ 	.word	0x0000b7b0


	//   ....[185]....
        /*0858*/ 	.word	0x0000b830


	//   ....[186]....
        /*085c*/ 	.word	0x0000b880


	//   ....[187]....
        /*0860*/ 	.word	0x0000b8c0


	//   ....[188]....
        /*0864*/ 	.word	0x0000b8d0


	//   ....[189]....
        /*0868*/ 	.word	0x0000b910


	//   ....[190]....
        /*086c*/ 	.word	0x0000b950


	//   ....[191]....
        /*0870*/ 	.word	0x0000b990


	//   ....[192]....
        /*0874*/ 	.word	0x0000b9c0


	//   ....[193]....
        /*0878*/ 	.word	0x0000b9f0


	//   ....[194]....
        /*087c*/ 	.word	0x0000ba30


	//   ....[195]....
        /*0880*/ 	.word	0x0000ba40


	//   ....[196]....
        /*0884*/ 	.word	0x0000ba50


	//   ....[197]....
        /*0888*/ 	.word	0x0000ba60


	//   ....[198]....
        /*088c*/ 	.word	0x0000dae0


	//   ....[199]....
        /*0890*/ 	.word	0x0000e980


	//   ....[200]....
        /*0894*/ 	.word	0x0000eed0


	//   ....[201]....
        /*0898*/ 	.word	0x0000f200


	//   ....[202]....
        /*089c*/ 	.word	0x0000f540


	//   ....[203]....
        /*08a0*/ 	.word	0x0000f7f0


	//   ....[204]....
        /*08a4*/ 	.word	0x0000fa30


	//   ....[205]....
        /*08a8*/ 	.word	0x0000fca0


	//   ....[206]....
        /*08ac*/ 	.word	0x0000ff70


	//   ....[207]....
        /*08b0*/ 	.word	0x00010190


	//   ....[208]....
        /*08b4*/ 	.word	0x00010320


	//   ....[209]....
        /*08b8*/ 	.word	0x00012240


	//   ....[210]....
        /*08bc*/ 	.word	0x000124d0


	//   ....[211]....
        /*08c0*/ 	.word	0x00012540


	//   ....[212]....
        /*08c4*/ 	.word	0x000125b0


	//----- nvinfo : EIATTR_REG_RECONFIG
	.align		4
.L_450:
        /*08c8*/ 	.byte	0x01, 0x54
	.zero		2


	//----- nvinfo : EIATTR_SYSCALL_OFFSETS
	.align		4
        /*08cc*/ 	.byte	0x04, 0x46
        /*08ce*/ 	.short	(.L_452 - .L_451)


	//   ....[0]....
.L_451:
        /*08d0*/ 	.word	0x00000c20


	//   ....[1]....
        /*08d4*/ 	.word	0x00000d10


	//   ....[2]....
        /*08d8*/ 	.word	0x00000e70


	//   ....[3]....
        /*08dc*/ 	.word	0x00000f60


	//   ....[4]....
        /*08e0*/ 	.word	0x0000d450


	//   ....[5]....
        /*08e4*/ 	.word	0x0000d580


	//   ....[6]....
        /*08e8*/ 	.word	0x0000d6a0


	//   ....[7]....
        /*08ec*/ 	.word	0x0000d7c0


	//----- nvinfo : EIATTR_MBARRIER_INSTR_OFFSETS
	.align		4
.L_452:
        /*08f0*/ 	.byte	0x04, 0x39
        /*08f2*/ 	.short	(.L_454 - .L_453)


	//   ....[0]....
.L_453:
        /*08f4*/ 	.word	0x000002f0
        /*08f8*/ 	.word	0x000000ff
        /*08fc*/ 	.word	0x00030c00
        /*0900*/ 	.short	0x0100
        /*0902*/ 	.byte	0x06
	.zero		1


	//   ....[1]....
        /*0904*/ 	.word	0x000003f0
        /*0908*/ 	.word	0x000000ff
        /*090c*/ 	.word	0x00030c10
        /*0910*/ 	.short	0x0100
        /*0912*/ 	.byte	0x08
	.zero		1


	//   ....[2]....
        /*0914*/ 	.word	0x00000400
        /*0918*/ 	.word	0x000000ff
        /*091c*/ 	.word	0x00030c20
        /*0920*/ 	.short	0x0100
        /*0922*/ 	.byte	0x08
	.zero		1


	//   ....[3]....
        /*0924*/ 	.word	0x00000410
        /*0928*/ 	.word	0x000000ff
        /*092c*/ 	.word	0x00030c18
        /*0930*/ 	.short	0x0100
        /*0932*/ 	.byte	0x08
	.zero		1


	//   ....[4]....
        /*0934*/ 	.word	0x00000420
        /*0938*/ 	.word	0x000000ff
        /*093c*/ 	.word	0x00030c28
        /*0940*/ 	.short	0x0100
        /*0942*/ 	.byte	0x08
	.zero		1


	//   ....[5]....
        /*0944*/ 	.word	0x00000550
        /*0948*/ 	.word	0x000000ff
        /*094c*/ 	.word	0x00030c30
        /*0950*/ 	.short	0x0100
        /*0952*/ 	.byte	0x08
	.zero		1


	//   ....[6]....
        /*0954*/ 	.word	0x00000560
        /*0958*/ 	.word	0x000000ff
        /*095c*/ 	.word	0x00030c40
        /*0960*/ 	.short	0x0100
        /*0962*/ 	.byte	0x08
	.zero		1


	//   ....[7]....
        /*0964*/ 	.word	0x00000570
        /*0968*/ 	.word	0x000000ff
        /*096c*/ 	.word	0x00030c38
        /*0970*/ 	.short	0x0100
        /*0972*/ 	.byte	0x08
	.zero		1


	//   ....[8]....
        /*0974*/ 	.word	0x00000580
        /*0978*/ 	.word	0x000000ff
        /*097c*/ 	.word	0x00030c48
        /*0980*/ 	.short	0x0100
        /*0982*/ 	.byte	0x08
	.zero		1


	//   ....[9]....
        /*0984*/ 	.word	0x00001000
        /*0988*/ 	.word	0x000000de
        /*098c*/ 	.word	0x00030c00
        /*0990*/ 	.short	0x010a
        /*0992*/ 	.byte	0x3f
	.zero		1


	//   ....[10]....
        /*0994*/ 	.word	0x00001120
        /*0998*/ 	.word	0x000000de
        /*099c*/ 	.word	0x00030c00
        /*09a0*/ 	.short	0x010a
        /*09a2*/ 	.byte	0x3f
	.zero		1


	//   ....[11]....
        /*09a4*/ 	.word	0x000019d0
        /*09a8*/ 	.word	0x00000008
        /*09ac*/ 	.word	0x00030c10
        /*09b0*/ 	.short	0x010a
        /*09b2*/ 	.byte	0x3f
	.zero		1


	//   ....[12]....
        /*09b4*/ 	.word	0x00001a40
        /*09b8*/ 	.word	0x00000008
        /*09bc*/ 	.word	0x00030c10
        /*09c0*/ 	.short	0x010a
        /*09c2*/ 	.byte	0x3f
	.zero		1


	//   ....[13]....
        /*09c4*/ 	.word	0x00001e20
        /*09c8*/ 	.word	0x00000008
        /*09cc*/ 	.word	0x00030c30
        /*09d0*/ 	.short	0x010a
        /*09d2*/ 	.byte	0x3f
	.zero		1


	//   ....[14]....
        /*09d4*/ 	.word	0x00001ea0
        /*09d8*/ 	.word	0x00000008
        /*09dc*/ 	.word	0x00030c30
        /*09e0*/ 	.short	0x010a
        /*09e2*/ 	.byte	0x3f
	.zero		1


	//   ....[15]....
        /*09e4*/ 	.word	0x00004f10
        /*09e8*/ 	.word	0x00000009
        /*09ec*/ 	.word	0x00000000
        /*09f0*/ 	.short	0x0101
        /*09f2*/ 	.byte	0x3f
	.zero		1


	//   ....[16]....
        /*09f4*/ 	.word	0x00005360
        /*09f8*/ 	.word	0x00000008
        /*09fc*/ 	.word	0x00000000
        /*0a00*/ 	.short	0x0101
        /*0a02*/ 	.byte	0x3f
	.zero		1


	//   ....[17]....
        /*0a04*/ 	.word	0x00005c20
        /*0a08*/ 	.word	0x00000006
        /*0a0c*/ 	.word	0x00030c10
        /*0a10*/ 	.short	0x010a
        /*0a12*/ 	.byte	0x3f
	.zero		1


	//   ....[18]....
        /*0a14*/ 	.word	0x00005ca0
        /*0a18*/ 	.word	0x00000006
        /*0a1c*/ 	.word	0x00030c10
        /*0a20*/ 	.short	0x010a
        /*0a22*/ 	.byte	0x3f
	.zero		1


	//   ....[19]....
        /*0a24*/ 	.word	0x000060a0
        /*0a28*/ 	.word	0x00000006
        /*0a2c*/ 	.word	0x00030c30
        /*0a30*/ 	.short	0x010a
        /*0a32*/ 	.byte	0x3f
	.zero		1


	//   ....[20]....
        /*0a34*/ 	.word	0x00006130
        /*0a38*/ 	.word	0x00000006
        /*0a3c*/ 	.word	0x00030c30
        /*0a40*/ 	.short	0x010a
        /*0a42*/ 	.byte	0x3f
	.zero		1


	//   ....[21]....
        /*0a44*/ 	.word	0x00008900
        /*0a48*/ 	.word	0x00000007
        /*0a4c*/ 	.word	0x00000000
        /*0a50*/ 	.short	0x0101
        /*0a52*/ 	.byte	0x3f
	.zero		1


	//   ....[22]....
        /*0a54*/ 	.word	0x00008d70
        /*0a58*/ 	.word	0x00000006
        /*0a5c*/ 	.word	0x00000000
        /*0a60*/ 	.short	0x0101
        /*0a62*/ 	.byte	0x3f
	.zero		1


	//   ....[23]....
        /*0a64*/ 	.word	0x000095d0
        /*0a68*/ 	.word	0x00000007
        /*0a6c*/ 	.word	0x00030c10
        /*0a70*/ 	.short	0x010a
        /*0a72*/ 	.byte	0x3f
	.zero		1


	//   ....[24]....
        /*0a74*/ 	.word	0x00009650
        /*0a78*/ 	.word	0x00000007
        /*0a7c*/ 	.word	0x00030c10
        /*0a80*/ 	.short	0x010a
        /*0a82*/ 	.byte	0x3f
	.zero		1


	//   ....[25]....
        /*0a84*/ 	.word	0x00009a60
        /*0a88*/ 	.word	0x00000007
        /*0a8c*/ 	.word	0x00030c30
        /*0a90*/ 	.short	0x010a
        /*0a92*/ 	.byte	0x3f
	.zero		1


	//   ....[26]....
        /*0a94*/ 	.word	0x00009af0
        /*0a98*/ 	.word	0x00000007
        /*0a9c*/ 	.word	0x00030c30
        /*0aa0*/ 	.short	0x010a
        /*0aa2*/ 	.byte	0x3f
	.zero		1


	//   ....[27]....
        /*0aa4*/ 	.word	0x0000cc20
        /*0aa8*/ 	.word	0x00000008
        /*0aac*/ 	.word	0x00000000
        /*0ab0*/ 	.short	0x0101
        /*0ab2*/ 	.byte	0x3f
	.zero		1


	//   ....[28]....
        /*0ab4*/ 	.word	0x0000d090
        /*0ab8*/ 	.word	0x00000007
        /*0abc*/ 	.word	0x00000000
        /*0ac0*/ 	.short	0x0101
        /*0ac2*/ 	.byte	0x3f
	.zero		1


	//   ....[29]....
        /*0ac4*/ 	.word	0x00010990
        /*0ac8*/ 	.word	0x00000010
        /*0acc*/ 	.word	0x00030c20
        /*0ad0*/ 	.short	0x010a
        /*0ad2*/ 	.byte	0x3f
	.zero		1


	//   ....[30]....
        /*0ad4*/ 	.word	0x00010f60
        /*0ad8*/ 	.word	0x00000010
        /*0adc*/ 	.word	0x00030c40
        /*0ae0*/ 	.short	0x010a
        /*0ae2*/ 	.byte	0x3f
	.zero		1


	//   ....[31]....
        /*0ae4*/ 	.word	0x00011190
        /*0ae8*/ 	.word	0x00000010
        /*0aec*/ 	.word	0x00030c28
        /*0af0*/ 	.short	0x010a
        /*0af2*/ 	.byte	0x3f
	.zero		1


	//   ....[32]....
        /*0af4*/ 	.word	0x000113c0
        /*0af8*/ 	.word	0x00000010
        /*0afc*/ 	.word	0x00030c48
        /*0b00*/ 	.short	0x010a
        /*0b02*/ 	.byte	0x3f
	.zero		1


	//   ....[33]....
        /*0b04*/ 	.word	0x000115a0
        /*0b08*/ 	.word	0x00000010
        /*0b0c*/ 	.word	0x00030c20
        /*0b10*/ 	.short	0x010a
        /*0b12*/ 	.byte	0x3f
	.zero		1


	//   ....[34]....
        /*0b14*/ 	.word	0x00011850
        /*0b18*/ 	.word	0x00000010
        /*0b1c*/ 	.word	0x00030c40
        /*0b20*/ 	.short	0x010a
        /*0b22*/ 	.byte	0x3f
	.zero		1


	//   ....[35]....
        /*0b24*/ 	.word	0x00011a50
        /*0b28*/ 	.word	0x00000010
        /*0b2c*/ 	.word	0x00030c28
        /*0b30*/ 	.short	0x010a
        /*0b32*/ 	.byte	0x3f
	.zero		1


	//   ....[36]....
        /*0b34*/ 	.word	0x00011cd0
        /*0b38*/ 	.word	0x00000003
        /*0b3c*/ 	.word	0x00030c40
        /*0b40*/ 	.short	0x010a
        /*0b42*/ 	.byte	0x3f
	.zero		1


	//   ....[37]....
        /*0b44*/ 	.word	0x000120a0
        /*0b48*/ 	.word	0x00000006
        /*0b4c*/ 	.word	0x00000000
        /*0b50*/ 	.short	0x010a
        /*0b52*/ 	.byte	0x3f
	.zero		1


	//   ....[38]....
        /*0b54*/ 	.word	0x00012100
        /*0b58*/ 	.word	0x00000003
        /*0b5c*/ 	.word	0x00000000
        /*0b60*/ 	.short	0x010a
        /*0b62*/ 	.byte	0x3f
	.zero		1


	//   ....[39]....
        /*0b64*/ 	.word	0x00012160
        /*0b68*/ 	.word	0x00000002
        /*0b6c*/ 	.word	0x00000000
        /*0b70*/ 	.short	0x010a
        /*0b72*/ 	.byte	0x3f
	.zero		1


	//   ....[40]....
        /*0b74*/ 	.word	0x00012190
        /*0b78*/ 	.word	0x00000003
        /*0b7c*/ 	.word	0x00000000
        /*0b80*/ 	.short	0x010a
        /*0b82*/ 	.byte	0x3f
	.zero		1


	//   ....[41]....
        /*0b84*/ 	.word	0x00012270
        /*0b88*/ 	.word	0x000000de
        /*0b8c*/ 	.word	0x00030c00
        /*0b90*/ 	.short	0x010a
        /*0b92*/ 	.byte	0x3f
	.zero		1


	//   ....[42]....
        /*0b94*/ 	.word	0x000122c0
        /*0b98*/ 	.word	0x00000008
        /*0b9c*/ 	.word	0x00030c10
        /*0ba0*/ 	.short	0x010a
        /*0ba2*/ 	.byte	0x3f
	.zero		1


	//   ....[43]....
        /*0ba4*/ 	.word	0x00012310
        /*0ba8*/ 	.word	0x00000008
        /*0bac*/ 	.word	0x00030c30
        /*0bb0*/ 	.short	0x010a
        /*0bb2*/ 	.byte	0x3f
	.zero		1


	//   ....[44]....
        /*0bb4*/ 	.word	0x00012360
        /*0bb8*/ 	.word	0x00000006
        /*0bbc*/ 	.word	0x00030c10
        /*0bc0*/ 	.short	0x010a
        /*0bc2*/ 	.byte	0x3f
	.zero		1


	//   ....[45]....
        /*0bc4*/ 	.word	0x000123b0
        /*0bc8*/ 	.word	0x00000006
        /*0bcc*/ 	.word	0x00030c30
        /*0bd0*/ 	.short	0x010a
        /*0bd2*/ 	.byte	0x3f
	.zero		1


	//   ....[46]....
        /*0bd4*/ 	.word	0x00012400
        /*0bd8*/ 	.word	0x00000007
        /*0bdc*/ 	.word	0x00030c10
        /*0be0*/ 	.short	0x010a
        /*0be2*/ 	.byte	0x3f
	.zero		1


	//   ....[47]....
        /*0be4*/ 	.word	0x00012450
        /*0be8*/ 	.word	0x00000007
        /*0bec*/ 	.word	0x00030c30
        /*0bf0*/ 	.short	0x010a
        /*0bf2*/ 	.byte	0x3f
	.zero		1


	//   ....[48]....
        /*0bf4*/ 	.word	0x000125f0
        /*0bf8*/ 	.word	0x00000010
        /*0bfc*/ 	.word	0x00030c20
        /*0c00*/ 	.short	0x010a
        /*0c02*/ 	.byte	0x3f
	.zero		1


	//   ....[49]....
        /*0c04*/ 	.word	0x00012640
        /*0c08*/ 	.word	0x00000010
        /*0c0c*/ 	.word	0x00030c40
        /*0c10*/ 	.short	0x010a
        /*0c12*/ 	.byte	0x3f
	.zero		1


	//   ....[50]....
        /*0c14*/ 	.word	0x00012690
        /*0c18*/ 	.word	0x00000010
        /*0c1c*/ 	.word	0x00030c28
        /*0c20*/ 	.short	0x010a
        /*0c22*/ 	.byte	0x3f
	.zero		1


	//   ....[51]....
        /*0c24*/ 	.word	0x000126e0
        /*0c28*/ 	.word	0x00000010
        /*0c2c*/ 	.word	0x00030c48
        /*0c30*/ 	.short	0x010a
        /*0c32*/ 	.byte	0x3f
	.zero		1


	//   ....[52]....
        /*0c34*/ 	.word	0x00012740
        /*0c38*/ 	.word	0x00000010
        /*0c3c*/ 	.word	0x00030c20
        /*0c40*/ 	.short	0x010a
        /*0c42*/ 	.byte	0x3f
	.zero		1


	//   ....[53]....
        /*0c44*/ 	.word	0x00012790
        /*0c48*/ 	.word	0x00000010
        /*0c4c*/ 	.word	0x00030c40
        /*0c50*/ 	.short	0x010a
        /*0c52*/ 	.byte	0x3f
	.zero		1


	//   ....[54]....
        /*0c54*/ 	.word	0x000127e0
        /*0c58*/ 	.word	0x00000010
        /*0c5c*/ 	.word	0x00030c28
        /*0c60*/ 	.short	0x010a
        /*0c62*/ 	.byte	0x3f
	.zero		1


	//   ....[55]....
        /*0c64*/ 	.word	0x00012830
        /*0c68*/ 	.word	0x00000003
        /*0c6c*/ 	.word	0x00030c40
        /*0c70*/ 	.short	0x010a
        /*0c72*/ 	.byte	0x3f
	.zero		1


	//   ....[56]....
        /*0c74*/ 	.word	0x00012900
        /*0c78*/ 	.word	0x00000006
        /*0c7c*/ 	.word	0x00000000
        /*0c80*/ 	.short	0x010a
        /*0c82*/ 	.byte	0x3f
	.zero		1


	//   ....[57]....
        /*0c84*/ 	.word	0x00012950
        /*0c88*/ 	.word	0x00000003
        /*0c8c*/ 	.word	0x00000000
        /*0c90*/ 	.short	0x010a
        /*0c92*/ 	.byte	0x3f
	.zero		1


	//   ....[58]....
        /*0c94*/ 	.word	0x000129a0
        /*0c98*/ 	.word	0x00000002
        /*0c9c*/ 	.word	0x00000000
        /*0ca0*/ 	.short	0x010a
        /*0ca2*/ 	.byte	0x3f
	.zero		1


	//----- nvinfo : EIATTR_NUM_MBARRIERS
	.align		4
.L_454:
        /*0ca4*/ 	.byte	0x03, 0x38
        /*0ca6*/ 	.short	0x0009


	//----- nvinfo : EIATTR_EXIT_INSTR_OFFSETS
	.align		4
        /*0ca8*/ 	.byte	0x04, 0x1c
        /*0caa*/ 	.short	(.L_456 - .L_455)


	//   ....[0]....
.L_455:
        /*0cac*/ 	.word	0x000121e0


	//----- nvinfo : EIATTR_MAX_THREADS
	.align		4
.L_456:
        /*0cb0*/ 	.byte	0x04, 0x05
        /*0cb2*/ 	.short	(.L_458 - .L_457)
.L_457:
        /*0cb4*/ 	.word	0x00000180
        /*0cb8*/ 	.word	0x00000001
        /*0cbc*/ 	.word	0x00000001


	//----- nvinfo : EIATTR_CRS_STACK_SIZE
	.align		4
.L_458:
        /*0cc0*/ 	.byte	0x04, 0x1e
        /*0cc2*/ 	.short	(.L_460 - .L_459)
.L_459:
        /*0cc4*/ 	.word	0x00000000


	//----- nvinfo : EIATTR_CBANK_PARAM_SIZE
	.align		4
.L_460:
        /*0cc8*/ 	.byte	0x03, 0x19
        /*0cca*/ 	.short	0x0970


	//----- nvinfo : EIATTR_PARAM_CBANK
	.align		4
        /*0ccc*/ 	.byte	0x04, 0x0a
        /*0cce*/ 	.short	(.L_462 - .L_461)
	.align		4
.L_461:
        /*0cd0*/ 	.word	index@(.nv.constant0._ZN7cutlass13device_kernelIN5flash11enable_sm90INS1_16FlashAttnBwdSm90INS1_25CollectiveMainloopBwdSm90ILi2ELi2ELi2EN4cute5tupleIJNS5_1CILi1EEES8_S8_EEENS6_IJNS7_ILi128EEESA_NS7_ILi64EEEEEENS_6half_tEfNS_4arch4Sm90ELb0ELb1ELb0ELb0ELb1ELb1ELb0ELb0ELi2ELi1ELi2ELi2ELb0EEENS1_21CollectiveEpilogueBwdISC_SD_SF_Li256ELb0ELb0ELi1EEENS1_19SingleTileSchedulerILb0ELb0ELb0ELi128EEEEEEEEEvNT_6ParamsE)
        /*0cd4*/ 	.short	0x0210
        /*0cd6*/ 	.short	0x0970


	//----- nvinfo : EIATTR_SW_WAR
	.align		4
.L_462:
        /*0cd8*/ 	.byte	0x04, 0x36
        /*0cda*/ 	.short	(.L_464 - .L_463)
.L_463:
        /*0cdc*/ 	.word	0x00000008
.L_464:


//--------------------- .nv.info._ZN7cutlass13device_kernelIN5flash11enable_sm90INS1_16FlashAttnBwdSm90INS1_25CollectiveMainloopBwdSm90ILi2ELi2ELi2EN4cute5tupleIJNS5_1CILi1EEES8_S8_EEENS6_IJNS7_ILi128EEESA_NS7_ILi64EEEEEENS_6half_tEfNS_4arch4Sm90ELb0ELb1ELb0ELb0ELb0ELb1ELb0ELb0ELi2ELi1ELi2ELi2ELb0EEENS1_24CollectiveEpilogueBwdGQAISC_fSF_Li256ELb0ELb0EEENS1_19SingleTileSchedulerILb0ELb0ELb0ELi128EEEEEEEEEvNT_6ParamsE --------------------------
	.section	.nv.info._ZN7cutlass13device_kernelIN5flash11enable_sm90INS1_16FlashAttnBwdSm90INS1_25CollectiveMainloopBwdSm90ILi2ELi2ELi2EN4cute5tupleIJNS5_1CILi1EEES8_S8_EEENS6_IJNS7_ILi128EEESA_NS7_ILi64EEEEEENS_6half_tEfNS_4arch4Sm90ELb0ELb1ELb0ELb0ELb0ELb1ELb0ELb0ELi2ELi1ELi2ELi2ELb0EEENS1_24CollectiveEpilogueBwdGQAISC_fSF_Li256ELb0ELb0EEENS1_19SingleTileSchedulerILb0ELb0ELb0ELi128EEEEEEEEEvNT_6ParamsE,"",@"SHT_CUDA_INFO"
	.sectionflags	@""
	.align	4


	//----- nvinfo : EIATTR_CUDA_API_VERSION
	.align		4
        /*0000*/ 	.byte	0x04, 0x37
        /*0002*/ 	.short	(.L_466 - .L_465)
.L_465:
        /*0004*/ 	.word	0x00000082


	//----- nvinfo : EIATTR_KPARAM_INFO
	.align		4
.L_466:
        /*0008*/ 	.byte	0x04, 0x17
        /*000a*/ 	.short	(.L_468 - .L_467)
.L_467:
        /*000c*/ 	.word	0x00000000
        /*0010*/ 	.short	0x0000
        /*0012*/ 	.short	0x0070
        /*0014*/ 	.byte	0x00, 0xf0, 0x01, 0x1a


	//----- nvinfo : EIATTR_SPARSE_MMA_MASK
	.align		4
.L_468:
        /*0018*/ 	.byte	0x03, 0x50
        /*001a*/ 	.short	0x0000


	//----- nvinfo : EIATTR_MAXREG_COUNT
	.align		4
        /*001c*/ 	.byte	0x03, 0x1b
        /*001e*/ 	.short	0x00a8


	//----- nvinfo : EIATTR_NUM_BARRIERS
	.align		4
        /*0020*/ 	.byte	0x02, 0x4c
        /*0022*/ 	.byte	0x10
	.zero		1


	//----- nvinfo : EIATTR_EXTERNS
	.align		4
        /*0024*/ 	.byte	0x04, 0x0f
        /*0026*/ 	.short	(.L_470 - .L_469)


	//   ....[0]....
	.align		4
.L_469:
        /*0028*/ 	.word	index@(__assertfail)


	//----- nvinfo : EIATTR_ANNOTATIONS
	.align		4
.L_470:
        /*002c*/ 	.byte	0x04, 0x55
        /*002e*/ 	.short	(.L_472 - .L_471)


	//   ....[0]....
.L_471:
        /* <DEDUP_REMOVED lines=29> */


	//----- nvinfo : EIATTR_MERCURY_ISA_VERSION
	.align		4
.L_472:
        /*01f0*/ 	.byte	0x03, 0x5f
        /*01f2*/ 	.short	0x0101


	//----- nvinfo : EIATTR_INT_WARP_WIDE_INSTR_OFFSETS
	.align		4
        /*01f4*/ 	.byte	0x04, 0x31
        /*01f6*/ 	.short	(.L_474 - .L_473)


	//   ....[0]....
.L_473:
        /*01f8*/ 	.word	0x00000190


	//   ....[1]....
        /*01fc*/ 	.word	0x000001c0


	//----- nvinfo : EIATTR_COOP_GROUP_MASK_REGIDS
	.align		4
.L_474:
        /*0200*/ 	.byte	0x04, 0x29
        /*0202*/ 	.short	(.L_476 - .L_475)


	//   ....[0]....
.L_475:
        /*0204*/ 	.word	0xffffffff


	//   ....[1]....
        /*0208*/ 	.word	0xffffffff


	//   ....[2]....
        /*020c*/ 	.word	0xffffffff


	//   ....[3]....
        /*0210*/ 	.word	0xffffffff


	//   ....[4]....
        /*0214*/ 	.word	0xffffffff


	//   ....[5]....
        /*0218*/ 	.word	0xffffffff


	//   ....[6]....
        /*021c*/ 	.word	0xffffffff


	//   ....[7]....
        /*0220*/ 	.word	0xffffffff


	//   ....[8]....
        /*0224*/ 	.word	0xffffffff


	//   ....[9]....
        /*0228*/ 	.word	0xffffffff


	//   ....[10]....
        /*022c*/ 	.word	0xffffffff


	//   ....[11]....
        /*0230*/ 	.word	0xffffffff


	//   ....[12]....
        /*0234*/ 	.word	0xffffffff


	//   ....[13]....
        /*0238*/ 	.word	0xffffffff


	//   ....[14]....
        /*023c*/ 	.word	0xffffffff


	//   ....[15]....
        /*0240*/ 	.word	0xffffffff


	//   ....[16]....
        /*0244*/ 	.word	0xffffffff


	//   ....[17]....
        /*0248*/ 	.word	0xffffffff


	//   ....[18]....
        /*024c*/ 	.word	0xffffffff


	//   ....[19]....
        /*0250*/ 	.word	0xffffffff


	//   ....[20]....
        /*0254*/ 	.word	0xffffffff


	//   ....[21]....
        /*0258*/ 	.word	0xffffffff


	//   ....[22]....
        /*025c*/ 	.word	0xffffffff


	//   ....[23]....
        /*0260*/ 	.word	0xffffffff


	//   ....[24]....
        /*0264*/ 	.word	0xffffffff


	//   ....[25]....
        /*0268*/ 	.word	0xffffffff


	//   ....[26]....
        /*026c*/ 	.word	0xffffffff


	//   ....[27]....
        /*0270*/ 	.word	0xffffffff


	//   ....[28]....
        /*0274*/ 	.word	0xffffffff


	//   ....[29]....
        /*0278*/ 	.word	0xffffffff


	//   ....[30]....
        /*027c*/ 	.word	0xffffffff


	//   ....[31]....
        /*0280*/ 	.word	0xffffffff


	//   ....[32]....
        /*0284*/ 	.word	0xffffffff


	//   ....[33]....
        /*0288*/ 	.word	0xffffffff


	//   ....[34]....
        /*028c*/ 	.word	0xffffffff


	//   ....[35]....
        /*0290*/ 	.word	0xffffffff


	//   ....[36]....
        /*0294*/ 	.word	0xffffffff


	//   ....[37]....
        /*0298*/ 	.word	0xffffffff


	//   ....[38]....
        /*029c*/ 	.word	0xffffffff


	//   ....[39]....
        /*02a0*/ 	.word	0xffffffff


	//   ....[40]....
        /*02a4*/ 	.word	0xffffffff


	//   ....[41]....
        /*02a8*/ 	.word	0xffffffff


	//   ....[42]....
        /*02ac*/ 	.word	0xffffffff


	//   ....[43]....
        /*02b0*/ 	.word	0xffffffff


	//   ....[44]....
        /*02b4*/ 	.word	0xffffffff


	//   ....[45]....
        /*02b8*/ 	.word	0xffffffff


	//   ....[46]....
        /*02bc*/ 	.word	0xffffffff


	//   ....[47]....
        /*02c0*/ 	.word	0xffffffff


	//   ....[48]....
        /*02c4*/ 	.word	0xffffffff


	//   ....[49]....
        /*02c8*/ 	.word	0xffffffff


	//   ....[50]....
        /*02cc*/ 	.word	0xffffffff


	//   ....[51]....
        /*02d0*/ 	.word	0xffffffff


	//   ....[52]....
        /*02d4*/ 	.word	0xffffffff


	//   ....[53]....
        /*02d8*/ 	.word	0xffffffff


	//   ....[54]....
        /*02dc*/ 	.word	0xffffffff


	//   ....[55]....
        /*02e0*/ 	.word	0xffffffff


	//   ....[56]....
        /*02e4*/ 	.word	0xffffffff


	//   ....[57]....
        /*02e8*/ 	.word	0xffffffff


	//   ....[58]....
        /*02ec*/ 	.word	0xffffffff


	//   ....[59]....
        /*02f0*/ 	.word	0xffffffff


	//   ....[60]....
        /*02f4*/ 	.word	0xffffffff


	//   ....[61]....
        /*02f8*/ 	.word	0xffffffff


	//   ....[62]....
        /*02fc*/ 	.word	0xffffffff


	//   ....[63]....
        /*0300*/ 	.word	0xffffffff


	//   ....[64]....
        /*0304*/ 	.word	0xffffffff


	//   ....[65]....
        /*0308*/ 	.word	0xffffffff


	//   ....[66]....
        /*030c*/ 	.word	0xffffffff


	//   ....[67]....
        /*0310*/ 	.word	0xffffffff


	//   ....[68]....
        /*0314*/ 	.word	0xffffffff


	//   ....[69]....
        /*0318*/ 	.word	0xffffffff


	//   ....[70]....
        /*031c*/ 	.word	0xffffffff


	//   ....[71]....
        /*0320*/ 	.word	0xffffffff


	//   ....[72]....
        /*0324*/ 	.word	0xffffffff


	//   ....[73]....
        /*0328*/ 	.word	0xffffffff


	//   ....[74]....
        /*032c*/ 	.word	0xffffffff


	//   ....[75]....
        /*0330*/ 	.word	0xffffffff


	//   ....[76]....
        /*0334*/ 	.word	0xffffffff


	//   ....[77]....
        /*0338*/ 	.word	0xffffffff


	//   ....[78]....
        /*033c*/ 	.word	0xffffffff


	//   ....[79]....
        /*0340*/ 	.word	0xffffffff


	//   ....[80]....
        /*0344*/ 	.word	0xffffffff


	//   ....[81]....
        /*0348*/ 	.word	0xffffffff


	//   ....[82]....
        /*034c*/ 	.word	0xffffffff


	//   ....[83]....
        /*0350*/ 	.word	0xffffffff


	//   ....[84]....
        /*0354*/ 	.word	0xffffffff


	//   ....[85]....
        /*0358*/ 	.word	0xffffffff


	//   ....[86]....
        /*035c*/ 	.word	0xffffffff


	//   ....[87]....
        /*0360*/ 	.word	0xffffffff


	//   ....[88]....
        /*0364*/ 	.word	0xffffffff


	//   ....[89]....
        /*0368*/ 	.word	0xffffffff


	//   ....[90]....
        /*036c*/ 	.word	0xffffffff


	//   ....[91]....
        /*0370*/ 	.word	0xffffffff


	//   ....[92]....
        /*0374*/ 	.word	0xffffffff


	//   ....[93]....
        /*0378*/ 	.word	0xffffffff


	//   ....[94]....
        /*037c*/ 	.word	0xffffffff


	//   ....[95]....
        /*0380*/ 	.word	0xffffffff


	//   ....[96]....
        /*0384*/ 	.word	0xffffffff


	//   ....[97]....
        /*0388*/ 	.word	0xffffffff


	//   ....[98]....
        /*038c*/ 	.word	0xffffffff


	//   ....[99]....
        /*0390*/ 	.word	0xffffffff


	//   ....[100]....
        /*0394*/ 	.word	0xffffffff


	//   ....[101]....
        /*0398*/ 	.word	0xffffffff


	//   ....[102]....
        /*039c*/ 	.word	0xffffffff


	//   ....[103]....
        /*03a0*/ 	.word	0xffffffff


	//   ....[104]....
        /*03a4*/ 	.word	0xffffffff


	//   ....[105]....
        /*03a8*/ 	.word	0xffffffff


	//   ....[106]....
        /*03ac*/ 	.word	0xffffffff


	//   ....[107]....
        /*03b0*/ 	.word	0xffffffff


	//   ....[108]....
        /*03b4*/ 	.word	0xffffffff


	//   ....[109]....
        /*03b8*/ 	.word	0xffffffff


	//   ....[110]....
        /*03bc*/ 	.word	0xffffffff


	//   ....[111]....
        /*03c0*/ 	.word	0xffffffff


	//   ....[112]....
        /*03c4*/ 	.word	0xffffffff


	//   ....[113]....
        /*03c8*/ 	.word	0xffffffff


	//   ....[114]....
        /*03cc*/ 	.word	0xffffffff


	//   ....[115]....
        /*03d0*/ 	.word	0xffffffff


	//   ....[116]....
        /*03d4*/ 	.word	0xffffffff


	//   ....[117]....
        /*03d8*/ 	.word	0xffffffff


	//   ....[118]....
        /*03dc*/ 	.word	0xffffffff


	//   ....[119]....
        /*03e0*/ 	.word	0xffffffff


	//   ....[120]....
        /*03e4*/ 	.word	0xffffffff


	//   ....[121]....
        /*03e8*/ 	.word	0xffffffff


	//   ....[122]....
        /*03ec*/ 	.word	0xffffffff


	//   ....[123]....
        /*03f0*/ 	.word	0xffffffff


	//   ....[124]....
        /*03f4*/ 	.word	0xffffffff


	//   ....[125]....
        /*03f8*/ 	.word	0xffffffff


	//   ....[126]....
        /*03fc*/ 	.word	0xffffffff


	//   ....[127]....
        /*0400*/ 	.word	0xffffffff


	//   ....[128]....
        /*0404*/ 	.word	0xffffffff


	//   ....[129]....
        /*0408*/ 	.word	0xffffffff


	//   ....[130]....
        /*040c*/ 	.word	0xffffffff


	//   ....[131]....
        /*0410*/ 	.word	0xffffffff


	//   ....[132]....
        /*0414*/ 	.word	0xffffffff


	//   ....[133]....
        /*0418*/ 	.word	0xffffffff


	//   ....[134]....
        /*041c*/ 	.word	0xffffffff


	//   ....[135]....
        /*0420*/ 	.word	0xffffffff


	//   ....[136]....
        /*0424*/ 	.word	0xffffffff


	//   ....[137]....
        /*0428*/ 	.word	0xffffffff


	//   ....[138]....
        /*042c*/ 	.word	0xffffffff


	//   ....[139]....
        /*0430*/ 	.word	0xffffffff


	//   ....[140]....
        /*0434*/ 	.word	0xffffffff


	//   ....[141]....
        /*0438*/ 	.word	0xffffffff


	//   ....[142]....
        /*043c*/ 	.word	0xffffffff


	//   ....[143]....
        /*0440*/ 	.word	0xffffffff


	//   ....[144]....
        /*0444*/ 	.word	0xffffffff


	//   ....[145]....
        /*0448*/ 	.word	0xffffffff


	//   ....[146]....
        /*044c*/ 	.word	0xffffffff


	//   ....[147]....
        /*0450*/ 	.word	0xffffffff


	//   ....[148]....
        /*0454*/ 	.word	0xffffffff


	//   ....[149]....
        /*0458*/ 	.word	0xffffffff


	//   ....[150]....
        /*045c*/ 	.word	0xffffffff


	//   ....[151]....
        /*0460*/ 	.word	0xffffffff


	//   ....[152]....
        /*0464*/ 	.word	0xffffffff


	//   ....[153]....
        /*0468*/ 	.word	0xffffffff


	//   ....[154]....
        /*046c*/ 	.word	0xffffffff


	//   ....[155]....
        /*0470*/ 	.word	0xffffffff


	//   ....[156]....
        /*0474*/ 	.word	0xffffffff


	//   ....[157]....
        /*0478*/ 	.word	0xffffffff


	//   ....[158]....
        /*047c*/ 	.word	0xffffffff


	//   ....[159]....
        /*0480*/ 	.word	0xffffffff


	//   ....[160]....
        /*0484*/ 	.word	0xffffffff


	//   ....[161]....
        /*0488*/ 	.word	0xffffffff


	//   ....[162]....
        /*048c*/ 	.word	0xffffffff


	//   ....[163]....
        /*0490*/ 	.word	0xffffffff


	//   ....[164]....
        /*0494*/ 	.word	0xffffffff


	//   ....[165]....
        /*0498*/ 	.word	0xffffffff


	//   ....[166]....
        /*049c*/ 	.word	0xffffffff


	//   ....[167]....
        /*04a0*/ 	.word	0xffffffff


	//   ....[168]....
        /*04a4*/ 	.word	0xffffffff


	//   ....[169]....
        /*04a8*/ 	.word	0xffffffff


	//   ....[170]....
        /*04ac*/ 	.word	0xffffffff


	//   ....[171]....
        /*04b0*/ 	.word	0xffffffff


	//   ....[172]....
        /*04b4*/ 	.word	0xffffffff


	//   ....[173]....
        /*04b8*/ 	.word	0xffffffff


	//   ....[174]....
        /*04bc*/ 	.word	0xffffffff


	//   ....[175]....
        /*04c0*/ 	.word	0xffffffff


	//   ....[176]....
        /*04c4*/ 	.word	0xffffffff


	//   ....[177]....
        /*04c8*/ 	.word	0xffffffff


	//   ....[178]....
        /*04cc*/ 	.word	0xffffffff


	//   ....[179]....
        /*04d0*/ 	.word	0xffffffff


	//   ....[180]....
        /*04d4*/ 	.word	0xffffffff


	//   ....[181]....
        /*04d8*/ 	.word	0xffffffff


	//   ....[182]....
        /*04dc*/ 	.word	0xffffffff


	//   ....[183]....
        /*04e0*/ 	.word	0xffffffff


	//   ....[184]....
        /*04e4*/ 	.word	0xffffffff


	//   ....[185]....
        /*04e8*/ 	.word	0xffffffff


	//   ....[186]....
        /*04ec*/ 	.word	0xffffffff


	//   ....[187]....
        /*04f0*/ 	.word	0xffffffff


	//   ....[188]....
        /*04f4*/ 	.word	0xffffffff


	//   ....[189]....
        /*04f8*/ 	.word	0xffffffff


	//   ....[190]....
        /*04fc*/ 	.word	0xffffffff


	//   ....[191]....
        /*0500*/ 	.word	0xffffffff


	//   ....[192]....
        /*0504*/ 	.word	0xffffffff


	//   ....[193]....
        /*0508*/ 	.word	0xffffffff


	//   ....[194]....
        /*050c*/ 	.word	0xffffffff


	//   ....[195]....
        /*0510*/ 	.word	0xffffffff


	//   ....[196]....
        /*0514*/ 	.word	0xffffffff


	//   ....[197]....
        /*0518*/ 	.word	0xffffffff


	//   ....[198]....
        /*051c*/ 	.word	0xffffffff


	//   ....[199]....
        /*0520*/ 	.word	0x0500000f


	//----- nvinfo : EIATTR_COOP_GROUP_INSTR_OFFSETS
	.align		4
.L_476:
        /*0524*/ 	.byte	0x04, 0x28
        /*0526*/ 	.short	(.L_478 - .L_477)


	//   ....[0]....
.L_477:
        /*0528*/ 	.word	0x00000070


	//   ....[1]....
        /*052c*/ 	.word	0x000001a0


	//   ....[2]....
        /*0530*/ 	.word	0x000001f0


	//   ....[3]....
        /*0534*/ 	.word	0x000003e0


	//   ....[4]....
        /*0538*/ 	.word	0x00000600


	//   ....[5]....
        /*053c*/ 	.word	0x00000f50


	//   ....[6]....
        /*0540*/ 	.word	0x00002110


	//   ....[7]....
        /*0544*/ 	.word	0x00002260


	//   ....[8]....
        /*0548*/ 	.word	0x000023f0


	//   ....[9]....
        /*054c*/ 	.word	0x00002490


	//   ....[10]....
        /*0550*/ 	.word	0x000024c0


	//   ....[11]....
        /*0554*/ 	.word	0x000025c0


	//   ....[12]....
        /*0558*/ 	.word	0x00002830


	//   ....[13]....
        /*055c*/ 	.word	0x00002910


	//   ....[14]....
        /*0560*/ 	.word	0x000029d0


	//   ....[15]....
        /*0564*/ 	.word	0x00002d90


	//   ....[16]....
        /*0568*/ 	.word	0x00002db0


	//   ....[17]....
        /*056c*/ 	.word	0x00002de0


	//   ....[18]....
        /*0570*/ 	.word	0x00002df0


	//   ....[19]....
        /*0574*/ 	.word	0x00002fd0


	//   ....[20]....
        /*0578*/ 	.word	0x00003160


	//   ....[21]....
        /*057c*/ 	.word	0x000031c0


	//   ....[22]....
        /*0580*/ 	.word	0x00003200


	//   ....[23]....
        /*0584*/ 	.word	0x00003350


	//   ....[24]....
        /*0588*/ 	.word	0x00003380


	//   ....[25]....
        /*058c*/ 	.word	0x000033a0


	//   ....[26]....
        /*0590*/ 	.word	0x000033c0


	//   ....[27]....
        /*0594*/ 	.word	0x00003410


	//   ....[28]....
        /*0598*/ 	.word	0x00003420


	//   ....[29]....
        /*059c*/ 	.word	0x00003430


	//   ....[30]....
        /*05a0*/ 	.word	0x00003550


	//   ....[31]....
        /*05a4*/ 	.word	0x00003570


	//   ....[32]....
        /*05a8*/ 	.word	0x00003580


	//   ....[33]....
        /*05ac*/ 	.word	0x000035a0


	//   ....[34]....
        /*05b0*/ 	.word	0x000035b0


	//   ....[35]....
        /*05b4*/ 	.word	0x000035c0


	//   ....[36]....
        /*05b8*/ 	.word	0x000035f0


	//   ....[37]....
        /*05bc*/ 	.word	0x00003670


	//   ....[38]....
        /*05c0*/ 	.word	0x000036d0


	//   ....[39]....
        /*05c4*/ 	.word	0x00003700


	//   ....[40]....
        /*05c8*/ 	.word	0x00003710


	//   ....[41]....
        /*05cc*/ 	.word	0x00003730


	//   ....[42]....
        /*05d0*/ 	.word	0x000037a0


	//   ....[43]....
        /*05d4*/ 	.word	0x000037b0


	//   ....[44]....
        /*05d8*/ 	.word	0x000037e0


	//   ....[45]....
        /*05dc*/ 	.word	0x00003910


	//   ....[46]....
        /*05e0*/ 	.word	0x00003930


	//   ....[47]....
        /*05e4*/ 	.word	0x00003940


	//   ....[48]....
        /*05e8*/ 	.word	0x00003950


	//   ....[49]....
        /*05ec*/ 	.word	0x00003960


	//   ....[50]....
        /*05f0*/ 	.word	0x00003970


	//   ....[51]....
        /*05f4*/ 	.word	0x00003980


	//   ....[52]....
        /*05f8*/ 	.word	0x000039e0


	//   ....[53]....
        /*05fc*/ 	.word	0x00003a40


	//   ....[54]....
        /*0600*/ 	.word	0x00003a70


	//   ....[55]....
        /*0604*/ 	.word	0x00003ab0


	//   ....[56]....
        /*0608*/ 	.word	0x00003ac0


	//   ....[57]....
        /*060c*/ 	.word	0x00003ae0


	//   ....[58]....
        /*0610*/ 	.word	0x00003af0


	//   ....[59]....
        /*0614*/ 	.word	0x00003b00


	//   ....[60]....
        /*0618*/ 	.word	0x00003b10


	//   ....[61]....
        /*061c*/ 	.word	0x00003b20


	//   ....[62]....
        /*0620*/ 	.word	0x00003b60


	//   ....[63]....
        /*0624*/ 	.word	0x00003b70


	//   ....[64]....
        /*0628*/ 	.word	0x00003b80


	//   ....[65]....
        /*062c*/ 	.word	0x00003b90


	//   ....[66]....
        /*0630*/ 	.word	0x00003ba0


	//   ....[67]....
        /*0634*/ 	.word	0x00003bb0


	//   ....[68]....
        /*0638*/ 	.word	0x00003bc0


	//   ....[69]....
        /*063c*/ 	.word	0x00003bd0


	//   ....[70]....
        /*0640*/ 	.word	0x00006340


	//   ....[71]....
        /*0644*/ 	.word	0x00006380


	//   ....[72]....
        /*0648*/ 	.word	0x000063c0


	//   ....[73]....
        /*064c*/ 	.word	0x00006400


	//   ....[74]....
        /*0650*/ 	.word	0x00006430


	//   ....[75]....
        /*0654*/ 	.word	0x00006460


	//   ....[76]....
        /*0658*/ 	.word	0x00006710


	//   ....[77]....
        /*065c*/ 	.word	0x000067c0


	//   ....[78]....
        /*0660*/ 	.word	0x00006840


	//   ....[79]....
        /*0664*/ 	.word	0x00006880


	//   ....[80]....
        /*0668*/ 	.word	0x000068b0


	//   ....[81]....
        /*066c*/ 	.word	0x000068e0


	//   ....[82]....
        /*0670*/ 	.word	0x00006900


	//   ....[83]....
        /*0674*/ 	.word	0x00006940


	//   ....[84]....
        /*0678*/ 	.word	0x00006960


	//   ....[85]....
        /*067c*/ 	.word	0x000069b0


	//   ....[86]....
        /*0680*/ 	.word	0x00006a50


	//   ....[87]....
        /*0684*/ 	.word	0x00006a90


	//   ....[88]....
        /*0688*/ 	.word	0x00006ad0


	//   ....[89]....
        /*068c*/ 	.word	0x00006b40


	//   ....[90]....
        /*0690*/ 	.word	0x00006b80


	//   ....[91]....
        /*0694*/ 	.word	0x00006ba0


	//   ....[92]....
        /*0698*/ 	.word	0x00006c50


	//   ....[93]....
        /*069c*/ 	.word	0x00006d20


	//   ....[94]....
        /*06a0*/ 	.word	0x00006d50


	//   ....[95]....
        /*06a4*/ 	.word	0x00006d60


	//   ....[96]....
        /*06a8*/ 	.word	0x00006d90


	//   ....[97]....
        /*06ac*/ 	.word	0x00006dd0


	//   ....[98]....
        /*06b0*/ 	.word	0x00006e00


	//   ....[99]....
        /*06b4*/ 	.word	0x00006eb0


	//   ....[100]....
        /*06b8*/ 	.word	0x00006f50


	//   ....[101]....
        /*06bc*/ 	.word	0x00006f90


	//   ....[102]....
        /*06c0*/ 	.word	0x000073a0


	//   ....[103]....
        /*06c4*/ 	.word	0x000073b0


	//   ....[104]....
        /*06c8*/ 	.word	0x000073c0


	//   ....[105]....
        /*06cc*/ 	.word	0x000073d0


	//   ....[106]....
        /*06d0*/ 	.word	0x000073e0


	//   ....[107]....
        /*06d4*/ 	.word	0x000073f0


	//   ....[108]....
        /*06d8*/ 	.word	0x00007420


	//   ....[109]....
        /*06dc*/ 	.word	0x00007450


	//   ....[110]....
        /*06e0*/ 	.word	0x00007460


	//   ....[111]....
        /*06e4*/ 	.word	0x00007490


	//   ....[112]....
        /*06e8*/ 	.word	0x000074c0


	//   ....[113]....
        /*06ec*/ 	.word	0x00007520


	//   ....[114]....
        /*06f0*/ 	.word	0x00007530


	//   ....[115]....
        /*06f4*/ 	.word	0x00007570


	//   ....[116]....
        /*06f8*/ 	.word	0x000075b0


	//   ....[117]....
        /*06fc*/ 	.word	0x000075f0


	//   ....[118]....
        /*0700*/ 	.word	0x00007600


	//   ....[119]....
        /*0704*/ 	.word	0x00007640


	//   ....[120]....
        /*0708*/ 	.word	0x00007680


	//   ....[121]....
        /*070c*/ 	.word	0x00007690


	//   ....[122]....
        /*0710*/ 	.word	0x000076d0


	//   ....[123]....
        /*0714*/ 	.word	0x00007710


	//   ....[124]....
        /*0718*/ 	.word	0x00007750


	//   ....[125]....
        /*071c*/ 	.word	0x00007760


	//   ....[126]....
        /*0720*/ 	.word	0x000077a0


	//   ....[127]....
        /*0724*/ 	.word	0x000077e0


	//   ....[128]....
        /*0728*/ 	.word	0x00007820


	//   ....[129]....
        /*072c*/ 	.word	0x00007860


	//   ....[130]....
        /*0730*/ 	.word	0x000078a0


	//   ....[131]....
        /*0734*/ 	.word	0x000078e0


	//   ....[132]....
        /*0738*/ 	.word	0x00007920


	//   ....[133]....
        /*073c*/ 	.word	0x00007940


	//   ....[134]....
        /*0740*/ 	.word	0x00009dc0


	//   ....[135]....
        /*0744*/ 	.word	0x00009e00


	//   ....[136]....
        /*0748*/ 	.word	0x00009e20


	//   ....[137]....
        /*074c*/ 	.word	0x00009e70


	//   ....[138]....
        /*0750*/ 	.word	0x00009f40


	//   ....[139]....
        /*0754*/ 	.word	0x0000a020


	//   ....[140]....
        /*0758*/ 	.word	0x0000a060


	//   ....[141]....
        /*075c*/ 	.word	0x0000a0f0


	//   ....[142]....
        /*0760*/ 	.word	0x0000a140


	//   ....[143]....
        /*0764*/ 	.word	0x0000a210


	//   ....[144]....
        /*0768*/ 	.word	0x0000a290


	//   ....[145]....
        /*076c*/ 	.word	0x0000a310


	//   ....[146]....
        /*0770*/ 	.word	0x0000a350


	//   ....[147]....
        /*0774*/ 	.word	0x0000a3c0


	//   ....[148]....
        /*0778*/ 	.word	0x0000a400


	//   ....[149]....
        /*077c*/ 	.word	0x0000a4c0


	//   ....[150]....
        /*0780*/ 	.word	0x0000a630


	//   ....[151]....
        /*0784*/ 	.word	0x0000a780


	//   ....[152]....
        /*0788*/ 	.word	0x0000a880


	//   ....[153]....
        /*078c*/ 	.word	0x0000a920


	//   ....[154]....
        /*0790*/ 	.word	0x0000aac0


	//   ....[155]....
        /*0794*/ 	.word	0x0000ae60


	//   ....[156]....
        /*0798*/ 	.word	0x0000b0e0


	//   ....[157]....
        /*079c*/ 	.word	0x0000b120


	//   ....[158]....
        /*07a0*/ 	.word	0x0000b150


	//   ....[159]....
        /*07a4*/ 	.word	0x0000b190


	//   ....[160]....
        /*07a8*/ 	.word	0x0000b1d0


	//   ....[161]....
        /*07ac*/ 	.word	0x0000b210


	//   ....[162]....
        /*07b0*/ 	.word	0x0000b250


	//   ....[163]....
        /*07b4*/ 	.word	0x0000b420


	//   ....[164]....
        /*07b8*/ 	.word	0x0000b460


	//   ....[165]....
        /*07bc*/ 	.word	0x0000b4a0


	//   ....[166]....
        /*07c0*/ 	.word	0x0000b630


	//   ....[167]....
        /*07c4*/ 	.word	0x0000b640


	//   ....[168]....
        /*07c8*/ 	.word	0x0000b650


	//   ....[169]....
        /*07cc*/ 	.word	0x0000b660


	//   ....[170]....
        /*07d0*/ 	.word	0x0000b670


	//   ....[171]....
        /*07d4*/ 	.word	0x0000b680


	//   ....[172]....
        /*07d8*/ 	.word	0x0000b6b0


	//   ....[173]....
        /*07dc*/ 	.word	0x0000b6e0


	//   ....[174]....
        /*07e0*/ 	.word	0x0000b720


	//   ....[175]....
        /*07e4*/ 	.word	0x0000b730


	//   ....[176]....
        /*07e8*/ 	.word	0x0000b780


	//   ....[177]....
        /*07ec*/ 	.word	0x0000b7c0


	//   ....[178]....
        /*07f0*/ 	.word	0x0000b7f0


	//   ....[179]....
        /*07f4*/ 	.word	0x0000b820


	//   ....[180]....
        /*07f8*/ 	.word	0x0000b840


	//   ....[181]....
        /*07fc*/ 	.word	0x0000b8b0


	//   ....[182]....
        /*0800*/ 	.word	0x0000b8c0


	//   ....[183]....
        /*0804*/ 	.word	0x0000b8f0


	//   ....[184]....
        /*0808*/ 	.word	0x0000b930


	//   ....[185]....
        /*080c*/ 	.word	0x0000b970


	//   ....[186]....
        /*0810*/ 	.word	0x0000b9b0


	//   ....[187]....
        /*0814*/ 	.word	0x0000b9d0


	//   ....[188]....
        /*0818*/ 	.word	0x0000ba10


	//   ....[189]....
        /*081c*/ 	.word	0x0000ba20


	//   ....[190]....
        /*0820*/ 	.word	0x0000ba30


	//   ....[191]....
        /*0824*/ 	.word	0x0000ba60


	//   ....[192]....
        /*0828*/ 	.word	0x0000baa0


	//   ....[193]....
        /*082c*/ 	.word	0x0000bae0


	//   ....[194]....
        /*0830*/ 	.word	0x0000bb10


	//   ....[195]....
        /*0834*/ 	.word	0x0000bb20


	//   ....[196]....
        /*0838*/ 	.word	0x0000bb50


	//   ....[197]....
        /*083c*/ 	.word	0x0000bb90


	//   ....[198]....
        /*0840*/ 	.word	0x0000dc80


	//   ....[199]....
        /*0844*/ 	.word	0x00010630


	//----- nvinfo : EIATTR_REG_RECONFIG
	.align		4
.L_478:
        /*0848*/ 	.byte	0x01, 0x54
	.zero		2


	//----- nvinfo : EIATTR_SYSCALL_OFFSETS
	.align		4
        /*084c*/ 	.byte	0x04, 0x46
        /*084e*/ 	.short	(.L_480 - .L_479)


	//   ....[0]....
.L_479:
        /*0850*/ 	.word	0x00000bb0


	//   ....[1]....
        /*0854*/ 	.word	0x00000ca0


	//   ....[2]....
        /*0858*/ 	.word	0x00000e00


	//   ....[3]....
        /*085c*/ 	.word	0x00000ef0


	//----- nvinfo : EIATTR_MBARRIER_INSTR_OFFSETS
	.align		4
.L_480:
        /*0860*/ 	.byte	0x04, 0x39
        /*0862*/ 	.short	(.L_482 - .L_481)


	//   ....[0]....
.L_481:
        /*0864*/ 	.word	0x00000290
        /*0868*/ 	.word	0x000000ff
        /*086c*/ 	.word	0x00030c00
        /*0870*/ 	.short	0x0100
        /*0872*/ 	.byte	0x06
	.zero		1


	//   ....[1]....
        /*0874*/ 	.word	0x00000390
        /*0878*/ 	.word	0x000000ff
        /*087c*/ 	.word	0x00030c10
        /*0880*/ 	.short	0x0100
        /*0882*/ 	.byte	0x08
	.zero		1


	//   ....[2]....
        /*0884*/ 	.word	0x000003a0
        /*0888*/ 	.word	0x000000ff
        /*088c*/ 	.word	0x00030c20
        /*0890*/ 	.short	0x0100
        /*0892*/ 	.byte	0x08
	.zero		1


	//   ....[3]....
        /*0894*/ 	.word	0x000003b0
        /*0898*/ 	.word	0x000000ff
        /*089c*/ 	.word	0x00030c18
        /*08a0*/ 	.short	0x0100
        /*08a2*/ 	.byte	0x08
	.zero		1


	//   ....[4]....
        /*08a4*/ 	.word	0x000003c0
        /*08a8*/ 	.word	0x000000ff
        /*08ac*/ 	.word	0x00030c28
        /*08b0*/ 	.short	0x0100
        /*08b2*/ 	.byte	0x08
	.zero		1


	//   ....[5]....
        /*08b4*/ 	.word	0x000004f0
        /*08b8*/ 	.word	0x000000ff
        /*08bc*/ 	.word	0x00030c30
        /*08c0*/ 	.short	0x0100
        /*08c2*/ 	.byte	0x08
	.zero		1


	//   ....[6]....
        /*08c4*/ 	.word	0x00000500
        /*08c8*/ 	.word	0x000000ff
        /*08cc*/ 	.word	0x00030c40
        /*08d0*/ 	.short	0x0100
        /*08d2*/ 	.byte	0x08
	.zero		1


	//   ....[7]....
        /*08d4*/ 	.word	0x00000510
        /*08d8*/ 	.word	0x000000ff
        /*08dc*/ 	.word	0x00030c38
        /*08e0*/ 	.short	0x0100
        /*08e2*/ 	.byte	0x08
	.zero		1


	//   ....[8]....
        /*08e4*/ 	.word	0x00000520
        /*08e8*/ 	.word	0x000000ff
        /*08ec*/ 	.word	0x00030c48
        /*08f0*/ 	.short	0x0100
        /*08f2*/ 	.byte	0x08
	.zero		1


	//   ....[9]....
        /*08f4*/ 	.word	0x00000f90
        /*08f8*/ 	.word	0x000000de
        /*08fc*/ 	.word	0x00030c00
        /*0900*/ 	.short	0x010a
        /*0902*/ 	.byte	0x3f
	.zero		1


	//   ....[10]....
        /*0904*/ 	.word	0x000010b0
        /*0908*/ 	.word	0x000000de
        /*090c*/ 	.word	0x00030c00
        /*0910*/ 	.short	0x010a
        /*0912*/ 	.byte	0x3f
	.zero		1


	//   ....[11]....
        /*0914*/ 	.word	0x00001b40
        /*0918*/ 	.word	0x00000008
        /*091c*/ 	.word	0x00030c10
        /*0920*/ 	.short	0x010a
        /*0922*/ 	.byte	0x3f
	.zero		1


	//   ....[12]....
        /*0924*/ 	.word	0x00001bb0
        /*0928*/ 	.word	0x00000008
        /*092c*/ 	.word	0x00030c10
        /*0930*/ 	.short	0x010a
        /*0932*/ 	.byte	0x3f
	.zero		1


	//   ....[13]....
        /*0934*/ 	.word	0x00001f90
        /*0938*/ 	.word	0x00000008
        /*093c*/ 	.word	0x00030c30
        /*0940*/ 	.short	0x010a
        /*0942*/ 	.byte	0x3f
	.zero		1


	//   ....[14]....
        /*0944*/ 	.word	0x00002010
        /*0948*/ 	.word	0x00000008
        /*094c*/ 	.word	0x00030c30
        /*0950*/ 	.short	0x010a
        /*0952*/ 	.byte	0x3f
	.zero		1


	//   ....[15]....
        /*0954*/ 	.word	0x00005080
        /*0958*/ 	.word	0x00000009
        /*095c*/ 	.word	0x00000000
        /*0960*/ 	.short	0x0101
        /*0962*/ 	.byte	0x3f
	.zero		1


	//   ....[16]....
        /*0964*/ 	.word	0x000054d0
        /*0968*/ 	.word	0x00000008
        /*096c*/ 	.word	0x00000000
        /*0970*/ 	.short	0x0101
        /*0972*/ 	.byte	0x3f
	.zero		1


	//   ....[17]....
        /*0974*/ 	.word	0x00005d80
        /*0978*/ 	.word	0x00000006
        /*097c*/ 	.word	0x00030c10
        /*0980*/ 	.short	0x010a
        /*0982*/ 	.byte	0x3f
	.zero		1


	//   ....[18]....
        /*0984*/ 	.word	0x00005e00
        /*0988*/ 	.word	0x00000006
        /*098c*/ 	.word	0x00030c10
        /*0990*/ 	.short	0x010a
        /*0992*/ 	.byte	0x3f
	.zero		1


	//   ....[19]....
        /*0994*/ 	.word	0x00006200
        /*0998*/ 	.word	0x00000006
        /*099c*/ 	.word	0x00030c30
        /*09a0*/ 	.short	0x010a
        /*09a2*/ 	.byte	0x3f
	.zero		1


	//   ....[20]....
        /*09a4*/ 	.word	0x00006290
        /*09a8*/ 	.word	0x00000006
        /*09ac*/ 	.word	0x00030c30
        /*09b0*/ 	.short	0x010a
        /*09b2*/ 	.byte	0x3f
	.zero		1


	//   ....[21]....
        /*09b4*/ 	.word	0x00008a60
        /*09b8*/ 	.word	0x00000007
        /*09bc*/ 	.word	0x00000000
        /*09c0*/ 	.short	0x0101
        /*09c2*/ 	.byte	0x3f
	.zero		1


	//   ....[22]....
        /*09c4*/ 	.word	0x00008ed0
        /*09c8*/ 	.word	0x00000006
        /*09cc*/ 	.word	0x00000000
        /*09d0*/ 	.short	0x0101
        /*09d2*/ 	.byte	0x3f
	.zero		1


	//   ....[23]....
        /*09d4*/ 	.word	0x00009720
        /*09d8*/ 	.word	0x00000007
        /*09dc*/ 	.word	0x00030c10
        /*09e0*/ 	.short	0x010a
        /*09e2*/ 	.byte	0x3f
	.zero		1


	//   ....[24]....
        /*09e4*/ 	.word	0x000097a0
        /*09e8*/ 	.word	0x00000007
        /*09ec*/ 	.word	0x00030c10
        /*09f0*/ 	.short	0x010a
        /*09f2*/ 	.byte	0x3f
	.zero		1


	//   ....[25]....
        /*09f4*/ 	.word	0x00009bb0
        /*09f8*/ 	.word	0x00000007
        /*09fc*/ 	.word	0x00030c30
        /*0a00*/ 	.short	0x010a
        /*0a02*/ 	.byte	0x3f
	.zero		1


	//   ....[26]....
        /*0a04*/ 	.word	0x00009c40
        /*0a08*/ 	.word	0x00000007
        /*0a0c*/ 	.word	0x00030c30
        /*0a10*/ 	.short	0x010a
        /*0a12*/ 	.byte	0x3f
	.zero		1


	//   ....[27]....
        /*0a14*/ 	.word	0x0000cd70
        /*0a18*/ 	.word	0x00000008
        /*0a1c*/ 	.word	0x00000000
        /*0a20*/ 	.short	0x0101
        /*0a22*/ 	.byte	0x3f
	.zero		1


	//   ....[28]....
        /*0a24*/ 	.word	0x0000d1e0
        /*0a28*/ 	.word	0x00000007
        /*0a2c*/ 	.word	0x00000000
        /*0a30*/ 	.short	0x0101
        /*0a32*/ 	.byte	0x3f
	.zero		1


	//   ....[29]....
        /*0a34*/ 	.word	0x0000ed80
        /*0a38*/ 	.word	0x00000010
        /*0a3c*/ 	.word	0x00030c20
        /*0a40*/ 	.short	0x010a
        /*0a42*/ 	.byte	0x3f
	.zero		1


	//   ....[30]....
        /*0a44*/ 	.word	0x0000f350
        /*0a48*/ 	.word	0x00000010
        /*0a4c*/ 	.word	0x00030c40
        /*0a50*/ 	.short	0x010a
        /*0a52*/ 	.byte	0x3f
	.zero		1


	//   ....[31]....
        /*0a54*/ 	.word	0x0000f580
        /*0a58*/ 	.word	0x00000010
        /*0a5c*/ 	.word	0x00030c28
        /*0a60*/ 	.short	0x010a
        /*0a62*/ 	.byte	0x3f
	.zero		1


	//   ....[32]....
        /*0a64*/ 	.word	0x0000f7b0
        /*0a68*/ 	.word	0x00000010
        /*0a6c*/ 	.word	0x00030c48
        /*0a70*/ 	.short	0x010a
        /*0a72*/ 	.byte	0x3f
	.zero		1


	//   ....[33]....
        /*0a74*/ 	.word	0x0000f990
        /*0a78*/ 	.word	0x00000010
        /*0a7c*/ 	.word	0x00030c20
        /*0a80*/ 	.short	0x010a
        /*0a82*/ 	.byte	0x3f
	.zero		1


	//   ....[34]....
        /*0a84*/ 	.word	0x0000fc40
        /*0a88*/ 	.word	0x00000010
        /*0a8c*/ 	.word	0x00030c40
        /*0a90*/ 	.short	0x010a
        /*0a92*/ 	.byte	0x3f
	.zero		1


	//   ....[35]....
        /*0a94*/ 	.word	0x0000fe40
        /*0a98*/ 	.word	0x00000010
        /*0a9c*/ 	.word	0x00030c28
        /*0aa0*/ 	.short	0x010a
        /*0aa2*/ 	.byte	0x3f
	.zero		1


	//   ....[36]....
        /*0aa4*/ 	.word	0x000100c0
        /*0aa8*/ 	.word	0x00000003
        /*0aac*/ 	.word	0x00030c40
        /*0ab0*/ 	.short	0x010a
        /*0ab2*/ 	.byte	0x3f
	.zero		1


	//   ....[37]....
        /*0ab4*/ 	.word	0x00010490
        /*0ab8*/ 	.word	0x00000006
        /*0abc*/ 	.word	0x00000000
        /*0ac0*/ 	.short	0x010a
        /*0ac2*/ 	.byte	0x3f
	.zero		1


	//   ....[38]....
        /*0ac4*/ 	.word	0x000104f0
        /*0ac8*/ 	.word	0x00000003
        /*0acc*/ 	.word	0x00000000
        /*0ad0*/ 	.short	0x010a
        /*0ad2*/ 	.byte	0x3f
	.zero		1


	//   ....[39]....
        /*0ad4*/ 	.word	0x00010550
        /*0ad8*/ 	.word	0x00000002
        /*0adc*/ 	.word	0x00000000
        /*0ae0*/ 	.short	0x010a
        /*0ae2*/ 	.byte	0x3f
	.zero		1


	//   ....[40]....
        /*0ae4*/ 	.word	0x00010580
        /*0ae8*/ 	.word	0x00000003
        /*0aec*/ 	.word	0x00000000
        /*0af0*/ 	.short	0x010a
        /*0af2*/ 	.byte	0x3f
	.zero		1


	//   ....[41]....
        /*0af4*/ 	.word	0x00010660
        /*0af8*/ 	.word	0x000000de
        /*0afc*/ 	.word	0x00030c00
        /*0b00*/ 	.short	0x010a
        /*0b02*/ 	.byte	0x3f
	.zero		1


	//   ....[42]....
        /*0b04*/ 	.word	0x000106b0
        /*0b08*/ 	.word	0x00000008
        /*0b0c*/ 	.word	0x00030c10
        /*0b10*/ 	.short	0x010a
        /*0b12*/ 	.byte	0x3f
	.zero		1


	//   ....[43]....
        /*0b14*/ 	.word	0x00010700
        /*0b18*/ 	.word	0x00000008
        /*0b1c*/ 	.word	0x00030c30
        /*0b20*/ 	.short	0x010a
        /*0b22*/ 	.byte	0x3f
	.zero		1


	//   ....[44]....
        /*0b24*/ 	.word	0x00010750
        /*0b28*/ 	.word	0x00000006
        /*0b2c*/ 	.word	0x00030c10
        /*0b30*/ 	.short	0x010a
        /*0b32*/ 	.byte	0x3f
	.zero		1


	//   ....[45]....
        /*0b34*/ 	.word	0x000107a0
        /*0b38*/ 	.word	0x00000006
        /*0b3c*/ 	.word	0x00030c30
        /*0b40*/ 	.short	0x010a
        /*0b42*/ 	.byte	0x3f
	.zero		1


	//   ....[46]....
        /*0b44*/ 	.word	0x000107f0
        /*0b48*/ 	.word	0x00000007
        /*0b4c*/ 	.word	0x00030c10
        /*0b50*/ 	.short	0x010a
        /*0b52*/ 	.byte	0x3f
	.zero		1


	//   ....[47]....
        /*0b54*/ 	.word	0x00010840
        /*0b58*/ 	.word	0x00000007
        /*0b5c*/ 	.word	0x00030c30
        /*0b60*/ 	.short	0x010a
        /*0b62*/ 	.byte	0x3f
	.zero		1


	//   ....[48]....
        /*0b64*/ 	.word	0x00010890
        /*0b68*/ 	.word	0x00000010
        /*0b6c*/ 	.word	0x00030c20
        /*0b70*/ 	.short	0x010a
        /*0b72*/ 	.byte	0x3f
	.zero		1


	//   ....[49]....
        /*0b74*/ 	.word	0x000108e0
        /*0b78*/ 	.word	0x00000010
        /*0b7c*/ 	.word	0x00030c40
        /*0b80*/ 	.short	0x010a
        /*0b82*/ 	.byte	0x3f
	.zero		1


	//   ....[50]....
        /*0b84*/ 	.word	0x00010930
        /*0b88*/ 	.word	0x00000010
        /*0b8c*/ 	.word	0x00030c28
        /*0b90*/ 	.short	0x010a
        /*0b92*/ 	.byte	0x3f
	.zero		1


	//   ....[51]....
        /*0b94*/ 	.word	0x00010980
        /*0b98*/ 	.word	0x00000010
        /*0b9c*/ 	.word	0x00030c48
        /*0ba0*/ 	.short	0x010a
        /*0ba2*/ 	.byte	0x3f
	.zero		1


	//   ....[52]....
        /*0ba4*/ 	.word	0x000109e0
        /*0ba8*/ 	.word	0x00000010
        /*0bac*/ 	.word	0x00030c20
        /*0bb0*/ 	.short	0x010a
        /*0bb2*/ 	.byte	0x3f
	.zero		1


	//   ....[53]....
        /*0bb4*/ 	.word	0x00010a30
        /*0bb8*/ 	.word	0x00000010
        /*0bbc*/ 	.word	0x00030c40
        /*0bc0*/ 	.short	0x010a
        /*0bc2*/ 	.byte	0x3f
	.zero		1


	//   ....[54]....
        /*0bc4*/ 	.word	0x00010a80
        /*0bc8*/ 	.word	0x00000010
        /*0bcc*/ 	.word	0x00030c28
        /*0bd0*/ 	.short	0x010a
        /*0bd2*/ 	.byte	0x3f
	.zero		1


	//   ....[55]....
        /*0bd4*/ 	.word	0x00010ad0
        /*0bd8*/ 	.word	0x00000003
        /*0bdc*/ 	.word	0x00030c40
        /*0be0*/ 	.short	0x010a
        /*0be2*/ 	.byte	0x3f
	.zero		1


	//   ....[56]....
        /*0be4*/ 	.word	0x00010ba0
        /*0be8*/ 	.word	0x00000006
        /*0bec*/ 	.word	0x00000000
        /*0bf0*/ 	.short	0x010a
        /*0bf2*/ 	.byte	0x3f
	.zero		1


	//   ....[57]....
        /*0bf4*/ 	.word	0x00010bf0
        /*0bf8*/ 	.word	0x00000003
        /*0bfc*/ 	.word	0x00000000
        /*0c00*/ 	.short	0x010a
        /*0c02*/ 	.byte	0x3f
	.zero		1


	//   ....[58]....
        /*0c04*/ 	.word	0x00010c40
        /*0c08*/ 	.word	0x00000002
        /*0c0c*/ 	.word	0x00000000
        /*0c10*/ 	.short	0x010a
        /*0c12*/ 	.byte	0x3f
	.zero		1


	//----- nvinfo : EIATTR_NUM_MBARRIERS
	.align		4
.L_482:
        /*0c14*/ 	.byte	0x03, 0x38
        /*0c16*/ 	.short	0x0009


	//----- nvinfo : EIATTR_EXIT_INSTR_OFFSETS
	.align		4
        /*0c18*/ 	.byte	0x04, 0x1c
        /*0c1a*/ 	.short	(.L_484 - .L_483)


	//   ....[0]....
.L_483:
        /*0c1c*/ 	.word	0x000105d0


	//----- nvinfo : EIATTR_MAX_THREADS
	.align		4
.L_484:
        /*0c20*/ 	.byte	0x04, 0x05
        /*0c22*/ 	.short	(.L_486 - .L_485)
.L_485:
        /*0c24*/ 	.word	0x00000180
        /*0c28*/ 	.word	0x00000001
        /*0c2c*/ 	.word	0x00000001


	//----- nvinfo : EIATTR_CRS_STACK_SIZE
	.align		4
.L_486:
        /*0c30*/ 	.byte	0x04, 0x1e
        /*0c32*/ 	.short	(.L_488 - .L_487)
.L_487:
        /*0c34*/ 	.word	0x00000000


	//----- nvinfo : EIATTR_CBANK_PARAM_SIZE
	.align		4
.L_488:
        /*0c38*/ 	.byte	0x03, 0x19
        /*0c3a*/ 	.short	0x06f0


	//----- nvinfo : EIATTR_PARAM_CBANK
	.align		4
        /*0c3c*/ 	.byte	0x04, 0x0a
        /*0c3e*/ 	.short	(.L_490 - .L_489)
	.align		4
.L_489:
        /*0c40*/ 	.word	index@(.nv.constant0._ZN7cutlass13device_kernelIN5flash11enable_sm90INS1_16FlashAttnBwdSm90INS1_25CollectiveMainloopBwdSm90ILi2ELi2ELi2EN4cute5tupleIJNS5_1CILi1EEES8_S8_EEENS6_IJNS7_ILi128EEESA_NS7_ILi64EEEEEENS_6half_tEfNS_4arch4Sm90ELb0ELb1ELb0ELb0ELb0ELb1ELb0ELb0ELi2ELi1ELi2ELi2ELb0EEENS1_24CollectiveEpilogueBwdGQAISC_fSF_Li256ELb0ELb0EEENS1_19SingleTileSchedulerILb0ELb0ELb0ELi128EEEEEEEEEvNT_6ParamsE)
        /*0c44*/ 	.short	0x0210
        /*0c46*/ 	.short	0x06f0


	//----- nvinfo : EIATTR_SW_WAR
	.align		4
.L_490:
        /*0c48*/ 	.byte	0x04, 0x36
        /*0c4a*/ 	.short	(.L_492 - .L_491)
.L_491:
        /*0c4c*/ 	.word	0x00000008
.L_492:


//--------------------- .nv.info._ZN7cutlass13device_kernelIN5flash11enable_sm90INS1_16FlashAttnBwdSm90INS1_25CollectiveMainloopBwdSm90ILi2ELi2ELi2EN4cute5tupleIJNS5_1CILi1EEES8_S8_EEENS6_IJNS7_ILi128EEESA_NS7_ILi64EEEEEENS_6half_tEfNS_4arch4Sm90ELb0ELb1ELb0ELb0ELb1ELb1ELb0ELb0ELi2ELi1ELi2ELi2ELb0EEENS1_24CollectiveEpilogueBwdGQAISC_fSF_Li256ELb0ELb1EEENS1_19SingleTileSchedulerILb0ELb0ELb0ELi128EEEEEEEEEvNT_6ParamsE --------------------------
	.section	.nv.info._ZN7cutlass13device_kernelIN5flash11enable_sm90INS1_16FlashAttnBwdSm90INS1_25CollectiveMainloopBwdSm90ILi2ELi2ELi2EN4cute5tupleIJNS5_1CILi1EEES8_S8_EEENS6_IJNS7_ILi128EEESA_NS7_ILi64EEEEEENS_6half_tEfNS_4arch4Sm90ELb0ELb1ELb0ELb0ELb1ELb1ELb0ELb0ELi2ELi1ELi2ELi2ELb0EEENS1_24CollectiveEpilogueBwdGQAISC_fSF_Li256ELb0ELb1EEENS1_19SingleTileSchedulerILb0ELb0ELb0ELi128EEEEEEEEEvNT_6ParamsE,"",@"SHT_CUDA_INFO"
	.sectionflags	@""
	.align	4


	//----- nvinfo : EIATTR_CUDA_API_VERSION
	.align		4
        /*0000*/ 	.byte	0x04, 0x37
        /*0002*/ 	.short	(.L_494 - .L_493)
.L_493:
        /*0004*/ 	.word	0x00000082


	//----- nvinfo : EIATTR_KPARAM_INFO
	.align		4
.L_494:
        /*0008*/ 	.byte	0x04, 0x17
        /*000a*/ 	.short	(.L_496 - .L_495)
.L_495:
        /*000c*/ 	.word	0x00000000
        /*0010*/ 	.short	0x0000
        /*0012*/ 	.short	0x0070
        /*0014*/ 	.byte	0x00, 0xf0, 0x01, 0x1a


	//----- nvinfo : EIATTR_SPARSE_MMA_MASK
	.align		4
.L_496:
        /*0018*/ 	.byte	0x03, 0x50
        /*001a*/ 	.short	0x0000


	//----- nvinfo : EIATTR_MAXREG_COUNT
	.align		4
        /*001c*/ 	.byte	0x03, 0x1b
        /*001e*/ 	.short	0x00a8


	//----- nvinfo : EIATTR_NUM_BARRIERS
	.align		4
        /*0020*/ 	.byte	0x02, 0x4c
        /*0022*/ 	.byte	0x10
	.zero		1


	//----- nvinfo : EIATTR_EXTERNS
	.align		4
        /*0024*/ 	.byte	0x04, 0x0f
        /*0026*/ 	.short	(.L_498 - .L_497)


	//   ....[0]....
	.align		4
.L_497:
        /*0028*/ 	.word	index@(__assertfail)


	//----- nvinfo : EIATTR_ANNOTATIONS
	.align		4
.L_498:
        /*002c*/ 	.byte	0x04, 0x55
        /*002e*/ 	.short	(.L_500 - .L_499)


	//   ....[0]....
.L_499:
        /* <DEDUP_REMOVED lines=29> */


	//----- nvinfo : EIATTR_MERCURY_ISA_VERSION
	.align		4
.L_500:
        /*01f0*/ 	.byte	0x03, 0x5f
        /*01f2*/ 	.short	0x0101


	//----- nvinfo : EIATTR_INT_WARP_WIDE_INSTR_OFFSETS
	.align		4
        /*01f4*/ 	.byte	0x04, 0x31
        /*01f6*/ 	.short	(.L_502 - .L_501)


	//   ....[0]....
.L_501:
        /*01f8*/ 	.word	0x00000190


	//   ....[1]....
        /*01fc*/ 	.word	0x000001c0


	//   ....[2]....
        /*0200*/ 	.word	0x0000ea20


	//   ....[3]....
        /*0204*/ 	.word	0x0000f010


	//   ....[4]....
        /*0208*/ 	.word	0x0000f4c0


	//   ....[5]....
        /*020c*/ 	.word	0x0000f780


	//   ....[6]....
        /*0210*/ 	.word	0x0000f9e0


	//   ....[7]....
        /*0214*/ 	.word	0x0000fb70


	//----- nvinfo : EIATTR_COOP_GROUP_MASK_REGIDS
	.align		4
.L_502:
        /*0218*/ 	.byte	0x04, 0x29
        /*021a*/ 	.short	(.L_504 - .L_503)


	//   ....[0]....
.L_503:
        /*021c*/ 	.word	0xffffffff


	//   ....[1]....
        /*0220*/ 	.word	0xffffffff


	//   ....[2]....
        /*0224*/ 	.word	0xffffffff


	//   ....[3]....
        /*0228*/ 	.word	0xffffffff


	//   ....[4]....
        /*022c*/ 	.word	0xffffffff


	//   ....[5]....
        /*0230*/ 	.word	0xffffffff


	//   ....[6]....
        /*0234*/ 	.word	0xffffffff


	//   ....[7]....
        /*0238*/ 	.word	0xffffffff


	//   ....[8]....
        /*023c*/ 	.word	0xffffffff


	//   ....[9]....
        /*0240*/ 	.word	0xffffffff


	//   ....[10]....
        /*0244*/ 	.word	0xffffffff


	//   ....[11]....
        /*0248*/ 	.word	0xffffffff


	//   ....[12]....
        /*024c*/ 	.word	0xffffffff


	//   ....[13]....
        /*0250*/ 	.word	0xffffffff


	//   ....[14]....
        /*0254*/ 	.word	0xffffffff


	//   ....[15]....
        /*0258*/ 	.word	0xffffffff


	//   ....[16]....
        /*025c*/ 	.word	0xffffffff


	//   ....[17]....
        /*0260*/ 	.word	0xffffffff


	//   ....[18]....
        /*0264*/ 	.word	0xffffffff


	//   ....[19]....
        /*0268*/ 	.word	0xffffffff


	//   ....[20]....
        /*026c*/ 	.word	0xffffffff


	//   ....[21]....
        /*0270*/ 	.word	0xffffffff


	//   ....[22]....
        /*0274*/ 	.word	0xffffffff


	//   ....[23]....
        /*0278*/ 	.word	0xffffffff


	//   ....[24]....
        /*027c*/ 	.word	0xffffffff


	//   ....[25]....
        /*0280*/ 	.word	0xffffffff


	//   ....[26]....
        /*0284*/ 	.word	0xffffffff


	//   ....[27]....
        /*0288*/ 	.word	0xffffffff


	//   ....[28]....
        /*028c*/ 	.word	0xffffffff


	//   ....[29]....
        /*0290*/ 	.word	0xffffffff


	//   ....[30]....
        /*0294*/ 	.word	0xffffffff


	//   ....[31]....
        /*0298*/ 	.word	0xffffffff


	//   ....[32]....
        /*029c*/ 	.word	0xffffffff


	//   ....[33]....
        /*02a0*/ 	.word	0xffffffff


	//   ....[34]....
        /*02a4*/ 	.word	0xffffffff


	//   ....[35]....
        /*02a8*/ 	.word	0xffffffff


	//   ....[36]....
        /*02ac*/ 	.word	0xffffffff


	//   ....[37]....
        /*02b0*/ 	.word	0xffffffff


	//   ....[38]....
        /*02b4*/ 	.word	0xffffffff


	//   ....[39]....
        /*02b8*/ 	.word	0xffffffff


	//   ....[40]....
        /*02bc*/ 	.word	0xffffffff


	//   ....[41]....
        /*02c0*/ 	.word	0xffffffff


	//   ....[42]....
        /*02c4*/ 	.word	0xffffffff


	//   ....[43]....
        /*02c8*/ 	.word	0xffffffff


	//   ....[44]....
        /*02cc*/ 	.word	0xffffffff


	//   ....[45]....
        /*02d0*/ 	.word	0xffffffff


	//   ....[46]....
        /*02d4*/ 	.word	0xffffffff


	//   ....[47]....
        /*02d8*/ 	.word	0xffffffff


	//   ....[48]....
        /*02dc*/ 	.word	0xffffffff


	//   ....[49]....
        /*02e0*/ 	.word	0xffffffff


	//   ....[50]....
        /*02e4*/ 	.word	0xffffffff


	//   ....[51]....
        /*02e8*/ 	.word	0xffffffff


	//   ....[52]....
        /*02ec*/ 	.word	0xffffffff


	//   ....[53]....
        /*02f0*/ 	.word	0xffffffff


	//   ....[54]....
        /*02f4*/ 	.word	0xffffffff


	//   ....[55]....
        /*02f8*/ 	.word	0xffffffff


	//   ....[56]....
        /*02fc*/ 	.word	0xffffffff


	//   ....[57]....
        /*0300*/ 	.word	0xffffffff


	//   ....[58]....
        /*0304*/ 	.word	0xffffffff


	//   ....[59]....
        /*0308*/ 	.word	0xffffffff


	//   ....[60]....
        /*030c*/ 	.word	0xffffffff


	//   ....[61]....
        /*0310*/ 	.word	0xffffffff


	//   ....[62]....
        /*0314*/ 	.word	0xffffffff


	//   ....[63]....
        /*0318*/ 	.word	0xffffffff


	//   ....[64]....
        /*031c*/ 	.word	0xffffffff


	//   ....[65]....
        /*0320*/ 	.word	0xffffffff


	//   ....[66]....
        /*0324*/ 	.word	0xffffffff


	//   ....[67]....
        /*0328*/ 	.word	0xffffffff


	//   ....[68]....
        /*032c*/ 	.word	0xffffffff


	//   ....[69]....
        /*0330*/ 	.word	0xffffffff


	//   ....[70]....
        /*0334*/ 	.word	0xffffffff


	//   ....[71]....
        /*0338*/ 	.word	0xffffffff


	//   ....[72]....
        /*033c*/ 	.word	0xffffffff


	//   ....[73]....
        /*0340*/ 	.word	0xffffffff


	//   ....[74]....
        /*0344*/ 	.word	0xffffffff


	//   ....[75]....
        /*0348*/ 	.word	0xffffffff


	//   ....[76]....
        /*034c*/ 	.word	0xffffffff


	//   ....[77]....
        /*0350*/ 	.word	0xffffffff


	//   ....[78]....
        /*0354*/ 	.word	0xffffffff


	//   ....[79]....
        /*0358*/ 	.word	0xffffffff


	//   ....[80]....
        /*035c*/ 	.word	0xffffffff


	//   ....[81]....
        /*0360*/ 	.word	0xffffffff


	//   ....[82]....
        /*0364*/ 	.word	0xffffffff


	//   ....[83]....
        /*0368*/ 	.word	0xffffffff


	//   ....[84]....
        /*036c*/ 	.word	0xffffffff


	//   ....[85]....
        /*0370*/ 	.word	0xffffffff


	//   ....[86]....
        /*0374*/ 	.word	0xffffffff


	//   ....[87]....
        /*0378*/ 	.word	0xffffffff


	//   ....[88]....
        /*037c*/ 	.word	0xffffffff


	//   ....[89]....
        /*0380*/ 	.word	0xffffffff


	//   ....[90]....
        /*0384*/ 	.word	0xffffffff


	//   ....[91]....
        /*0388*/ 	.word	0xffffffff


	//   ....[92]....
        /*038c*/ 	.word	0xffffffff


	//   ....[93]....
        /*0390*/ 	.word	0xffffffff


	//   ....[94]....
        /*0394*/ 	.word	0xffffffff


	//   ....[95]....
        /*0398*/ 	.word	0xffffffff


	//   ....[96]....
        /*039c*/ 	.word	0xffffffff


	//   ....[97]....
        /*03a0*/ 	.word	0xffffffff


	//   ....[98]....
        /*03a4*/ 	.word	0xffffffff


	//   ....[99]....
        /*03a8*/ 	.word	0xffffffff


	//   ....[100]....
        /*03ac*/ 	.word	0xffffffff


	//   ....[101]....
        /*03b0*/ 	.word	0xffffffff


	//   ....[102]....
        /*03b4*/ 	.word	0xffffffff


	//   ....[103]....
        /*03b8*/ 	.word	0xffffffff


	//   ....[104]....
        /*03bc*/ 	.word	0xffffffff


	//   ....[105]....
        /*03c0*/ 	.word	0xffffffff


	//   ....[106]....
        /*03c4*/ 	.word	0xffffffff


	//   ....[107]....
        /*03c8*/ 	.word	0xffffffff


	//   ....[108]....
        /*03cc*/ 	.word	0xffffffff


	//   ....[109]....
        /*03d0*/ 	.word	0xffffffff


	//   ....[110]....
        /*03d4*/ 	.word	0xffffffff


	//   ....[111]....
        /*03d8*/ 	.word	0xffffffff


	//   ....[112]....
        /*03dc*/ 	.word	0xffffffff


	//   ....[113]....
        /*03e0*/ 	.word	0xffffffff


	//   ....[114]....
        /*03e4*/ 	.word	0xffffffff


	//   ....[115]....
        /*03e8*/ 	.word	0xffffffff


	//   ....[116]....
        /*03ec*/ 	.word	0xffffffff


	//   ....[117]....
        /*03f0*/ 	.word	0xffffffff


	//   ....[118]....
        /*03f4*/ 	.word	0xffffffff


	//   ....[119]....
        /*03f8*/ 	.word	0xffffffff


	//   ....[120]....
        /*03fc*/ 	.word	0xffffffff


	//   ....[121]....
        /*0400*/ 	.word	0xffffffff


	//   ....[122]....
        /*0404*/ 	.word	0xffffffff


	//   ....[123]....
        /*0408*/ 	.word	0xffffffff


	//   ....[124]....
        /*040c*/ 	.word	0xffffffff


	//   ....[125]....
        /*0410*/ 	.word	0xffffffff


	//   ....[126]....
        /*0414*/ 	.word	0xffffffff


	//   ....[127]....
        /*0418*/ 	.word	0xffffffff


	//   ....[128]....
        /*041c*/ 	.word	0xffffffff


	//   ....[129]....
        /*0420*/ 	.word	0xffffffff


	//   ....[130]....
        /*0424*/ 	.word	0xffffffff


	//   ....[131]....
        /*0428*/ 	.word	0xffffffff


	//   ....[132]....
        /*042c*/ 	.word	0xffffffff


	//   ....[133]....
        /*0430*/ 	.word	0xffffffff


	//   ....[134]....
        /*0434*/ 	.word	0xffffffff


	//   ....[135]....
        /*0438*/ 	.word	0xffffffff


	//   ....[136]....
        /*043c*/ 	.word	0xffffffff


	//   ....[137]....
        /*0440*/ 	.word	0xffffffff


	//   ....[138]....
        /*0444*/ 	.word	0xffffffff


	//   ....[139]....
        /*0448*/ 	.word	0xffffffff


	//   ....[140]....
        /*044c*/ 	.word	0xffffffff


	//   ....[141]....
        /*0450*/ 	.word	0xffffffff


	//   ....[142]....
        /*0454*/ 	.word	0xffffffff


	//   ....[143]....
        /*0458*/ 	.word	0xffffffff


	//   ....[144]....
        /*045c*/ 	.word	0xffffffff


	//   ....[145]....
        /*0460*/ 	.word	0xffffffff


	//   ....[146]....
        /*0464*/ 	.word	0xffffffff


	//   ....[147]....
        /*0468*/ 	.word	0xffffffff


	//   ....[148]....
        /*046c*/ 	.word	0xffffffff


	//   ....[149]....
        /*0470*/ 	.word	0xffffffff


	//   ....[150]....
        /*0474*/ 	.word	0xffffffff


	//   ....[151]....
        /*0478*/ 	.word	0xffffffff


	//   ....[152]....
        /*047c*/ 	.word	0xffffffff


	//   ....[153]....
        /*0480*/ 	.word	0xffffffff


	//   ....[154]....
        /*0484*/ 	.word	0xffffffff


	//   ....[155]....
        /*0488*/ 	.word	0xffffffff


	//   ....[156]....
        /*048c*/ 	.word	0xffffffff


	//   ....[157]....
        /*0490*/ 	.word	0xffffffff


	//   ....[158]....
        /*0494*/ 	.word	0xffffffff


	//   ....[159]....
        /*0498*/ 	.word	0xffffffff


	//   ....[160]....
        /*049c*/ 	.word	0xffffffff


	//   ....[161]....
        /*04a0*/ 	.word	0xffffffff


	//   ....[162]....
        /*04a4*/ 	.word	0xffffffff


	//   ....[163]....
        /*04a8*/ 	.word	0xffffffff


	//   ....[164]....
        /*04ac*/ 	.word	0xffffffff


	//   ....[165]....
        /*04b0*/ 	.word	0xffffffff


	//   ....[166]....
        /*04b4*/ 	.word	0xffffffff


	//   ....[167]....
        /*04b8*/ 	.word	0xffffffff


	//   ....[168]....
        /*04bc*/ 	.word	0xffffffff


	//   ....[169]....
        /*04c0*/ 	.word	0xffffffff


	//   ....[170]....
        /*04c4*/ 	.word	0xffffffff


	//   ....[171]....
        /*04c8*/ 	.word	0xffffffff


	//   ....[172]....
        /*04cc*/ 	.word	0xffffffff


	//   ....[173]....
        /*04d0*/ 	.word	0xffffffff


	//   ....[174]....
        /*04d4*/ 	.word	0xffffffff


	//   ....[175]....
        /*04d8*/ 	.word	0xffffffff


	//   ....[176]....
        /*04dc*/ 	.word	0xffffffff


	//   ....[177]....
        /*04e0*/ 	.word	0xffffffff


	//   ....[178]....
        /*04e4*/ 	.word	0xffffffff


	//   ....[179]....
        /*04e8*/ 	.word	0xffffffff


	//   ....[180]....
        /*04ec*/ 	.word	0xffffffff


	//   ....[181]....
        /*04f0*/ 	.word	0xffffffff


	//   ....[182]....
        /*04f4*/ 	.word	0xffffffff


	//   ....[183]....
        /*04f8*/ 	.word	0xffffffff


	//   ....[184]....
        /*04fc*/ 	.word	0xffffffff


	//   ....[185]....
        /*0500*/ 	.word	0xffffffff


	//   ....[186]....
        /*0504*/ 	.word	0xffffffff


	//   ....[187]....
        /*0508*/ 	.word	0xffffffff


	//   ....[188]....
        /*050c*/ 	.word	0xffffffff


	//   ....[189]....
        /*0510*/ 	.word	0xffffffff


	//   ....[190]....
        /*0514*/ 	.word	0xffffffff


	//   ....[191]....
        /*0518*/ 	.word	0xffffffff


	//   ....[192]....
        /*051c*/ 	.word	0xffffffff


	//   ....[193]....
        /*0520*/ 	.word	0xffffffff


	//   ....[194]....
        /*0524*/ 	.word	0xffffffff


	//   ....[195]....
        /*0528*/ 	.word	0xffffffff


	//   ....[196]....
        /*052c*/ 	.word	0xffffffff


	//   ....[197]....
        /*0530*/ 	.word	0xffffffff


	//   ....[198]....
        /*0534*/ 	.word	0xffffffff


	//   ....[199]....
        /*0538*/ 	.word	0xffffffff


	//   ....[200]....
        /*053c*/ 	.word	0xffffffff


	//   ....[201]....
        /*0540*/ 	.word	0xffffffff


	//   ....[202]....
        /*0544*/ 	.word	0xffffffff


	//   ....[203]....
        /*0548*/ 	.word	0xffffffff


	//   ....[204]....
        /*054c*/ 	.word	0xffffffff


	//   ....[205]....
        /*0550*/ 	.word	0xffffffff


	//   ....[206]....
        /*0554*/ 	.word	0xffffffff


	//   ....[207]....
        /*0558*/ 	.word	0xffffffff


	//   ....[208]....
        /*055c*/ 	.word	0xffffffff


	//   ....[209]....
        /*0560*/ 	.word	0xffffffff


	//   ....[210]....
        /*0564*/ 	.word	0xffffffff


	//   ....[211]....
        /*0568*/ 	.word	0xffffffff


	//   ....[212]....
        /*056c*/ 	.word	0x0500000f


	//   ....[213]....
        /*0570*/ 	.word	0x0500000f


	//   ....[214]....
        /*0574*/ 	.word	0x0500000f


	//   ....[215]....
        /*0578*/ 	.word	0x0500000f


	//   ....[216]....
        /*057c*/ 	.word	0x0500000f


	//   ....[217]....
        /*0580*/ 	.word	0x0500000f


	//----- nvinfo : EIATTR_COOP_GROUP_INSTR_OFFSETS
	.align		4
.L_504:
        /*0584*/ 	.byte	0x04, 0x28
        /*0586*/ 	.short	(.L_506 - .L_505)


	//   ....[0]....
.L_505:
        /*0588*/ 	.word	0x00000070


	//   ....[1]....
        /*058c*/ 	.word	0x000001a0


	//   ....[2]....
        /*0590*/ 	.word	0x000001f0


	//   ....[3]....
        /*0594*/ 	.word	0x000003e0


	//   ....[4]....
        /*0598*/ 	.word	0x00000610


	//   ....[5]....
        /*059c*/ 	.word	0x00000f60


	//   ....[6]....
        /*05a0*/ 	.word	0x00002120


	//   ....[7]....
        /*05a4*/ 	.word	0x00002270


	//   ....[8]....
        /*05a8*/ 	.word	0x00002400


	//   ....[9]....
        /*05ac*/ 	.word	0x000024a0


	//   ....[10]....
        /*05b0*/ 	.word	0x000024d0


	//   ....[11]....
        /*05b4*/ 	.word	0x000025d0


	//   ....[12]....
        /*05b8*/ 	.word	0x00002840


	//   ....[13]....
        /*05bc*/ 	.word	0x00002920


	//   ....[14]....
        /*05c0*/ 	.word	0x000029e0


	//   ....[15]....
        /*05c4*/ 	.word	0x00002da0


	//   ....[16]....
        /*05c8*/ 	.word	0x00002dc0


	//   ....[17]....
        /*05cc*/ 	.word	0x00002df0


	//   ....[18]....
        /*05d0*/ 	.word	0x00002e00


	//   ....[19]....
        /*05d4*/ 	.word	0x00002fe0


	//   ....[20]....
        /*05d8*/ 	.word	0x00003170


	//   ....[21]....
        /*05dc*/ 	.word	0x000031d0


	//   ....[22]....
        /*05e0*/ 	.word	0x00003210


	//   ....[23]....
        /*05e4*/ 	.word	0x00003360


	//   ....[24]....
        /*05e8*/ 	.word	0x00003390


	//   ....[25]....
        /*05ec*/ 	.word	0x000033b0


	//   ....[26]....
        /*05f0*/ 	.word	0x000033d0


	//   ....[27]....
        /*05f4*/ 	.word	0x00003420


	//   ....[28]....
        /*05f8*/ 	.word	0x00003430


	//   ....[29]....
        /*05fc*/ 	.word	0x00003440


	//   ....[30]....
        /*0600*/ 	.word	0x00003560


	//   ....[31]....
        /*0604*/ 	.word	0x00003580


	//   ....[32]....
        /*0608*/ 	.word	0x00003590


	//   ....[33]....
        /*060c*/ 	.word	0x000035b0


	//   ....[34]....
        /*0610*/ 	.word	0x000035c0


	//   ....[35]....
        /*0614*/ 	.word	0x000035d0


	//   ....[36]....
        /*0618*/ 	.word	0x00003600


	//   ....[37]....
        /*061c*/ 	.word	0x00003680


	//   ....[38]....
        /*0620*/ 	.word	0x000036e0


	//   ....[39]....
        /*0624*/ 	.word	0x00003710


	//   ....[40]....
        /*0628*/ 	.word	0x00003720


	//   ....[41]....
        /*062c*/ 	.word	0x00003740


	//   ....[42]....
        /*0630*/ 	.word	0x000037b0


	//   ....[43]....
        /*0634*/ 	.word	0x000037c0


	//   ....[44]....
        /*0638*/ 	.word	0x000037f0


	//   ....[45]....
        /*063c*/ 	.word	0x00003920


	//   ....[46]....
        /*0640*/ 	.word	0x00003940


	//   ....[47]....
        /*0644*/ 	.word	0x00003950


	//   ....[48]....
        /*0648*/ 	.word	0x00003960


	//   ....[49]....
        /*064c*/ 	.word	0x00003970


	//   ....[50]....
        /*0650*/ 	.word	0x00003980


	//   ....[51]....
        /*0654*/ 	.word	0x00003990


	//   ....[52]....
        /*0658*/ 	.word	0x000039f0


	//   ....[53]....
        /*065c*/ 	.word	0x00003a50


	//   ....[54]....
        /*0660*/ 	.word	0x00003a80


	//   ....[55]....
        /*0664*/ 	.word	0x00003ac0


	//   ....[56]....
        /*0668*/ 	.word	0x00003ad0


	//   ....[57]....
        /*066c*/ 	.word	0x00003af0


	//   ....[58]....
        /*0670*/ 	.word	0x00003b00


	//   ....[59]....
        /*0674*/ 	.word	0x00003b10


	//   ....[60]....
        /*0678*/ 	.word	0x00003b20


	//   ....[61]....
        /*067c*/ 	.word	0x00003b30


	//   ....[62]....
        /*0680*/ 	.word	0x00003b70


	//   ....[63]....
        /*0684*/ 	.word	0x00003b80


	//   ....[64]....
        /*0688*/ 	.word	0x00003b90


	//   ....[65]....
        /*068c*/ 	.word	0x00003ba0


	//   ....[66]....
        /*0690*/ 	.word	0x00003bb0


	//   ....[67]....
        /*0694*/ 	.word	0x00003bc0


	//   ....[68]....
        /*0698*/ 	.word	0x00003bd0


	//   ....[69]....
        /*069c*/ 	.word	0x00003be0


	//   ....[70]....
        /*06a0*/ 	.word	0x00006350


	//   ....[71]....
        /*06a4*/ 	.word	0x00006390


	//   ....[72]....
        /*06a8*/ 	.word	0x000063d0


	//   ....[73]....
        /*06ac*/ 	.word	0x00006410


	//   ....[74]....
        /*06b0*/ 	.word	0x00006440


	//   ....[75]....
        /*06b4*/ 	.word	0x00006470


	//   ....[76]....
        /*06b8*/ 	.word	0x00006720


	//   ....[77]....
        /*06bc*/ 	.word	0x000067d0


	//   ....[78]....
        /*06c0*/ 	.word	0x00006850


	//   ....[79]....
        /*06c4*/ 	.word	0x00006890


	//   ....[80]....
        /*06c8*/ 	.word	0x000068c0


	//   ....[81]....
        /*06cc*/ 	.word	0x000068f0


	//   ....[82]....
        /*06d0*/ 	.word	0x00006910


	//   ....[83]....
        /*06d4*/ 	.word	0x00006950


	//   ....[84]....
        /*06d8*/ 	.word	0x00006970


	//   ....[85]....
        /*06dc*/ 	.word	0x000069c0


	//   ....[86]....
        /*06e0*/ 	.word	0x00006a60


	//   ....[87]....
        /*06e4*/ 	.word	0x00006aa0


	//   ....[88]....
        /*06e8*/ 	.word	0x00006ae0


	//   ....[89]....
        /*06ec*/ 	.word	0x00006b50


	//   ....[90]....
        /*06f0*/ 	.word	0x00006b90


	//   ....[91]....
        /*06f4*/ 	.word	0x00006bb0


	//   ....[92]....
        /*06f8*/ 	.word	0x00006c60


	//   ....[93]....
        /*06fc*/ 	.word	0x00006d30


	//   ....[94]....
        /*0700*/ 	.word	0x00006d60


	//   ....[95]....
        /*0704*/ 	.word	0x00006d70


	//   ....[96]....
        /*0708*/ 	.word	0x00006da0


	//   ....[97]....
        /*070c*/ 	.word	0x00006de0


	//   ....[98]....
        /*0710*/ 	.word	0x00006e10


	//   ....[99]....
        /*0714*/ 	.word	0x00006ec0


	//   ....[100]....
        /*0718*/ 	.word	0x00006f60


	//   ....[101]....
        /*071c*/ 	.word	0x00006fa0


	//   ....[102]....
        /*0720*/ 	.word	0x000073b0


	//   ....[103]....
        /*0724*/ 	.word	0x000073c0


	//   ....[104]....
        /*0728*/ 	.word	0x000073d0


	//   ....[105]....
        /*072c*/ 	.word	0x000073e0


	//   ....[106]....
        /*0730*/ 	.word	0x000073f0


	//   ....[107]....
        /*0734*/ 	.word	0x00007400


	//   ....[108]....
        /*0738*/ 	.word	0x00007430


	//   ....[109]....
        /*073c*/ 	.word	0x00007460


	//   ....[110]....
        /*0740*/ 	.word	0x00007470


	//   ....[111]....
        /*0744*/ 	.word	0x000074a0


	//   ....[112]....
        /*0748*/ 	.word	0x000074d0


	//   ....[113]....
        /*074c*/ 	.word	0x00007530


	//   ....[114]....
        /*0750*/ 	.word	0x00007540


	//   ....[115]....
        /*0754*/ 	.word	0x00007580


	//   ....[116]....
        /*0758*/ 	.word	0x000075c0


	//   ....[117]....
        /*075c*/ 	.word	0x00007600


	//   ....[118]....
        /*0760*/ 	.word	0x00007610


	//   ....[119]....
        /*0764*/ 	.word	0x00007650


	//   ....[120]....
        /*0768*/ 	.word	0x00007690


	//   ....[121]....
        /*076c*/ 	.word	0x000076a0


	//   ....[122]....
        /*0770*/ 	.word	0x000076e0


	//   ....[123]....
        /*0774*/ 	.word	0x00007720


	//   ....[124]....
        /*0778*/ 	.word	0x00007760


	//   ....[125]....
        /*077c*/ 	.word	0x00007770


	//   ....[126]....
        /*0780*/ 	.word	0x000077b0


	//   ....[127]....
        /*0784*/ 	.word	0x000077f0


	//   ....[128]....
        /*0788*/ 	.word	0x00007830


	//   ....[129]....
        /*078c*/ 	.word	0x00007870


	//   ....[130]....
        /*0790*/ 	.word	0x000078b0


	//   ....[131]....
        /*0794*/ 	.word	0x000078f0


	//   ....[132]....
        /*0798*/ 	.word	0x00007930


	//   ....[133]....
        /*079c*/ 	.word	0x00007950


	//   ....[134]....
        /*07a0*/ 	.word	0x00009dd0


	//   ....[135]....
        /*07a4*/ 	.word	0x00009e10


	//   ....[136]....
        /*07a8*/ 	.word	0x00009e30


	//   ....[137]....
        /*07ac*/ 	.word	0x00009e80


	//   ....[138]....
        /*07b0*/ 	.word	0x00009f50


	//   ....[139]....
        /*07b4*/ 	.word	0x0000a030


	//   ....[140]....
        /*07b8*/ 	.word	0x0000a070


	//   ....[141]....
        /*07bc*/ 	.word	0x0000a100


	//   ....[142]....
        /*07c0*/ 	.word	0x0000a150


	//   ....[143]....
        /*07c4*/ 	.word	0x0000a220


	//   ....[144]....
        /*07c8*/ 	.word	0x0000a2a0


	//   ....[145]....
        /*07cc*/ 	.word	0x0000a320


	//   ....[146]....
        /*07d0*/ 	.word	0x0000a360


	//   ....[147]....
        /*07d4*/ 	.word	0x0000a3d0


	//   ....[148]....
        /*07d8*/ 	.word	0x0000a410


	//   ....[149]....
        /*07dc*/ 	.word	0x0000a4d0


	//   ....[150]....
        /*07e0*/ 	.word	0x0000a640


	//   ....[151]....
        /*07e4*/ 	.word	0x0000a790


	//   ....[152]....
        /*07e8*/ 	.word	0x0000a890


	//   ....[153]....
        /*07ec*/ 	.word	0x0000a930


	//   ....[154]....
        /*07f0*/ 	.word	0x0000aad0


	//   ....[155]....
        /*07f4*/ 	.word	0x0000ae70


	//   ....[156]....
        /*07f8*/ 	.word	0x0000b0f0


	//   ....[157]....
        /*07fc*/ 	.word	0x0000b130


	//   ....[158]....
        /*0800*/ 	.word	0x0000b160


	//   ....[159]....
        /*0804*/ 	.word	0x0000b1a0


	//   ....[160]....
        /*0808*/ 	.word	0x0000b1e0


	//   ....[161]....
        /*080c*/ 	.word	0x0000b220


	//   ....[162]....
        /*0810*/ 	.word	0x0000b260


	//   ....[163]....
        /*0814*/ 	.word	0x0000b430


	//   ....[164]....
        /*0818*/ 	.word	0x0000b470


	//   ....[165]....
        /*081c*/ 	.word	0x0000b4b0


	//   ....[166]....
        /*0820*/ 	.word	0x0000b640


	//   ....[167]....
        /*0824*/ 	.word	0x0000b650


	//   ....[168]....
        /*0828*/ 	.word	0x0000b660


	//   ....[169]....
        /*082c*/ 	.word	0x0000b670


	//   ....[170]....
        /*0830*/ 	.word	0x0000b680


	//   ....[171]....
        /*0834*/ 	.word	0x0000b690


	//   ....[172]....
        /*0838*/ 	.word	0x0000b6c0


	//   ....[173]....
        /*083c*/ 	.word	0x0000b6f0


	//   ....[174]....
        /*0840*/ 	.word	0x0000b730


	//   ....[175]....
        /*0844*/ 	.word	0x0000b740


	//   ....[176]....
        /*0848*/ 	.word	0x0000b790


	//   ....[177]....
        /*084c*/ 	.word	0x0000b7d0


	//   ....[178]....
        /*0850*/ 	.word	0x0000b800


	//   ....[179]....
        /*0854*/ 	.word	0x0000b830


	//   ....[180]....
        /*0858*/ 	.word	0x0000b850


	//   ....[181]....
        /*085c*/ 	.word	0x0000b8c0


	//   ....[182]....
        /*0860*/ 	.word	0x0000b8d0


	//   ....[183]....
        /*0864*/ 	.word	0x0000b900


	//   ....[184]....
        /*0868*/ 	.word	0x0000b940


	//   ....[185]....
        /*086c*/ 	.word	0x0000b980


	//   ....[186]....
        /*0870*/ 	.word	0x0000b9c0


	//   ....[187]....
        /*0874*/ 	.word	0x0000b9e0


	//   ....[188]....
        /*0878*/ 	.word	0x0000ba20


	//   ....[189]....
        /*087c*/ 	.word	0x0000ba30


	//   ....[190]....
        /*0880*/ 	.word	0x0000ba40


	//   ....[191]....
        /*0884*/ 	.word	0x0000ba70


	//   ....[192]....
        /*0888*/ 	.word	0x0000bab0


	//   ....[193]....
        /*088c*/ 	.word	0x0000baf0


	//   ....[194]....
        /*0890*/ 	.word	0x0000bb20


	//   ....[195]....
        /*0894*/ 	.word	0x0000bb30


	//   ....[196]....
        /*0898*/ 	.word	0x0000bb60


	//   ....[197]....
        /*089c*/ 	.word	0x0000bba0


	//   ....[198]....
        /*08a0*/ 	.word	0x0000da20


	//   ....[199]....
        /*08a4*/ 	.word	0x0000dbc0


	//   ....[200]....
        /*08a8*/ 	.word	0x0000de10


	//   ....[201]....
        /*08ac*/ 	.word	0x0000dfb0


	//   ....[202]....
        /*08b0*/ 	.word	0x0000e0d0


	//   ....[203]....
        /*08b4*/ 	.word	0x0000e620


	//   ....[204]....
        /*08b8*/ 	.word	0x0000e950


	//   ....[205]....
        /*08bc*/ 	.word	0x0000ec90


	//   ....[206]....
        /*08c0*/ 	.word	0x0000ef40


	//   ....[207]....
        /*08c4*/ 	.word	0x0000f180


	//   ....[208]....
        /*08c8*/ 	.word	0x0000f3f0


	//   ....[209]....
        /*08cc*/ 	.word	0x0000f6c0


	//   ....[210]....
        /*08d0*/ 	.word	0x0000f8e0


	//   ....[211]....
        /*08d4*/ 	.word	0x0000fa70


	//   ....[212]....
        /*08d8*/ 	.word	0x00011990


	//   ....[213]....
        /*08dc*/ 	.word	0x00011c20


	//   ....[214]....
        /*08e0*/ 	.word	0x00011c90


	//   ....[215]....
        /*08e4*/ 	.word	0x00011d00


	//   ....[216]....
        /*08e8*/ 	.word	0x00011d70


	//   ....[217]....
        /*08ec*/ 	.word	0x00011de0


	//----- nvinfo : EIATTR_REG_RECONFIG
	.align		4
.L_506:
        /*08f0*/ 	.byte	0x01, 0x54
	.zero		2


	//----- nvinfo : EIATTR_SYSCALL_OFFSETS
	.align		4
        /*08f4*/ 	.byte	0x04, 0x46
        /*08f6*/ 	.short	(.L_508 - .L_507)


	//   ....[0]....
.L_507:
        /*08f8*/ 	.word	0x00000bc0


	//   ....[1]....
        /*08fc*/ 	.word	0x00000cb0


	//   ....[2]....
        /*0900*/ 	.word	0x00000e10


	//   ....[3]....
        /*0904*/ 	.word	0x00000f00


	//----- nvinfo : EIATTR_MBARRIER_INSTR_OFFSETS
	.align		4
.L_508:
        /*0908*/ 	.byte	0x04, 0x39
        /*090a*/ 	.short	(.L_510 - .L_509)


	//   ....[0]....
.L_509:
        /*090c*/ 	.word	0x00000290
        /*0910*/ 	.word	0x000000ff
        /*0914*/ 	.word	0x00030c00
        /*0918*/ 	.short	0x0100
        /*091a*/ 	.byte	0x06
	.zero		1


	//   ....[1]....
        /*091c*/ 	.word	0x00000390
        /*0920*/ 	.word	0x000000ff
        /*0924*/ 	.word	0x00030c10
        /*0928*/ 	.short	0x0100
        /*092a*/ 	.byte	0x08
	.zero		1


	//   ....[2]....
        /*092c*/ 	.word	0x000003a0
        /*0930*/ 	.word	0x000000ff
        /*0934*/ 	.word	0x00030c20
        /*0938*/ 	.short	0x0100
        /*093a*/ 	.byte	0x08
	.zero		1


	//   ....[3]....
        /*093c*/ 	.word	0x000003b0
        /*0940*/ 	.word	0x000000ff
        /*0944*/ 	.word	0x00030c18
        /*0948*/ 	.short	0x0100
        /*094a*/ 	.byte	0x08
	.zero		1


	//   ....[4]....
        /*094c*/ 	.word	0x000003c0
        /*0950*/ 	.word	0x000000ff
        /*0954*/ 	.word	0x00030c28
        /*0958*/ 	.short	0x0100
        /*095a*/ 	.byte	0x08
	.zero		1


	//   ....[5]....
        /*095c*/ 	.word	0x000004f0
        /*0960*/ 	.word	0x000000ff
        /*0964*/ 	.word	0x00030c30
        /*0968*/ 	.short	0x0100
        /*096a*/ 	.byte	0x08
	.zero		1


	//   ....[6]....
        /*096c*/ 	.word	0x00000500
        /*0970*/ 	.word	0x000000ff
        /*0974*/ 	.word	0x00030c40
        /*0978*/ 	.short	0x0100
        /*097a*/ 	.byte	0x08
	.zero		1


	//   ....[7]....
        /*097c*/ 	.word	0x00000510
        /*0980*/ 	.word	0x000000ff
        /*0984*/ 	.word	0x00030c38
        /*0988*/ 	.short	0x0100
        /*098a*/ 	.byte	0x08
	.zero		1


	//   ....[8]....
        /*098c*/ 	.word	0x00000520
        /*0990*/ 	.word	0x000000ff
        /*0994*/ 	.word	0x00030c48
        /*0998*/ 	.short	0x0100
        /*099a*/ 	.byte	0x08
	.zero		1


	//   ....[9]....
        /*099c*/ 	.word	0x00000fa0
        /*09a0*/ 	.word	0x000000de
        /*09a4*/ 	.word	0x00030c00
        /*09a8*/ 	.short	0x010a
        /*09aa*/ 	.byte	0x3f
	.zero		1


	//   ....[10]....
        /*09ac*/ 	.word	0x000010c0
        /*09b0*/ 	.word	0x000000de
        /*09b4*/ 	.word	0x00030c00
        /*09b8*/ 	.short	0x010a
        /*09ba*/ 	.byte	0x3f
	.zero		1


	//   ....[11]....
        /*09bc*/ 	.word	0x00001b50
        /*09c0*/ 	.word	0x00000008
        /*09c4*/ 	.word	0x00030c10
        /*09c8*/ 	.short	0x010a
        /*09ca*/ 	.byte	0x3f
	.zero		1


	//   ....[12]....
        /*09cc*/ 	.word	0x00001bc0
        /*09d0*/ 	.word	0x00000008
        /*09d4*/ 	.word	0x00030c10
        /*09d8*/ 	.short	0x010a
        /*09da*/ 	.byte	0x3f
	.zero		1


	//   ....[13]....
        /*09dc*/ 	.word	0x00001fa0
        /*09e0*/ 	.word	0x00000008
        /*09e4*/ 	.word	0x00030c30
        /*09e8*/ 	.short	0x010a
        /*09ea*/ 	.byte	0x3f
	.zero		1


	//   ....[14]....
        /*09ec*/ 	.word	0x00002020
        /*09f0*/ 	.word	0x00000008
        /*09f4*/ 	.word	0x00030c30
        /*09f8*/ 	.short	0x010a
        /*09fa*/ 	.byte	0x3f
	.zero		1


	//   ....[15]....
        /*09fc*/ 	.word	0x00005090
        /*0a00*/ 	.word	0x00000009
        /*0a04*/ 	.word	0x00000000
        /*0a08*/ 	.short	0x0101
        /*0a0a*/ 	.byte	0x3f
	.zero		1


	//   ....[16]....
        /*0a0c*/ 	.word	0x000054e0
        /*0a10*/ 	.word	0x00000008
        /*0a14*/ 	.word	0x00000000
        /*0a18*/ 	.short	0x0101
        /*0a1a*/ 	.byte	0x3f
	.zero		1


	//   ....[17]....
        /*0a1c*/ 	.word	0x00005d90
        /*0a20*/ 	.word	0x00000006
        /*0a24*/ 	.word	0x00030c10
        /*0a28*/ 	.short	0x010a
        /*0a2a*/ 	.byte	0x3f
	.zero		1


	//   ....[18]....
        /*0a2c*/ 	.word	0x00005e10
        /*0a30*/ 	.word	0x00000006
        /*0a34*/ 	.word	0x00030c10
        /*0a38*/ 	.short	0x010a
        /*0a3a*/ 	.byte	0x3f
	.zero		1


	//   ....[19]....
        /*0a3c*/ 	.word	0x00006210
        /*0a40*/ 	.word	0x00000006
        /*0a44*/ 	.word	0x00030c30
        /*0a48*/ 	.short	0x010a
        /*0a4a*/ 	.byte	0x3f
	.zero		1


	//   ....[20]....
        /*0a4c*/ 	.word	0x000062a0
        /*0a50*/ 	.word	0x00000006
        /*0a54*/ 	.word	0x00030c30
        /*0a58*/ 	.short	0x010a
        /*0a5a*/ 	.byte	0x3f
	.zero		1


	//   ....[21]....
        /*0a5c*/ 	.word	0x00008a70
        /*0a60*/ 	.word	0x00000007
        /*0a64*/ 	.word	0x00000000
        /*0a68*/ 	.short	0x0101
        /*0a6a*/ 	.byte	0x3f
	.zero		1


	//   ....[22]....
        /*0a6c*/ 	.word	0x00008ee0
        /*0a70*/ 	.word	0x00000006
        /*0a74*/ 	.word	0x00000000
        /*0a78*/ 	.short	0x0101
        /*0a7a*/ 	.byte	0x3f
	.zero		1


	//   ....[23]....
        /*0a7c*/ 	.word	0x00009730
        /*0a80*/ 	.word	0x00000007
        /*0a84*/ 	.word	0x00030c10
        /*0a88*/ 	.short	0x010a
        /*0a8a*/ 	.byte	0x3f
	.zero		1


	//   ....[24]....
        /*0a8c*/ 	.word	0x000097b0
        /*0a90*/ 	.word	0x00000007
        /*0a94*/ 	.word	0x00030c10
        /*0a98*/ 	.short	0x010a
        /*0a9a*/ 	.byte	0x3f
	.zero		1


	//   ....[25]....
        /*0a9c*/ 	.word	0x00009bc0
        /*0aa0*/ 	.word	0x00000007
        /*0aa4*/ 	.word	0x00030c30
        /*0aa8*/ 	.short	0x010a
        /*0aaa*/ 	.byte	0x3f
	.zero		1


	//   ....[26]....
        /*0aac*/ 	.word	0x00009c50
        /*0ab0*/ 	.word	0x00000007
        /*0ab4*/ 	.word	0x00030c30
        /*0ab8*/ 	.short	0x010a
        /*0aba*/ 	.byte	0x3f
	.zero		1


	//   ....[27]....
        /*0abc*/ 	.word	0x0000cd80
        /*0ac0*/ 	.word	0x00000008
        /*0ac4*/ 	.word	0x00000000
        /*0ac8*/ 	.short	0x0101
        /*0aca*/ 	.byte	0x3f
	.zero		1


	//   ....[28]....
        /*0acc*/ 	.word	0x0000d1f0
        /*0ad0*/ 	.word	0x00000007
        /*0ad4*/ 	.word	0x00000000
        /*0ad8*/ 	.short	0x0101
        /*0ada*/ 	.byte	0x3f
	.zero		1


	//   ....[29]....
        /*0adc*/ 	.word	0x000100e0
        /*0ae0*/ 	.word	0x00000010
        /*0ae4*/ 	.word	0x00030c20
        /*0ae8*/ 	.short	0x010a
        /*0aea*/ 	.byte	0x3f
	.zero		1


	//   ....[30]....
        /*0aec*/ 	.word	0x000106b0
        /*0af0*/ 	.word	0x00000010
        /*0af4*/ 	.word	0x00030c40
        /*0af8*/ 	.short	0x010a
        /*0afa*/ 	.byte	0x3f
	.zero		1


	//   ....[31]....
        /*0afc*/ 	.word	0x000108e0
        /*0b00*/ 	.word	0x00000010
        /*0b04*/ 	.word	0x00030c28
        /*0b08*/ 	.short	0x010a
        /*0b0a*/ 	.byte	0x3f
	.zero		1


	//   ....[32]....
        /*0b0c*/ 	.word	0x00010b10
        /*0b10*/ 	.word	0x00000010
        /*0b14*/ 	.word	0x00030c48
        /*0b18*/ 	.short	0x010a
        /*0b1a*/ 	.byte	0x3f
	.zero		1


	//   ....[33]....
        /*0b1c*/ 	.word	0x00010cf0
        /*0b20*/ 	.word	0x00000010
        /*0b24*/ 	.word	0x00030c20
        /*0b28*/ 	.short	0x010a
        /*0b2a*/ 	.byte	0x3f
	.zero		1


	//   ....[34]....
        /*0b2c*/ 	.word	0x00010fa0
        /*0b30*/ 	.word	0x00000010
        /*0b34*/ 	.word	0x00030c40
        /*0b38*/ 	.short	0x010a
        /*0b3a*/ 	.byte	0x3f
	.zero		1


	//   ....[35]....
        /*0b3c*/ 	.word	0x000111a0
        /*0b40*/ 	.word	0x00000010
        /*0b44*/ 	.word	0x00030c28
        /*0b48*/ 	.short	0x010a
        /*0b4a*/ 	.byte	0x3f
	.zero		1


	//   ....[36]....
        /*0b4c*/ 	.word	0x00011420
        /*0b50*/ 	.word	0x00000003
        /*0b54*/ 	.word	0x00030c40
        /*0b58*/ 	.short	0x010a
        /*0b5a*/ 	.byte	0x3f
	.zero		1


	//   ....[37]....
        /*0b5c*/ 	.word	0x000117f0
        /*0b60*/ 	.word	0x00000006
        /*0b64*/ 	.word	0x00000000
        /*0b68*/ 	.short	0x010a
        /*0b6a*/ 	.byte	0x3f
	.zero		1


	//   ....[38]....
        /*0b6c*/ 	.word	0x00011850
        /*0b70*/ 	.word	0x00000003
        /*0b74*/ 	.word	0x00000000
        /*0b78*/ 	.short	0x010a
        /*0b7a*/ 	.byte	0x3f
	.zero		1


	//   ....[39]....
        /*0b7c*/ 	.word	0x000118b0
        /*0b80*/ 	.word	0x00000002
        /*0b84*/ 	.word	0x00000000
        /*0b88*/ 	.short	0x010a
        /*0b8a*/ 	.byte	0x3f
	.zero		1


	//   ....[40]....
        /*0b8c*/ 	.word	0x000118e0
        /*0b90*/ 	.word	0x00000003
        /*0b94*/ 	.word	0x00000000
        /*0b98*/ 	.short	0x010a
        /*0b9a*/ 	.byte	0x3f
	.zero		1


	//   ....[41]....
        /*0b9c*/ 	.word	0x000119c0
        /*0ba0*/ 	.word	0x000000de
        /*0ba4*/ 	.word	0x00030c00
        /*0ba8*/ 	.short	0x010a
        /*0baa*/ 	.byte	0x3f
	.zero		1


	//   ....[42]....
        /*0bac*/ 	.word	0x00011a10
        /*0bb0*/ 	.word	0x00000008
        /*0bb4*/ 	.word	0x00030c10
        /*0bb8*/ 	.short	0x010a
        /*0bba*/ 	.byte	0x3f
	.zero		1


	//   ....[43]....
        /*0bbc*/ 	.word	0x00011a60
        /*0bc0*/ 	.word	0x00000008
        /*0bc4*/ 	.word	0x00030c30
        /*0bc8*/ 	.short	0x010a
        /*0bca*/ 	.byte	0x3f
	.zero		1


	//   ....[44]....
        /*0bcc*/ 	.word	0x00011ab0
        /*0bd0*/ 	.word	0x00000006
        /*0bd4*/ 	.word	0x00030c10
        /*0bd8*/ 	.short	0x010a
        /*0bda*/ 	.byte	0x3f
	.zero		1


	//   ....[45]....
        /*0bdc*/ 	.word	0x00011b00
        /*0be0*/ 	.word	0x00000006
        /*0be4*/ 	.word	0x00030c30
        /*0be8*/ 	.short	0x010a
        /*0bea*/ 	.byte	0x3f
	.zero		1


	//   ....[46]....
        /*0bec*/ 	.word	0x00011b50
        /*0bf0*/ 	.word	0x00000007
        /*0bf4*/ 	.word	0x00030c10
        /*0bf8*/ 	.short	0x010a
        /*0bfa*/ 	.byte	0x3f
	.zero		1


	//   ....[47]....
        /*0bfc*/ 	.word	0x00011ba0
        /*0c00*/ 	.word	0x00000007
        /*0c04*/ 	.word	0x00030c30
        /*0c08*/ 	.short	0x010a
        /*0c0a*/ 	.byte	0x3f
	.zero		1


	//   ....[48]....
        /*0c0c*/ 	.word	0x00011e20
        /*0c10*/ 	.word	0x00000010
        /*0c14*/ 	.word	0x00030c20
        /*0c18*/ 	.short	0x010a
        /*0c1a*/ 	.byte	0x3f
	.zero		1


	//   ....[49]....
        /*0c1c*/ 	.word	0x00011e70
        /*0c20*/ 	.word	0x00000010
        /*0c24*/ 	.word	0x00030c40
        /*0c28*/ 	.short	0x010a
        /*0c2a*/ 	.byte	0x3f
	.zero		1


	//   ....[50]....
        /*0c2c*/ 	.word	0x00011ec0
        /*0c30*/ 	.word	0x00000010
        /*0c34*/ 	.word	0x00030c28
        /*0c38*/ 	.short	0x010a
        /*0c3a*/ 	.byte	0x3f
	.zero		1


	//   ....[51]....
        /*0c3c*/ 	.word	0x00011f10
        /*0c40*/ 	.word	0x00000010
        /*0c44*/ 	.word	0x00030c48
        /*0c48*/ 	.short	0x010a
        /*0c4a*/ 	.byte	0x3f
	.zero		1


	//   ....[52]....
        /*0c4c*/ 	.word	0x00011f70
        /*0c50*/ 	.word	0x00000010
        /*0c54*/ 	.word	0x00030c20
        /*0c58*/ 	.short	0x010a
        /*0c5a*/ 	.byte	0x3f
	.zero		1


	//   ....[53]....
        /*0c5c*/ 	.word	0x00011fc0
        /*0c60*/ 	.word	0x00000010
        /*0c64*/ 	.word	0x00030c40
        /*0c68*/ 	.short	0x010a
        /*0c6a*/ 	.byte	0x3f
	.zero		1


	//   ....[54]....
        /*0c6c*/ 	.word	0x00012010
        /*0c70*/ 	.word	0x00000010
        /*0c74*/ 	.word	0x00030c28
        /*0c78*/ 	.short	0x010a
        /*0c7a*/ 	.byte	0x3f
	.zero		1


	//   ....[55]....
        /*0c7c*/ 	.word	0x00012060
        /*0c80*/ 	.word	0x00000003
        /*0c84*/ 	.word	0x00030c40
        /*0c88*/ 	.short	0x010a
        /*0c8a*/ 	.byte	0x3f
	.zero		1


	//   ....[56]....
        /*0c8c*/ 	.word	0x00012130
        /*0c90*/ 	.word	0x00000006
        /*0c94*/ 	.word	0x00000000
        /*0c98*/ 	.short	0x010a
        /*0c9a*/ 	.byte	0x3f
	.zero		1


	//   ....[57]....
        /*0c9c*/ 	.word	0x00012180
        /*0ca0*/ 	.word	0x00000003
        /*0ca4*/ 	.word	0x00000000
        /*0ca8*/ 	.short	0x010a
        /*0caa*/ 	.byte	0x3f
	.zero		1


	//   ....[58]....
        /*0cac*/ 	.word	0x000121d0
        /*0cb0*/ 	.word	0x00000002
        /*0cb4*/ 	.word	0x00000000
        /*0cb8*/ 	.short	0x010a
        /*0cba*/ 	.byte	0x3f
	.zero		1


	//----- nvinfo : EIATTR_NUM_MBARRIERS
	.align		4
.L_510:
        /*0cbc*/ 	.byte	0x03, 0x38
        /*0cbe*/ 	.short	0x0009


	//----- nvinfo : EIATTR_EXIT_INSTR_OFFSETS
	.align		4
        /*0cc0*/ 	.byte	0x04, 0x1c
        /*0cc2*/ 	.short	(.L_512 - .L_511)


	//   ....[0]....
.L_511:
        /*0cc4*/ 	.word	0x00011930


	//----- nvinfo : EIATTR_MAX_THREADS
	.align		4
.L_512:
        /*0cc8*/ 	.byte	0x04, 0x05
        /*0cca*/ 	.short	(.L_514 - .L_513)
.L_513:
        /*0ccc*/ 	.word	0x00000180
        /*0cd0*/ 	.word	0x00000001
        /*0cd4*/ 	.word	0x00000001


	//----- nvinfo : EIATTR_CRS_STACK_SIZE
	.align		4
.L_514:
        /*0cd8*/ 	.byte	0x04, 0x1e
        /*0cda*/ 	.short	(.L_516 - .L_515)
.L_515:
        /*0cdc*/ 	.word	0x00000000


	//----- nvinfo : EIATTR_CBANK_PARAM_SIZE
	.align		4
.L_516:
        /*0ce0*/ 	.byte	0x03, 0x19
        /*0ce2*/ 	.short	0x06f0


	//----- nvinfo : EIATTR_PARAM_CBANK
	.align		4
        /*0ce4*/ 	.byte	0x04, 0x0a
        /*0ce6*/ 	.short	(.L_518 - .L_517)
	.align		4
.L_517:
        /*0ce8*/ 	.word	index@(.nv.constant0._ZN7cutlass13device_kernelIN5flash11enable_sm90INS1_16FlashAttnBwdSm90INS1_25CollectiveMainloopBwdSm90ILi2ELi2ELi2EN4cute5tupleIJNS5_1CILi1EEES8_S8_EEENS6_IJNS7_ILi128EEESA_NS7_ILi64EEEEEENS_6half_tEfNS_4arch4Sm90ELb0ELb1ELb0ELb0ELb1ELb1ELb0ELb0ELi2ELi1ELi2ELi2ELb0EEENS1_24CollectiveEpilogueBwdGQAISC_fSF_Li256ELb0ELb1EEENS1_19SingleTileSchedulerILb0ELb0ELb0ELi128EEEEEEEEEvNT_6ParamsE)
        /*0cec*/ 	.short	0x0210
        /*0cee*/ 	.short	0x06f0


	//----- nvinfo : EIATTR_SW_WAR
	.align		4
.L_518:
        /*0cf0*/ 	.byte	0x04, 0x36
        /*0cf2*/ 	.short	(.L_520 - .L_519)
.L_519:
        /*0cf4*/ 	.word	0x00000008
.L_520:


//--------------------- .nv.info._ZN7cutlass13device_kernelIN5flash11enable_sm90INS1_16FlashAttnBwdSm90INS1_25CollectiveMainloopBwdSm90ILi2ELi2ELi2EN4cute5tupleIJNS5_1CILi1EEES8_S8_EEENS6_IJNS7_ILi128EEESA_NS7_ILi64EEEEEENS_6half_tEfNS_4arch4Sm90ELb0ELb1ELb0ELb1ELb0ELb1ELb0ELb0ELi2ELi1ELi2ELi2ELb0EEENS1_21CollectiveEpilogueBwdISC_SD_SF_Li256ELb1ELb0ELi1EEENS1_19SingleTileSchedulerILb1ELb0ELb0ELi128EEEEEEEEEvNT_6ParamsE --------------------------
	.section	.nv.info._ZN7cutlass13device_kernelIN5flash11enable_sm90INS1_16FlashAttnBwdSm90INS1_25CollectiveMainloopBwdSm90ILi2ELi2ELi2EN4cute5tupleIJNS5_1CILi1EEES8_S8_EEENS6_IJNS7_ILi128EEESA_NS7_ILi64EEEEEENS_6half_tEfNS_4arch4Sm90ELb0ELb1ELb0ELb1ELb0ELb1ELb0ELb0ELi2ELi1ELi2ELi2ELb0EEENS1_21CollectiveEpilogueBwdISC_SD_SF_Li256ELb1ELb0ELi1EEENS1_19SingleTileSchedulerILb1ELb0ELb0ELi128EEEEEEEEEvNT_6ParamsE,"",@"SHT_CUDA_INFO"
	.sectionflags	@""
	.align	4


	//----- nvinfo : EIATTR_CUDA_API_VERSION
	.align		4
        /*0000*/ 	.byte	0x04, 0x37
        /*0002*/ 	.short	(.L_522 - .L_521)
.L_521:
        /*0004*/ 	.word	0x00000082


	//----- nvinfo : EIATTR_KPARAM_INFO
	.align		4
.L_522:
        /*0008*/ 	.byte	0x04, 0x17
        /*000a*/ 	.short	(.L_524 - .L_523)
.L_523:
        /*000c*/ 	.word	0x00000000
        /*0010*/ 	.short	0x0000
        /*0012*/ 	.short	0x0070
        /*0014*/ 	.byte	0x00, 0xf0, 0x01, 0x1a


	//----- nvinfo : EIATTR_SPARSE_MMA_MASK
	.align		4
.L_524:
        /*0018*/ 	.byte	0x03, 0x50
        /*001a*/ 	.short	0x0000


	//----- nvinfo : EIATTR_MAXREG_COUNT
	.align		4
        /*001c*/ 	.byte	0x03, 0x1b
        /*001e*/ 	.short	0x00a8


	//----- nvinfo : EIATTR_NUM_BARRIERS
	.align		4
        /*0020*/ 	.byte	0x02, 0x4c
        /*0022*/ 	.byte	0x10
	.zero		1


	//----- nvinfo : EIATTR_EXTERNS
	.align		4
        /*0024*/ 	.byte	0x04, 0x0f
        /*0026*/ 	.short	(.L_526 - .L_525)


	//   ....[0]....
	.align		4
.L_525:
        /*0028*/ 	.word	index@(__assertfail)


	//----- nvinfo : EIATTR_ANNOTATIONS
	.align		4
.L_526:
        /*002c*/ 	.byte	0x04, 0x55
        /*002e*/ 	.short	(.L_528 - .L_527)


	//   ....[0]....
.L_527:
        /* <DEDUP_REMOVED lines=31> */


	//----- nvinfo : EIATTR_MERCURY_ISA_VERSION
	.align		4
.L_528:
        /*0210*/ 	.byte	0x03, 0x5f
        /*0212*/ 	.short	0x0101


	//----- nvinfo : EIATTR_INT_WARP_WIDE_INSTR_OFFSETS
	.align		4
        /*0214*/ 	.byte	0x04, 0x31
        /*0216*/ 	.short	(.L_530 - .L_529)


	//   ....[0]....
.L_529:
        /*0218*/ 	.word	0x00000190


	//   ....[1]....
        /*021c*/ 	.word	0x000001c0


	//----- nvinfo : EIATTR_COOP_GROUP_MASK_REGIDS
	.align		4
.L_530:
        /*0220*/ 	.byte	0x04, 0x29
        /*0222*/ 	.short	(.L_532 - .L_531)


	//   ....[0]....
.L_531:
        /*0224*/ 	.word	0xffffffff


	//   ....[1]....
        /*0228*/ 	.word	0xffffffff


	//   ....[2]....
        /*022c*/ 	.word	0xffffffff


	//   ....[3]....
        /*0230*/ 	.word	0xffffffff


	//   ....[4]....
        /*0234*/ 	.word	0xffffffff


	//   ....[5]....
        /*0238*/ 	.word	0xffffffff


	//   ....[6]....
        /*023c*/ 	.word	0xffffffff


	//   ....[7]....
        /*0240*/ 	.word	0xffffffff


	//   ....[8]....
        /*0244*/ 	.word	0xffffffff


	//   ....[9]....
        /*0248*/ 	.word	0xffffffff


	//   ....[10]....
        /*024c*/ 	.word	0xffffffff


	//   ....[11]....
        /*0250*/ 	.word	0xffffffff


	//   ....[12]....
        /*0254*/ 	.word	0xffffffff


	//   ....[13]....
        /*0258*/ 	.word	0xffffffff


	//   ....[14]....
        /*025c*/ 	.word	0xffffffff


	//   ....[15]....
        /*0260*/ 	.word	0xffffffff


	//   ....[16]....
        /*0264*/ 	.word	0xffffffff


	//   ....[17]....
        /*0268*/ 	.word	0xffffffff


	//   ....[18]....
        /*026c*/ 	.word	0xffffffff


	//   ....[19]....
        /*0270*/ 	.word	0xffffffff


	//   ....[20]....
        /*0274*/ 	.word	0xffffffff


	//   ....[21]....
        /*0278*/ 	.word	0xffffffff


	//   ....[22]....
        /*027c*/ 	.word	0xffffffff


	//   ....[23]....
        /*0280*/ 	.word	0xffffffff


	//   ....[24]....
        /*0284*/ 	.word	0xffffffff


	//   ....[25]....
        /*0288*/ 	.word	0xffffffff


	//   ....[26]....
        /*028c*/ 	.word	0xffffffff


	//   ....[27]....
        /*0290*/ 	.word	0xffffffff


	//   ....[28]....
        /*0294*/ 	.word	0xffffffff


	//   ....[29]....
        /*0298*/ 	.word	0xffffffff


	//   ....[30]....
        /*029c*/ 	.word	0xffffffff


	//   ....[31]....
        /*02a0*/ 	.word	0xffffffff


	//   ....[32]....
        /*02a4*/ 	.word	0xffffffff


	//   ....[33]....
        /*02a8*/ 	.word	0xffffffff


	//   ....[34]....
        /*02ac*/ 	.word	0xffffffff


	//   ....[35]....
        /*02b0*/ 	.word	0xffffffff


	//   ....[36]....
        /*02b4*/ 	.word	0xffffffff


	//   ....[37]....
        /*02b8*/ 	.word	0xffffffff


	//   ....[38]....
        /*02bc*/ 	.word	0xffffffff


	//   ....[39]....
        /*02c0*/ 	.word	0xffffffff


	//   ....[40]....
        /*02c4*/ 	.word	0xffffffff


	//   ....[41]....
        /*02c8*/ 	.word	0xffffffff


	//   ....[42]....
        /*02cc*/ 	.word	0xffffffff


	//   ....[43]....
        /*02d0*/ 	.word	0xffffffff


	//   ....[44]....
        /*02d4*/ 	.word	0xffffffff


	//   ....[45]....
        /*02d8*/ 	.word	0xffffffff


	//   ....[46]....
        /*02dc*/ 	.word	0xffffffff


	//   ....[47]....
        /*02e0*/ 	.word	0xffffffff


	//   ....[48]....
        /*02e4*/ 	.word	0xffffffff


	//   ....[49]....
        /*02e8*/ 	.word	0xffffffff


	//   ....[50]....
        /*02ec*/ 	.word	0xffffffff


	//   ....[51]....
        /*02f0*/ 	.word	0xffffffff


	//   ....[52]....
        /*02f4*/ 	.word	0xffffffff


	//   ....[53]....
        /*02f8*/ 	.word	0xffffffff


	//   ....[54]....
        /*02fc*/ 	.word	0xffffffff


	//   ....[55]....
        /*0300*/ 	.word	0xffffffff


	//   ....[56]....
        /*0304*/ 	.word	0xffffffff


	//   ....[57]....
        /*0308*/ 	.word	0xffffffff


	//   ....[58]....
        /*030c*/ 	.word	0xffffffff


	//   ....[59]....
        /*0310*/ 	.word	0xffffffff


	//   ....[60]....
        /*0314*/ 	.word	0xffffffff


	//   ....[61]....
        /*0318*/ 	.word	0xffffffff


	//   ....[62]....
        /*031c*/ 	.word	0xffffffff


	//   ....[63]....
        /*0320*/ 	.word	0xffffffff


	//   ....[64]....
        /*0324*/ 	.word	0xffffffff


	//   ....[65]....
        /*0328*/ 	.word	0xffffffff


	//   ....[66]....
        /*032c*/ 	.word	0xffffffff


	//   ....[67]....
        /*0330*/ 	.word	0xffffffff


	//   ....[68]....
        /*0334*/ 	.word	0xffffffff


	//   ....[69]....
        /*0338*/ 	.word	0xffffffff


	//   ....[70]....
        /*033c*/ 	.word	0xffffffff


	//   ....[71]....
        /*0340*/ 	.word	0xffffffff


	//   ....[72]....
        /*0344*/ 	.word	0xffffffff


	//   ....[73]....
        /*0348*/ 	.word	0xffffffff


	//   ....[74]....
        /*034c*/ 	.word	0xffffffff


	//   ....[75]....
        /*0350*/ 	.word	0xffffffff


	//   ....[76]....
        /*0354*/ 	.word	0xffffffff


	//   ....[77]....
        /*0358*/ 	.word	0xffffffff


	//   ....[78]....
        /*035c*/ 	.word	0xffffffff


	//   ....[79]....
        /*0360*/ 	.word	0xffffffff


	//   ....[80]....
        /*0364*/ 	.word	0xffffffff


	//   ....[81]....
        /*0368*/ 	.word	0xffffffff


	//   ....[82]....
        /*036c*/ 	.word	0xffffffff


	//   ....[83]....
        /*0370*/ 	.word	0xffffffff


	//   ....[84]....
        /*0374*/ 	.word	0xffffffff


	//   ....[85]....
        /*0378*/ 	.word	0xffffffff


	//   ....[86]....
        /*037c*/ 	.word	0xffffffff


	//   ....[87]....
        /*0380*/ 	.word	0xffffffff


	//   ....[88]....
        /*0384*/ 	.word	0xffffffff


	//   ....[89]....
        /*0388*/ 	.word	0xffffffff


	//   ....[90]....
        /*038c*/ 	.word	0xffffffff


	//   ....[91]....
        /*0390*/ 	.word	0xffffffff


	//   ....[92]....
        /*0394*/ 	.word	0xffffffff


	//   ....[93]....
        /*0398*/ 	.word	0xffffffff


	//   ....[94]....
        /*039c*/ 	.word	0xffffffff


	//   ....[95]....
        /*03a0*/ 	.word	0xffffffff


	//   ....[96]....
        /*03a4*/ 	.word	0xffffffff


	//   ....[97]....
        /*03a8*/ 	.word	0xffffffff


	//   ....[98]....
        /*03ac*/ 	.word	0xffffffff


	//   ....[99]....
        /*03b0*/ 	.word	0xffffffff


	//   ....[100]....
        /*03b4*/ 	.word	0xffffffff


	//   ....[101]....
        /*03b8*/ 	.word	0xffffffff


	//   ....[102]....
        /*03bc*/ 	.word	0xffffffff


	//   ....[103]....
        /*03c0*/ 	.word	0xffffffff


	//   ....[104]....
        /*03c4*/ 	.word	0xffffffff


	//   ....[105]....
        /*03c8*/ 	.word	0xffffffff


	//   ....[106]....
        /*03cc*/ 	.word	0xffffffff


	//   ....[107]....
        /*03d0*/ 	.word	0xffffffff


	//   ....[108]....
        /*03d4*/ 	.word	0xffffffff


	//   ....[109]....
        /*03d8*/ 	.word	0xffffffff


	//   ....[110]....
        /*03dc*/ 	.word	0xffffffff


	//   ....[111]....
        /*03e0*/ 	.word	0xffffffff


	//   ....[112]....
        /*03e4*/ 	.word	0xffffffff


	//   ....[113]....
        /*03e8*/ 	.word	0xffffffff


	//   ....[114]....
        /*03ec*/ 	.word	0xffffffff


	//   ....[115]....
        /*03f0*/ 	.word	0xffffffff


	//   ....[116]....
        /*03f4*/ 	.word	0xffffffff


	//   ....[117]....
        /*03f8*/ 	.word	0xffffffff


	//   ....[118]....
        /*03fc*/ 	.word	0xffffffff


	//   ....[119]....
        /*0400*/ 	.word	0xffffffff


	//   ....[120]....
        /*0404*/ 	.word	0xffffffff


	//   ....[121]....
        /*0408*/ 	.word	0xffffffff


	//   ....[122]....
        /*040c*/ 	.word	0xffffffff


	//   ....[123]....
        /*0410*/ 	.word	0xffffffff


	//   ....[124]....
        /*0414*/ 	.word	0xffffffff


	//   ....[125]....
        /*0418*/ 	.word	0xffffffff


	//   ....[126]....
        /*041c*/ 	.word	0xffffffff


	//   ....[127]....
        /*0420*/ 	.word	0xffffffff


	//   ....[128]....
        /*0424*/ 	.word	0xffffffff


	//   ....[129]....
        /*0428*/ 	.word	0xffffffff


	//   ....[130]....
        /*042c*/ 	.word	0xffffffff


	//   ....[131]....
        /*0430*/ 	.word	0xffffffff


	//   ....[132]....
        /*0434*/ 	.word	0xffffffff


	//   ....[133]....
        /*0438*/ 	.word	0xffffffff


	//   ....[134]....
        /*043c*/ 	.word	0xffffffff


	//   ....[135]....
        /*0440*/ 	.word	0xffffffff


	//   ....[136]....
        /*0444*/ 	.word	0xffffffff


	//   ....[137]....
        /*0448*/ 	.word	0xffffffff


	//   ....[138]....
        /*044c*/ 	.word	0xffffffff


	//   ....[139]....
        /*0450*/ 	.word	0xffffffff


	//   ....[140]....
        /*0454*/ 	.word	0xffffffff


	//   ....[141]....
        /*0458*/ 	.word	0xffffffff


	//   ....[142]....
        /*045c*/ 	.word	0xffffffff


	//   ....[143]....
        /*0460*/ 	.word	0xffffffff


	//   ....[144]....
        /*0464*/ 	.word	0xffffffff


	//   ....[145]....
        /*0468*/ 	.word	0xffffffff


	//   ....[146]....
        /*046c*/ 	.word	0xffffffff


	//   ....[147]....
        /*0470*/ 	.word	0xffffffff


	//   ....[148]....
        /*0474*/ 	.word	0xffffffff


	//   ....[149]....
        /*0478*/ 	.word	0xffffffff


	//   ....[150]....
        /*047c*/ 	.word	0xffffffff


	//   ....[151]....
        /*0480*/ 	.word	0xffffffff


	//   ....[152]....
        /*0484*/ 	.word	0xffffffff


	//   ....[153]....
        /*0488*/ 	.word	0xffffffff


	//   ....[154]....
        /*048c*/ 	.word	0xffffffff


	//   ....[155]....
        /*0490*/ 	.word	0xffffffff


	//   ....[156]....
        /*0494*/ 	.word	0xffffffff


	//   ....[157]....
        /*0498*/ 	.word	0xffffffff


	//   ....[158]....
        /*049c*/ 	.word	0xffffffff


	//   ....[159]....
        /*04a0*/ 	.word	0xffffffff


	//   ....[160]....
        /*04a4*/ 	.word	0xffffffff


	//   ....[161]....
        /*04a8*/ 	.word	0xffffffff


	//   ....[162]....
        /*04ac*/ 	.word	0xffffffff


	//   ....[163]....
        /*04b0*/ 	.word	0xffffffff


	//   ....[164]....
        /*04b4*/ 	.word	0xffffffff


	//   ....[165]....
        /*04b8*/ 	.word	0xffffffff


	//   ....[166]....
        /*04bc*/ 	.word	0xffffffff


	//   ....[167]....
        /*04c0*/ 	.word	0xffffffff


	//   ....[168]....
        /*04c4*/ 	.word	0xffffffff


	//   ....[169]....
        /*04c8*/ 	.word	0xffffffff


	//   ....[170]....
        /*04cc*/ 	.word	0xffffffff


	//   ....[171]....
        /*04d0*/ 	.word	0xffffffff


	//   ....[172]....
        /*04d4*/ 	.word	0xffffffff


	//   ....[173]....
        /*04d8*/ 	.word	0xffffffff


	//   ....[174]....
        /*04dc*/ 	.word	0xffffffff


	//   ....[175]....
        /*04e0*/ 	.word	0xffffffff


	//   ....[176]....
        /*04e4*/ 	.word	0xffffffff


	//   ....[177]....
        /*04e8*/ 	.word	0xffffffff


	//   ....[178]....
        /*04ec*/ 	.word	0xffffffff


	//   ....[179]....
        /*04f0*/ 	.word	0xffffffff


	//   ....[180]....
        /*04f4*/ 	.word	0xffffffff


	//   ....[181]....
        /*04f8*/ 	.word	0xffffffff


	//   ....[182]....
        /*04fc*/ 	.word	0xffffffff


	//   ....[183]....
        /*0500*/ 	.word	0xffffffff


	//   ....[184]....
        /*0504*/ 	.word	0xffffffff


	//   ....[185]....
        /*0508*/ 	.word	0xffffffff


	//   ....[186]....
        /*050c*/ 	.word	0xffffffff


	//   ....[187]....
        /*0510*/ 	.word	0xffffffff


	//   ....[188]....
        /*0514*/ 	.word	0xffffffff


	//   ....[189]....
        /*0518*/ 	.word	0xffffffff


	//   ....[190]....
        /*051c*/ 	.word	0xffffffff


	//   ....[191]....
        /*0520*/ 	.word	0xffffffff


	//   ....[192]....
        /*0524*/ 	.word	0xffffffff


	//   ....[193]....
        /*0528*/ 	.word	0xffffffff


	//   ....[194]....
        /*052c*/ 	.word	0xffffffff


	//   ....[195]....
        /*0530*/ 	.word	0xffffffff


	//   ....[196]....
        /*0534*/ 	.word	0xffffffff


	//   ....[197]....
        /*0538*/ 	.word	0xffffffff


	//   ....[198]....
        /*053c*/ 	.word	0xffffffff


	//   ....[199]....
        /*0540*/ 	.word	0x0500000f


	//----- nvinfo : EIATTR_COOP_GROUP_INSTR_OFFSETS
	.align		4
.L_532:
        /*0544*/ 	.byte	0x04, 0x28
        /*0546*/ 	.short	(.L_534 - .L_533)


	//   ....[0]....
.L_533:
        /*0548*/ 	.word	0x00000070


	//   ....[1]....
        /*054c*/ 	.word	0x000001a0


	//   ....[2]....
        /*0550*/ 	.word	0x000001f0


	//   ....[3]....
        /*0554*/ 	.word	0x000003e0


	//   ....[4]....
        /*0558*/ 	.word	0x00000620


	//   ....[5]....
        /*055c*/ 	.word	0x00001410


	//   ....[6]....
        /*0560*/ 	.word	0x00002440


	//   ....[7]....
        /*0564*/ 	.word	0x00002500


	//   ....[8]....
        /*0568*/ 	.word	0x00002530


	//   ....[9]....
        /*056c*/ 	.word	0x00002660


	//   ....[10]....
        /*0570*/ 	.word	0x000026b0


	//   ....[11]....
        /*0574*/ 	.word	0x00002980


	//   ....[12]....
        /*0578*/ 	.word	0x000029f0


	//   ....[13]....
        /*057c*/ 	.word	0x00002a40


	//   ....[14]....
        /*0580*/ 	.word	0x00002d30


	//   ....[15]....
        /*0584*/ 	.word	0x00002db0


	//   ....[16]....
        /*0588*/ 	.word	0x00002f40


	//   ....[17]....
        /*058c*/ 	.word	0x000030d0


	//   ....[18]....
        /*0590*/ 	.word	0x00003100


	//   ....[19]....
        /*0594*/ 	.word	0x00003140


	//   ....[20]....
        /*0598*/ 	.word	0x00003290


	//   ....[21]....
        /*059c*/ 	.word	0x000032f0


	//   ....[22]....
        /*05a0*/ 	.word	0x000034c0


	//   ....[23]....
        /*05a4*/ 	.word	0x00003560


	//   ....[24]....
        /*05a8*/ 	.word	0x000035f0


	//   ....[25]....
        /*05ac*/ 	.word	0x000036c0


	//   ....[26]....
        /*05b0*/ 	.word	0x00003700


	//   ....[27]....
        /*05b4*/ 	.word	0x00003740


	//   ....[28]....
        /*05b8*/ 	.word	0x00003780


	//   ....[29]....
        /*05bc*/ 	.word	0x000037b0


	//   ....[30]....
        /*05c0*/ 	.word	0x00003830


	//   ....[31]....
        /*05c4*/ 	.word	0x00003890


	//   ....[32]....
        /*05c8*/ 	.word	0x000038e0


	//   ....[33]....
        /*05cc*/ 	.word	0x000038f0


	//   ....[34]....
        /*05d0*/ 	.word	0x00003950


	//   ....[35]....
        /*05d4*/ 	.word	0x000039e0


	//   ....[36]....
        /*05d8*/ 	.word	0x00003ab0


	//   ....[37]....
        /*05dc*/ 	.word	0x00003b90


	//   ....[38]....
        /*05e0*/ 	.word	0x00003c00


	//   ....[39]....
        /*05e4*/ 	.word	0x00003c30


	//   ....[40]....
        /*05e8*/ 	.word	0x00003c50


	//   ....[41]....
        /*05ec*/ 	.word	0x00003c60


	//   ....[42]....
        /*05f0*/ 	.word	0x00003c80


	//   ....[43]....
        /*05f4*/ 	.word	0x00003c90


	//   ....[44]....
        /*05f8*/ 	.word	0x00003cb0


	//   ....[45]....
        /*05fc*/ 	.word	0x00003d30


	//   ....[46]....
        /*0600*/ 	.word	0x00003dc0


	//   ....[47]....
        /*0604*/ 	.word	0x00003e00


	//   ....[48]....
        /*0608*/ 	.word	0x00003e40


	//   ....[49]....
        /*060c*/ 	.word	0x00003e80


	//   ....[50]....
        /*0610*/ 	.word	0x00003ef0


	//   ....[51]....
        /*0614*/ 	.word	0x00003f10


	//   ....[52]....
        /*0618*/ 	.word	0x00003f70


	//   ....[53]....
        /*061c*/ 	.word	0x00003ff0


	//   ....[54]....
        /*0620*/ 	.word	0x00004030


	//   ....[55]....
        /*0624*/ 	.word	0x00004070


	//   ....[56]....
        /*0628*/ 	.word	0x000040b0


	//   ....[57]....
        /*062c*/ 	.word	0x000040f0


	//   ....[58]....
        /*0630*/ 	.word	0x00004130


	//   ....[59]....
        /*0634*/ 	.word	0x00004170


	//   ....[60]....
        /*0638*/ 	.word	0x000041b0


	//   ....[61]....
        /*063c*/ 	.word	0x000041f0


	//   ....[62]....
        /*0640*/ 	.word	0x00004230


	//   ....[63]....
        /*0644*/ 	.word	0x00004270


	//   ....[64]....
        /*0648*/ 	.word	0x000042b0


	//   ....[65]....
        /*064c*/ 	.word	0x000042f0


	//   ....[66]....
        /*0650*/ 	.word	0x00004330


	//   ....[67]....
        /*0654*/ 	.word	0x00004370


	//   ....[68]....
        /*0658*/ 	.word	0x000043b0


	//   ....[69]....
        /*065c*/ 	.word	0x000043f0


	//   ....[70]....
        /*0660*/ 	.word	0x00006610


	//   ....[71]....
        /*0664*/ 	.word	0x00006670


	//   ....[72]....
        /*0668*/ 	.word	0x000066b0


	//   ....[73]....
        /*066c*/ 	.word	0x000066e0


	//   ....[74]....
        /*0670*/ 	.word	0x00006710


	//   ....[75]....
        /*0674*/ 	.word	0x00006740


	//   ....[76]....
        /*0678*/ 	.word	0x00006a20


	//   ....[77]....
        /*067c*/ 	.word	0x00006a30


	//   ....[78]....
        /*0680*/ 	.word	0x00006a60


	//   ....[79]....
        /*0684*/ 	.word	0x00006a90


	//   ....[80]....
        /*0688*/ 	.word	0x00006ad0


	//   ....[81]....
        /*068c*/ 	.word	0x00006bc0


	//   ....[82]....
        /*0690*/ 	.word	0x00006ca0


	//   ....[83]....
        /*0694*/ 	.word	0x00006ce0


	//   ....[84]....
        /*0698*/ 	.word	0x00006d20


	//   ....[85]....
        /*069c*/ 	.word	0x00006d50


	//   ....[86]....
        /*06a0*/ 	.word	0x00006d90


	//   ....[87]....
        /*06a4*/ 	.word	0x00006dc0


	//   ....[88]....
        /*06a8*/ 	.word	0x00006de0


	//   ....[89]....
        /*06ac*/ 	.word	0x00006e50


	//   ....[90]....
        /*06b0*/ 	.word	0x00006e90


	//   ....[91]....
        /*06b4*/ 	.word	0x00006ed0


	//   ....[92]....
        /*06b8*/ 	.word	0x00006f10


	//   ....[93]....
        /*06bc*/ 	.word	0x00006f50


	//   ....[94]....
        /*06c0*/ 	.word	0x00006fc0


	//   ....[95]....
        /*06c4*/ 	.word	0x00007000


	//   ....[96]....
        /*06c8*/ 	.word	0x00007060


	//   ....[97]....
        /*06cc*/ 	.word	0x000070b0


	//   ....[98]....
        /*06d0*/ 	.word	0x000070f0


	//   ....[99]....
        /*06d4*/ 	.word	0x000071c0


	//   ....[100]....
        /*06d8*/ 	.word	0x00007200


	//   ....[101]....
        /*06dc*/ 	.word	0x00007270


	//   ....[102]....
        /*06e0*/ 	.word	0x00007690


	//   ....[103]....
        /*06e4*/ 	.word	0x000076a0


	//   ....[104]....
        /*06e8*/ 	.word	0x000076b0


	//   ....[105]....
        /*06ec*/ 	.word	0x000076c0


	//   ....[106]....
        /*06f0*/ 	.word	0x000076d0


	//   ....[107]....
        /*06f4*/ 	.word	0x000076e0


	//   ....[108]....
        /*06f8*/ 	.word	0x00007710


	//   ....[109]....
        /*06fc*/ 	.word	0x00007740


	//   ....[110]....
        /*0700*/ 	.word	0x00007780


	//   ....[111]....
        /*0704*/ 	.word	0x000077a0


	//   ....[112]....
        /*0708*/ 	.word	0x000077e0


	//   ....[113]....
        /*070c*/ 	.word	0x00007820


	//   ....[114]....
        /*0710*/ 	.word	0x00007860


	//   ....[115]....
        /*0714*/ 	.word	0x00007870


	//   ....[116]....
        /*0718*/ 	.word	0x000078a0


	//   ....[117]....
        /*071c*/ 	.word	0x000078e0


	//   ....[118]....
        /*0720*/ 	.word	0x00007910


	//   ....[119]....
        /*0724*/ 	.word	0x00007940


	//   ....[120]....
        /*0728*/ 	.word	0x00007990


	//   ....[121]....
        /*072c*/ 	.word	0x000079d0


	//   ....[122]....
        /*0730*/ 	.word	0x000079f0


	//   ....[123]....
        /*0734*/ 	.word	0x00007a30


	//   ....[124]....
        /*0738*/ 	.word	0x00007a70


	//   ....[125]....
        /*073c*/ 	.word	0x00007ab0


	//   ....[126]....
        /*0740*/ 	.word	0x00007ac0


	//   ....[127]....
        /*0744*/ 	.word	0x00007af0


	//   ....[128]....
        /*0748*/ 	.word	0x00007b00


	//   ....[129]....
        /*074c*/ 	.word	0x00007b10


	//   ....[130]....
        /*0750*/ 	.word	0x00007b20


	//   ....[131]....
        /*0754*/ 	.word	0x00007b30


	//   ....[132]....
        /*0758*/ 	.word	0x00007b70


	//   ....[133]....
        /*075c*/ 	.word	0x00007bb0


	//   ....[134]....
        /*0760*/ 	.word	0x0000a040


	//   ....[135]....
        /*0764*/ 	.word	0x0000a180


	//   ....[136]....
        /*0768*/ 	.word	0x0000a1b0


	//   ....[137]....
        /*076c*/ 	.word	0x0000a260


	//   ....[138]....
        /*0770*/ 	.word	0x0000a2e0


	//   ....[139]....
        /*0774*/ 	.word	0x0000a3c0


	//   ....[140]....
        /*0778*/ 	.word	0x0000a400


	//   ....[141]....
        /*077c*/ 	.word	0x0000a4f0


	//   ....[142]....
        /*0780*/ 	.word	0x0000a530


	//   ....[143]....
        /*0784*/ 	.word	0x0000a570


	//   ....[144]....
        /*0788*/ 	.word	0x0000a620


	//   ....[145]....
        /*078c*/ 	.word	0x0000a710


	//   ....[146]....
        /*0790*/ 	.word	0x0000a770


	//   ....[147]....
        /*0794*/ 	.word	0x0000a810


	//   ....[148]....
        /*0798*/ 	.word	0x0000a850


	//   ....[149]....
        /*079c*/ 	.word	0x0000a880


	//   ....[150]....
        /*07a0*/ 	.word	0x0000a9a0


	//   ....[151]....
        /*07a4*/ 	.word	0x0000a9e0


	//   ....[152]....
        /*07a8*/ 	.word	0x0000ab40


	//   ....[153]....
        /*07ac*/ 	.word	0x0000ac40


	//   ....[154]....
        /*07b0*/ 	.word	0x0000ac80


	//   ....[155]....
        /*07b4*/ 	.word	0x0000b1d0


	//   ....[156]....
        /*07b8*/ 	.word	0x0000b2d0


	//   ....[157]....
        /*07bc*/ 	.word	0x0000b300


	//   ....[158]....
        /*07c0*/ 	.word	0x0000b340


	//   ....[159]....
        /*07c4*/ 	.word	0x0000b3c0


	//   ....[160]....
        /*07c8*/ 	.word	0x0000b400


	//   ....[161]....
        /*07cc*/ 	.word	0x0000b490


	//   ....[162]....
        /*07d0*/ 	.word	0x0000b4d0


	//   ....[163]....
        /*07d4*/ 	.word	0x0000b6d0


	//   ....[164]....
        /*07d8*/ 	.word	0x0000b710


	//   ....[165]....
        /*07dc*/ 	.word	0x0000b760


	//   ....[166]....
        /*07e0*/ 	.word	0x0000b910


	//   ....[167]....
        /*07e4*/ 	.word	0x0000b920


	//   ....[168]....
        /*07e8*/ 	.word	0x0000b930


	//   ....[169]....
        /*07ec*/ 	.word	0x0000b940


	//   ....[170]....
        /*07f0*/ 	.word	0x0000b950


	//   ....[171]....
        /*07f4*/ 	.word	0x0000b960


	//   ....[172]....
        /*07f8*/ 	.word	0x0000b990


	//   ....[173]....
        /*07fc*/ 	.word	0x0000b9c0


	//   ....[174]....
        /*0800*/ 	.word	0x0000ba00


	//   ....[175]....
        /*0804*/ 	.word	0x0000ba30


	//   ....[176]....
        /*0808*/ 	.word	0x0000ba70


	//   ....[177]....
        /*080c*/ 	.word	0x0000baa0


	//   ....[178]....
        /*0810*/ 	.word	0x0000bae0


	//   ....[179]....
        /*0814*/ 	.word	0x0000baf0


	//   ....[180]....
        /*0818*/ 	.word	0x0000bb10


	//   ....[181]....
        /*081c*/ 	.word	0x0000bb50


	//   ....[182]....
        /*0820*/ 	.word	0x0000bb90


	//   ....[183]....
        /*0824*/ 	.word	0x0000bc30


	//   ....[184]....
        /*0828*/ 	.word	0x0000bc70


	//   ....[185]....
        /*082c*/ 	.word	0x0000bcb0


	//   ....[186]....
        /*0830*/ 	.word	0x0000bce0


	//   ....[187]....
        /*0834*/ 	.word	0x0000bd20


	//   ....[188]....
        /*0838*/ 	.word	0x0000bd30


	//   ....[189]....
        /*083c*/ 	.word	0x0000bd40


	//   ....[190]....
        /*0840*/ 	.word	0x0000bd70


	//   ....[191]....
        /*0844*/ 	.word	0x0000bdb0


	//   ....[192]....
        /*0848*/ 	.word	0x0000bde0


	//   ....[193]....
        /*084c*/ 	.word	0x0000be00


	//   ....[194]....
        /*0850*/ 	.word	0x0000be20


	//   ....[195]....
        /*0854*/ 	.word	0x0000be30


	//   ....[196]....
        /*0858*/ 	.word	0x0000be40


	//   ....[197]....
        /*085c*/ 	.word	0x0000be50


	//   ....[198]....
        /*0860*/ 	.word	0x0000f6c0


	//   ....[199]....
        /*0864*/ 	.word	0x00012e10


	//----- nvinfo : EIATTR_REG_RECONFIG
	.align		4
.L_534:
        /*0868*/ 	.byte	0x01, 0x54
	.zero		2


	//----- nvinfo : EIATTR_SYSCALL_OFFSETS
	.align		4
        /*086c*/ 	.byte	0x04, 0x46
        /*086e*/ 	.short	(.L_536 - .L_535)


	//   ....[0]....
.L_535:
        /*0870*/ 	.word	0x00001070


	//   ....[1]....
        /*0874*/ 	.word	0x00001160


	//   ....[2]....
        /*0878*/ 	.word	0x000012c0


	//   ....[3]....
        /*087c*/ 	.word	0x000013b0


	//----- nvinfo : EIATTR_MBARRIER_INSTR_OFFSETS
	.align		4
.L_536:
        /*0880*/ 	.byte	0x04, 0x39
        /*0882*/ 	.short	(.L_538 - .L_537)


	//   ....[0]....
.L_537:
        /*0884*/ 	.word	0x00000290
        /*0888*/ 	.word	0x000000ff
        /*088c*/ 	.word	0x00030c00
        /*0890*/ 	.short	0x0100
        /*0892*/ 	.byte	0x06
	.zero		1


	//   ....[1]....
        /*0894*/ 	.word	0x00000390
        /*0898*/ 	.word	0x000000ff
        /*089c*/ 	.word	0x00030c10
        /*08a0*/ 	.short	0x0100
        /*08a2*/ 	.byte	0x08
	.zero		1


	//   ....[2]....
        /*08a4*/ 	.word	0x000003a0
        /*08a8*/ 	.word	0x000000ff
        /*08ac*/ 	.word	0x00030c20
        /*08b0*/ 	.short	0x0100
        /*08b2*/ 	.byte	0x08
	.zero		1


	//   ....[3]....
        /*08b4*/ 	.word	0x000003b0
        /*08b8*/ 	.word	0x000000ff
        /*08bc*/ 	.word	0x00030c18
        /*08c0*/ 	.short	0x0100
        /*08c2*/ 	.byte	0x08
	.zero		1


	//   ....[4]....
        /*08c4*/ 	.word	0x000003c0
        /*08c8*/ 	.word	0x000000ff
        /*08cc*/ 	.word	0x00030c28
        /*08d0*/ 	.short	0x0100
        /*08d2*/ 	.byte	0x08
	.zero		1


	//   ....[5]....
        /*08d4*/ 	.word	0x000004f0
        /*08d8*/ 	.word	0x000000ff
        /*08dc*/ 	.word	0x00030c30
        /*08e0*/ 	.short	0x0100
        /*08e2*/ 	.byte	0x08
	.zero		1


	//   ....[6]....
        /*08e4*/ 	.word	0x00000500
        /*08e8*/ 	.word	0x000000ff
        /*08ec*/ 	.word	0x00030c40
        /*08f0*/ 	.short	0x0100
        /*08f2*/ 	.byte	0x08
	.zero		1


	//   ....[7]....
        /*08f4*/ 	.word	0x00000510
        /*08f8*/ 	.word	0x000000ff
        /*08fc*/ 	.word	0x00030c38
        /*0900*/ 	.short	0x0100
        /*0902*/ 	.byte	0x08
	.zero		1


	//   ....[8]....
        /*0904*/ 	.word	0x00000520
        /*0908*/ 	.word	0x000000ff
        /*090c*/ 	.word	0x00030c48
        /*0910*/ 	.short	0x0100
        /*0912*/ 	.byte	0x08
	.zero		1


	//   ....[9]....
        /*0914*/ 	.word	0x00001450
        /*0918*/ 	.word	0x00000010
        /*091c*/ 	.word	0x00030c00
        /*0920*/ 	.short	0x010a
        /*0922*/ 	.byte	0x3f
	.zero		1


	//   ....[10]....
        /*0924*/ 	.word	0x00001570
        /*0928*/ 	.word	0x00000010
        /*092c*/ 	.word	0x00030c00
        /*0930*/ 	.short	0x010a
        /*0932*/ 	.byte	0x3f
	.zero		1


	//   ....[11]....
        /*0934*/ 	.word	0x00001de0
        /*0938*/ 	.word	0x00000008
        /*093c*/ 	.word	0x00030c10
        /*0940*/ 	.short	0x010a
        /*0942*/ 	.byte	0x3f
	.zero		1


	//   ....[12]....
        /*0944*/ 	.word	0x00001e50
        /*0948*/ 	.word	0x00000008
        /*094c*/ 	.word	0x00030c10
        /*0950*/ 	.short	0x010a
        /*0952*/ 	.byte	0x3f
	.zero		1


	//   ....[13]....
        /*0954*/ 	.word	0x00002230
        /*0958*/ 	.word	0x00000008
        /*095c*/ 	.word	0x00030c30
        /*0960*/ 	.short	0x010a
        /*0962*/ 	.byte	0x3f
	.zero		1


	//   ....[14]....
        /*0964*/ 	.word	0x000022a0
        /*0968*/ 	.word	0x00000008
        /*096c*/ 	.word	0x00030c30
        /*0970*/ 	.short	0x010a
        /*0972*/ 	.byte	0x3f
	.zero		1


	//   ....[15]....
        /*0974*/ 	.word	0x00005330
        /*0978*/ 	.word	0x00000009
        /*097c*/ 	.word	0x00000000
        /*0980*/ 	.short	0x0101
        /*0982*/ 	.byte	0x3f
	.zero		1


	//   ....[16]....
        /*0984*/ 	.word	0x00005780
        /*0988*/ 	.word	0x00000008
        /*098c*/ 	.word	0x00000000
        /*0990*/ 	.short	0x0101
        /*0992*/ 	.byte	0x3f
	.zero		1


	//   ....[17]....
        /*0994*/ 	.word	0x00006050
        /*0998*/ 	.word	0x00000007
        /*099c*/ 	.word	0x00030c10
        /*09a0*/ 	.short	0x010a
        /*09a2*/ 	.byte	0x3f
	.zero		1


	//   ....[18]....
        /*09a4*/ 	.word	0x000060d0
        /*09a8*/ 	.word	0x00000007
        /*09ac*/ 	.word	0x00030c10
        /*09b0*/ 	.short	0x010a
        /*09b2*/ 	.byte	0x3f
	.zero		1


	//   ....[19]....
        /*09b4*/ 	.word	0x000064e0
        /*09b8*/ 	.word	0x00000007
        /*09bc*/ 	.word	0x00030c30
        /*09c0*/ 	.short	0x010a
        /*09c2*/ 	.byte	0x3f
	.zero		1


	//   ....[20]....
        /*09c4*/ 	.word	0x00006570
        /*09c8*/ 	.word	0x00000007
        /*09cc*/ 	.word	0x00030c30
        /*09d0*/ 	.short	0x010a
        /*09d2*/ 	.byte	0x3f
	.zero		1


	//   ....[21]....
        /*09d4*/ 	.word	0x00008d40
        /*09d8*/ 	.word	0x00000008
        /*09dc*/ 	.word	0x00000000
        /*09e0*/ 	.short	0x0101
        /*09e2*/ 	.byte	0x3f
	.zero		1


	//   ....[22]....
        /*09e4*/ 	.word	0x000091a0
        /*09e8*/ 	.word	0x00000007
        /*09ec*/ 	.word	0x00000000
        /*09f0*/ 	.short	0x0101
        /*09f2*/ 	.byte	0x3f
	.zero		1


	//   ....[23]....
        /*09f4*/ 	.word	0x00009a00
        /*09f8*/ 	.word	0x00000007
        /*09fc*/ 	.word	0x00030c10
        /*0a00*/ 	.short	0x010a
        /*0a02*/ 	.byte	0x3f
	.zero		1


	//   ....[24]....
        /*0a04*/ 	.word	0x00009a80
        /*0a08*/ 	.word	0x00000007
        /*0a0c*/ 	.word	0x00030c10
        /*0a10*/ 	.short	0x010a
        /*0a12*/ 	.byte	0x3f
	.zero		1


	//   ....[25]....
        /*0a14*/ 	.word	0x00009e80
        /*0a18*/ 	.word	0x00000007
        /*0a1c*/ 	.word	0x00030c30
        /*0a20*/ 	.short	0x010a
        /*0a22*/ 	.byte	0x3f
	.zero		1


	//   ....[26]....
        /*0a24*/ 	.word	0x00009f10
        /*0a28*/ 	.word	0x00000007
        /*0a2c*/ 	.word	0x00030c30
        /*0a30*/ 	.short	0x010a
        /*0a32*/ 	.byte	0x3f
	.zero		1


	//   ....[27]....
        /*0a34*/ 	.word	0x0000d050
        /*0a38*/ 	.word	0x00000008
        /*0a3c*/ 	.word	0x00000000
        /*0a40*/ 	.short	0x0101
        /*0a42*/ 	.byte	0x3f
	.zero		1


	//   ....[28]....
        /*0a44*/ 	.word	0x0000d4c0
        /*0a48*/ 	.word	0x00000007
        /*0a4c*/ 	.word	0x00000000
        /*0a50*/ 	.short	0x0101
        /*0a52*/ 	.byte	0x3f
	.zero		1


	//   ....[29]....
        /*0a54*/ 	.word	0x00011440
        /*0a58*/ 	.word	0x0000000f
        /*0a5c*/ 	.word	0x00030c20
        /*0a60*/ 	.short	0x010a
        /*0a62*/ 	.byte	0x3f
	.zero		1


	//   ....[30]....
        /*0a64*/ 	.word	0x00011a30
        /*0a68*/ 	.word	0x0000000f
        /*0a6c*/ 	.word	0x00030c40
        /*0a70*/ 	.short	0x010a
        /*0a72*/ 	.byte	0x3f
	.zero		1


	//   ....[31]....
        /*0a74*/ 	.word	0x00011c90
        /*0a78*/ 	.word	0x0000000f
        /*0a7c*/ 	.word	0x00030c28
        /*0a80*/ 	.short	0x010a
        /*0a82*/ 	.byte	0x3f
	.zero		1


	//   ....[32]....
        /*0a84*/ 	.word	0x00011ef0
        /*0a88*/ 	.word	0x0000000f
        /*0a8c*/ 	.word	0x00030c48
        /*0a90*/ 	.short	0x010a
        /*0a92*/ 	.byte	0x3f
	.zero		1


	//   ....[33]....
        /*0a94*/ 	.word	0x000120f0
        /*0a98*/ 	.word	0x0000000f
        /*0a9c*/ 	.word	0x00030c20
        /*0aa0*/ 	.short	0x010a
        /*0aa2*/ 	.byte	0x3f
	.zero		1


	//   ....[34]....
        /*0aa4*/ 	.word	0x000123c0
        /*0aa8*/ 	.word	0x0000000f
        /*0aac*/ 	.word	0x00030c40
        /*0ab0*/ 	.short	0x010a
        /*0ab2*/ 	.byte	0x3f
	.zero		1


	//   ....[35]....
        /*0ab4*/ 	.word	0x000125f0
        /*0ab8*/ 	.word	0x0000000f
        /*0abc*/ 	.word	0x00030c28
        /*0ac0*/ 	.short	0x010a
        /*0ac2*/ 	.byte	0x3f
	.zero		1


	//   ....[36]....
        /*0ac4*/ 	.word	0x00012890
        /*0ac8*/ 	.word	0x00000003
        /*0acc*/ 	.word	0x00030c40
        /*0ad0*/ 	.short	0x010a
        /*0ad2*/ 	.byte	0x3f
	.zero		1


	//   ....[37]....
        /*0ad4*/ 	.word	0x00012c80
        /*0ad8*/ 	.word	0x00000007
        /*0adc*/ 	.word	0x00000000
        /*0ae0*/ 	.short	0x010a
        /*0ae2*/ 	.byte	0x3f
	.zero		1


	//   ....[38]....
        /*0ae4*/ 	.word	0x00012cd0
        /*0ae8*/ 	.word	0x00000003
        /*0aec*/ 	.word	0x00000000
        /*0af0*/ 	.short	0x010a
        /*0af2*/ 	.byte	0x3f
	.zero		1


	//   ....[39]....
        /*0af4*/ 	.word	0x00012d30
        /*0af8*/ 	.word	0x00000005
        /*0afc*/ 	.word	0x00000000
        /*0b00*/ 	.short	0x010a
        /*0b02*/ 	.byte	0x3f
	.zero		1


	//   ....[40]....
        /*0b04*/ 	.word	0x00012d60
        /*0b08*/ 	.word	0x00000003
        /*0b0c*/ 	.word	0x00000000
        /*0b10*/ 	.short	0x010a
        /*0b12*/ 	.byte	0x3f
	.zero		1


	//   ....[41]....
        /*0b14*/ 	.word	0x00012e40
        /*0b18*/ 	.word	0x00000010
        /*0b1c*/ 	.word	0x00030c00
        /*0b20*/ 	.short	0x010a
        /*0b22*/ 	.byte	0x3f
	.zero		1


	//   ....[42]....
        /*0b24*/ 	.word	0x00012e90
        /*0b28*/ 	.word	0x00000008
        /*0b2c*/ 	.word	0x00030c10
        /*0b30*/ 	.short	0x010a
        /*0b32*/ 	.byte	0x3f
	.zero		1


	//   ....[43]....
        /*0b34*/ 	.word	0x00012ee0
        /*0b38*/ 	.word	0x00000008
        /*0b3c*/ 	.word	0x00030c30
        /*0b40*/ 	.short	0x010a
        /*0b42*/ 	.byte	0x3f
	.zero		1


	//   ....[44]....
        /*0b44*/ 	.word	0x00012f30
        /*0b48*/ 	.word	0x00000007
        /*0b4c*/ 	.word	0x00030c10
        /*0b50*/ 	.short	0x010a
        /*0b52*/ 	.byte	0x3f
	.zero		1


	//   ....[45]....
        /*0b54*/ 	.word	0x00012f80
        /*0b58*/ 	.word	0x00000007
        /*0b5c*/ 	.word	0x00030c30
        /*0b60*/ 	.short	0x010a
        /*0b62*/ 	.byte	0x3f
	.zero		1


	//   ....[46]....
        /*0b64*/ 	.word	0x00012fd0
        /*0b68*/ 	.word	0x00000007
        /*0b6c*/ 	.word	0x00030c10
        /*0b70*/ 	.short	0x010a
        /*0b72*/ 	.byte	0x3f
	.zero		1


	//   ....[47]....
        /*0b74*/ 	.word	0x00013020
        /*0b78*/ 	.word	0x00000007
        /*0b7c*/ 	.word	0x00030c30
        /*0b80*/ 	.short	0x010a
        /*0b82*/ 	.byte	0x3f
	.zero		1


	//   ....[48]....
        /*0b84*/ 	.word	0x00013070
        /*0b88*/ 	.word	0x0000000f
        /*0b8c*/ 	.word	0x00030c20
        /*0b90*/ 	.short	0x010a
        /*0b92*/ 	.byte	0x3f
	.zero		1


	//   ....[49]....
        /*0b94*/ 	.word	0x000130c0
        /*0b98*/ 	.word	0x0000000f
        /*0b9c*/ 	.word	0x00030c40
        /*0ba0*/ 	.short	0x010a
        /*0ba2*/ 	.byte	0x3f
	.zero		1


	//   ....[50]....
        /*0ba4*/ 	.word	0x00013110
        /*0ba8*/ 	.word	0x0000000f
        /*0bac*/ 	.word	0x00030c28
        /*0bb0*/ 	.short	0x010a
        /*0bb2*/ 	.byte	0x3f
	.zero		1


	//   ....[51]....
        /*0bb4*/ 	.word	0x00013160
        /*0bb8*/ 	.word	0x0000000f
        /*0bbc*/ 	.word	0x00030c48
        /*0bc0*/ 	.short	0x010a
        /*0bc2*/ 	.byte	0x3f
	.zero		1


	//   ....[52]....
        /*0bc4*/ 	.word	0x000131c0
        /*0bc8*/ 	.word	0x0000000f
        /*0bcc*/ 	.word	0x00030c20
        /*0bd0*/ 	.short	0x010a
        /*0bd2*/ 	.byte	0x3f
	.zero		1


	//   ....[53]....
        /*0bd4*/ 	.word	0x00013210
        /*0bd8*/ 	.word	0x0000000f
        /*0bdc*/ 	.word	0x00030c40
        /*0be0*/ 	.short	0x010a
        /*0be2*/ 	.byte	0x3f
	.zero		1


	//   ....[54]....
        /*0be4*/ 	.word	0x00013260
        /*0be8*/ 	.word	0x0000000f
        /*0bec*/ 	.word	0x00030c28
        /*0bf0*/ 	.short	0x010a
        /*0bf2*/ 	.byte	0x3f
	.zero		1


	//   ....[55]....
        /*0bf4*/ 	.word	0x000132b0
        /*0bf8*/ 	.word	0x00000003
        /*0bfc*/ 	.word	0x00030c40
        /*0c00*/ 	.short	0x010a
        /*0c02*/ 	.byte	0x3f
	.zero		1


	//   ....[56]....
        /*0c04*/ 	.word	0x00013380
        /*0c08*/ 	.word	0x00000007
        /*0c0c*/ 	.word	0x00000000
        /*0c10*/ 	.short	0x010a
        /*0c12*/ 	.byte	0x3f
	.zero		1


	//   ....[57]....
        /*0c14*/ 	.word	0x000133d0
        /*0c18*/ 	.word	0x00000003
        /*0c1c*/ 	.word	0x00000000
        /*0c20*/ 	.short	0x010a
        /*0c22*/ 	.byte	0x3f
	.zero		1


	//   ....[58]....
        /*0c24*/ 	.word	0x00013420
        /*0c28*/ 	.word	0x00000005
        /*0c2c*/ 	.word	0x00000000
        /*0c30*/ 	.short	0x010a
        /*0c32*/ 	.byte	0x3f
	.zero		1


	//----- nvinfo : EIATTR_NUM_MBARRIERS
	.align		4
.L_538:
        /*0c34*/ 	.byte	0x03, 0x38
        /*0c36*/ 	.short	0x0009


	//----- nvinfo : EIATTR_EXIT_INSTR_OFFSETS
	.align		4
        /*0c38*/ 	.byte	0x04, 0x1c
        /*0c3a*/ 	.short	(.L_540 - .L_539)


	//   ....[0]....
.L_539:
        /*0c3c*/ 	.word	0x00012db0


	//----- nvinfo : EIATTR_MAX_THREADS
	.align		4
.L_540:
        /*0c40*/ 	.byte	0x04, 0x05
        /*0c42*/ 	.short	(.L_542 - .L_541)
.L_541:
        /*0c44*/ 	.word	0x00000180
        /*0c48*/ 	.word	0x00000001
        /*0c4c*/ 	.word	0x00000001


	//----- nvinfo : EIATTR_CRS_STACK_SIZE
	.align		4
.L_542:
        /*0c50*/ 	.byte	0x04, 0x1e
        /*0c52*/ 	.short	(.L_544 - .L_543)
.L_543:
        /*0c54*/ 	.word	0x00000000


	//----- nvinfo : EIATTR_CBANK_PARAM_SIZE
	.align		4
.L_544:
        /*0c58*/ 	.byte	0x03, 0x19
        /*0c5a*/ 	.short	0x06f0


	//----- nvinfo : EIATTR_PARAM_CBANK
	.align		4
        /*0c5c*/ 	.byte	0x04, 0x0a
        /*0c5e*/ 	.short	(.L_546 - .L_545)
	.align		4
.L_545:
        /*0c60*/ 	.word	index@(.nv.constant0._ZN7cutlass13device_kernelIN5flash11enable_sm90INS1_16FlashAttnBwdSm90INS1_25CollectiveMainloopBwdSm90ILi2ELi2ELi2EN4cute5tupleIJNS5_1CILi1EEES8_S8_EEENS6_IJNS7_ILi128EEESA_NS7_ILi64EEEEEENS_6half_tEfNS_4arch4Sm90ELb0ELb1ELb0ELb1ELb0ELb1ELb0ELb0ELi2ELi1ELi2ELi2ELb0EEENS1_21CollectiveEpilogueBwdISC_SD_SF_Li256ELb1ELb0ELi1EEENS1_19SingleTileSchedulerILb1ELb0ELb0ELi128EEEEEEEEEvNT_6ParamsE)
        /*0c64*/ 	.short	0x0210
        /*0c66*/ 	.short	0x06f0


	//----- nvinfo : EIATTR_SW_WAR
	.align		4
.L_546:
        /*0c68*/ 	.byte	0x04, 0x36
        /*0c6a*/ 	.short	(.L_548 - .L_547)
.L_547:
        /*0c6c*/ 	.word	0x00000008
.L_548:


//--------------------- .nv.info._ZN7cutlass13device_kernelIN5flash11enable_sm90INS1_16FlashAttnBwdSm90INS1_25CollectiveMainloopBwdSm90ILi2ELi2ELi2EN4cute5tupleIJNS5_1CILi1EEES8_S8_EEENS6_IJNS7_ILi128EEESA_NS7_ILi64EEEEEENS_6half_tEfNS_4arch4Sm90ELb0ELb1ELb0ELb1ELb1ELb1ELb0ELb0ELi2ELi1ELi2ELi2ELb0EEENS1_21CollectiveEpilogueBwdISC_SD_SF_Li256ELb1ELb0ELi1EEENS1_19SingleTileSchedulerILb1ELb0ELb0ELi128EEEEEEEEEvNT_6ParamsE --------------------------
	.section	.nv.info._ZN7cutlass13device_kernelIN5flash11enable_sm90INS1_16FlashAttnBwdSm90INS1_25CollectiveMainloopBwdSm90ILi2ELi2ELi2EN4cute5tupleIJNS5_1CILi1EEES8_S8_EEENS6_IJNS7_ILi128EEESA_NS7_ILi64EEEEEENS_6half_tEfNS_4arch4Sm90ELb0ELb1ELb0ELb1ELb1ELb1ELb0ELb0ELi2ELi1ELi2ELi2ELb0EEENS1_21CollectiveEpilogueBwdISC_SD_SF_Li256ELb1ELb0ELi1EEENS1_19SingleTileSchedulerILb1ELb0ELb0ELi128EEEEEEEEEvNT_6ParamsE,"",@"SHT_CUDA_INFO"
	.sectionflags	@""
	.align	4


	//----- nvinfo : EIATTR_CUDA_API_VERSION
	.align		4
        /*0000*/ 	.byte	0x04, 0x37
        /*0002*/ 	.short	(.L_550 - .L_549)
.L_549:
        /*0004*/ 	.word	0x00000082


	//----- nvinfo : EIATTR_KPARAM_INFO
	.align		4
.L_550:
        /*0008*/ 	.byte	0x04, 0x17
        /*000a*/ 	.short	(.L_552 - .L_551)
.L_551:
        /*000c*/ 	.word	0x00000000
        /*0010*/ 	.short	0x0000
        /*0012*/ 	.short	0x0070
        /*0014*/ 	.byte	0x00, 0xf0, 0x01, 0x1a


	//----- nvinfo : EIATTR_SPARSE_MMA_MASK
	.align		4
.L_552:
        /*0018*/ 	.byte	0x03, 0x50
        /*001a*/ 	.short	0x0000


	//----- nvinfo : EIATTR_MAXREG_COUNT
	.align		4
        /*001c*/ 	.byte	0x03, 0x1b
        /*001e*/ 	.short	0x00a8


	//----- nvinfo : EIATTR_NUM_BARRIERS
	.align		4
        /*0020*/ 	.byte	0x02, 0x4c
        /*0022*/ 	.byte	0x10
	.zero		1


	//----- nvinfo : EIATTR_EXTERNS
	.align		4
        /*0024*/ 	.byte	0x04, 0x0f
        /*0026*/ 	.short	(.L_554 - .L_553)


	//   ....[0]....
	.align		4
.L_553:
        /*0028*/ 	.word	index@(__assertfail)


	//----- nvinfo : EIATTR_ANNOTATIONS
	.align		4
.L_554:
        /*002c*/ 	.byte	0x04, 0x55
        /*002e*/ 	.short	(.L_556 - .L_555)


	//   ....[0]....
.L_555:
        /* <DEDUP_REMOVED lines=31> */


	//----- nvinfo : EIATTR_MERCURY_ISA_VERSION
	.align		4
.L_556:
        /*0210*/ 	.byte	0x03, 0x5f
        /*0212*/ 	.short	0x0101


	//----- nvinfo : EIATTR_INT_WARP_WIDE_INSTR_OFFSETS
	.align		4
        /*0214*/ 	.byte	0x04, 0x31
        /*0216*/ 	.short	(.L_558 - .L_557)


	//   ....[0]....
.L_557:
        /*0218*/ 	.word	0x00000190


	//   ....[1]....
        /*021c*/ 	.word	0x000001c0


	//   ....[2]....
        /*0220*/ 	.word	0x000105a0


	//   ....[3]....
        /*0224*/ 	.word	0x00010bf0


	//   ....[4]....
        /*0228*/ 	.word	0x000110a0


	//   ....[5]....
        /*022c*/ 	.word	0x00011360


	//   ....[6]....
        /*0230*/ 	.word	0x000115c0


	//   ....[7]....
        /*0234*/ 	.word	0x00011750


	//----- nvinfo : EIATTR_COOP_GROUP_MASK_REGIDS
	.align		4
.L_558:
        /*0238*/ 	.byte	0x04, 0x29
        /*023a*/ 	.short	(.L_560 - .L_559)


	//   ....[0]....
.L_559:
        /*023c*/ 	.word	0xffffffff


	//   ....[1]....
        /*0240*/ 	.word	0xffffffff


	//   ....[2]....
        /*0244*/ 	.word	0xffffffff


	//   ....[3]....
        /*0248*/ 	.word	0xffffffff


	//   ....[4]....
        /*024c*/ 	.word	0xffffffff


	//   ....[5]....
        /*0250*/ 	.word	0xffffffff


	//   ....[6]....
        /*0254*/ 	.word	0xffffffff


	//   ....[7]....
        /*0258*/ 	.word	0xffffffff


	//   ....[8]....
        /*025c*/ 	.word	0xffffffff


	//   ....[9]....
        /*0260*/ 	.word	0xffffffff


	//   ....[10]....
        /*0264*/ 	.word	0xffffffff


	//   ....[11]....
        /*0268*/ 	.word	0xffffffff


	//   ....[12]....
        /*026c*/ 	.word	0xffffffff


	//   ....[13]....
        /*0270*/ 	.word	0xffffffff


	//   ....[14]....
        /*0274*/ 	.word	0xffffffff


	//   ....[15]....
        /*0278*/ 	.word	0xffffffff


	//   ....[16]....
        /*027c*/ 	.word	0xffffffff


	//   ....[17]....
        /*0280*/ 	.word	0xffffffff


	//   ....[18]....
        /*0284*/ 	.word	0xffffffff


	//   ....[19]....
        /*0288*/ 	.word	0xffffffff


	//   ....[20]....
        /*028c*/ 	.word	0xffffffff


	//   ....[21]....
        /*0290*/ 	.word	0xffffffff


	//   ....[22]....
        /*0294*/ 	.word	0xffffffff


	//   ....[23]....
        /*0298*/ 	.word	0xffffffff


	//   ....[24]....
        /*029c*/ 	.word	0xffffffff


	//   ....[25]....
        /*02a0*/ 	.word	0xffffffff


	//   ....[26]....
        /*02a4*/ 	.word	0xffffffff


	//   ....[27]....
        /*02a8*/ 	.word	0xffffffff


	//   ....[28]....
        /*02ac*/ 	.word	0xffffffff


	//   ....[29]....
        /*02b0*/ 	.word	0xffffffff


	//   ....[30]....
        /*02b4*/ 	.word	0xffffffff


	//   ....[31]....
        /*02b8*/ 	.word	0xffffffff


	//   ....[32]....
        /*02bc*/ 	.word	0xffffffff


	//   ....[33]....
        /*02c0*/ 	.word	0xffffffff


	//   ....[34]....
        /*02c4*/ 	.word	0xffffffff


	//   ....[35]....
        /*02c8*/ 	.word	0xffffffff


	//   ....[36]....
        /*02cc*/ 	.word	0xffffffff


	//   ....[37]....
        /*02d0*/ 	.word	0xffffffff


	//   ....[38]....
        /*02d4*/ 	.word	0xffffffff


	//   ....[39]....
        /*02d8*/ 	.word	0xffffffff


	//   ....[40]....
        /*02dc*/ 	.word	0xffffffff


	//   ....[41]....
        /*02e0*/ 	.word	0xffffffff


	//   ....[42]....
        /*02e4*/ 	.word	0xffffffff


	//   ....[43]....
        /*02e8*/ 	.word	0xffffffff


	//   ....[44]....
        /*02ec*/ 	.word	0xffffffff


	//   ....[45]....
        /*02f0*/ 	.word	0xffffffff


	//   ....[46]....
        /*02f4*/ 	.word	0xffffffff


	//   ....[47]....
        /*02f8*/ 	.word	0xffffffff


	//   ....[48]....
        /*02fc*/ 	.word	0xffffffff


	//   ....[49]....
        /*0300*/ 	.word	0xffffffff


	//   ....[50]....
        /*0304*/ 	.word	0xffffffff


	//   ....[51]....
        /*0308*/ 	.word	0xffffffff


	//   ....[52]....
        /*030c*/ 	.word	0xffffffff


	//   ....[53]....
        /*0310*/ 	.word	0xffffffff


	//   ....[54]....
        /*0314*/ 	.word	0xffffffff


	//   ....[55]....
        /*0318*/ 	.word	0xffffffff


	//   ....[56]....
        /*031c*/ 	.word	0xffffffff


	//   ....[57]....
        /*0320*/ 	.word	0xffffffff


	//   ....[58]....
        /*0324*/ 	.word	0xffffffff


	//   ....[59]....
        /*0328*/ 	.word	0xffffffff


	//   ....[60]....
        /*032c*/ 	.word	0xffffffff


	//   ....[61]....
        /*0330*/ 	.word	0xffffffff


	//   ....[62]....
        /*0334*/ 	.word	0xffffffff


	//   ....[63]....
        /*0338*/ 	.word	0xffffffff


	//   ....[64]....
        /*033c*/ 	.word	0xffffffff


	//   ....[65]....
        /*0340*/ 	.word	0xffffffff


	//   ....[66]....
        /*0344*/ 	.word	0xffffffff


	//   ....[67]....
        /*0348*/ 	.word	0xffffffff


	//   ....[68]....
        /*034c*/ 	.word	0xffffffff


	//   ....[69]....
        /*0350*/ 	.word	0xffffffff


	//   ....[70]....
        /*0354*/ 	.word	0xffffffff


	//   ....[71]....
        /*0358*/ 	.word	0xffffffff


	//   ....[72]....
        /*035c*/ 	.word	0xffffffff


	//   ....[73]....
        /*0360*/ 	.word	0xffffffff


	//   ....[74]....
        /*0364*/ 	.word	0xffffffff


	//   ....[75]....
        /*0368*/ 	.word	0xffffffff


	//   ....[76]....
        /*036c*/ 	.word	0xffffffff


	//   ....[77]....
        /*0370*/ 	.word	0xffffffff


	//   ....[78]....
        /*0374*/ 	.word	0xffffffff


	//   ....[79]....
        /*0378*/ 	.word	0xffffffff


	//   ....[80]....
        /*037c*/ 	.word	0xffffffff


	//   ....[81]....
        /*0380*/ 	.word	0xffffffff


	//   ....[82]....
        /*0384*/ 	.word	0xffffffff


	//   ....[83]....
        /*0388*/ 	.word	0xffffffff


	//   ....[84]....
        /*038c*/ 	.word	0xffffffff


	//   ....[85]....
        /*0390*/ 	.word	0xffffffff


	//   ....[86]....
        /*0394*/ 	.word	0xffffffff


	//   ....[87]....
        /*0398*/ 	.word	0xffffffff


	//   ....[88]....
        /*039c*/ 	.word	0xffffffff


	//   ....[89]....
        /*03a0*/ 	.word	0xffffffff


	//   ....[90]....
        /*03a4*/ 	.word	0xffffffff


	//   ....[91]....
        /*03a8*/ 	.word	0xffffffff


	//   ....[92]....
        /*03ac*/ 	.word	0xffffffff


	//   ....[93]....
        /*03b0*/ 	.word	0xffffffff


	//   ....[94]....
        /*03b4*/ 	.word	0xffffffff


	//   ....[95]....
        /*03b8*/ 	.word	0xffffffff


	//   ....[96]....
        /*03bc*/ 	.word	0xffffffff


	//   ....[97]....
        /*03c0*/ 	.word	0xffffffff


	//   ....[98]....
        /*03c4*/ 	.word	0xffffffff


	//   ....[99]....
        /*03c8*/ 	.word	0xffffffff


	//   ....[100]....
        /*03cc*/ 	.word	0xffffffff


	//   ....[101]....
        /*03d0*/ 	.word	0xffffffff


	//   ....[102]....
        /*03d4*/ 	.word	0xffffffff


	//   ....[103]....
        /*03d8*/ 	.word	0xffffffff


	//   ....[104]....
        /*03dc*/ 	.word	0xffffffff


	//   ....[105]....
        /*03e0*/ 	.word	0xffffffff


	//   ....[106]....
        /*03e4*/ 	.word	0xffffffff


	//   ....[107]....
        /*03e8*/ 	.word	0xffffffff


	//   ....[108]....
        /*03ec*/ 	.word	0xffffffff


	//   ....[109]....
        /*03f0*/ 	.word	0xffffffff


	//   ....[110]....
        /*03f4*/ 	.word	0xffffffff


	//   ....[111]....
        /*03f8*/ 	.word	0xffffffff


	//   ....[112]....
        /*03fc*/ 	.word	0xffffffff


	//   ....[113]....
        /*0400*/ 	.word	0xffffffff


	//   ....[114]....
        /*0404*/ 	.word	0xffffffff


	//   ....[115]....
        /*0408*/ 	.word	0xffffffff


	//   ....[116]....
        /*040c*/ 	.word	0xffffffff


	//   ....[117]....
        /*0410*/ 	.word	0xffffffff


	//   ....[118]....
        /*0414*/ 	.word	0xffffffff


	//   ....[119]....
        /*0418*/ 	.word	0xffffffff


	//   ....[120]....
        /*041c*/ 	.word	0xffffffff


	//   ....[121]....
        /*0420*/ 	.word	0xffffffff


	//   ....[122]....
        /*0424*/ 	.word	0xffffffff


	//   ....[123]....
        /*0428*/ 	.word	0xffffffff


	//   ....[124]....
        /*042c*/ 	.word	0xffffffff


	//   ....[125]....
        /*0430*/ 	.word	0xffffffff


	//   ....[126]....
        /*0434*/ 	.word	0xffffffff


	//   ....[127]....
        /*0438*/ 	.word	0xffffffff


	//   ....[128]....
        /*043c*/ 	.word	0xffffffff


	//   ....[129]....
        /*0440*/ 	.word	0xffffffff


	//   ....[130]....
        /*0444*/ 	.word	0xffffffff


	//   ....[131]....
        /*0448*/ 	.word	0xffffffff


	//   ....[132]....
        /*044c*/ 	.word	0xffffffff


	//   ....[133]....
        /*0450*/ 	.word	0xffffffff


	//   ....[134]....
        /*0454*/ 	.word	0xffffffff


	//   ....[135]....
        /*0458*/ 	.word	0xffffffff


	//   ....[136]....
        /*045c*/ 	.word	0xffffffff


	//   ....[137]....
        /*0460*/ 	.word	0xffffffff


	//   ....[138]....
        /*0464*/ 	.word	0xffffffff


	//   ....[139]....
        /*0468*/ 	.word	0xffffffff


	//   ....[140]....
        /*046c*/ 	.word	0xffffffff


	//   ....[141]....
        /*0470*/ 	.word	0xffffffff


	//   ....[142]....
        /*0474*/ 	.word	0xffffffff


	//   ....[143]....
        /*0478*/ 	.word	0xffffffff


	//   ....[144]....
        /*047c*/ 	.word	0xffffffff


	//   ....[145]....
        /*0480*/ 	.word	0xffffffff


	//   ....[146]....
        /*0484*/ 	.word	0xffffffff


	//   ....[147]....
        /*0488*/ 	.word	0xffffffff


	//   ....[148]....
        /*048c*/ 	.word	0xffffffff


	//   ....[149]....
        /*0490*/ 	.word	0xffffffff


	//   ....[150]....
        /*0494*/ 	.word	0xffffffff


	//   ....[151]....
        /*0498*/ 	.word	0xffffffff


	//   ....[152]....
        /*049c*/ 	.word	0xffffffff


	//   ....[153]....
        /*04a0*/ 	.word	0xffffffff


	//   ....[154]....
        /*04a4*/ 	.word	0xffffffff


	//   ....[155]....
        /*04a8*/ 	.word	0xffffffff


	//   ....[156]....
        /*04ac*/ 	.word	0xffffffff


	//   ....[157]....
        /*04b0*/ 	.word	0xffffffff


	//   ....[158]....
        /*04b4*/ 	.word	0xffffffff


	//   ....[159]....
        /*04b8*/ 	.word	0xffffffff


	//   ....[160]....
        /*04bc*/ 	.word	0xffffffff


	//   ....[161]....
        /*04c0*/ 	.word	0xffffffff


	//   ....[162]....
        /*04c4*/ 	.word	0xffffffff


	//   ....[163]....
        /*04c8*/ 	.word	0xffffffff


	//   ....[164]....
        /*04cc*/ 	.word	0xffffffff


	//   ....[165]....
        /*04d0*/ 	.word	0xffffffff


	//   ....[166]....
        /*04d4*/ 	.word	0xffffffff


	//   ....[167]....
        /*04d8*/ 	.word	0xffffffff


	//   ....[168]....
        /*04dc*/ 	.word	0xffffffff


	//   ....[169]....
        /*04e0*/ 	.word	0xffffffff


	//   ....[170]....
        /*04e4*/ 	.word	0xffffffff


	//   ....[171]....
        /*04e8*/ 	.word	0xffffffff


	//   ....[172]....
        /*04ec*/ 	.word	0xffffffff


	//   ....[173]....
        /*04f0*/ 	.word	0xffffffff


	//   ....[174]....
        /*04f4*/ 	.word	0xffffffff


	//   ....[175]....
        /*04f8*/ 	.word	0xffffffff


	//   ....[176]....
        /*04fc*/ 	.word	0xffffffff


	//   ....[177]....
        /*0500*/ 	.word	0xffffffff


	//   ....[178]....
        /*0504*/ 	.word	0xffffffff


	//   ....[179]....
        /*0508*/ 	.word	0xffffffff


	//   ....[180]....
        /*050c*/ 	.word	0xffffffff


	//   ....[181]....
        /*0510*/ 	.word	0xffffffff


	//   ....[182]....
        /*0514*/ 	.word	0xffffffff


	//   ....[183]....
        /*0518*/ 	.word	0xffffffff


	//   ....[184]....
        /*051c*/ 	.word	0xffffffff


	//   ....[185]....
        /*0520*/ 	.word	0xffffffff


	//   ....[186]....
        /*0524*/ 	.word	0xffffffff


	//   ....[187]....
        /*0528*/ 	.word	0xffffffff


	//   ....[188]....
        /*052c*/ 	.word	0xffffffff


	//   ....[189]....
        /*0530*/ 	.word	0xffffffff


	//   ....[190]....
        /*0534*/ 	.word	0xffffffff


	//   ....[191]....
        /*0538*/ 	.word	0xffffffff


	//   ....[192]....
        /*053c*/ 	.word	0xffffffff


	//   ....[193]....
        /*0540*/ 	.word	0xffffffff


	//   ....[194]....
        /*0544*/ 	.word	0xffffffff


	//   ....[195]....
        /*0548*/ 	.word	0xffffffff


	//   ....[196]....
        /*054c*/ 	.word	0xffffffff


	//   ....[197]....
        /*0550*/ 	.word	0xffffffff


	//   ....[198]....
        /*0554*/ 	.word	0xffffffff


	//   ....[199]....
        /*0558*/ 	.word	0xffffffff


	//   ....[200]....
        /*055c*/ 	.word	0xffffffff


	//   ....[201]....
        /*0560*/ 	.word	0xffffffff


	//   ....[202]....
        /*0564*/ 	.word	0xffffffff


	//   ....[203]....
        /*0568*/ 	.word	0xffffffff


	//   ....[204]....
        /*056c*/ 	.word	0xffffffff


	//   ....[205]....
        /*0570*/ 	.word	0xffffffff


	//   ....[206]....
        /*0574*/ 	.word	0xffffffff


	//   ....[207]....
        /*0578*/ 	.word	0xffffffff


	//   ....[208]....
        /*057c*/ 	.word	0x0500000f


	//   ....[209]....
        /*0580*/ 	.word	0x0500000f


	//   ....[210]....
        /*0584*/ 	.word	0x0500000f


	//   ....[211]....
        /*0588*/ 	.word	0x0500000f


	//----- nvinfo : EIATTR_COOP_GROUP_INSTR_OFFSETS
	.align		4
.L_560:
        /*058c*/ 	.byte	0x04, 0x28
        /*058e*/ 	.short	(.L_562 - .L_561)


	//   ....[0]....
.L_561:
        /*0590*/ 	.word	0x00000070


	//   ....[1]....
        /*0594*/ 	.word	0x000001a0


	//   ....[2]....
        /*0598*/ 	.word	0x000001f0


	//   ....[3]....
        /*059c*/ 	.word	0x000003e0


	//   ....[4]....
        /*05a0*/ 	.word	0x00000620


	//   ....[5]....
        /*05a4*/ 	.word	0x00001410


	//   ....[6]....
        /*05a8*/ 	.word	0x00002440


	//   ....[7]....
        /*05ac*/ 	.word	0x00002500


	//   ....[8]....
        /*05b0*/ 	.word	0x00002530


	//   ....[9]....
        /*05b4*/ 	.word	0x00002660


	//   ....[10]....
        /*05b8*/ 	.word	0x000026b0


	//   ....[11]....
        /*05bc*/ 	.word	0x00002980


	//   ....[12]....
        /*05c0*/ 	.word	0x000029f0


	//   ....[13]....
        /*05c4*/ 	.word	0x00002a40


	//   ....[14]....
        /*05c8*/ 	.word	0x00002d30


	//   ....[15]....
        /*05cc*/ 	.word	0x00002db0


	//   ....[16]....
        /*05d0*/ 	.word	0x00002f40


	//   ....[17]....
        /*05d4*/ 	.word	0x000030d0


	//   ....[18]....
        /*05d8*/ 	.word	0x00003100


	//   ....[19]....
        /*05dc*/ 	.word	0x00003140


	//   ....[20]....
        /*05e0*/ 	.word	0x00003290


	//   ....[21]....
        /*05e4*/ 	.word	0x000032f0


	//   ....[22]....
        /*05e8*/ 	.word	0x000034c0


	//   ....[23]....
        /*05ec*/ 	.word	0x00003560


	//   ....[24]....
        /*05f0*/ 	.word	0x000035f0


	//   ....[25]....
        /*05f4*/ 	.word	0x000036c0


	//   ....[26]....
        /*05f8*/ 	.word	0x00003700


	//   ....[27]....
        /*05fc*/ 	.word	0x00003740


	//   ....[28]....
        /*0600*/ 	.word	0x00003780


	//   ....[29]....
        /*0604*/ 	.word	0x000037b0


	//   ....[30]....
        /*0608*/ 	.word	0x00003830


	//   ....[31]....
        /*060c*/ 	.word	0x00003890


	//   ....[32]....
        /*0610*/ 	.word	0x000038e0


	//   ....[33]....
        /*0614*/ 	.word	0x000038f0


	//   ....[34]....
        /*0618*/ 	.word	0x00003950


	//   ....[35]....
        /*061c*/ 	.word	0x000039e0


	//   ....[36]....
        /*0620*/ 	.word	0x00003ab0


	//   ....[37]....
        /*0624*/ 	.word	0x00003b90


	//   ....[38]....
        /*0628*/ 	.word	0x00003c00


	//   ....[39]....
        /*062c*/ 	.word	0x00003c30


	//   ....[40]....
        /*0630*/ 	.word	0x00003c50


	//   ....[41]....
        /*0634*/ 	.word	0x00003c60


	//   ....[42]....
        /*0638*/ 	.word	0x00003c80


	//   ....[43]....
        /*063c*/ 	.word	0x00003c90


	//   ....[44]....
        /*0640*/ 	.word	0x00003cb0


	//   ....[45]....
        /*0644*/ 	.word	0x00003d30


	//   ....[46]....
        /*0648*/ 	.word	0x00003dc0


	//   ....[47]....
        /*064c*/ 	.word	0x00003e00


	//   ....[48]....
        /*0650*/ 	.word	0x00003e40


	//   ....[49]....
        /*0654*/ 	.word	0x00003e80


	//   ....[50]....
        /*0658*/ 	.word	0x00003ef0


	//   ....[51]....
        /*065c*/ 	.word	0x00003f10


	//   ....[52]....
        /*0660*/ 	.word	0x00003f70


	//   ....[53]....
        /*0664*/ 	.word	0x00003ff0


	//   ....[54]....
        /*0668*/ 	.word	0x00004030


	//   ....[55]....
        /*066c*/ 	.word	0x00004070


	//   ....[56]....
        /*0670*/ 	.word	0x000040b0


	//   ....[57]....
        /*0674*/ 	.word	0x000040f0


	//   ....[58]....
        /*0678*/ 	.word	0x00004130


	//   ....[59]....
        /*067c*/ 	.word	0x00004170


	//   ....[60]....
        /*0680*/ 	.word	0x000041b0


	//   ....[61]....
        /*0684*/ 	.word	0x000041f0


	//   ....[62]....
        /*0688*/ 	.word	0x00004230


	//   ....[63]....
        /*068c*/ 	.word	0x00004270


	//   ....[64]....
        /*0690*/ 	.word	0x000042b0


	//   ....[65]....
        /*0694*/ 	.word	0x000042f0


	//   ....[66]....
        /*0698*/ 	.word	0x00004330


	//   ....[67]....
        /*069c*/ 	.word	0x00004370


	//   ....[68]....
        /*06a0*/ 	.word	0x000043b0


	//   ....[69]....
        /*06a4*/ 	.word	0x000043f0


	//   ....[70]....
        /*06a8*/ 	.word	0x00006610


	//   ....[71]....
        /*06ac*/ 	.word	0x00006670


	//   ....[72]....
        /*06b0*/ 	.word	0x000066b0


	//   ....[73]....
        /*06b4*/ 	.word	0x000066e0


	//   ....[74]....
        /*06b8*/ 	.word	0x00006710


	//   ....[75]....
        /*06bc*/ 	.word	0x00006740


	//   ....[76]....
        /*06c0*/ 	.word	0x00006a20


	//   ....[77]....
        /*06c4*/ 	.word	0x00006a30


	//   ....[78]....
        /*06c8*/ 	.word	0x00006a60


	//   ....[79]....
        /*06cc*/ 	.word	0x00006a90


	//   ....[80]....
        /*06d0*/ 	.word	0x00006ad0


	//   ....[81]....
        /*06d4*/ 	.word	0x00006bc0


	//   ....[82]....
        /*06d8*/ 	.word	0x00006ca0


	//   ....[83]....
        /*06dc*/ 	.word	0x00006ce0


	//   ....[84]....
        /*06e0*/ 	.word	0x00006d20


	//   ....[85]....
        /*06e4*/ 	.word	0x00006d50


	//   ....[86]....
        /*06e8*/ 	.word	0x00006d90


	//   ....[87]....
        /*06ec*/ 	.word	0x00006dc0


	//   ....[88]....
        /*06f0*/ 	.word	0x00006de0


	//   ....[89]....
        /*06f4*/ 	.word	0x00006e50


	//   ....[90]....
        /*06f8*/ 	.word	0x00006e90


	//   ....[91]....
        /*06fc*/ 	.word	0x00006ed0


	//   ....[92]....
        /*0700*/ 	.word	0x00006f10


	//   ....[93]....
        /*0704*/ 	.word	0x00006f50


	//   ....[94]....
        /*0708*/ 	.word	0x00006fc0


	//   ....[95]....
        /*070c*/ 	.word	0x00007000


	//   ....[96]....
        /*0710*/ 	.word	0x00007060


	//   ....[97]....
        /*0714*/ 	.word	0x000070b0


	//   ....[98]....
        /*0718*/ 	.word	0x000070f0


	//   ....[99]....
        /*071c*/ 	.word	0x000071c0


	//   ....[100]....
        /*0720*/ 	.word	0x00007200


	//   ....[101]....
        /*0724*/ 	.word	0x00007270


	//   ....[102]....
        /*0728*/ 	.word	0x00007690


	//   ....[103]....
        /*072c*/ 	.word	0x000076a0


	//   ....[104]....
        /*0730*/ 	.word	0x000076b0


	//   ....[105]....
        /*0734*/ 	.word	0x000076c0


	//   ....[106]....
        /*0738*/ 	.word	0x000076d0


	//   ....[107]....
        /*073c*/ 	.word	0x000076e0


	//   ....[108]....
        /*0740*/ 	.word	0x00007710


	//   ....[109]....
        /*0744*/ 	.word	0x00007740


	//   ....[110]....
        /*0748*/ 	.word	0x00007780


	//   ....[111]....
        /*074c*/ 	.word	0x000077a0


	//   ....[112]....
        /*0750*/ 	.word	0x000077e0


	//   ....[113]....
        /*0754*/ 	.word	0x00007820


	//   ....[114]....
        /*0758*/ 	.word	0x00007860


	//   ....[115]....
        /*075c*/ 	.word	0x00007870


	//   ....[116]....
        /*0760*/ 	.word	0x000078a0


	//   ....[117]....
        /*0764*/ 	.word	0x000078e0


	//   ....[118]....
        /*0768*/ 	.word	0x00007910


	//   ....[119]....
        /*076c*/ 	.word	0x00007940


	//   ....[120]....
        /*0770*/ 	.word	0x00007990


	//   ....[121]....
        /*0774*/ 	.word	0x000079d0


	//   ....[122]....
        /*0778*/ 	.word	0x000079f0


	//   ....[123]....
        /*077c*/ 	.word	0x00007a30


	//   ....[124]....
        /*0780*/ 	.word	0x00007a70


	//   ....[125]....
        /*0784*/ 	.word	0x00007ab0


	//   ....[126]....
        /*0788*/ 	.word	0x00007ac0


	//   ....[127]....
        /*078c*/ 	.word	0x00007af0


	//   ....[128]....
        /*0790*/ 	.word	0x00007b00


	//   ....[129]....
        /*0794*/ 	.word	0x00007b10


	//   ....[130]....
        /*0798*/ 	.word	0x00007b20


	//   ....[131]....
        /*079c*/ 	.word	0x00007b30


	//   ....[132]....
        /*07a0*/ 	.word	0x00007b70


	//   ....[133]....
        /*07a4*/ 	.word	0x00007bb0


	//   ....[134]....
        /*07a8*/ 	.word	0x0000a040


	//   ....[135]....
        /*07ac*/ 	.word	0x0000a180


	//   ....[136]....
        /*07b0*/ 	.word	0x0000a1b0


	//   ....[137]....
        /*07b4*/ 	.word	0x0000a260


	//   ....[138]....
        /*07b8*/ 	.word	0x0000a2e0


	//   ....[139]....
        /*07bc*/ 	.word	0x0000a3c0


	//   ....[140]....
        /*07c0*/ 	.word	0x0000a400


	//   ....[141]....
        /*07c4*/ 	.word	0x0000a4f0


	//   ....[142]....
        /*07c8*/ 	.word	0x0000a530


	//   ....[143]....
        /*07cc*/ 	.word	0x0000a570


	//   ....[144]....
        /*07d0*/ 	.word	0x0000a620


	//   ....[145]....
        /*07d4*/ 	.word	0x0000a710


	//   ....[146]....
        /*07d8*/ 	.word	0x0000a770


	//   ....[147]....
        /*07dc*/ 	.word	0x0000a810


	//   ....[148]....
        /*07e0*/ 	.word	0x0000a850


	//   ....[149]....
        /*07e4*/ 	.word	0x0000a880


	//   ....[150]....
        /*07e8*/ 	.word	0x0000a9a0


	//   ....[151]....
        /*07ec*/ 	.word	0x0000a9e0


	//   ....[152]....
        /*07f0*/ 	.word	0x0000ab40


	//   ....[153]....
        /*07f4*/ 	.word	0x0000ac40


	//   ....[154]....
        /*07f8*/ 	.word	0x0000ac80


	//   ....[155]....
        /*07fc*/ 	.word	0x0000b1d0


	//   ....[156]....
        /*0800*/ 	.word	0x0000b2d0


	//   ....[157]....
        /*0804*/ 	.word	0x0000b300


	//   ....[158]....
        /*0808*/ 	.word	0x0000b340


	//   ....[159]....
        /*080c*/ 	.word	0x0000b3c0


	//   ....[160]....
        /*0810*/ 	.word	0x0000b400


	//   ....[161]....
        /*0814*/ 	.word	0x0000b490


	//   ....[162]....
        /*0818*/ 	.word	0x0000b4d0


	//   ....[163]....
        /*081c*/ 	.word	0x0000b6d0


	//   ....[164]....
        /*0820*/ 	.word	0x0000b710


	//   ....[165]....
        /*0824*/ 	.word	0x0000b760


	//   ....[166]....
        /*0828*/ 	.word	0x0000b910


	//   ....[167]....
        /*082c*/ 	.word	0x0000b920


	//   ....[168]....
        /*0830*/ 	.word	0x0000b930


	//   ....[169]....
        /*0834*/ 	.word	0x0000b940


	//   ....[170]....
        /*0838*/ 	.word	0x0000b950


	//   ....[171]....
        /*083c*/ 	.word	0x0000b960


	//   ....[172]....
        /*0840*/ 	.word	0x0000b990


	//   ....[173]....
        /*0844*/ 	.word	0x0000b9c0


	//   ....[174]....
        /*0848*/ 	.word	0x0000ba00


	//   ....[175]....
        /*084c*/ 	.word	0x0000ba30


	//   ....[176]....
        /*0850*/ 	.word	0x0000ba70


	//   ....[177]....
        /*0854*/ 	.word	0x0000baa0


	//   ....[178]....
        /*0858*/ 	.word	0x0000bae0


	//   ....[179]....
        /*085c*/ 	.word	0x0000baf0


	//   ....[180]....
        /*0860*/ 	.word	0x0000bb10


	//   ....[181]....
        /*0864*/ 	.word	0x0000bb50


	//   ....[182]....
        /*0868*/ 	.word	0x0000bb90


	//   ....[183]....
        /*086c*/ 	.word	0x0000bc30


	//   ....[184]....
        /*0870*/ 	.word	0x0000bc70


	//   ....[185]....
        /*0874*/ 	.word	0x0000bcb0


	//   ....[186]....
        /*0878*/ 	.word	0x0000bce0


	//   ....[187]....
        /*087c*/ 	.word	0x0000bd20


	//   ....[188]....
        /*0880*/ 	.word	0x0000bd30


	//   ....[189]....
        /*0884*/ 	.word	0x0000bd40


	//   ....[190]....
        /*0888*/ 	.word	0x0000bd70


	//   ....[191]....
        /*088c*/ 	.word	0x0000bdb0


	//   ....[192]....
        /*0890*/ 	.word	0x0000bde0


	//   ....[193]....
        /*0894*/ 	.word	0x0000be00


	//   ....[194]....
        /*0898*/ 	.word	0x0000be20


	//   ....[195]....
        /*089c*/ 	.word	0x0000be30


	//   ....[196]....
        /*08a0*/ 	.word	0x0000be40


	//   ....[197]....
        /*08a4*/ 	.word	0x0000be50


	//   ....[198]....
        /*08a8*/ 	.word	0x0000f6c0


	//   ....[199]....
        /*08ac*/ 	.word	0x000101a0


	//   ....[200]....
        /*08b0*/ 	.word	0x000104d0


	//   ....[201]....
        /*08b4*/ 	.word	0x00010850


	//   ....[202]....
        /*08b8*/ 	.word	0x00010b20


	//   ....[203]....
        /*08bc*/ 	.word	0x00010d60


	//   ....[204]....
        /*08c0*/ 	.word	0x00010fd0


	//   ....[205]....
        /*08c4*/ 	.word	0x000112a0


	//   ....[206]....
        /*08c8*/ 	.word	0x000114c0


	//   ....[207]....
        /*08cc*/ 	.word	0x00011650


	//   ....[208]....
        /*08d0*/ 	.word	0x00013d20


	//   ....[209]....
        /*08d4*/ 	.word	0x00013fb0


	//   ....[210]....
        /*08d8*/ 	.word	0x00014020


	//   ....[211]....
        /*08dc*/ 	.word	0x00014090


	//----- nvinfo : EIATTR_REG_RECONFIG
	.align		4
.L_562:
        /*08e0*/ 	.byte	0x01, 0x54
	.zero		2


	//----- nvinfo : EIATTR_SYSCALL_OFFSETS
	.align		4
        /*08e4*/ 	.byte	0x04, 0x46
        /*08e6*/ 	.short	(.L_564 - .L_563)


	//   ....[0]....
.L_563:
        /*08e8*/ 	.word	0x00001070


	//   ....[1]....
        /*08ec*/ 	.word	0x00001160


	//   ....[2]....
        /*08f0*/ 	.word	0x000012c0


	//   ....[3]....
        /*08f4*/ 	.word	0x000013b0


	//----- nvinfo : EIATTR_MBARRIER_INSTR_OFFSETS
	.align		4
.L_564:
        /*08f8*/ 	.byte	0x04, 0x39
        /*08fa*/ 	.short	(.L_566 - .L_565)


	//   ....[0]....
.L_565:
        /*08fc*/ 	.word	0x00000290
        /*0900*/ 	.word	0x000000ff
        /*0904*/ 	.word	0x00030c00
        /*0908*/ 	.short	0x0100
        /*090a*/ 	.byte	0x06
	.zero		1


	//   ....[1]....
        /*090c*/ 	.word	0x00000390
        /*0910*/ 	.word	0x000000ff
        /*0914*/ 	.word	0x00030c10
        /*0918*/ 	.short	0x0100
        /*091a*/ 	.byte	0x08
	.zero		1


	//   ....[2]....
        /*091c*/ 	.word	0x000003a0
        /*0920*/ 	.word	0x000000ff
        /*0924*/ 	.word	0x00030c20
        /*0928*/ 	.short	0x0100
        /*092a*/ 	.byte	0x08
	.zero		1


	//   ....[3]....
        /*092c*/ 	.word	0x000003b0
        /*0930*/ 	.word	0x000000ff
        /*0934*/ 	.word	0x00030c18
        /*0938*/ 	.short	0x0100
        /*093a*/ 	.byte	0x08
	.zero		1


	//   ....[4]....
        /*093c*/ 	.word	0x000003c0
        /*0940*/ 	.word	0x000000ff
        /*0944*/ 	.word	0x00030c28
        /*0948*/ 	.short	0x0100
        /*094a*/ 	.byte	0x08
	.zero		1


	//   ....[5]....
        /*094c*/ 	.word	0x000004f0
        /*0950*/ 	.word	0x000000ff
        /*0954*/ 	.word	0x00030c30
        /*0958*/ 	.short	0x0100
        /*095a*/ 	.byte	0x08
	.zero		1


	//   ....[6]....
        /*095c*/ 	.word	0x00000500
        /*0960*/ 	.word	0x000000ff
        /*0964*/ 	.word	0x00030c40
        /*0968*/ 	.short	0x0100
        /*096a*/ 	.byte	0x08
	.zero		1


	//   ....[7]....
        /*096c*/ 	.word	0x00000510
        /*0970*/ 	.word	0x000000ff
        /*0974*/ 	.word	0x00030c38
        /*0978*/ 	.short	0x0100
        /*097a*/ 	.byte	0x08
	.zero		1


	//   ....[8]....
        /*097c*/ 	.word	0x00000520
        /*0980*/ 	.word	0x000000ff
        /*0984*/ 	.word	0x00030c48
        /*0988*/ 	.short	0x0100
        /*098a*/ 	.byte	0x08
	.zero		1


	//   ....[9]....
        /*098c*/ 	.word	0x00001450
        /*0990*/ 	.word	0x00000010
        /*0994*/ 	.word	0x00030c00
        /*0998*/ 	.short	0x010a
        /*099a*/ 	.byte	0x3f
	.zero		1


	//   ....[10]....
        /*099c*/ 	.word	0x00001570
        /*09a0*/ 	.word	0x00000010
        /*09a4*/ 	.word	0x00030c00
        /*09a8*/ 	.short	0x010a
        /*09aa*/ 	.byte	0x3f
	.zero		1


	//   ....[11]....
        /*09ac*/ 	.word	0x00001de0
        /*09b0*/ 	.word	0x00000008
        /*09b4*/ 	.word	0x00030c10
        /*09b8*/ 	.short	0x010a
        /*09ba*/ 	.byte	0x3f
	.zero		1


	//   ....[12]....
        /*09bc*/ 	.word	0x00001e50
        /*09c0*/ 	.word	0x00000008
        /*09c4*/ 	.word	0x00030c10
        /*09c8*/ 	.short	0x010a
        /*09ca*/ 	.byte	0x3f
	.zero		1


	//   ....[13]....
        /*09cc*/ 	.word	0x00002230
        /*09d0*/ 	.word	0x00000008
        /*09d4*/ 	.word	0x00030c30
        /*09d8*/ 	.short	0x010a
        /*09da*/ 	.byte	0x3f
	.zero		1


	//   ....[14]....
        /*09dc*/ 	.word	0x000022a0
        /*09e0*/ 	.word	0x00000008
        /*09e4*/ 	.word	0x00030c30
        /*09e8*/ 	.short	0x010a
        /*09ea*/ 	.byte	0x3f
	.zero		1


	//   ....[15]....
        /*09ec*/ 	.word	0x00005330
        /*09f0*/ 	.word	0x00000009
        /*09f4*/ 	.word	0x00000000
        /*09f8*/ 	.short	0x0101
        /*09fa*/ 	.byte	0x3f
	.zero		1


	//   ....[16]....
        /*09fc*/ 	.word	0x00005780
        /*0a00*/ 	.word	0x00000008
        /*0a04*/ 	.word	0x00000000
        /*0a08*/ 	.short	0x0101
        /*0a0a*/ 	.byte	0x3f
	.zero		1


	//   ....[17]....
        /*0a0c*/ 	.word	0x00006050
        /*0a10*/ 	.word	0x00000007
        /*0a14*/ 	.word	0x00030c10
        /*0a18*/ 	.short	0x010a
        /*0a1a*/ 	.byte	0x3f
	.zero		1


	//   ....[18]....
        /*0a1c*/ 	.word	0x000060d0
        /*0a20*/ 	.word	0x00000007
        /*0a24*/ 	.word	0x00030c10
        /*0a28*/ 	.short	0x010a
        /*0a2a*/ 	.byte	0x3f
	.zero		1


	//   ....[19]....
        /*0a2c*/ 	.word	0x000064e0
        /*0a30*/ 	.word	0x00000007
        /*0a34*/ 	.word	0x00030c30
        /*0a38*/ 	.short	0x010a
        /*0a3a*/ 	.byte	0x3f
	.zero		1


	//   ....[20]....
        /*0a3c*/ 	.word	0x00006570
        /*0a40*/ 	.word	0x00000007
        /*0a44*/ 	.word	0x00030c30
        /*0a48*/ 	.short	0x010a
        /*0a4a*/ 	.byte	0x3f
	.zero		1


	//   ....[21]....
        /*0a4c*/ 	.word	0x00008d40
        /*0a50*/ 	.word	0x00000008
        /*0a54*/ 	.word	0x00000000
        /*0a58*/ 	.short	0x0101
        /*0a5a*/ 	.byte	0x3f
	.zero		1


	//   ....[22]....
        /*0a5c*/ 	.word	0x000091a0
        /*0a60*/ 	.word	0x00000007
        /*0a64*/ 	.word	0x00000000
        /*0a68*/ 	.short	0x0101
        /*0a6a*/ 	.byte	0x3f
	.zero		1


	//   ....[23]....
        /*0a6c*/ 	.word	0x00009a00
        /*0a70*/ 	.word	0x00000007
        /*0a74*/ 	.word	0x00030c10
        /*0a78*/ 	.short	0x010a
        /*0a7a*/ 	.byte	0x3f
	.zero		1


	//   ....[24]....
        /*0a7c*/ 	.word	0x00009a80
        /*0a80*/ 	.word	0x00000007
        /*0a84*/ 	.word	0x00030c10
        /*0a88*/ 	.short	0x010a
        /*0a8a*/ 	.byte	0x3f
	.zero		1


	//   ....[25]....
        /*0a8c*/ 	.word	0x00009e80
        /*0a90*/ 	.word	0x00000007
        /*0a94*/ 	.word	0x00030c30
        /*0a98*/ 	.short	0x010a
        /*0a9a*/ 	.byte	0x3f
	.zero		1


	//   ....[26]....
        /*0a9c*/ 	.word	0x00009f10
        /*0aa0*/ 	.word	0x00000007
        /*0aa4*/ 	.word	0x00030c30
        /*0aa8*/ 	.short	0x010a
        /*0aaa*/ 	.byte	0x3f
	.zero		1


	//   ....[27]....
        /*0aac*/ 	.word	0x0000d050
        /*0ab0*/ 	.word	0x00000008
        /*0ab4*/ 	.word	0x00000000
        /*0ab8*/ 	.short	0x0101
        /*0aba*/ 	.byte	0x3f
	.zero		1


	//   ....[28]....
        /*0abc*/ 	.word	0x0000d4c0
        /*0ac0*/ 	.word	0x00000007
        /*0ac4*/ 	.word	0x00000000
        /*0ac8*/ 	.short	0x0101
        /*0aca*/ 	.byte	0x3f
	.zero		1


	//   ....[29]....
        /*0acc*/ 	.word	0x00012350
        /*0ad0*/ 	.word	0x0000000f
        /*0ad4*/ 	.word	0x00030c20
        /*0ad8*/ 	.short	0x010a
        /*0ada*/ 	.byte	0x3f
	.zero		1


	//   ....[30]....
        /*0adc*/ 	.word	0x00012940
        /*0ae0*/ 	.word	0x0000000f
        /*0ae4*/ 	.word	0x00030c40
        /*0ae8*/ 	.short	0x010a
        /*0aea*/ 	.byte	0x3f
	.zero		1


	//   ....[31]....
        /*0aec*/ 	.word	0x00012ba0
        /*0af0*/ 	.word	0x0000000f
        /*0af4*/ 	.word	0x00030c28
        /*0af8*/ 	.short	0x010a
        /*0afa*/ 	.byte	0x3f
	.zero		1


	//   ....[32]....
        /*0afc*/ 	.word	0x00012e00
        /*0b00*/ 	.word	0x0000000f
        /*0b04*/ 	.word	0x00030c48
        /*0b08*/ 	.short	0x010a
        /*0b0a*/ 	.byte	0x3f
	.zero		1


	//   ....[33]....
        /*0b0c*/ 	.word	0x00013000
        /*0b10*/ 	.word	0x0000000f
        /*0b14*/ 	.word	0x00030c20
        /*0b18*/ 	.short	0x010a
        /*0b1a*/ 	.byte	0x3f
	.zero		1


	//   ....[34]....
        /*0b1c*/ 	.word	0x000132d0
        /*0b20*/ 	.word	0x0000000f
        /*0b24*/ 	.word	0x00030c40
        /*0b28*/ 	.short	0x010a
        /*0b2a*/ 	.byte	0x3f
	.zero		1


	//   ....[35]....
        /*0b2c*/ 	.word	0x00013500
        /*0b30*/ 	.word	0x0000000f
        /*0b34*/ 	.word	0x00030c28
        /*0b38*/ 	.short	0x010a
        /*0b3a*/ 	.byte	0x3f
	.zero		1


	//   ....[36]....
        /*0b3c*/ 	.word	0x000137a0
        /*0b40*/ 	.word	0x00000003
        /*0b44*/ 	.word	0x00030c40
        /*0b48*/ 	.short	0x010a
        /*0b4a*/ 	.byte	0x3f
	.zero		1


	//   ....[37]....
        /*0b4c*/ 	.word	0x00013b90
        /*0b50*/ 	.word	0x00000007
        /*0b54*/ 	.word	0x00000000
        /*0b58*/ 	.short	0x010a
        /*0b5a*/ 	.byte	0x3f
	.zero		1


	//   ....[38]....
        /*0b5c*/ 	.word	0x00013be0
        /*0b60*/ 	.word	0x00000003
        /*0b64*/ 	.word	0x00000000
        /*0b68*/ 	.short	0x010a
        /*0b6a*/ 	.byte	0x3f
	.zero		1


	//   ....[39]....
        /*0b6c*/ 	.word	0x00013c40
        /*0b70*/ 	.word	0x00000005
        /*0b74*/ 	.word	0x00000000
        /*0b78*/ 	.short	0x010a
        /*0b7a*/ 	.byte	0x3f
	.zero		1


	//   ....[40]....
        /*0b7c*/ 	.word	0x00013c70
        /*0b80*/ 	.word	0x00000003
        /*0b84*/ 	.word	0x00000000
        /*0b88*/ 	.short	0x010a
        /*0b8a*/ 	.byte	0x3f
	.zero		1


	//   ....[41]....
        /*0b8c*/ 	.word	0x00013d50
        /*0b90*/ 	.word	0x00000010
        /*0b94*/ 	.word	0x00030c00
        /*0b98*/ 	.short	0x010a
        /*0b9a*/ 	.byte	0x3f
	.zero		1


	//   ....[42]....
        /*0b9c*/ 	.word	0x00013da0
        /*0ba0*/ 	.word	0x00000008
        /*0ba4*/ 	.word	0x00030c10
        /*0ba8*/ 	.short	0x010a
        /*0baa*/ 	.byte	0x3f
	.zero		1


	//   ....[43]....
        /*0bac*/ 	.word	0x00013df0
        /*0bb0*/ 	.word	0x00000008
        /*0bb4*/ 	.word	0x00030c30
        /*0bb8*/ 	.short	0x010a
        /*0bba*/ 	.byte	0x3f
	.zero		1


	//   ....[44]....
        /*0bbc*/ 	.word	0x00013e40
        /*0bc0*/ 	.word	0x00000007
        /*0bc4*/ 	.word	0x00030c10
        /*0bc8*/ 	.short	0x010a
        /*0bca*/ 	.byte	0x3f
	.zero		1


	//   ....[45]....
        /*0bcc*/ 	.word	0x00013e90
        /*0bd0*/ 	.word	0x00000007
        /*0bd4*/ 	.word	0x00030c30
        /*0bd8*/ 	.short	0x010a
        /*0bda*/ 	.byte	0x3f
	.zero		1


	//   ....[46]....
        /*0bdc*/ 	.word	0x00013ee0
        /*0be0*/ 	.word	0x00000007
        /*0be4*/ 	.word	0x00030c10
        /*0be8*/ 	.short	0x010a
        /*0bea*/ 	.byte	0x3f
	.zero		1


	//   ....[47]....
        /*0bec*/ 	.word	0x00013f30
        /*0bf0*/ 	.word	0x00000007
        /*0bf4*/ 	.word	0x00030c30
        /*0bf8*/ 	.short	0x010a
        /*0bfa*/ 	.byte	0x3f
	.zero		1


	//   ....[48]....
        /*0bfc*/ 	.word	0x000140d0
        /*0c00*/ 	.word	0x0000000f
        /*0c04*/ 	.word	0x00030c20
        /*0c08*/ 	.short	0x010a
        /*0c0a*/ 	.byte	0x3f
	.zero		1


	//   ....[49]....
        /*0c0c*/ 	.word	0x00014120
        /*0c10*/ 	.word	0x0000000f
        /*0c14*/ 	.word	0x00030c40
        /*0c18*/ 	.short	0x010a
        /*0c1a*/ 	.byte	0x3f
	.zero		1


	//   ....[50]....
        /*0c1c*/ 	.word	0x00014170
        /*0c20*/ 	.word	0x0000000f
        /*0c24*/ 	.word	0x00030c28
        /*0c28*/ 	.short	0x010a
        /*0c2a*/ 	.byte	0x3f
	.zero		1


	//   ....[51]....
        /*0c2c*/ 	.word	0x000141c0
        /*0c30*/ 	.word	0x0000000f
        /*0c34*/ 	.word	0x00030c48
        /*0c38*/ 	.short	0x010a
        /*0c3a*/ 	.byte	0x3f
	.zero		1


	//   ....[52]....
        /*0c3c*/ 	.word	0x00014220
        /*0c40*/ 	.word	0x0000000f
        /*0c44*/ 	.word	0x00030c20
        /*0c48*/ 	.short	0x010a
        /*0c4a*/ 	.byte	0x3f
	.zero		1


	//   ....[53]....
        /*0c4c*/ 	.word	0x00014270
        /*0c50*/ 	.word	0x0000000f
        /*0c54*/ 	.word	0x00030c40
        /*0c58*/ 	.short	0x010a
        /*0c5a*/ 	.byte	0x3f
	.zero		1


	//   ....[54]....
        /*0c5c*/ 	.word	0x000142c0
        /*0c60*/ 	.word	0x0000000f
        /*0c64*/ 	.word	0x00030c28
        /*0c68*/ 	.short	0x010a
        /*0c6a*/ 	.byte	0x3f
	.zero		1


	//   ....[55]....
        /*0c6c*/ 	.word	0x00014310
        /*0c70*/ 	.word	0x00000003
        /*0c74*/ 	.word	0x00030c40
        /*0c78*/ 	.short	0x010a
        /*0c7a*/ 	.byte	0x3f
	.zero		1


	//   ....[56]....
        /*0c7c*/ 	.word	0x000143e0
        /*0c80*/ 	.word	0x00000007
        /*0c84*/ 	.word	0x00000000
        /*0c88*/ 	.short	0x010a
        /*0c8a*/ 	.byte	0x3f
	.zero		1


	//   ....[57]....
        /*0c8c*/ 	.word	0x00014430
        /*0c90*/ 	.word	0x00000003
        /*0c94*/ 	.word	0x00000000
        /*0c98*/ 	.short	0x010a
        /*0c9a*/ 	.byte	0x3f
	.zero		1


	//   ....[58]....
        /*0c9c*/ 	.word	0x00014480
        /*0ca0*/ 	.word	0x00000005
        /*0ca4*/ 	.word	0x00000000
        /*0ca8*/ 	.short	0x010a
        /*0caa*/ 	.byte	0x3f
	.zero		1


	//----- nvinfo : EIATTR_NUM_MBARRIERS
	.align		4
.L_566:
        /*0cac*/ 	.byte	0x03, 0x38
        /*0cae*/ 	.short	0x0009


	//----- nvinfo : EIATTR_EXIT_INSTR_OFFSETS
	.align		4
        /*0cb0*/ 	.byte	0x04, 0x1c
        /*0cb2*/ 	.short	(.L_568 - .L_567)


	//   ....[0]....
.L_567:
        /*0cb4*/ 	.word	0x00013cc0


	//----- nvinfo : EIATTR_MAX_THREADS
	.align		4
.L_568:
        /*0cb8*/ 	.byte	0x04, 0x05
        /*0cba*/ 	.short	(.L_570 - .L_569)
.L_569:
        /*0cbc*/ 	.word	0x00000180
        /*0cc0*/ 	.word	0x00000001
        /*0cc4*/ 	.word	0x00000001


	//----- nvinfo : EIATTR_CRS_STACK_SIZE
	.align		4
.L_570:
        /*0cc8*/ 	.byte	0x04, 0x1e
        /*0cca*/ 	.short	(.L_572 - .L_571)
.L_571:
        /*0ccc*/ 	.word	0x00000000


	//----- nvinfo : EIATTR_CBANK_PARAM_SIZE
	.align		4
.L_572:
        /*0cd0*/ 	.byte	0x03, 0x19
        /*0cd2*/ 	.short	0x06f0


	//----- nvinfo : EIATTR_PARAM_CBANK
	.align		4
        /*0cd4*/ 	.byte	0x04, 0x0a
        /*0cd6*/ 	.short	(.L_574 - .L_573)
	.align		4
.L_573:
        /*0cd8*/ 	.word	index@(.nv.constant0._ZN7cutlass13device_kernelIN5flash11enable_sm90INS1_16FlashAttnBwdSm90INS1_25CollectiveMainloopBwdSm90ILi2ELi2ELi2EN4cute5tupleIJNS5_1CILi1EEES8_S8_EEENS6_IJNS7_ILi128EEESA_NS7_ILi64EEEEEENS_6half_tEfNS_4arch4Sm90ELb0ELb1ELb0ELb1ELb1ELb1ELb0ELb0ELi2ELi1ELi2ELi2ELb0EEENS1_21CollectiveEpilogueBwdISC_SD_SF_Li256ELb1ELb0ELi1EEENS1_19SingleTileSchedulerILb1ELb0ELb0ELi128EEEEEEEEEvNT_6ParamsE)
        /*0cdc*/ 	.short	0x0210
        /*0cde*/ 	.short	0x06f0


	//----- nvinfo : EIATTR_SW_WAR
	.align		4
.L_574:
        /*0ce0*/ 	.byte	0x04, 0x36
        /*0ce2*/ 	.short	(.L_576 - .L_575)
.L_575:
        /*0ce4*/ 	.word	0x00000008
.L_576:


//--------------------- .nv.info._ZN7cutlass13device_kernelIN5flash11enable_sm90INS1_16FlashAttnBwdSm90INS1_25CollectiveMainloopBwdSm90ILi2ELi2ELi2EN4cute5tupleIJNS5_1CILi1EEES8_S8_EEENS6_IJNS7_ILi128EEESA_NS7_ILi64EEEEEENS_6half_tEfNS_4arch4Sm90ELb0ELb1ELb0ELb1ELb0ELb1ELb0ELb0ELi2ELi1ELi2ELi2ELb0EEENS1_24CollectiveEpilogueBwdGQAISC_fSF_Li256ELb1ELb0EEENS1_19SingleTileSchedulerILb1ELb0ELb0ELi128EEEEEEEEEvNT_6ParamsE --------------------------
	.section	.nv.info._ZN7cutlass13device_kernelIN5flash11enable_sm90INS1_16FlashAttnBwdSm90INS1_25CollectiveMainloopBwdSm90ILi2ELi2ELi2EN4cute5tupleIJNS5_1CILi1EEES8_S8_EEENS6_IJNS7_ILi128EEESA_NS7_ILi64EEEEEENS_6half_tEfNS_4arch4Sm90ELb0ELb1ELb0ELb1ELb0ELb1ELb0ELb0ELi2ELi1ELi2ELi2ELb0EEENS1_24CollectiveEpilogueBwdGQAISC_fSF_Li256ELb1ELb0EEENS1_19SingleTileSchedulerILb1ELb0ELb0ELi128EEEEEEEEEvNT_6ParamsE,"",@"SHT_CUDA_INFO"
	.sectionflags	@""
	.align	4


	//----- nvinfo : EIATTR_CUDA_API_VERSION
	.align		4
        /*0000*/ 	.byte	0x04, 0x37
        /*0002*/ 	.short	(.L_578 - .L_577)
.L_577:
        /*0004*/ 	.word	0x00000082


	//----- nvinfo : EIATTR_KPARAM_INFO
	.align		4
.L_578:
        /*0008*/ 	.byte	0x04, 0x17
        /*000a*/ 	.short	(.L_580 - .L_579)
.L_579:
        /*000c*/ 	.word	0x00000000
        /*0010*/ 	.short	0x0000
        /*0012*/ 	.short	0x0070
        /*0014*/ 	.byte	0x00, 0xf0, 0x01, 0x1a


	//----- nvinfo : EIATTR_SPARSE_MMA_MASK
	.align		4
.L_580:
        /*0018*/ 	.byte	0x03, 0x50
        /*001a*/ 	.short	0x0000


	//----- nvinfo : EIATTR_MAXREG_COUNT
	.align		4
        /*001c*/ 	.byte	0x03, 0x1b
        /*001e*/ 	.short	0x00a8


	//----- nvinfo : EIATTR_NUM_BARRIERS
	.align		4
        /*0020*/ 	.byte	0x02, 0x4c
        /*0022*/ 	.byte	0x10
	.zero		1


	//----- nvinfo : EIATTR_EXTERNS
	.align		4
        /*0024*/ 	.byte	0x04, 0x0f
        /*0026*/ 	.short	(.L_582 - .L_581)


	//   ....[0]....
	.align		4
.L_581:
        /*0028*/ 	.word	index@(__assertfail)


	//----- nvinfo : EIATTR_ANNOTATIONS
	.align		4
.L_582:
        /*002c*/ 	.byte	0x04, 0x55
        /*002e*/ 	.short	(.L_584 - .L_583)


	//   ....[0]....
.L_583:
        /* <DEDUP_REMOVED lines=31> */


	//----- nvinfo : EIATTR_MERCURY_ISA_VERSION
	.align		4
.L_584:
        /*0210*/ 	.byte	0x03, 0x5f
        /*0212*/ 	.short	0x0101


	//----- nvinfo : EIATTR_INT_WARP_WIDE_INSTR_OFFSETS
	.align		4
        /*0214*/ 	.byte	0x04, 0x31
        /*0216*/ 	.short	(.L_586 - .L_585)


	//   ....[0]....
.L_585:
        /*0218*/ 	.word	0x00000190


	//   ....[1]....
        /*021c*/ 	.word	0x000001c0


	//----- nvinfo : EIATTR_COOP_GROUP_MASK_REGIDS
	.align		4
.L_586:
        /*0220*/ 	.byte	0x04, 0x29
        /*0222*/ 	.short	(.L_588 - .L_587)


	//   ....[0]....
.L_587:
        /*0224*/ 	.word	0xffffffff


	//   ....[1]....
        /*0228*/ 	.word	0xffffffff


	//   ....[2]....
        /*022c*/ 	.word	0xffffffff


	//   ....[3]....
        /*0230*/ 	.word	0xffffffff


	//   ....[4]....
        /*0234*/ 	.word	0xffffffff


	//   ....[5]....
        /*0238*/ 	.word	0xffffffff


	//   ....[6]....
        /*023c*/ 	.word	0xffffffff


	//   ....[7]....
        /*0240*/ 	.word	0xffffffff


	//   ....[8]....
        /*0244*/ 	.word	0xffffffff


	//   ....[9]....
        /*0248*/ 	.word	0xffffffff


	//   ....[10]....
        /*024c*/ 	.word	0xffffffff


	//   ....[11]....
        /*0250*/ 	.word	0xffffffff


	//   ....[12]....
        /*0254*/ 	.word	0xffffffff


	//   ....[13]....
        /*0258*/ 	.word	0xffffffff


	//   ....[14]....
        /*025c*/ 	.word	0xffffffff


	//   ....[15]....
        /*0260*/ 	.word	0xffffffff


	//   ....[16]....
        /*0264*/ 	.word	0xffffffff


	//   ....[17]....
        /*0268*/ 	.word	0xffffffff


	//   ....[18]....
        /*026c*/ 	.word	0xffffffff


	//   ....[19]....
        /*0270*/ 	.word	0xffffffff


	//   ....[20]....
        /*0274*/ 	.word	0xffffffff


	//   ....[21]....
        /*0278*/ 	.word	0xffffffff


	//   ....[22]....
        /*027c*/ 	.word	0xffffffff


	//   ....[23]....
        /*0280*/ 	.word	0xffffffff


	//   ....[24]....
        /*0284*/ 	.word	0xffffffff


	//   ....[25]....
        /*0288*/ 	.word	0xffffffff


	//   ....[26]....
        /*028c*/ 	.word	0xffffffff


	//   ....[27]....
        /*0290*/ 	.word	0xffffffff


	//   ....[28]....
        /*0294*/ 	.word	0xffffffff


	//   ....[29]....
        /*0298*/ 	.word	0xffffffff


	//   ....[30]....
        /*029c*/ 	.word	0xffffffff


	//   ....[31]....
        /*02a0*/ 	.word	0xffffffff


	//   ....[32]....
        /*02a4*/ 	.word	0xffffffff


	//   ....[33]....
        /*02a8*/ 	.word	0xffffffff


	//   ....[34]....
        /*02ac*/ 	.word	0xffffffff


	//   ....[35]....
        /*02b0*/ 	.word	0xffffffff


	//   ....[36]....
        /*02b4*/ 	.word	0xffffffff


	//   ....[37]....
        /*02b8*/ 	.word	0xffffffff


	//   ....[38]....
        /*02bc*/ 	.word	0xffffffff


	//   ....[39]....
        /*02c0*/ 	.word	0xffffffff


	//   ....[40]....
        /*02c4*/ 	.word	0xffffffff


	//   ....[41]....
        /*02c8*/ 	.word	0xffffffff


	//   ....[42]....
        /*02cc*/ 	.word	0xffffffff


	//   ....[43]....
        /*02d0*/ 	.word	0xffffffff


	//   ....[44]....
        /*02d4*/ 	.word	0xffffffff


	//   ....[45]....
        /*02d8*/ 	.word	0xffffffff


	//   ....[46]....
        /*02dc*/ 	.word	0xffffffff


	//   ....[47]....
        /*02e0*/ 	.word	0xffffffff


	//   ....[48]....
        /*02e4*/ 	.word	0xffffffff


	//   ....[49]....
        /*02e8*/ 	.word	0xffffffff


	//   ....[50]....
        /*02ec*/ 	.word	0xffffffff


	//   ....[51]....
        /*02f0*/ 	.word	0xffffffff


	//   ....[52]....
        /*02f4*/ 	.word	0xffffffff


	//   ....[53]....
        /*02f8*/ 	.word	0xffffffff


	//   ....[54]....
        /*02fc*/ 	.word	0xffffffff


	//   ....[55]....
        /*0300*/ 	.word	0xffffffff


	//   ....[56]....
        /*0304*/ 	.word	0xffffffff


	//   ....[57]....
        /*0308*/ 	.word	0xffffffff


	//   ....[58]....
        /*030c*/ 	.word	0xffffffff


	//   ....[59]....
        /*0310*/ 	.word	0xffffffff


	//   ....[60]....
        /*0314*/ 	.word	0xffffffff


	//   ....[61]....
        /*0318*/ 	.word	0xffffffff


	//   ....[62]....
        /*031c*/ 	.word	0xffffffff


	//   ....[63]....
        /*0320*/ 	.word	0xffffffff


	//   ....[64]....
        /*0324*/ 	.word	0xffffffff


	//   ....[65]....
        /*0328*/ 	.word	0xffffffff


	//   ....[66]....
        /*032c*/ 	.word	0xffffffff


	//   ....[67]....
        /*0330*/ 	.word	0xffffffff


	//   ....[68]....
        /*0334*/ 	.word	0xffffffff


	//   ....[69]....
        /*0338*/ 	.word	0xffffffff


	//   ....[70]....
        /*033c*/ 	.word	0xffffffff


	//   ....[71]....
        /*0340*/ 	.word	0xffffffff


	//   ....[72]....
        /*0344*/ 	.word	0xffffffff


	//   ....[73]....
        /*0348*/ 	.word	0xffffffff


	//   ....[74]....
        /*034c*/ 	.word	0xffffffff


	//   ....[75]....
        /*0350*/ 	.word	0xffffffff


	//   ....[76]....
        /*0354*/ 	.word	0xffffffff


	//   ....[77]....
        /*0358*/ 	.word	0xffffffff


	//   ....[78]....
        /*035c*/ 	.word	0xffffffff


	//   ....[79]....
        /*0360*/ 	.word	0xffffffff


	//   ....[80]....
        /*0364*/ 	.word	0xffffffff


	//   ....[81]....
        /*0368*/ 	.word	0xffffffff


	//   ....[82]....
        /*036c*/ 	.word	0xffffffff


	//   ....[83]....
        /*0370*/ 	.word	0xffffffff


	//   ....[84]....
        /*0374*/ 	.word	0xffffffff


	//   ....[85]....
        /*0378*/ 	.word	0xffffffff


	//   ....[86]....
        /*037c*/ 	.word	0xffffffff


	//   ....[87]....
        /*0380*/ 	.word	0xffffffff


	//   ....[88]....
        /*0384*/ 	.word	0xffffffff


	//   ....[89]....
        /*0388*/ 	.word	0xffffffff


	//   ....[90]....
        /*038c*/ 	.word	0xffffffff


	//   ....[91]....
        /*0390*/ 	.word	0xffffffff


	//   ....[92]....
        /*0394*/ 	.word	0xffffffff


	//   ....[93]....
        /*0398*/ 	.word	0xffffffff


	//   ....[94]....
        /*039c*/ 	.word	0xffffffff


	//   ....[95]....
        /*03a0*/ 	.word	0xffffffff


	//   ....[96]....
        /*03a4*/ 	.word	0xffffffff


	//   ....[97]....
        /*03a8*/ 	.word	0xffffffff


	//   ....[98]....
        /*03ac*/ 	.word	0xffffffff


	//   ....[99]....
        /*03b0*/ 	.word	0xffffffff


	//   ....[100]....
        /*03b4*/ 	.word	0xffffffff


	//   ....[101]....
        /*03b8*/ 	.word	0xffffffff


	//   ....[102]....
        /*03bc*/ 	.word	0xffffffff


	//   ....[103]....
        /*03c0*/ 	.word	0xffffffff


	//   ....[104]....
        /*03c4*/ 	.word	0xffffffff


	//   ....[105]....
        /*03c8*/ 	.word	0xffffffff


	//   ....[106]....
        /*03cc*/ 	.word	0xffffffff


	//   ....[107]....
        /*03d0*/ 	.word	0xffffffff


	//   ....[108]....
        /*03d4*/ 	.word	0xffffffff


	//   ....[109]....
        /*03d8*/ 	.word	0xffffffff


	//   ....[110]....
        /*03dc*/ 	.word	0xffffffff


	//   ....[111]....
        /*03e0*/ 	.word	0xffffffff


	//   ....[112]....
        /*03e4*/ 	.word	0xffffffff


	//   ....[113]....
        /*03e8*/ 	.word	0xffffffff


	//   ....[114]....
        /*03ec*/ 	.word	0xffffffff


	//   ....[115]....
        /*03f0*/ 	.word	0xffffffff


	//   ....[116]....
        /*03f4*/ 	.word	0xffffffff


	//   ....[117]....
        /*03f8*/ 	.word	0xffffffff


	//   ....[118]....
        /*03fc*/ 	.word	0xffffffff


	//   ....[119]....
        /*0400*/ 	.word	0xffffffff


	//   ....[120]....
        /*0404*/ 	.word	0xffffffff


	//   ....[121]....
        /*0408*/ 	.word	0xffffffff


	//   ....[122]....
        /*040c*/ 	.word	0xffffffff


	//   ....[123]....
        /*0410*/ 	.word	0xffffffff


	//   ....[124]....
        /*0414*/ 	.word	0xffffffff


	//   ....[125]....
        /*0418*/ 	.word	0xffffffff


	//   ....[126]....
        /*041c*/ 	.word	0xffffffff


	//   ....[127]....
        /*0420*/ 	.word	0xffffffff


	//   ....[128]....
        /*0424*/ 	.word	0xffffffff


	//   ....[129]....
        /*0428*/ 	.word	0xffffffff


	//   ....[130]....
        /*042c*/ 	.word	0xffffffff


	//   ....[131]....
        /*0430*/ 	.word	0xffffffff


	//   ....[132]....
        /*0434*/ 	.word	0xffffffff


	//   ....[133]....
        /*0438*/ 	.word	0xffffffff


	//   ....[134]....
        /*043c*/ 	.word	0xffffffff


	//   ....[135]....
        /*0440*/ 	.word	0xffffffff


	//   ....[136]....
        /*0444*/ 	.word	0xffffffff


	//   ....[137]....
        /*0448*/ 	.word	0xffffffff


	//   ....[138]....
        /*044c*/ 	.word	0xffffffff


	//   ....[139]....
        /*0450*/ 	.word	0xffffffff


	//   ....[140]....
        /*0454*/ 	.word	0xffffffff


	//   ....[141]....
        /*0458*/ 	.word	0xffffffff


	//   ....[142]....
        /*045c*/ 	.word	0xffffffff


	//   ....[143]....
        /*0460*/ 	.word	0xffffffff


	//   ....[144]....
        /*0464*/ 	.word	0xffffffff


	//   ....[145]....
        /*0468*/ 	.word	0xffffffff


	//   ....[146]....
        /*046c*/ 	.word	0xffffffff


	//   ....[147]....
        /*0470*/ 	.word	0xffffffff


	//   ....[148]....
        /*0474*/ 	.word	0xffffffff


	//   ....[149]....
        /*0478*/ 	.word	0xffffffff


	//   ....[150]....
        /*047c*/ 	.word	0xffffffff


	//   ....[151]....
        /*0480*/ 	.word	0xffffffff


	//   ....[152]....
        /*0484*/ 	.word	0xffffffff


	//   ....[153]....
        /*0488*/ 	.word	0xffffffff


	//   ....[154]....
        /*048c*/ 	.word	0xffffffff


	//   ....[155]....
        /*0490*/ 	.word	0xffffffff


	//   ....[156]....
        /*0494*/ 	.word	0xffffffff


	//   ....[157]....
        /*0498*/ 	.word	0xffffffff


	//   ....[158]....
        /*049c*/ 	.word	0xffffffff


	//   ....[159]....
        /*04a0*/ 	.word	0xffffffff


	//   ....[160]....
        /*04a4*/ 	.word	0xffffffff


	//   ....[161]....
        /*04a8*/ 	.word	0xffffffff


	//   ....[162]....
        /*04ac*/ 	.word	0xffffffff


	//   ....[163]....
        /*04b0*/ 	.word	0xffffffff


	//   ....[164]....
        /*04b4*/ 	.word	0xffffffff


	//   ....[165]....
        /*04b8*/ 	.word	0xffffffff


	//   ....[166]....
        /*04bc*/ 	.word	0xffffffff


	//   ....[167]....
        /*04c0*/ 	.word	0xffffffff


	//   ....[168]....
        /*04c4*/ 	.word	0xffffffff


	//   ....[169]....
        /*04c8*/ 	.word	0xffffffff


	//   ....[170]....
        /*04cc*/ 	.word	0xffffffff


	//   ....[171]....
        /*04d0*/ 	.word	0xffffffff


	//   ....[172]....
        /*04d4*/ 	.word	0xffffffff


	//   ....[173]....
        /*04d8*/ 	.word	0xffffffff


	//   ....[174]....
        /*04dc*/ 	.word	0xffffffff


	//   ....[175]....
        /*04e0*/ 	.word	0xffffffff


	//   ....[176]....
        /*04e4*/ 	.word	0xffffffff


	//   ....[177]....
        /*04e8*/ 	.word	0xffffffff


	//   ....[178]....
        /*04ec*/ 	.word	0xffffffff


	//   ....[179]....
        /*04f0*/ 	.word	0xffffffff


	//   ....[180]....
        /*04f4*/ 	.word	0xffffffff


	//   ....[181]....
        /*04f8*/ 	.word	0xffffffff


	//   ....[182]....
        /*04fc*/ 	.word	0xffffffff


	//   ....[183]....
        /*0500*/ 	.word	0xffffffff


	//   ....[184]....
        /*0504*/ 	.word	0xffffffff


	//   ....[185]....
        /*0508*/ 	.word	0xffffffff


	//   ....[186]....
        /*050c*/ 	.word	0xffffffff


	//   ....[187]....
        /*0510*/ 	.word	0xffffffff


	//   ....[188]....
        /*0514*/ 	.word	0xffffffff


	//   ....[189]....
        /*0518*/ 	.word	0xffffffff


	//   ....[190]....
        /*051c*/ 	.word	0xffffffff


	//   ....[191]....
        /*0520*/ 	.word	0xffffffff


	//   ....[192]....
        /*0524*/ 	.word	0xffffffff


	//   ....[193]....
        /*0528*/ 	.word	0xffffffff


	//   ....[194]....
        /*052c*/ 	.word	0xffffffff


	//   ....[195]....
        /*0530*/ 	.word	0xffffffff


	//   ....[196]....
        /*0534*/ 	.word	0xffffffff


	//   ....[197]....
        /*0538*/ 	.word	0xffffffff


	//   ....[198]....
        /*053c*/ 	.word	0xffffffff


	//   ....[199]....
        /*0540*/ 	.word	0x0500000f


	//----- nvinfo : EIATTR_COOP_GROUP_INSTR_OFFSETS
	.align		4
.L_588:
        /*0544*/ 	.byte	0x04, 0x28
        /*0546*/ 	.short	(.L_590 - .L_589)


	//   ....[0]....
.L_589:
        /*0548*/ 	.word	0x00000070


	//   ....[1]....
        /*054c*/ 	.word	0x000001a0


	//   ....[2]....
        /*0550*/ 	.word	0x000001f0


	//   ....[3]....
        /*0554*/ 	.word	0x000003e0


	//   ....[4]....
        /*0558*/ 	.word	0x00000620


	//   ....[5]....
        /*055c*/ 	.word	0x00001410


	//   ....[6]....
        /*0560*/ 	.word	0x00002630


	//   ....[7]....
        /*0564*/ 	.word	0x000026f0


	//   ....[8]....
        /*0568*/ 	.word	0x00002720


	//   ....[9]....
        /*056c*/ 	.word	0x00002850


	//   ....[10]....
        /*0570*/ 	.word	0x000028f0


	//   ....[11]....
        /*0574*/ 	.word	0x00002c60


	//   ....[12]....
        /*0578*/ 	.word	0x00002cb0


	//   ....[13]....
        /*057c*/ 	.word	0x00002fd0


	//   ....[14]....
        /*0580*/ 	.word	0x00003150


	//   ....[15]....
        /*0584*/ 	.word	0x00003200


	//   ....[16]....
        /*0588*/ 	.word	0x00003240


	//   ....[17]....
        /*058c*/ 	.word	0x00003270


	//   ....[18]....
        /*0590*/ 	.word	0x000032b0


	//   ....[19]....
        /*0594*/ 	.word	0x000033b0


	//   ....[20]....
        /*0598*/ 	.word	0x000033f0


	//   ....[21]....
        /*059c*/ 	.word	0x00003590


	//   ....[22]....
        /*05a0*/ 	.word	0x000036c0


	//   ....[23]....
        /*05a4*/ 	.word	0x00003760


	//   ....[24]....
        /*05a8*/ 	.word	0x00003800


	//   ....[25]....
        /*05ac*/ 	.word	0x00003840


	//   ....[26]....
        /*05b0*/ 	.word	0x00003870


	//   ....[27]....
        /*05b4*/ 	.word	0x00003960


	//   ....[28]....
        /*05b8*/ 	.word	0x000039a0


	//   ....[29]....
        /*05bc*/ 	.word	0x000039e0


	//   ....[30]....
        /*05c0*/ 	.word	0x00003a00


	//   ....[31]....
        /*05c4*/ 	.word	0x00003a40


	//   ....[32]....
        /*05c8*/ 	.word	0x00003af0


	//   ....[33]....
        /*05cc*/ 	.word	0x00003b30


	//   ....[34]....
        /*05d0*/ 	.word	0x00003b70


	//   ....[35]....
        /*05d4*/ 	.word	0x00003bb0


	//   ....[36]....
        /*05d8*/ 	.word	0x00003c60


	//   ....[37]....
        /*05dc*/ 	.word	0x00003da0


	//   ....[38]....
        /*05e0*/ 	.word	0x00003e00


	//   ....[39]....
        /*05e4*/ 	.word	0x00003e40


	//   ....[40]....
        /*05e8*/ 	.word	0x00003e50


	//   ....[41]....
        /*05ec*/ 	.word	0x00003e70


	//   ....[42]....
        /*05f0*/ 	.word	0x00003e80


	//   ....[43]....
        /*05f4*/ 	.word	0x00003ea0


	//   ....[44]....
        /*05f8*/ 	.word	0x00003ec0


	//   ....[45]....
        /*05fc*/ 	.word	0x00003f40


	//   ....[46]....
        /*0600*/ 	.word	0x00003fb0


	//   ....[47]....
        /*0604*/ 	.word	0x00003ff0


	//   ....[48]....
        /*0608*/ 	.word	0x00004030


	//   ....[49]....
        /*060c*/ 	.word	0x00004070


	//   ....[50]....
        /*0610*/ 	.word	0x000040d0


	//   ....[51]....
        /*0614*/ 	.word	0x00004110


	//   ....[52]....
        /*0618*/ 	.word	0x00004160


	//   ....[53]....
        /*061c*/ 	.word	0x000041b0


	//   ....[54]....
        /*0620*/ 	.word	0x00004200


	//   ....[55]....
        /*0624*/ 	.word	0x00004260


	//   ....[56]....
        /*0628*/ 	.word	0x000042a0


	//   ....[57]....
        /*062c*/ 	.word	0x000042e0


	//   ....[58]....
        /*0630*/ 	.word	0x00004320


	//   ....[59]....
        /*0634*/ 	.word	0x00004360


	//   ....[60]....
        /*0638*/ 	.word	0x000043a0


	//   ....[61]....
        /*063c*/ 	.word	0x000043e0


	//   ....[62]....
        /*0640*/ 	.word	0x00004420


	//   ....[63]....
        /*0644*/ 	.word	0x00004460


	//   ....[64]....
        /*0648*/ 	.word	0x000044a0


	//   ....[65]....
        /*064c*/ 	.word	0x000044e0


	//   ....[66]....
        /*0650*/ 	.word	0x00004520


	//   ....[67]....
        /*0654*/ 	.word	0x00004560


	//   ....[68]....
        /*0658*/ 	.word	0x000045a0


	//   ....[69]....
        /*065c*/ 	.word	0x000045e0


	//   ....[70]....
        /*0660*/ 	.word	0x00006800


	//   ....[71]....
        /*0664*/ 	.word	0x00006860


	//   ....[72]....
        /*0668*/ 	.word	0x000068a0


	//   ....[73]....
        /*066c*/ 	.word	0x000068d0


	//   ....[74]....
        /*0670*/ 	.word	0x00006900


	//   ....[75]....
        /*0674*/ 	.word	0x00006930


	//   ....[76]....
        /*0678*/ 	.word	0x00006c10


	//   ....[77]....
        /*067c*/ 	.word	0x00006c20


	//   ....[78]....
        /*0680*/ 	.word	0x00006c50


	//   ....[79]....
        /*0684*/ 	.word	0x00006c80


	//   ....[80]....
        /*0688*/ 	.word	0x00006cc0


	//   ....[81]....
        /*068c*/ 	.word	0x00006db0


	//   ....[82]....
        /*0690*/ 	.word	0x00006e90


	//   ....[83]....
        /*0694*/ 	.word	0x00006ed0


	//   ....[84]....
        /*0698*/ 	.word	0x00006f10


	//   ....[85]....
        /*069c*/ 	.word	0x00006f20


	//   ....[86]....
        /*06a0*/ 	.word	0x00006f50


	//   ....[87]....
        /*06a4*/ 	.word	0x00006f60


	//   ....[88]....
        /*06a8*/ 	.word	0x00006f80


	//   ....[89]....
        /*06ac*/ 	.word	0x00006fc0


	//   ....[90]....
        /*06b0*/ 	.word	0x00007090


	//   ....[91]....
        /*06b4*/ 	.word	0x000070d0


	//   ....[92]....
        /*06b8*/ 	.word	0x00007110


	//   ....[93]....
        /*06bc*/ 	.word	0x00007150


	//   ....[94]....
        /*06c0*/ 	.word	0x00007190


	//   ....[95]....
        /*06c4*/ 	.word	0x000071e0


	//   ....[96]....
        /*06c8*/ 	.word	0x00007220


	//   ....[97]....
        /*06cc*/ 	.word	0x00007270


	//   ....[98]....
        /*06d0*/ 	.word	0x000072b0


	//   ....[99]....
        /*06d4*/ 	.word	0x000073c0


	//   ....[100]....
        /*06d8*/ 	.word	0x00007440


	//   ....[101]....
        /*06dc*/ 	.word	0x000074a0


	//   ....[102]....
        /*06e0*/ 	.word	0x00007880


	//   ....[103]....
        /*06e4*/ 	.word	0x00007890


	//   ....[104]....
        /*06e8*/ 	.word	0x000078a0


	//   ....[105]....
        /*06ec*/ 	.word	0x000078b0


	//   ....[106]....
        /*06f0*/ 	.word	0x000078c0


	//   ....[107]....
        /*06f4*/ 	.word	0x000078d0


	//   ....[108]....
        /*06f8*/ 	.word	0x00007900


	//   ....[109]....
        /*06fc*/ 	.word	0x00007930


	//   ....[110]....
        /*0700*/ 	.word	0x00007970


	//   ....[111]....
        /*0704*/ 	.word	0x00007990


	//   ....[112]....
        /*0708*/ 	.word	0x000079d0


	//   ....[113]....
        /*070c*/ 	.word	0x00007a10


	//   ....[114]....
        /*0710*/ 	.word	0x00007a50


	//   ....[115]....
        /*0714*/ 	.word	0x00007a60


	//   ....[116]....
        /*0718*/ 	.word	0x00007a90


	//   ....[117]....
        /*071c*/ 	.word	0x00007ad0


	//   ....[118]....
        /*0720*/ 	.word	0x00007b00


	//   ....[119]....
        /*0724*/ 	.word	0x00007b20


	//   ....[120]....
        /*0728*/ 	.word	0x00007b50


	//   ....[121]....
        /*072c*/ 	.word	0x00007b90


	//   ....[122]....
        /*0730*/ 	.word	0x00007bd0


	//   ....[123]....
        /*0734*/ 	.word	0x00007c10


	//   ....[124]....
        /*0738*/ 	.word	0x00007c50


	//   ....[125]....
        /*073c*/ 	.word	0x00007c60


	//   ....[126]....
        /*0740*/ 	.word	0x00007ca0


	//   ....[127]....
        /*0744*/ 	.word	0x00007ce0


	//   ....[128]....
        /*0748*/ 	.word	0x00007d20


	//   ....[129]....
        /*074c*/ 	.word	0x00007d30


	//   ....[130]....
        /*0750*/ 	.word	0x00007d40


	//   ....[131]....
        /*0754*/ 	.word	0x00007d50


	//   ....[132]....
        /*0758*/ 	.word	0x00007d90


	//   ....[133]....
        /*075c*/ 	.word	0x00007dd0


	//   ....[134]....
        /*0760*/ 	.word	0x0000a230


	//   ....[135]....
        /*0764*/ 	.word	0x0000a350


	//   ....[136]....
        /*0768*/ 	.word	0x0000a3b0


	//   ....[137]....
        /*076c*/ 	.word	0x0000a480


	//   ....[138]....
        /*0770*/ 	.word	0x0000a4d0


	//   ....[139]....
        /*0774*/ 	.word	0x0000a5b0


	//   ....[140]....
        /*0778*/ 	.word	0x0000a610


	//   ....[141]....
        /*077c*/ 	.word	0x0000a650


	//   ....[142]....
        /*0780*/ 	.word	0x0000a6d0


	//   ....[143]....
        /*0784*/ 	.word	0x0000a760


	//   ....[144]....
        /*0788*/ 	.word	0x0000a7a0


	//   ....[145]....
        /*078c*/ 	.word	0x0000a860


	//   ....[146]....
        /*0790*/ 	.word	0x0000a8a0


	//   ....[147]....
        /*0794*/ 	.word	0x0000a8e0


	//   ....[148]....
        /*0798*/ 	.word	0x0000a920


	//   ....[149]....
        /*079c*/ 	.word	0x0000a980


	//   ....[150]....
        /*07a0*/ 	.word	0x0000aa80


	//   ....[151]....
        /*07a4*/ 	.word	0x0000acf0


	//   ....[152]....
        /*07a8*/ 	.word	0x0000ae00


	//   ....[153]....
        /*07ac*/ 	.word	0x0000ae40


	//   ....[154]....
        /*07b0*/ 	.word	0x0000aed0


	//   ....[155]....
        /*07b4*/ 	.word	0x0000b3a0


	//   ....[156]....
        /*07b8*/ 	.word	0x0000b4a0


	//   ....[157]....
        /*07bc*/ 	.word	0x0000b4d0


	//   ....[158]....
        /*07c0*/ 	.word	0x0000b510


	//   ....[159]....
        /*07c4*/ 	.word	0x0000b540


	//   ....[160]....
        /*07c8*/ 	.word	0x0000b650


	//   ....[161]....
        /*07cc*/ 	.word	0x0000b840


	//   ....[162]....
        /*07d0*/ 	.word	0x0000b890


	//   ....[163]....
        /*07d4*/ 	.word	0x0000b8d0


	//   ....[164]....
        /*07d8*/ 	.word	0x0000b910


	//   ....[165]....
        /*07dc*/ 	.word	0x0000b920


	//   ....[166]....
        /*07e0*/ 	.word	0x0000baf0


	//   ....[167]....
        /*07e4*/ 	.word	0x0000bb00


	//   ....[168]....
        /*07e8*/ 	.word	0x0000bb10


	//   ....[169]....
        /*07ec*/ 	.word	0x0000bb20


	//   ....[170]....
        /*07f0*/ 	.word	0x0000bb30


	//   ....[171]....
        /*07f4*/ 	.word	0x0000bb40


	//   ....[172]....
        /*07f8*/ 	.word	0x0000bb70


	//   ....[173]....
        /*07fc*/ 	.word	0x0000bba0


	//   ....[174]....
        /*0800*/ 	.word	0x0000bbe0


	//   ....[175]....
        /*0804*/ 	.word	0x0000bc10


	//   ....[176]....
        /*0808*/ 	.word	0x0000bc50


	//   ....[177]....
        /*080c*/ 	.word	0x0000bc80


	//   ....[178]....
        /*0810*/ 	.word	0x0000bca0


	//   ....[179]....
        /*0814*/ 	.word	0x0000bce0


	//   ....[180]....
        /*0818*/ 	.word	0x0000bcf0


	//   ....[181]....
        /*081c*/ 	.word	0x0000bd70


	//   ....[182]....
        /*0820*/ 	.word	0x0000bda0


	//   ....[183]....
        /*0824*/ 	.word	0x0000bdd0


	//   ....[184]....
        /*0828*/ 	.word	0x0000be20


	//   ....[185]....
        /*082c*/ 	.word	0x0000be60


	//   ....[186]....
        /*0830*/ 	.word	0x0000be70


	//   ....[187]....
        /*0834*/ 	.word	0x0000beb0


	//   ....[188]....
        /*0838*/ 	.word	0x0000bee0


	//   ....[189]....
        /*083c*/ 	.word	0x0000bf20


	//   ....[190]....
        /*0840*/ 	.word	0x0000bf40


	//   ....[191]....
        /*0844*/ 	.word	0x0000bf50


	//   ....[192]....
        /*0848*/ 	.word	0x0000bf60


	//   ....[193]....
        /*084c*/ 	.word	0x0000bf70


	//   ....[194]....
        /*0850*/ 	.word	0x0000bf80


	//   ....[195]....
        /*0854*/ 	.word	0x0000bf90


	//   ....[196]....
        /*0858*/ 	.word	0x0000bfa0


	//   ....[197]....
        /*085c*/ 	.word	0x0000bfb0


	//   ....[198]....
        /*0860*/ 	.word	0x0000e240


	//   ....[199]....
        /*0864*/ 	.word	0x00011990


	//----- nvinfo : EIATTR_REG_RECONFIG
	.align		4
.L_590:
        /*0868*/ 	.byte	0x01, 0x54
	.zero		2


	//----- nvinfo : EIATTR_SYSCALL_OFFSETS
	.align		4
        /*086c*/ 	.byte	0x04, 0x46
        /*086e*/ 	.short	(.L_592 - .L_591)


	//   ....[0]....
.L_591:
        /*0870*/ 	.word	0x00001070


	//   ....[1]....
        /*0874*/ 	.word	0x00001160


	//   ....[2]....
        /*0878*/ 	.word	0x000012c0


	//   ....[3]....
        /*087c*/ 	.word	0x000013b0


	//----- nvinfo : EIATTR_MBARRIER_INSTR_OFFSETS
	.align		4
.L_592:
        /*0880*/ 	.byte	0x04, 0x39
        /*0882*/ 	.short	(.L_594 - .L_593)


	//   ....[0]....
.L_593:
        /*0884*/ 	.word	0x00000290
        /*0888*/ 	.word	0x000000ff
        /*088c*/ 	.word	0x00030c00
        /*0890*/ 	.short	0x0100
        /*0892*/ 	.byte	0x06
	.zero		1


	//   ....[1]....
        /*0894*/ 	.word	0x00000390
        /*0898*/ 	.word	0x000000ff
        /*089c*/ 	.word	0x00030c10
        /*08a0*/ 	.short	0x0100
        /*08a2*/ 	.byte	0x08
	.zero		1


	//   ....[2]....
        /*08a4*/ 	.word	0x000003a0
        /*08a8*/ 	.word	0x000000ff
        /*08ac*/ 	.word	0x00030c20
        /*08b0*/ 	.short	0x0100
        /*08b2*/ 	.byte	0x08
	.zero		1


	//   ....[3]....
        /*08b4*/ 	.word	0x000003b0
        /*08b8*/ 	.word	0x000000ff
        /*08bc*/ 	.word	0x00030c18
        /*08c0*/ 	.short	0x0100
        /*08c2*/ 	.byte	0x08
	.zero		1


	//   ....[4]....
        /*08c4*/ 	.word	0x000003c0
        /*08c8*/ 	.word	0x000000ff
        /*08cc*/ 	.word	0x00030c28
        /*08d0*/ 	.short	0x0100
        /*08d2*/ 	.byte	0x08
	.zero		1


	//   ....[5]....
        /*08d4*/ 	.word	0x000004f0
        /*08d8*/ 	.word	0x000000ff
        /*08dc*/ 	.word	0x00030c30
        /*08e0*/ 	.short	0x0100
        /*08e2*/ 	.byte	0x08
	.zero		1


	//   ....[6]....
        /*08e4*/ 	.word	0x00000500
        /*08e8*/ 	.word	0x000000ff
        /*08ec*/ 	.word	0x00030c40
        /*08f0*/ 	.short	0x0100
        /*08f2*/ 	.byte	0x08
	.zero		1


	//   ....[7]....
        /*08f4*/ 	.word	0x00000510
        /*08f8*/ 	.word	0x000000ff
        /*08fc*/ 	.word	0x00030c38
        /*0900*/ 	.short	0x0100
        /*0902*/ 	.byte	0x08
	.zero		1


	//   ....[8]....
        /*0904*/ 	.word	0x00000520
        /*0908*/ 	.word	0x000000ff
        /*090c*/ 	.word	0x00030c48
        /*0910*/ 	.short	0x0100
        /*0912*/ 	.byte	0x08
	.zero		1


	//   ....[9]....
        /*0914*/ 	.word	0x00001450
        /*0918*/ 	.word	0x00000010
        /*091c*/ 	.word	0x00030c00
        /*0920*/ 	.short	0x010a
        /*0922*/ 	.byte	0x3f
	.zero		1


	//   ....[10]....
        /*0924*/ 	.word	0x00001570
        /*0928*/ 	.word	0x00000010
        /*092c*/ 	.word	0x00030c00
        /*0930*/ 	.short	0x010a
        /*0932*/ 	.byte	0x3f
	.zero		1


	//   ....[11]....
        /*0934*/ 	.word	0x00001fd0
        /*0938*/ 	.word	0x00000008
        /*093c*/ 	.word	0x00030c10
        /*0940*/ 	.short	0x010a
        /*0942*/ 	.byte	0x3f
	.zero		1


	//   ....[12]....
        /*0944*/ 	.word	0x00002040
        /*0948*/ 	.word	0x00000008
        /*094c*/ 	.word	0x00030c10
        /*0950*/ 	.short	0x010a
        /*0952*/ 	.byte	0x3f
	.zero		1


	//   ....[13]....
        /*0954*/ 	.word	0x00002420
        /*0958*/ 	.word	0x00000008
        /*095c*/ 	.word	0x00030c30
        /*0960*/ 	.short	0x010a
        /*0962*/ 	.byte	0x3f
	.zero		1


	//   ....[14]....
        /*0964*/ 	.word	0x00002490
        /*0968*/ 	.word	0x00000008
        /*096c*/ 	.word	0x00030c30
        /*0970*/ 	.short	0x010a
        /*0972*/ 	.byte	0x3f
	.zero		1


	//   ....[15]....
        /*0974*/ 	.word	0x00005520
        /*0978*/ 	.word	0x00000009
        /*097c*/ 	.word	0x00000000
        /*0980*/ 	.short	0x0101
        /*0982*/ 	.byte	0x3f
	.zero		1


	//   ....[16]....
        /*0984*/ 	.word	0x00005970
        /*0988*/ 	.word	0x00000008
        /*098c*/ 	.word	0x00000000
        /*0990*/ 	.short	0x0101
        /*0992*/ 	.byte	0x3f
	.zero		1


	//   ....[17]....
        /*0994*/ 	.word	0x00006240
        /*0998*/ 	.word	0x00000007
        /*099c*/ 	.word	0x00030c10
        /*09a0*/ 	.short	0x010a
        /*09a2*/ 	.byte	0x3f
	.zero		1


	//   ....[18]....
        /*09a4*/ 	.word	0x000062c0
        /*09a8*/ 	.word	0x00000007
        /*09ac*/ 	.word	0x00030c10
        /*09b0*/ 	.short	0x010a
        /*09b2*/ 	.byte	0x3f
	.zero		1


	//   ....[19]....
        /*09b4*/ 	.word	0x000066d0
        /*09b8*/ 	.word	0x00000007
        /*09bc*/ 	.word	0x00030c30
        /*09c0*/ 	.short	0x010a
        /*09c2*/ 	.byte	0x3f
	.zero		1


	//   ....[20]....
        /*09c4*/ 	.word	0x00006760
        /*09c8*/ 	.word	0x00000007
        /*09cc*/ 	.word	0x00030c30
        /*09d0*/ 	.short	0x010a
        /*09d2*/ 	.byte	0x3f
	.zero		1


	//   ....[21]....
        /*09d4*/ 	.word	0x00008f30
        /*09d8*/ 	.word	0x00000008
        /*09dc*/ 	.word	0x00000000
        /*09e0*/ 	.short	0x0101
        /*09e2*/ 	.byte	0x3f
	.zero		1


	//   ....[22]....
        /*09e4*/ 	.word	0x00009390
        /*09e8*/ 	.word	0x00000007
        /*09ec*/ 	.word	0x00000000
        /*09f0*/ 	.short	0x0101
        /*09f2*/ 	.byte	0x3f
	.zero		1


	//   ....[23]....
        /*09f4*/ 	.word	0x00009bf0
        /*09f8*/ 	.word	0x00000007
        /*09fc*/ 	.word	0x00030c10
        /*0a00*/ 	.short	0x010a
        /*0a02*/ 	.byte	0x3f
	.zero		1


	//   ....[24]....
        /*0a04*/ 	.word	0x00009c70
        /*0a08*/ 	.word	0x00000007
        /*0a0c*/ 	.word	0x00030c10
        /*0a10*/ 	.short	0x010a
        /*0a12*/ 	.byte	0x3f
	.zero		1


	//   ....[25]....
        /*0a14*/ 	.word	0x0000a070
        /*0a18*/ 	.word	0x00000007
        /*0a1c*/ 	.word	0x00030c30
        /*0a20*/ 	.short	0x010a
        /*0a22*/ 	.byte	0x3f
	.zero		1


	//   ....[26]....
        /*0a24*/ 	.word	0x0000a100
        /*0a28*/ 	.word	0x00000007
        /*0a2c*/ 	.word	0x00030c30
        /*0a30*/ 	.short	0x010a
        /*0a32*/ 	.byte	0x3f
	.zero		1


	//   ....[27]....
        /*0a34*/ 	.word	0x0000d230
        /*0a38*/ 	.word	0x00000008
        /*0a3c*/ 	.word	0x00000000
        /*0a40*/ 	.short	0x0101
        /*0a42*/ 	.byte	0x3f
	.zero		1


	//   ....[28]....
        /*0a44*/ 	.word	0x0000d6a0
        /*0a48*/ 	.word	0x00000007
        /*0a4c*/ 	.word	0x00000000
        /*0a50*/ 	.short	0x0101
        /*0a52*/ 	.byte	0x3f
	.zero		1


	//   ....[29]....
        /*0a54*/ 	.word	0x0000ffc0
        /*0a58*/ 	.word	0x0000000f
        /*0a5c*/ 	.word	0x00030c20
        /*0a60*/ 	.short	0x010a
        /*0a62*/ 	.byte	0x3f
	.zero		1


	//   ....[30]....
        /*0a64*/ 	.word	0x000105b0
        /*0a68*/ 	.word	0x0000000f
        /*0a6c*/ 	.word	0x00030c40
        /*0a70*/ 	.short	0x010a
        /*0a72*/ 	.byte	0x3f
	.zero		1


	//   ....[31]....
        /*0a74*/ 	.word	0x00010810
        /*0a78*/ 	.word	0x0000000f
        /*0a7c*/ 	.word	0x00030c28
        /*0a80*/ 	.short	0x010a
        /*0a82*/ 	.byte	0x3f
	.zero		1


	//   ....[32]....
        /*0a84*/ 	.word	0x00010a70
        /*0a88*/ 	.word	0x0000000f
        /*0a8c*/ 	.word	0x00030c48
        /*0a90*/ 	.short	0x010a
        /*0a92*/ 	.byte	0x3f
	.zero		1


	//   ....[33]....
        /*0a94*/ 	.word	0x00010c70
        /*0a98*/ 	.word	0x0000000f
        /*0a9c*/ 	.word	0x00030c20
        /*0aa0*/ 	.short	0x010a
        /*0aa2*/ 	.byte	0x3f
	.zero		1


	//   ....[34]....
        /*0aa4*/ 	.word	0x00010f40
        /*0aa8*/ 	.word	0x0000000f
        /*0aac*/ 	.word	0x00030c40
        /*0ab0*/ 	.short	0x010a
        /*0ab2*/ 	.byte	0x3f
	.zero		1


	//   ....[35]....
        /*0ab4*/ 	.word	0x00011170
        /*0ab8*/ 	.word	0x0000000f
        /*0abc*/ 	.word	0x00030c28
        /*0ac0*/ 	.short	0x010a
        /*0ac2*/ 	.byte	0x3f
	.zero		1


	//   ....[36]....
        /*0ac4*/ 	.word	0x00011410
        /*0ac8*/ 	.word	0x00000003
        /*0acc*/ 	.word	0x00030c40
        /*0ad0*/ 	.short	0x010a
        /*0ad2*/ 	.byte	0x3f
	.zero		1


	//   ....[37]....
        /*0ad4*/ 	.word	0x00011800
        /*0ad8*/ 	.word	0x00000007
        /*0adc*/ 	.word	0x00000000
        /*0ae0*/ 	.short	0x010a
        /*0ae2*/ 	.byte	0x3f
	.zero		1


	//   ....[38]....
        /*0ae4*/ 	.word	0x00011850
        /*0ae8*/ 	.word	0x00000003
        /*0aec*/ 	.word	0x00000000
        /*0af0*/ 	.short	0x010a
        /*0af2*/ 	.byte	0x3f
	.zero		1


	//   ....[39]....
        /*0af4*/ 	.word	0x000118b0
        /*0af8*/ 	.word	0x00000005
        /*0afc*/ 	.word	0x00000000
        /*0b00*/ 	.short	0x010a
        /*0b02*/ 	.byte	0x3f
	.zero		1


	//   ....[40]....
        /*0b04*/ 	.word	0x000118e0
        /*0b08*/ 	.word	0x00000003
        /*0b0c*/ 	.word	0x00000000
        /*0b10*/ 	.short	0x010a
        /*0b12*/ 	.byte	0x3f
	.zero		1


	//   ....[41]....
        /*0b14*/ 	.word	0x000119c0
        /*0b18*/ 	.word	0x00000010
        /*0b1c*/ 	.word	0x00030c00
        /*0b20*/ 	.short	0x010a
        /*0b22*/ 	.byte	0x3f
	.zero		1


	//   ....[42]....
        /*0b24*/ 	.word	0x00011a10
        /*0b28*/ 	.word	0x00000008
        /*0b2c*/ 	.word	0x00030c10
        /*0b30*/ 	.short	0x010a
        /*0b32*/ 	.byte	0x3f
	.zero		1


	//   ....[43]....
        /*0b34*/ 	.word	0x00011a60
        /*0b38*/ 	.word	0x00000008
        /*0b3c*/ 	.word	0x00030c30
        /*0b40*/ 	.short	0x010a
        /*0b42*/ 	.byte	0x3f
	.zero		1


	//   ....[44]....
        /*0b44*/ 	.word	0x00011ab0
        /*0b48*/ 	.word	0x00000007
        /*0b4c*/ 	.word	0x00030c10
        /*0b50*/ 	.short	0x010a
        /*0b52*/ 	.byte	0x3f
	.zero		1


	//   ....[45]....
        /*0b54*/ 	.word	0x00011b00
        /*0b58*/ 	.word	0x00000007
        /*0b5c*/ 	.word	0x00030c30
        /*0b60*/ 	.short	0x010a
        /*0b62*/ 	.byte	0x3f
	.zero		1


	//   ....[46]....
        /*0b64*/ 	.word	0x00011b50
        /*0b68*/ 	.word	0x00000007
        /*0b6c*/ 	.word	0x00030c10
        /*0b70*/ 	.short	0x010a
        /*0b72*/ 	.byte	0x3f
	.zero		1


	//   ....[47]....
        /*0b74*/ 	.word	0x00011ba0
        /*0b78*/ 	.word	0x00000007
        /*0b7c*/ 	.word	0x00030c30
        /*0b80*/ 	.short	0x010a
        /*0b82*/ 	.byte	0x3f
	.zero		1


	//   ....[48]....
        /*0b84*/ 	.word	0x00011bf0
        /*0b88*/ 	.word	0x0000000f
        /*0b8c*/ 	.word	0x00030c20
        /*0b90*/ 	.short	0x010a
        /*0b92*/ 	.byte	0x3f
	.zero		1


	//   ....[49]....
        /*0b94*/ 	.word	0x00011c40
        /*0b98*/ 	.word	0x0000000f
        /*0b9c*/ 	.word	0x00030c40
        /*0ba0*/ 	.short	0x010a
        /*0ba2*/ 	.byte	0x3f
	.zero		1


	//   ....[50]....
        /*0ba4*/ 	.word	0x00011c90
        /*0ba8*/ 	.word	0x0000000f
        /*0bac*/ 	.word	0x00030c28
        /*0bb0*/ 	.short	0x010a
        /*0bb2*/ 	.byte	0x3f
	.zero		1


	//   ....[51]....
        /*0bb4*/ 	.word	0x00011ce0
        /*0bb8*/ 	.word	0x0000000f
        /*0bbc*/ 	.word	0x00030c48
        /*0bc0*/ 	.short	0x010a
        /*0bc2*/ 	.byte	0x3f
	.zero		1


	//   ....[52]....
        /*0bc4*/ 	.word	0x00011d40
        /*0bc8*/ 	.word	0x0000000f
        /*0bcc*/ 	.word	0x00030c20
        /*0bd0*/ 	.short	0x010a
        /*0bd2*/ 	.byte	0x3f
	.zero		1


	//   ....[53]....
        /*0bd4*/ 	.word	0x00011d90
        /*0bd8*/ 	.word	0x0000000f
        /*0bdc*/ 	.word	0x00030c40
        /*0be0*/ 	.short	0x010a
        /*0be2*/ 	.byte	0x3f
	.zero		1


	//   ....[54]....
        /*0be4*/ 	.word	0x00011de0
        /*0be8*/ 	.word	0x0000000f
        /*0bec*/ 	.word	0x00030c28
        /*0bf0*/ 	.short	0x010a
        /*0bf2*/ 	.byte	0x3f
	.zero		1


	//   ....[55]....
        /*0bf4*/ 	.word	0x00011e30
        /*0bf8*/ 	.word	0x00000003
        /*0bfc*/ 	.word	0x00030c40
        /*0c00*/ 	.short	0x010a
        /*0c02*/ 	.byte	0x3f
	.zero		1


	//   ....[56]....
        /*0c04*/ 	.word	0x00011f00
        /*0c08*/ 	.word	0x00000007
        /*0c0c*/ 	.word	0x00000000
        /*0c10*/ 	.short	0x010a
        /*0c12*/ 	.byte	0x3f
	.zero		1


	//   ....[57]....
        /*0c14*/ 	.word	0x00011f50
        /*0c18*/ 	.word	0x00000003
        /*0c1c*/ 	.word	0x00000000
        /*0c20*/ 	.short	0x010a
        /*0c22*/ 	.byte	0x3f
	.zero		1


	//   ....[58]....
        /*0c24*/ 	.word	0x00011fa0
        /*0c28*/ 	.word	0x00000005
        /*0c2c*/ 	.word	0x00000000
        /*0c30*/ 	.short	0x010a
        /*0c32*/ 	.byte	0x3f
	.zero		1


	//----- nvinfo : EIATTR_NUM_MBARRIERS
	.align		4
.L_594:
        /*0c34*/ 	.byte	0x03, 0x38
        /*0c36*/ 	.short	0x0009


	//----- nvinfo : EIATTR_EXIT_INSTR_OFFSETS
	.align		4
        /*0c38*/ 	.byte	0x04, 0x1c
        /*0c3a*/ 	.short	(.L_596 - .L_595)


	//   ....[0]....
.L_595:
        /*0c3c*/ 	.word	0x00011930


	//----- nvinfo : EIATTR_MAX_THREADS
	.align		4
.L_596:
        /*0c40*/ 	.byte	0x04, 0x05
        /*0c42*/ 	.short	(.L_598 - .L_597)
.L_597:
        /*0c44*/ 	.word	0x00000180
        /*0c48*/ 	.word	0x00000001
        /*0c4c*/ 	.word	0x00000001


	//----- nvinfo : EIATTR_CRS_STACK_SIZE
	.align		4
.L_598:
        /*0c50*/ 	.byte	0x04, 0x1e
        /*0c52*/ 	.short	(.L_600 - .L_599)
.L_599:
        /*0c54*/ 	.word	0x00000000


	//----- nvinfo : EIATTR_CBANK_PARAM_SIZE
	.align		4
.L_600:
        /*0c58*/ 	.byte	0x03, 0x19
        /*0c5a*/ 	.short	0x06f0


	//----- nvinfo : EIATTR_PARAM_CBANK
	.align		4
        /*0c5c*/ 	.byte	0x04, 0x0a
        /*0c5e*/ 	.short	(.L_602 - .L_601)
	.align		4
.L_601:
        /*0c60*/ 	.word	index@(.nv.constant0._ZN7cutlass13device_kernelIN5flash11enable_sm90INS1_16FlashAttnBwdSm90INS1_25CollectiveMainloopBwdSm90ILi2ELi2ELi2EN4cute5tupleIJNS5_1CILi1EEES8_S8_EEENS6_IJNS7_ILi128EEESA_NS7_ILi64EEEEEENS_6half_tEfNS_4arch4Sm90ELb0ELb1ELb0ELb1ELb0ELb1ELb0ELb0ELi2ELi1ELi2ELi2ELb0EEENS1_24CollectiveEpilogueBwdGQAISC_fSF_Li256ELb1ELb0EEENS1_19SingleTileSchedulerILb1ELb0ELb0ELi128EEEEEEEEEvNT_6ParamsE)
        /*0c64*/ 	.short	0x0210
        /*0c66*/ 	.short	0x06f0


	//----- nvinfo : EIATTR_SW_WAR
	.align		4
.L_602:
        /*0c68*/ 	.byte	0x04, 0x36
        /*0c6a*/ 	.short	(.L_604 - .L_603)
.L_603:
        /*0c6c*/ 	.word	0x00000008
.L_604:


//--------------------- .nv.info._ZN7cutlass13device_kernelIN5flash11enable_sm90INS1_16FlashAttnBwdSm90INS1_25CollectiveMainloopBwdSm90ILi2ELi2ELi2EN4cute5tupleIJNS5_1CILi1EEES8_S8_EEENS6_IJNS7_ILi128EEESA_NS7_ILi64EEEEEENS_6half_tEfNS_4arch4Sm90ELb0ELb1ELb0ELb1ELb1ELb1ELb0ELb0ELi2ELi1ELi2ELi2ELb0EEENS1_24CollectiveEpilogueBwdGQAISC_fSF_Li256ELb1ELb1EEENS1_19SingleTileSchedulerILb1ELb0ELb0ELi128EEEEEEEEEvNT_6ParamsE --------------------------
	.section	.nv.info._ZN7cutlass13device_kernelIN5flash11enable_sm90INS1_16FlashAttnBwdSm90INS1_25CollectiveMainloopBwdSm90ILi2ELi2ELi2EN4cute5tupleIJNS5_1CILi1EEES8_S8_EEENS6_IJNS7_ILi128EEESA_NS7_ILi64EEEEEENS_6half_tEfNS_4arch4Sm90ELb0ELb1ELb0ELb1ELb1ELb1ELb0ELb0ELi2ELi1ELi2ELi2ELb0EEENS1_24CollectiveEpilogueBwdGQAISC_fSF_Li256ELb1ELb1EEENS1_19SingleTileSchedulerILb1ELb0ELb0ELi128EEEEEEEEEvNT_6ParamsE,"",@"SHT_CUDA_INFO"
	.sectionflags	@""
	.align	4


	//----- nvinfo : EIATTR_CUDA_API_VERSION
	.align		4
        /*0000*/ 	.byte	0x04, 0x37
        /*0002*/ 	.short	(.L_606 - .L_605)
.L_605:
        /*0004*/ 	.word	0x00000082


	//----- nvinfo : EIATTR_KPARAM_INFO
	.align		4
.L_606:
        /*0008*/ 	.byte	0x04, 0x17
        /*000a*/ 	.short	(.L_608 - .L_607)
.L_607:
        /*000c*/ 	.word	0x00000000
        /*0010*/ 	.short	0x0000
        /*0012*/ 	.short	0x0070
        /*0014*/ 	.byte	0x00, 0xf0, 0x01, 0x1a


	//----- nvinfo : EIATTR_SPARSE_MMA_MASK
	.align		4
.L_608:
        /*0018*/ 	.byte	0x03, 0x50
        /*001a*/ 	.short	0x0000


	//----- nvinfo : EIATTR_MAXREG_COUNT
	.align		4
        /*001c*/ 	.byte	0x03, 0x1b
        /*001e*/ 	.short	0x00a8


	//----- nvinfo : EIATTR_NUM_BARRIERS
	.align		4
        /*0020*/ 	.byte	0x02, 0x4c
        /*0022*/ 	.byte	0x10
	.zero		1


	//----- nvinfo : EIATTR_EXTERNS
	.align		4
        /*0024*/ 	.byte	0x04, 0x0f
        /*0026*/ 	.short	(.L_610 - .L_609)


	//   ....[0]....
	.align		4
.L_609:
        /*0028*/ 	.word	index@(__assertfail)


	//----- nvinfo : EIATTR_ANNOTATIONS
	.align		4
.L_610:
        /*002c*/ 	.byte	0x04, 0x55
        /*002e*/ 	.short	(.L_612 - .L_611)


	//   ....[0]....
.L_611:
        /* <DEDUP_REMOVED lines=31> */


	//----- nvinfo : EIATTR_MERCURY_ISA_VERSION
	.align		4
.L_612:
        /*0210*/ 	.byte	0x03, 0x5f
        /*0212*/ 	.short	0x0101


	//----- nvinfo : EIATTR_INT_WARP_WIDE_INSTR_OFFSETS
	.align		4
        /*0214*/ 	.byte	0x04, 0x31
        /*0216*/ 	.short	(.L_614 - .L_613)


	//   ....[0]....
.L_613:
        /*0218*/ 	.word	0x00000190


	//   ....[1]....
        /*021c*/ 	.word	0x000001c0


	//   ....[2]....
        /*0220*/ 	.word	0x0000f5b0


	//   ....[3]....
        /*0224*/ 	.word	0x0000fc00


	//   ....[4]....
        /*0228*/ 	.word	0x000100b0


	//   ....[5]....
        /*022c*/ 	.word	0x00010370


	//   ....[6]....
        /*0230*/ 	.word	0x000105d0


	//   ....[7]....
        /*0234*/ 	.word	0x00010760


	//----- nvinfo : EIATTR_COOP_GROUP_MASK_REGIDS
	.align		4
.L_614:
        /*0238*/ 	.byte	0x04, 0x29
        /*023a*/ 	.short	(.L_616 - .L_615)


	//   ....[0]....
.L_615:
        /*023c*/ 	.word	0xffffffff


	//   ....[1]....
        /*0240*/ 	.word	0xffffffff


	//   ....[2]....
        /*0244*/ 	.word	0xffffffff


	//   ....[3]....
        /*0248*/ 	.word	0xffffffff


	//   ....[4]....
        /*024c*/ 	.word	0xffffffff


	//   ....[5]....
        /*0250*/ 	.word	0xffffffff


	//   ....[6]....
        /*0254*/ 	.word	0xffffffff


	//   ....[7]....
        /*0258*/ 	.word	0xffffffff


	//   ....[8]....
        /*025c*/ 	.word	0xffffffff


	//   ....[9]....
        /*0260*/ 	.word	0xffffffff


	//   ....[10]....
        /*0264*/ 	.word	0xffffffff


	//   ....[11]....
        /*0268*/ 	.word	0xffffffff


	//   ....[12]....
        /*026c*/ 	.word	0xffffffff


	//   ....[13]....
        /*0270*/ 	.word	0xffffffff


	//   ....[14]....
        /*0274*/ 	.word	0xffffffff


	//   ....[15]....
        /*0278*/ 	.word	0xffffffff


	//   ....[16]....
        /*027c*/ 	.word	0xffffffff


	//   ....[17]....
        /*0280*/ 	.word	0xffffffff


	//   ....[18]....
        /*0284*/ 	.word	0xffffffff


	//   ....[19]....
        /*0288*/ 	.word	0xffffffff


	//   ....[20]....
        /*028c*/ 	.word	0xffffffff


	//   ....[21]....
        /*0290*/ 	.word	0xffffffff


	//   ....[22]....
        /*0294*/ 	.word	0xffffffff


	//   ....[23]....
        /*0298*/ 	.word	0xffffffff


	//   ....[24]....
        /*029c*/ 	.word	0xffffffff


	//   ....[25]....
        /*02a0*/ 	.word	0xffffffff


	//   ....[26]....
        /*02a4*/ 	.word	0xffffffff


	//   ....[27]....
        /*02a8*/ 	.word	0xffffffff


	//   ....[28]....
        /*02ac*/ 	.word	0xffffffff


	//   ....[29]....
        /*02b0*/ 	.word	0xffffffff


	//   ....[30]....
        /*02b4*/ 	.word	0xffffffff


	//   ....[31]....
        /*02b8*/ 	.word	0xffffffff


	//   ....[32]....
        /*02bc*/ 	.word	0xffffffff


	//   ....[33]....
        /*02c0*/ 	.word	0xffffffff


	//   ....[34]....
        /*02c4*/ 	.word	0xffffffff


	//   ....[35]....
        /*02c8*/ 	.word	0xffffffff


	//   ....[36]....
        /*02cc*/ 	.word	0xffffffff


	//   ....[37]....
        /*02d0*/ 	.word	0xffffffff


	//   ....[38]....
        /*02d4*/ 	.word	0xffffffff


	//   ....[39]....
        /*02d8*/ 	.word	0xffffffff


	//   ....[40]....
        /*02dc*/ 	.word	0xffffffff


	//   ....[41]....
        /*02e0*/ 	.word	0xffffffff


	//   ....[42]....
        /*02e4*/ 	.word	0xffffffff


	//   ....[43]....
        /*02e8*/ 	.word	0xffffffff


	//   ....[44]....
        /*02ec*/ 	.word	0xffffffff


	//   ....[45]....
        /*02f0*/ 	.word	0xffffffff


	//   ....[46]....
        /*02f4*/ 	.word	0xffffffff


	//   ....[47]....
        /*02f8*/ 	.word	0xffffffff


	//   ....[48]....
        /*02fc*/ 	.word	0xffffffff


	//   ....[49]....
        /*0300*/ 	.word	0xffffffff


	//   ....[50]....
        /*0304*/ 	.word	0xffffffff


	//   ....[51]....
        /*0308*/ 	.word	0xffffffff


	//   ....[52]....
        /*030c*/ 	.word	0xffffffff


	//   ....[53]....
        /*0310*/ 	.word	0xffffffff


	//   ....[54]....
        /*0314*/ 	.word	0xffffffff


	//   ....[55]....
        /*0318*/ 	.word	0xffffffff


	//   ....[56]....
        /*031c*/ 	.word	0xffffffff


	//   ....[57]....
        /*0320*/ 	.word	0xffffffff


	//   ....[58]....
        /*0324*/ 	.word	0xffffffff


	//   ....[59]....
        /*0328*/ 	.word	0xffffffff


	//   ....[60]....
        /*032c*/ 	.word	0xffffffff


	//   ....[61]....
        /*0330*/ 	.word	0xffffffff


	//   ....[62]....
        /*0334*/ 	.word	0xffffffff


	//   ....[63]....
        /*0338*/ 	.word	0xffffffff


	//   ....[64]....
        /*033c*/ 	.word	0xffffffff


	//   ....[65]....
        /*0340*/ 	.word	0xffffffff


	//   ....[66]....
        /*0344*/ 	.word	0xffffffff


	//   ....[67]....
        /*0348*/ 	.word	0xffffffff


	//   ....[68]....
        /*034c*/ 	.word	0xffffffff


	//   ....[69]....
        /*0350*/ 	.word	0xffffffff


	//   ....[70]....
        /*0354*/ 	.word	0xffffffff


	//   ....[71]....
        /*0358*/ 	.word	0xffffffff


	//   ....[72]....
        /*035c*/ 	.word	0xffffffff


	//   ....[73]....
        /*0360*/ 	.word	0xffffffff


	//   ....[74]....
        /*0364*/ 	.word	0xffffffff


	//   ....[75]....
        /*0368*/ 	.word	0xffffffff


	//   ....[76]....
        /*036c*/ 	.word	0xffffffff


	//   ....[77]....
        /*0370*/ 	.word	0xffffffff


	//   ....[78]....
        /*0374*/ 	.word	0xffffffff


	//   ....[79]....
        /*0378*/ 	.word	0xffffffff


	//   ....[80]....
        /*037c*/ 	.word	0xffffffff


	//   ....[81]....
        /*0380*/ 	.word	0xffffffff


	//   ....[82]....
        /*0384*/ 	.word	0xffffffff


	//   ....[83]....
        /*0388*/ 	.word	0xffffffff


	//   ....[84]....
        /*038c*/ 	.word	0xffffffff


	//   ....[85]....
        /*0390*/ 	.word	0xffffffff


	//   ....[86]....
        /*0394*/ 	.word	0xffffffff


	//   ....[87]....
        /*0398*/ 	.word	0xffffffff


	//   ....[88]....
        /*039c*/ 	.word	0xffffffff


	//   ....[89]....
        /*03a0*/ 	.word	0xffffffff


	//   ....[90]....
        /*03a4*/ 	.word	0xffffffff


	//   ....[91]....
        /*03a8*/ 	.word	0xffffffff


	//   ....[92]....
        /*03ac*/ 	.word	0xffffffff


	//   ....[93]....
        /*03b0*/ 	.word	0xffffffff


	//   ....[94]....
        /*03b4*/ 	.word	0xffffffff


	//   ....[95]....
        /*03b8*/ 	.word	0xffffffff


	//   ....[96]....
        /*03bc*/ 	.word	0xffffffff


	//   ....[97]....
        /*03c0*/ 	.word	0xffffffff


	//   ....[98]....
        /*03c4*/ 	.word	0xffffffff


	//   ....[99]....
        /*03c8*/ 	.word	0xffffffff


	//   ....[100]....
        /*03cc*/ 	.word	0xffffffff


	//   ....[101]....
        /*03d0*/ 	.word	0xffffffff


	//   ....[102]....
        /*03d4*/ 	.word	0xffffffff


	//   ....[103]....
        /*03d8*/ 	.word	0xffffffff


	//   ....[104]....
        /*03dc*/ 	.word	0xffffffff


	//   ....[105]....
        /*03e0*/ 	.word	0xffffffff


	//   ....[106]....
        /*03e4*/ 	.word	0xffffffff


	//   ....[107]....
        /*03e8*/ 	.word	0xffffffff


	//   ....[108]....
        /*03ec*/ 	.word	0xffffffff


	//   ....[109]....
        /*03f0*/ 	.word	0xffffffff


	//   ....[110]....
        /*03f4*/ 	.word	0xffffffff


	//   ....[111]....
        /*03f8*/ 	.word	0xffffffff


	//   ....[112]....
        /*03fc*/ 	.word	0xffffffff


	//   ....[113]....
        /*0400*/ 	.word	0xffffffff


	//   ....[114]....
        /*0404*/ 	.word	0xffffffff


	//   ....[115]....
        /*0408*/ 	.word	0xffffffff


	//   ....[116]....
        /*040c*/ 	.word	0xffffffff


	//   ....[117]....
        /*0410*/ 	.word	0xffffffff


	//   ....[118]....
        /*0414*/ 	.word	0xffffffff


	//   ....[119]....
        /*0418*/ 	.word	0xffffffff


	//   ....[120]....
        /*041c*/ 	.word	0xffffffff


	//   ....[121]....
        /*0420*/ 	.word	0xffffffff


	//   ....[122]....
        /*0424*/ 	.word	0xffffffff


	//   ....[123]....
        /*0428*/ 	.word	0xffffffff


	//   ....[124]....
        /*042c*/ 	.word	0xffffffff


	//   ....[125]....
        /*0430*/ 	.word	0xffffffff


	//   ....[126]....
        /*0434*/ 	.word	0xffffffff


	//   ....[127]....
        /*0438*/ 	.word	0xffffffff


	//   ....[128]....
        /*043c*/ 	.word	0xffffffff


	//   ....[129]....
        /*0440*/ 	.word	0xffffffff


	//   ....[130]....
        /*0444*/ 	.word	0xffffffff


	//   ....[131]....
        /*0448*/ 	.word	0xffffffff


	//   ....[132]....
        /*044c*/ 	.word	0xffffffff


	//   ....[133]....
        /*0450*/ 	.word	0xffffffff


	//   ....[134]....
        /*0454*/ 	.word	0xffffffff


	//   ....[135]....
        /*0458*/ 	.word	0xffffffff


	//   ....[136]....
        /*045c*/ 	.word	0xffffffff


	//   ....[137]....
        /*0460*/ 	.word	0xffffffff


	//   ....[138]....
        /*0464*/ 	.word	0xffffffff


	//   ....[139]....
        /*0468*/ 	.word	0xffffffff


	//   ....[140]....
        /*046c*/ 	.word	0xffffffff


	//   ....[141]....
        /*0470*/ 	.word	0xffffffff


	//   ....[142]....
        /*0474*/ 	.word	0xffffffff


	//   ....[143]....
        /*0478*/ 	.word	0xffffffff


	//   ....[144]....
        /*047c*/ 	.word	0xffffffff


	//   ....[145]....
        /*0480*/ 	.word	0xffffffff


	//   ....[146]....
        /*0484*/ 	.word	0xffffffff


	//   ....[147]....
        /*0488*/ 	.word	0xffffffff


	//   ....[148]....
        /*048c*/ 	.word	0xffffffff


	//   ....[149]....
        /*0490*/ 	.word	0xffffffff


	//   ....[150]....
        /*0494*/ 	.word	0xffffffff


	//   ....[151]....
        /*0498*/ 	.word	0xffffffff


	//   ....[152]....
        /*049c*/ 	.word	0xffffffff


	//   ....[153]....
        /*04a0*/ 	.word	0xffffffff


	//   ....[154]....
        /*04a4*/ 	.word	0xffffffff


	//   ....[155]....
        /*04a8*/ 	.word	0xffffffff


	//   ....[156]....
        /*04ac*/ 	.word	0xffffffff


	//   ....[157]....
        /*04b0*/ 	.word	0xffffffff


	//   ....[158]....
        /*04b4*/ 	.word	0xffffffff


	//   ....[159]....
        /*04b8*/ 	.word	0xffffffff


	//   ....[160]....
        /*04bc*/ 	.word	0xffffffff


	//   ....[161]....
        /*04c0*/ 	.word	0xffffffff


	//   ....[162]....
        /*04c4*/ 	.word	0xffffffff


	//   ....[163]....
        /*04c8*/ 	.word	0xffffffff


	//   ....[164]....
        /*04cc*/ 	.word	0xffffffff


	//   ....[165]....
        /*04d0*/ 	.word	0xffffffff


	//   ....[166]....
        /*04d4*/ 	.word	0xffffffff


	//   ....[167]....
        /*04d8*/ 	.word	0xffffffff


	//   ....[168]....
        /*04dc*/ 	.word	0xffffffff


	//   ....[169]....
        /*04e0*/ 	.word	0xffffffff


	//   ....[170]....
        /*04e4*/ 	.word	0xffffffff


	//   ....[171]....
        /*04e8*/ 	.word	0xffffffff


	//   ....[172]....
        /*04ec*/ 	.word	0xffffffff


	//   ....[173]....
        /*04f0*/ 	.word	0xffffffff


	//   ....[174]....
        /*04f4*/ 	.word	0xffffffff


	//   ....[175]....
        /*04f8*/ 	.word	0xffffffff


	//   ....[176]....
        /*04fc*/ 	.word	0xffffffff


	//   ....[177]....
        /*0500*/ 	.word	0xffffffff


	//   ....[178]....
        /*0504*/ 	.word	0xffffffff


	//   ....[179]....
        /*0508*/ 	.word	0xffffffff


	//   ....[180]....
        /*050c*/ 	.word	0xffffffff


	//   ....[181]....
        /*0510*/ 	.word	0xffffffff


	//   ....[182]....
        /*0514*/ 	.word	0xffffffff


	//   ....[183]....
        /*0518*/ 	.word	0xffffffff


	//   ....[184]....
        /*051c*/ 	.word	0xffffffff


	//   ....[185]....
        /*0520*/ 	.word	0xffffffff


	//   ....[186]....
        /*0524*/ 	.word	0xffffffff


	//   ....[187]....
        /*0528*/ 	.word	0xffffffff


	//   ....[188]....
        /*052c*/ 	.word	0xffffffff


	//   ....[189]....
        /*0530*/ 	.word	0xffffffff


	//   ....[190]....
        /*0534*/ 	.word	0xffffffff


	//   ....[191]....
        /*0538*/ 	.word	0xffffffff


	//   ....[192]....
        /*053c*/ 	.word	0xffffffff


	//   ....[193]....
        /*0540*/ 	.word	0xffffffff


	//   ....[194]....
        /*0544*/ 	.word	0xffffffff


	//   ....[195]....
        /*0548*/ 	.word	0xffffffff


	//   ....[196]....
        /*054c*/ 	.word	0xffffffff


	//   ....[197]....
        /*0550*/ 	.word	0xffffffff


	//   ....[198]....
        /*0554*/ 	.word	0xffffffff


	//   ....[199]....
        /*0558*/ 	.word	0xffffffff


	//   ....[200]....
        /*055c*/ 	.word	0xffffffff


	//   ....[201]....
        /*0560*/ 	.word	0xffffffff


	//   ....[202]....
        /*0564*/ 	.word	0xffffffff


	//   ....[203]....
        /*0568*/ 	.word	0xffffffff


	//   ....[204]....
        /*056c*/ 	.word	0xffffffff


	//   ....[205]....
        /*0570*/ 	.word	0xffffffff


	//   ....[206]....
        /*0574*/ 	.word	0xffffffff


	//   ....[207]....
        /*0578*/ 	.word	0xffffffff


	//   ....[208]....
        /*057c*/ 	.word	0xffffffff


	//   ....[209]....
        /*0580*/ 	.word	0xffffffff


	//   ....[210]....
        /*0584*/ 	.word	0xffffffff


	//   ....[211]....
        /*0588*/ 	.word	0xffffffff


	//   ....[212]....
        /*058c*/ 	.word	0x0500000f


	//   ....[213]....
        /*0590*/ 	.word	0x0500000f


	//   ....[214]....
        /*0594*/ 	.word	0x0500000f


	//   ....[215]....
        /*0598*/ 	.word	0x0500000f


	//   ....[216]....
        /*059c*/ 	.word	0x0500000f


	//   ....[217]....
        /*05a0*/ 	.word	0x0500000f


	//----- nvinfo : EIATTR_COOP_GROUP_INSTR_OFFSETS
	.align		4
.L_616:
        /*05a4*/ 	.byte	0x04, 0x28
        /*05a6*/ 	.short	(.L_618 - .L_617)


	//   ....[0]....
.L_617:
        /*05a8*/ 	.word	0x00000070


	//   ....[1]....
        /*05ac*/ 	.word	0x000001a0


	//   ....[2]....
        /*05b0*/ 	.word	0x000001f0


	//   ....[3]....
        /*05b4*/ 	.word	0x000003e0


	//   ....[4]....
        /*05b8*/ 	.word	0x00000620


	//   ....[5]....
        /*05bc*/ 	.word	0x00001410


	//   ....[6]....
        /*05c0*/ 	.word	0x00002630


	//   ....[7]....
        /*05c4*/ 	.word	0x000026f0


	//   ....[8]....
        /*05c8*/ 	.word	0x00002720


	//   ....[9]....
        /*05cc*/ 	.word	0x00002850


	//   ....[10]....
        /*05d0*/ 	.word	0x000028f0


	//   ....[11]....
        /*05d4*/ 	.word	0x00002c60


	//   ....[12]....
        /*05d8*/ 	.word	0x00002cb0


	//   ....[13]....
        /*05dc*/ 	.word	0x00002fd0


	//   ....[14]....
        /*05e0*/ 	.word	0x00003150


	//   ....[15]....
        /*05e4*/ 	.word	0x00003200


	//   ....[16]....
        /*05e8*/ 	.word	0x00003240


	//   ....[17]....
        /*05ec*/ 	.word	0x00003270


	//   ....[18]....
        /*05f0*/ 	.word	0x000032b0


	//   ....[19]....
        /*05f4*/ 	.word	0x000033b0


	//   ....[20]....
        /*05f8*/ 	.word	0x000033f0


	//   ....[21]....
        /*05fc*/ 	.word	0x00003590


	//   ....[22]....
        /*0600*/ 	.word	0x000036c0


	//   ....[23]....
        /*0604*/ 	.word	0x00003760


	//   ....[24]....
        /*0608*/ 	.word	0x00003800


	//   ....[25]....
        /*060c*/ 	.word	0x00003840


	//   ....[26]....
        /*0610*/ 	.word	0x00003870


	//   ....[27]....
        /*0614*/ 	.word	0x00003960


	//   ....[28]....
        /*0618*/ 	.word	0x000039a0


	//   ....[29]....
        /*061c*/ 	.word	0x000039e0


	//   ....[30]....
        /*0620*/ 	.word	0x00003a00


	//   ....[31]....
        /*0624*/ 	.word	0x00003a40


	//   ....[32]....
        /*0628*/ 	.word	0x00003af0


	//   ....[33]....
        /*062c*/ 	.word	0x00003b30


	//   ....[34]....
        /*0630*/ 	.word	0x00003b70


	//   ....[35]....
        /*0634*/ 	.word	0x00003bb0


	//   ....[36]....
        /*0638*/ 	.word	0x00003c60


	//   ....[37]....
        /*063c*/ 	.word	0x00003da0


	//   ....[38]....
        /*0640*/ 	.word	0x00003e00


	//   ....[39]....
        /*0644*/ 	.word	0x00003e40


	//   ....[40]....
        /*0648*/ 	.word	0x00003e50


	//   ....[41]....
        /*064c*/ 	.word	0x00003e70


	//   ....[42]....
        /*0650*/ 	.word	0x00003e80


	//   ....[43]....
        /*0654*/ 	.word	0x00003ea0


	//   ....[44]....
        /*0658*/ 	.word	0x00003ec0


	//   ....[45]....
        /*065c*/ 	.word	0x00003f40


	//   ....[46]....
        /*0660*/ 	.word	0x00003fb0


	//   ....[47]....
        /*0664*/ 	.word	0x00003ff0


	//   ....[48]....
        /*0668*/ 	.word	0x00004030


	//   ....[49]....
        /*066c*/ 	.word	0x00004070


	//   ....[50]....
        /*0670*/ 	.word	0x000040d0


	//   ....[51]....
        /*0674*/ 	.word	0x00004110


	//   ....[52]....
        /*0678*/ 	.word	0x00004160


	//   ....[53]....
        /*067c*/ 	.word	0x000041b0


	//   ....[54]....
        /*0680*/ 	.word	0x00004200


	//   ....[55]....
        /*0684*/ 	.word	0x00004260


	//   ....[56]....
        /*0688*/ 	.word	0x000042a0


	//   ....[57]....
        /*068c*/ 	.word	0x000042e0


	//   ....[58]....
        /*0690*/ 	.word	0x00004320


	//   ....[59]....
        /*0694*/ 	.word	0x00004360


	//   ....[60]....
        /*0698*/ 	.word	0x000043a0


	//   ....[61]....
        /*069c*/ 	.word	0x000043e0


	//   ....[62]....
        /*06a0*/ 	.word	0x00004420


	//   ....[63]....
        /*06a4*/ 	.word	0x00004460


	//   ....[64]....
        /*06a8*/ 	.word	0x000044a0


	//   ....[65]....
        /*06ac*/ 	.word	0x000044e0


	//   ....[66]....
        /*06b0*/ 	.word	0x00004520


	//   ....[67]....
        /*06b4*/ 	.word	0x00004560


	//   ....[68]....
        /*06b8*/ 	.word	0x000045a0


	//   ....[69]....
        /*06bc*/ 	.word	0x000045e0


	//   ....[70]....
        /*06c0*/ 	.word	0x00006800


	//   ....[71]....
        /*06c4*/ 	.word	0x00006860


	//   ....[72]....
        /*06c8*/ 	.word	0x000068a0


	//   ....[73]....
        /*06cc*/ 	.word	0x000068d0


	//   ....[74]....
        /*06d0*/ 	.word	0x00006900


	//   ....[75]....
        /*06d4*/ 	.word	0x00006930


	//   ....[76]....
        /*06d8*/ 	.word	0x00006c10


	//   ....[77]....
        /*06dc*/ 	.word	0x00006c20


	//   ....[78]....
        /*06e0*/ 	.word	0x00006c50


	//   ....[79]....
        /*06e4*/ 	.word	0x00006c80


	//   ....[80]....
        /*06e8*/ 	.word	0x00006cc0


	//   ....[81]....
        /*06ec*/ 	.word	0x00006db0


	//   ....[82]....
        /*06f0*/ 	.word	0x00006e90


	//   ....[83]....
        /*06f4*/ 	.word	0x00006ed0


	//   ....[84]....
        /*06f8*/ 	.word	0x00006f10


	//   ....[85]....
        /*06fc*/ 	.word	0x00006f20


	//   ....[86]....
        /*0700*/ 	.word	0x00006f50


	//   ....[87]....
        /*0704*/ 	.word	0x00006f60


	//   ....[88]....
        /*0708*/ 	.word	0x00006f80


	//   ....[89]....
        /*070c*/ 	.word	0x00006fc0


	//   ....[90]....
        /*0710*/ 	.word	0x00007090


	//   ....[91]....
        /*0714*/ 	.word	0x000070d0


	//   ....[92]....
        /*0718*/ 	.word	0x00007110


	//   ....[93]....
        /*071c*/ 	.word	0x00007150


	//   ....[94]....
        /*0720*/ 	.word	0x00007190


	//   ....[95]....
        /*0724*/ 	.word	0x000071e0


	//   ....[96]....
        /*0728*/ 	.word	0x00007220


	//   ....[97]....
        /*072c*/ 	.word	0x00007270


	//   ....[98]....
        /*0730*/ 	.word	0x000072b0


	//   ....[99]....
        /*0734*/ 	.word	0x000073c0


	//   ....[100]....
        /*0738*/ 	.word	0x00007440


	//   ....[101]....
        /*073c*/ 	.word	0x000074a0


	//   ....[102]....
        /*0740*/ 	.word	0x00007880


	//   ....[103]....
        /*0744*/ 	.word	0x00007890


	//   ....[104]....
        /*0748*/ 	.word	0x000078a0


	//   ....[105]....
        /*074c*/ 	.word	0x000078b0


	//   ....[106]....
        /*0750*/ 	.word	0x000078c0


	//   ....[107]....
        /*0754*/ 	.word	0x000078d0


	//   ....[108]....
        /*0758*/ 	.word	0x00007900


	//   ....[109]....
        /*075c*/ 	.word	0x00007930


	//   ....[110]....
        /*0760*/ 	.word	0x00007970


	//   ....[111]....
        /*0764*/ 	.word	0x00007990


	//   ....[112]....
        /*0768*/ 	.word	0x000079d0


	//   ....[113]....
        /*076c*/ 	.word	0x00007a10


	//   ....[114]....
        /*0770*/ 	.word	0x00007a50


	//   ....[115]....
        /*0774*/ 	.word	0x00007a60


	//   ....[116]....
        /*0778*/ 	.word	0x00007a90


	//   ....[117]....
        /*077c*/ 	.word	0x00007ad0


	//   ....[118]....
        /*0780*/ 	.word	0x00007b00


	//   ....[119]....
        /*0784*/ 	.word	0x00007b20


	//   ....[120]....
        /*0788*/ 	.word	0x00007b50


	//   ....[121]....
        /*078c*/ 	.word	0x00007b90


	//   ....[122]....
        /*0790*/ 	.word	0x00007bd0


	//   ....[123]....
        /*0794*/ 	.word	0x00007c10


	//   ....[124]....
        /*0798*/ 	.word	0x00007c50


	//   ....[125]....
        /*079c*/ 	.word	0x00007c60


	//   ....[126]....
        /*07a0*/ 	.word	0x00007ca0


	//   ....[127]....
        /*07a4*/ 	.word	0x00007ce0


	//   ....[128]....
        /*07a8*/ 	.word	0x00007d20


	//   ....[129]....
        /*07ac*/ 	.word	0x00007d30


	//   ....[130]....
        /*07b0*/ 	.word	0x00007d40


	//   ....[131]....
        /*07b4*/ 	.word	0x00007d50


	//   ....[132]....
        /*07b8*/ 	.word	0x00007d90


	//   ....[133]....
        /*07bc*/ 	.word	0x00007dd0


	//   ....[134]....
        /*07c0*/ 	.word	0x0000a230


	//   ....[135]....
        /*07c4*/ 	.word	0x0000a350


	//   ....[136]....
        /*07c8*/ 	.word	0x0000a3b0


	//   ....[137]....
        /*07cc*/ 	.word	0x0000a480


	//   ....[138]....
        /*07d0*/ 	.word	0x0000a4d0


	//   ....[139]....
        /*07d4*/ 	.word	0x0000a5b0


	//   ....[140]....
        /*07d8*/ 	.word	0x0000a610


	//   ....[141]....
        /*07dc*/ 	.word	0x0000a650


	//   ....[142]....
        /*07e0*/ 	.word	0x0000a6d0


	//   ....[143]....
        /*07e4*/ 	.word	0x0000a760


	//   ....[144]....
        /*07e8*/ 	.word	0x0000a7a0


	//   ....[145]....
        /*07ec*/ 	.word	0x0000a860


	//   ....[146]....
        /*07f0*/ 	.word	0x0000a8a0


	//   ....[147]....
        /*07f4*/ 	.word	0x0000a8e0


	//   ....[148]....
        /*07f8*/ 	.word	0x0000a920


	//   ....[149]....
        /*07fc*/ 	.word	0x0000a980


	//   ....[150]....
        /*0800*/ 	.word	0x0000aa80


	//   ....[151]....
        /*0804*/ 	.word	0x0000acf0


	//   ....[152]....
        /*0808*/ 	.word	0x0000ae00


	//   ....[153]....
        /*080c*/ 	.word	0x0000ae40


	//   ....[154]....
        /*0810*/ 	.word	0x0000aed0


	//   ....[155]....
        /*0814*/ 	.word	0x0000b3a0


	//   ....[156]....
        /*0818*/ 	.word	0x0000b4a0


	//   ....[157]....
        /*081c*/ 	.word	0x0000b4d0


	//   ....[158]....
        /*0820*/ 	.word	0x0000b510


	//   ....[159]....
        /*0824*/ 	.word	0x0000b540


	//   ....[160]....
        /*0828*/ 	.word	0x0000b650


	//   ....[161]....
        /*082c*/ 	.word	0x0000b840


	//   ....[162]....
        /*0830*/ 	.word	0x0000b890


	//   ....[163]....
        /*0834*/ 	.word	0x0000b8d0


	//   ....[164]....
        /*0838*/ 	.word	0x0000b910


	//   ....[165]....
        /*083c*/ 	.word	0x0000b920


	//   ....[166]....
        /*0840*/ 	.word	0x0000baf0


	//   ....[167]....
        /*0844*/ 	.word	0x0000bb00


	//   ....[168]....
        /*0848*/ 	.word	0x0000bb10


	//   ....[169]....
        /*084c*/ 	.word	0x0000bb20


	//   ....[170]....
        /*0850*/ 	.word	0x0000bb30


	//   ....[171]....
        /*0854*/ 	.word	0x0000bb40


	//   ....[172]....
        /*0858*/ 	.word	0x0000bb70


	//   ....[173]....
        /*085c*/ 	.word	0x0000bba0


	//   ....[174]....
        /*0860*/ 	.word	0x0000bbe0


	//   ....[175]....
        /*0864*/ 	.word	0x0000bc10


	//   ....[176]....
        /*0868*/ 	.word	0x0000bc50


	//   ....[177]....
        /*086c*/ 	.word	0x0000bc80


	//   ....[178]....
        /*0870*/ 	.word	0x0000bca0


	//   ....[179]....
        /*0874*/ 	.word	0x0000bce0


	//   ....[180]....
        /*0878*/ 	.word	0x0000bcf0


	//   ....[181]....
        /*087c*/ 	.word	0x0000bd70


	//   ....[182]....
        /*0880*/ 	.word	0x0000bda0


	//   ....[183]....
        /*0884*/ 	.word	0x0000bdd0


	//   ....[184]....
        /*0888*/ 	.word	0x0000be20


	//   ....[185]....
        /*088c*/ 	.word	0x0000be60


	//   ....[186]....
        /*0890*/ 	.word	0x0000be70


	//   ....[187]....
        /*0894*/ 	.word	0x0000beb0


	//   ....[188]....
        /*0898*/ 	.word	0x0000bee0


	//   ....[189]....
        /*089c*/ 	.word	0x0000bf20


	//   ....[190]....
        /*08a0*/ 	.word	0x0000bf40


	//   ....[191]....
        /*08a4*/ 	.word	0x0000bf50


	//   ....[192]....
        /*08a8*/ 	.word	0x0000bf60


	//   ....[193]....
        /*08ac*/ 	.word	0x0000bf70


	//   ....[194]....
        /*08b0*/ 	.word	0x0000bf80


	//   ....[195]....
        /*08b4*/ 	.word	0x0000bf90


	//   ....[196]....
        /*08b8*/ 	.word	0x0000bfa0


	//   ....[197]....
        /*08bc*/ 	.word	0x0000bfb0


	//   ....[198]....
        /*08c0*/ 	.word	0x0000e030


	//   ....[199]....
        /*08c4*/ 	.word	0x0000e1d0


	//   ....[200]....
        /*08c8*/ 	.word	0x0000e420


	//   ....[201]....
        /*08cc*/ 	.word	0x0000e5c0


	//   ....[202]....
        /*08d0*/ 	.word	0x0000e6d0


	//   ....[203]....
        /*08d4*/ 	.word	0x0000f1b0


	//   ....[204]....
        /*08d8*/ 	.word	0x0000f4e0


	//   ....[205]....
        /*08dc*/ 	.word	0x0000f860


	//   ....[206]....
        /*08e0*/ 	.word	0x0000fb30


	//   ....[207]....
        /*08e4*/ 	.word	0x0000fd70


	//   ....[208]....
        /*08e8*/ 	.word	0x0000ffe0


	//   ....[209]....
        /*08ec*/ 	.word	0x000102b0


	//   ....[210]....
        /*08f0*/ 	.word	0x000104d0


	//   ....[211]....
        /*08f4*/ 	.word	0x00010660


	//   ....[212]....
        /*08f8*/ 	.word	0x00012d30


	//   ....[213]....
        /*08fc*/ 	.word	0x00012fc0


	//   ....[214]....
        /*0900*/ 	.word	0x00013030


	//   ....[215]....
        /*0904*/ 	.word	0x000130a0


	//   ....[216]....
        /*0908*/ 	.word	0x00013110


	//   ....[217]....
        /*090c*/ 	.word	0x00013180


	//----- nvinfo : EIATTR_REG_RECONFIG
	.align		4
.L_618:
        /*0910*/ 	.byte	0x01, 0x54
	.zero		2


	//----- nvinfo : EIATTR_SYSCALL_OFFSETS
	.align		4
        /*0914*/ 	.byte	0x04, 0x46
        /*0916*/ 	.short	(.L_620 - .L_619)


	//   ....[0]....
.L_619:
        /*0918*/ 	.word	0x00001070


	//   ....[1]....
        /*091c*/ 	.word	0x00001160


	//   ....[2]....
        /*0920*/ 	.word	0x000012c0


	//   ....[3]....
        /*0924*/ 	.word	0x000013b0


	//----- nvinfo : EIATTR_MBARRIER_INSTR_OFFSETS
	.align		4
.L_620:
        /*0928*/ 	.byte	0x04, 0x39
        /*092a*/ 	.short	(.L_622 - .L_621)


	//   ....[0]....
.L_621:
        /*092c*/ 	.word	0x00000290
        /*0930*/ 	.word	0x000000ff
        /*0934*/ 	.word	0x00030c00
        /*0938*/ 	.short	0x0100
        /*093a*/ 	.byte	0x06
	.zero		1


	//   ....[1]....
        /*093c*/ 	.word	0x00000390
        /*0940*/ 	.word	0x000000ff
        /*0944*/ 	.word	0x00030c10
        /*0948*/ 	.short	0x0100
        /*094a*/ 	.byte	0x08
	.zero		1


	//   ....[2]....
        /*094c*/ 	.word	0x000003a0
        /*0950*/ 	.word	0x000000ff
        /*0954*/ 	.word	0x00030c20
        /*0958*/ 	.short	0x0100
        /*095a*/ 	.byte	0x08
	.zero		1


	//   ....[3]....
        /*095c*/ 	.word	0x000003b0
        /*0960*/ 	.word	0x000000ff
        /*0964*/ 	.word	0x00030c18
        /*0968*/ 	.short	0x0100
        /*096a*/ 	.byte	0x08
	.zero		1


	//   ....[4]....
        /*096c*/ 	.word	0x000003c0
        /*0970*/ 	.word	0x000000ff
        /*0974*/ 	.word	0x00030c28
        /*0978*/ 	.short	0x0100
        /*097a*/ 	.byte	0x08
	.zero		1


	//   ....[5]....
        /*097c*/ 	.word	0x000004f0
        /*0980*/ 	.word	0x000000ff
        /*0984*/ 	.word	0x00030c30
        /*0988*/ 	.short	0x0100
        /*098a*/ 	.byte	0x08
	.zero		1


	//   ....[6]....
        /*098c*/ 	.word	0x00000500
        /*0990*/ 	.word	0x000000ff
        /*0994*/ 	.word	0x00030c40
        /*0998*/ 	.short	0x0100
        /*099a*/ 	.byte	0x08
	.zero		1


	//   ....[7]....
        /*099c*/ 	.word	0x00000510
        /*09a0*/ 	.word	0x000000ff
        /*09a4*/ 	.word	0x00030c38
        /*09a8*/ 	.short	0x0100
        /*09aa*/ 	.byte	0x08
	.zero		1


	//   ....[8]....
        /*09ac*/ 	.word	0x00000520
        /*09b0*/ 	.word	0x000000ff
        /*09b4*/ 	.word	0x00030c48
        /*09b8*/ 	.short	0x0100
        /*09ba*/ 	.byte	0x08
	.zero		1


	//   ....[9]....
        /*09bc*/ 	.word	0x00001450
        /*09c0*/ 	.word	0x00000010
        /*09c4*/ 	.word	0x00030c00
        /*09c8*/ 	.short	0x010a
        /*09ca*/ 	.byte	0x3f
	.zero		1


	//   ....[10]....
        /*09cc*/ 	.word	0x00001570
        /*09d0*/ 	.word	0x00000010
        /*09d4*/ 	.word	0x00030c00
        /*09d8*/ 	.short	0x010a
        /*09da*/ 	.byte	0x3f
	.zero		1


	//   ....[11]....
        /*09dc*/ 	.word	0x00001fd0
        /*09e0*/ 	.word	0x00000008
        /*09e4*/ 	.word	0x00030c10
        /*09e8*/ 	.short	0x010a
        /*09ea*/ 	.byte	0x3f
	.zero		1


	//   ....[12]....
        /*09ec*/ 	.word	0x00002040
        /*09f0*/ 	.word	0x00000008
        /*09f4*/ 	.word	0x00030c10
        /*09f8*/ 	.short	0x010a
        /*09fa*/ 	.byte	0x3f
	.zero		1


	//   ....[13]....
        /*09fc*/ 	.word	0x00002420
        /*0a00*/ 	.word	0x00000008
        /*0a04*/ 	.word	0x00030c30
        /*0a08*/ 	.short	0x010a
        /*0a0a*/ 	.byte	0x3f
	.zero		1


	//   ....[14]....
        /*0a0c*/ 	.word	0x00002490
        /*0a10*/ 	.word	0x00000008
        /*0a14*/ 	.word	0x00030c30
        /*0a18*/ 	.short	0x010a
        /*0a1a*/ 	.byte	0x3f
	.zero		1


	//   ....[15]....
        /*0a1c*/ 	.word	0x00005520
        /*0a20*/ 	.word	0x00000009
        /*0a24*/ 	.word	0x00000000
        /*0a28*/ 	.short	0x0101
        /*0a2a*/ 	.byte	0x3f
	.zero		1


	//   ....[16]....
        /*0a2c*/ 	.word	0x00005970
        /*0a30*/ 	.word	0x00000008
        /*0a34*/ 	.word	0x00000000
        /*0a38*/ 	.short	0x0101
        /*0a3a*/ 	.byte	0x3f
	.zero		1


	//   ....[17]....
        /*0a3c*/ 	.word	0x00006240
        /*0a40*/ 	.word	0x00000007
        /*0a44*/ 	.word	0x00030c10
        /*0a48*/ 	.short	0x010a
        /*0a4a*/ 	.byte	0x3f
	.zero		1


	//   ....[18]....
        /*0a4c*/ 	.word	0x000062c0
        /*0a50*/ 	.word	0x00000007
        /*0a54*/ 	.word	0x00030c10
        /*0a58*/ 	.short	0x010a
        /*0a5a*/ 	.byte	0x3f
	.zero		1


	//   ....[19]....
        /*0a5c*/ 	.word	0x000066d0
        /*0a60*/ 	.word	0x00000007
        /*0a64*/ 	.word	0x00030c30
        /*0a68*/ 	.short	0x010a
        /*0a6a*/ 	.byte	0x3f
	.zero		1


	//   ....[20]....
        /*0a6c*/ 	.word	0x00006760
        /*0a70*/ 	.word	0x00000007
        /*0a74*/ 	.word	0x00030c30
        /*0a78*/ 	.short	0x010a
        /*0a7a*/ 	.byte	0x3f
	.zero		1


	//   ....[21]....
        /*0a7c*/ 	.word	0x00008f30
        /*0a80*/ 	.word	0x00000008
        /*0a84*/ 	.word	0x00000000
        /*0a88*/ 	.short	0x0101
        /*0a8a*/ 	.byte	0x3f
	.zero		1


	//   ....[22]....
        /*0a8c*/ 	.word	0x00009390
        /*0a90*/ 	.word	0x00000007
        /*0a94*/ 	.word	0x00000000
        /*0a98*/ 	.short	0x0101
        /*0a9a*/ 	.byte	0x3f
	.zero		1


	//   ....[23]....
        /*0a9c*/ 	.word	0x00009bf0
        /*0aa0*/ 	.word	0x00000007
        /*0aa4*/ 	.word	0x00030c10
        /*0aa8*/ 	.short	0x010a
        /*0aaa*/ 	.byte	0x3f
	.zero		1


	//   ....[24]....
        /*0aac*/ 	.word	0x00009c70
        /*0ab0*/ 	.word	0x00000007
        /*0ab4*/ 	.word	0x00030c10
        /*0ab8*/ 	.short	0x010a
        /*0aba*/ 	.byte	0x3f
	.zero		1


	//   ....[25]....
        /*0abc*/ 	.word	0x0000a070
        /*0ac0*/ 	.word	0x00000007
        /*0ac4*/ 	.word	0x00030c30
        /*0ac8*/ 	.short	0x010a
        /*0aca*/ 	.byte	0x3f
	.zero		1


	//   ....[26]....
        /*0acc*/ 	.word	0x0000a100
        /*0ad0*/ 	.word	0x00000007
        /*0ad4*/ 	.word	0x00030c30
        /*0ad8*/ 	.short	0x010a
        /*0ada*/ 	.byte	0x3f
	.zero		1


	//   ....[27]....
        /*0adc*/ 	.word	0x0000d230
        /*0ae0*/ 	.word	0x00000008
        /*0ae4*/ 	.word	0x00000000
        /*0ae8*/ 	.short	0x0101
        /*0aea*/ 	.byte	0x3f
	.zero		1


	//   ....[28]....
        /*0aec*/ 	.word	0x0000d6a0
        /*0af0*/ 	.word	0x00000007
        /*0af4*/ 	.word	0x00000000
        /*0af8*/ 	.short	0x0101
        /*0afa*/ 	.byte	0x3f
	.zero		1


	//   ....[29]....
        /*0afc*/ 	.word	0x00011360
        /*0b00*/ 	.word	0x0000000f
        /*0b04*/ 	.word	0x00030c20
        /*0b08*/ 	.short	0x010a
        /*0b0a*/ 	.byte	0x3f
	.zero		1


	//   ....[30]....
        /*0b0c*/ 	.word	0x00011950
        /*0b10*/ 	.word	0x0000000f
        /*0b14*/ 	.word	0x00030c40
        /*0b18*/ 	.short	0x010a
        /*0b1a*/ 	.byte	0x3f
	.zero		1


	//   ....[31]....
        /*0b1c*/ 	.word	0x00011bb0
        /*0b20*/ 	.word	0x0000000f
        /*0b24*/ 	.word	0x00030c28
        /*0b28*/ 	.short	0x010a
        /*0b2a*/ 	.byte	0x3f
	.zero		1


	//   ....[32]....
        /*0b2c*/ 	.word	0x00011e10
        /*0b30*/ 	.word	0x0000000f
        /*0b34*/ 	.word	0x00030c48
        /*0b38*/ 	.short	0x010a
        /*0b3a*/ 	.byte	0x3f
	.zero		1


	//   ....[33]....
        /*0b3c*/ 	.word	0x00012010
        /*0b40*/ 	.word	0x0000000f
        /*0b44*/ 	.word	0x00030c20
        /*0b48*/ 	.short	0x010a
        /*0b4a*/ 	.byte	0x3f
	.zero		1


	//   ....[34]....
        /*0b4c*/ 	.word	0x000122e0
        /*0b50*/ 	.word	0x0000000f
        /*0b54*/ 	.word	0x00030c40
        /*0b58*/ 	.short	0x010a
        /*0b5a*/ 	.byte	0x3f
	.zero		1


	//   ....[35]....
        /*0b5c*/ 	.word	0x00012510
        /*0b60*/ 	.word	0x0000000f
        /*0b64*/ 	.word	0x00030c28
        /*0b68*/ 	.short	0x010a
        /*0b6a*/ 	.byte	0x3f
	.zero		1


	//   ....[36]....
        /*0b6c*/ 	.word	0x000127b0
        /*0b70*/ 	.word	0x00000003
        /*0b74*/ 	.word	0x00030c40
        /*0b78*/ 	.short	0x010a
        /*0b7a*/ 	.byte	0x3f
	.zero		1


	//   ....[37]....
        /*0b7c*/ 	.word	0x00012ba0
        /*0b80*/ 	.word	0x00000007
        /*0b84*/ 	.word	0x00000000
        /*0b88*/ 	.short	0x010a
        /*0b8a*/ 	.byte	0x3f
	.zero		1


	//   ....[38]....
        /*0b8c*/ 	.word	0x00012bf0
        /*0b90*/ 	.word	0x00000003
        /*0b94*/ 	.word	0x00000000
        /*0b98*/ 	.short	0x010a
        /*0b9a*/ 	.byte	0x3f
	.zero		1


	//   ....[39]....
        /*0b9c*/ 	.word	0x00012c50
        /*0ba0*/ 	.word	0x00000005
        /*0ba4*/ 	.word	0x00000000
        /*0ba8*/ 	.short	0x010a
        /*0baa*/ 	.byte	0x3f
	.zero		1


	//   ....[40]....
        /*0bac*/ 	.word	0x00012c80
        /*0bb0*/ 	.word	0x00000003
        /*0bb4*/ 	.word	0x00000000
        /*0bb8*/ 	.short	0x010a
        /*0bba*/ 	.byte	0x3f
	.zero		1


	//   ....[41]....
        /*0bbc*/ 	.word	0x00012d60
        /*0bc0*/ 	.word	0x00000010
        /*0bc4*/ 	.word	0x00030c00
        /*0bc8*/ 	.short	0x010a
        /*0bca*/ 	.byte	0x3f
	.zero		1


	//   ....[42]....
        /*0bcc*/ 	.word	0x00012db0
        /*0bd0*/ 	.word	0x00000008
        /*0bd4*/ 	.word	0x00030c10
        /*0bd8*/ 	.short	0x010a
        /*0bda*/ 	.byte	0x3f
	.zero		1


	//   ....[43]....
        /*0bdc*/ 	.word	0x00012e00
        /*0be0*/ 	.word	0x00000008
        /*0be4*/ 	.word	0x00030c30
        /*0be8*/ 	.short	0x010a
        /*0bea*/ 	.byte	0x3f
	.zero		1


	//   ....[44]....
        /*0bec*/ 	.word	0x00012e50
        /*0bf0*/ 	.word	0x00000007
        /*0bf4*/ 	.word	0x00030c10
        /*0bf8*/ 	.short	0x010a
        /*0bfa*/ 	.byte	0x3f
	.zero		1


	//   ....[45]....
        /*0bfc*/ 	.word	0x00012ea0
        /*0c00*/ 	.word	0x00000007
        /*0c04*/ 	.word	0x00030c30
        /*0c08*/ 	.short	0x010a
        /*0c0a*/ 	.byte	0x3f
	.zero		1


	//   ....[46]....
        /*0c0c*/ 	.word	0x00012ef0
        /*0c10*/ 	.word	0x00000007
        /*0c14*/ 	.word	0x00030c10
        /*0c18*/ 	.short	0x010a
        /*0c1a*/ 	.byte	0x3f
	.zero		1


	//   ....[47]....
        /*0c1c*/ 	.word	0x00012f40
        /*0c20*/ 	.word	0x00000007
        /*0c24*/ 	.word	0x00030c30
        /*0c28*/ 	.short	0x010a
        /*0c2a*/ 	.byte	0x3f
	.zero		1


	//   ....[48]....
        /*0c2c*/ 	.word	0x000131c0
        /*0c30*/ 	.word	0x0000000f
        /*0c34*/ 	.word	0x00030c20
        /*0c38*/ 	.short	0x010a
        /*0c3a*/ 	.byte	0x3f
	.zero		1


	//   ....[49]....
        /*0c3c*/ 	.word	0x00013210
        /*0c40*/ 	.word	0x0000000f
        /*0c44*/ 	.word	0x00030c40
        /*0c48*/ 	.short	0x010a
        /*0c4a*/ 	.byte	0x3f
	.zero		1


	//   ....[50]....
        /*0c4c*/ 	.word	0x00013260
        /*0c50*/ 	.word	0x0000000f
        /*0c54*/ 	.word	0x00030c28
        /*0c58*/ 	.short	0x010a
        /*0c5a*/ 	.byte	0x3f
	.zero		1


	//   ....[51]....
        /*0c5c*/ 	.word	0x000132b0
        /*0c60*/ 	.word	0x0000000f
        /*0c64*/ 	.word	0x00030c48
        /*0c68*/ 	.short	0x010a
        /*0c6a*/ 	.byte	0x3f
	.zero		1


	//   ....[52]....
        /*0c6c*/ 	.word	0x00013310
        /*0c70*/ 	.word	0x0000000f
        /*0c74*/ 	.word	0x00030c20
        /*0c78*/ 	.short	0x010a
        /*0c7a*/ 	.byte	0x3f
	.zero		1


	//   ....[53]....
        /*0c7c*/ 	.word	0x00013360
        /*0c80*/ 	.word	0x0000000f
        /*0c84*/ 	.word	0x00030c40
        /*0c88*/ 	.short	0x010a
        /*0c8a*/ 	.byte	0x3f
	.zero		1


	//   ....[54]....
        /*0c8c*/ 	.word	0x000133b0
        /*0c90*/ 	.word	0x0000000f
        /*0c94*/ 	.word	0x00030c28
        /*0c98*/ 	.short	0x010a
        /*0c9a*/ 	.byte	0x3f
	.zero		1


	//   ....[55]....
        /*0c9c*/ 	.word	0x00013400
        /*0ca0*/ 	.word	0x00000003
        /*0ca4*/ 	.word	0x00030c40
        /*0ca8*/ 	.short	0x010a
        /*0caa*/ 	.byte	0x3f
	.zero		1


	//   ....[56]....
        /*0cac*/ 	.word	0x000134d0
        /*0cb0*/ 	.word	0x00000007
        /*0cb4*/ 	.word	0x00000000
        /*0cb8*/ 	.short	0x010a
        /*0cba*/ 	.byte	0x3f
	.zero		1


	//   ....[57]....
        /*0cbc*/ 	.word	0x00013520
        /*0cc0*/ 	.word	0x00000003
        /*0cc4*/ 	.word	0x00000000
        /*0cc8*/ 	.short	0x010a
        /*0cca*/ 	.byte	0x3f
	.zero		1


	//   ....[58]....
        /*0ccc*/ 	.word	0x00013570
        /*0cd0*/ 	.word	0x00000005
        /*0cd4*/ 	.word	0x00000000
        /*0cd8*/ 	.short	0x010a
        /*0cda*/ 	.byte	0x3f
	.zero		1


	//----- nvinfo : EIATTR_NUM_MBARRIERS
	.align		4
.L_622:
        /*0cdc*/ 	.byte	0x03, 0x38
        /*0cde*/ 	.short	0x0009


	//----- nvinfo : EIATTR_EXIT_INSTR_OFFSETS
	.align		4
        /*0ce0*/ 	.byte	0x04, 0x1c
        /*0ce2*/ 	.short	(.L_624 - .L_623)


	//   ....[0]....
.L_623:
        /*0ce4*/ 	.word	0x00012cd0


	//----- nvinfo : EIATTR_MAX_THREADS
	.align		4
.L_624:
        /*0ce8*/ 	.byte	0x04, 0x05
        /*0cea*/ 	.short	(.L_626 - .L_625)
.L_625:
        /*0cec*/ 	.word	0x00000180
        /*0cf0*/ 	.word	0x00000001
        /*0cf4*/ 	.word	0x00000001


	//----- nvinfo : EIATTR_CRS_STACK_SIZE
	.align		4
.L_626:
        /*0cf8*/ 	.byte	0x04, 0x1e
        /*0cfa*/ 	.short	(.L_628 - .L_627)
.L_627:
        /*0cfc*/ 	.word	0x00000000


	//----- nvinfo : EIATTR_CBANK_PARAM_SIZE
	.align		4
.L_628:
        /*0d00*/ 	.byte	0x03, 0x19
        /*0d02*/ 	.short	0x06f0


	//----- nvinfo : EIATTR_PARAM_CBANK
	.align		4
        /*0d04*/ 	.byte	0x04, 0x0a
        /*0d06*/ 	.short	(.L_630 - .L_629)
	.align		4
.L_629:
        /*0d08*/ 	.word	index@(.nv.constant0._ZN7cutlass13device_kernelIN5flash11enable_sm90INS1_16FlashAttnBwdSm90INS1_25CollectiveMainloopBwdSm90ILi2ELi2ELi2EN4cute5tupleIJNS5_1CILi1EEES8_S8_EEENS6_IJNS7_ILi128EEESA_NS7_ILi64EEEEEENS_6half_tEfNS_4arch4Sm90ELb0ELb1ELb0ELb1ELb1ELb1ELb0ELb0ELi2ELi1ELi2ELi2ELb0EEENS1_24CollectiveEpilogueBwdGQAISC_fSF_Li256ELb1ELb1EEENS1_19SingleTileSchedulerILb1ELb0ELb0ELi128EEEEEEEEEvNT_6ParamsE)
        /*0d0c*/ 	.short	0x0210
        /*0d0e*/ 	.short	0x06f0


	//----- nvinfo : EIATTR_SW_WAR
	.align		4
.L_630:
        /*0d10*/ 	.byte	0x04, 0x36
        /*0d12*/ 	.short	(.L_632 - .L_631)
.L_631:
        /*0d14*/ 	.word	0x00000008
.L_632:


//--------------------- .nv.info._ZN7cutlass13device_kernelIN5flash11enable_sm90INS1_16FlashAttnBwdSm90INS1_25CollectiveMainloopBwdSm90ILi2ELi2ELi2EN4cute5tupleIJNS5_1CILi1EEES8_S8_EEENS6_IJNS7_ILi128EEESA_NS7_ILi64EEEEEENS_6half_tEfNS_4arch4Sm90ELb1ELb0ELb0ELb0ELb0ELb1ELb0ELb0ELi2ELi1ELi2ELi2ELb0EEENS1_21CollectiveEpilogueBwdISC_SD_SF_Li256ELb0ELb0ELi1EEENS1_25SingleTileBwdLPTSchedulerILb0ELi128ELb0EEEEEEEEEvNT_6ParamsE --------------------------
	.section	.nv.info._ZN7cutlass13device_kernelIN5flash11enable_sm90INS1_16FlashAttnBwdSm90INS1_25CollectiveMainloopBwdSm90ILi2ELi2ELi2EN4cute5tupleIJNS5_1CILi1EEES8_S8_EEENS6_IJNS7_ILi128EEESA_NS7_ILi64EEEEEENS_6half_tEfNS_4arch4Sm90ELb1ELb0ELb0ELb0ELb0ELb1ELb0ELb0ELi2ELi1ELi2ELi2ELb0EEENS1_21CollectiveEpilogueBwdISC_SD_SF_Li256ELb0ELb0ELi1EEENS1_25SingleTileBwdLPTSchedulerILb0ELi128ELb0EEEEEEEEEvNT_6ParamsE,"",@"SHT_CUDA_INFO"
	.sectionflags	@""
	.align	4


	//----- nvinfo : EIATTR_CUDA_API_VERSION
	.align		4
        /*0000*/ 	.byte	0x04, 0x37
        /*0002*/ 	.short	(.L_634 - .L_633)
.L_633:
        /*0004*/ 	.word	0x00000082


	//----- nvinfo : EIATTR_KPARAM_INFO
	.align		4
.L_634:
        /*0008*/ 	.byte	0x04, 0x17
        /*000a*/ 	.short	(.L_636 - .L_635)
.L_635:
        /*000c*/ 	.word	0x00000000
        /*0010*/ 	.short	0x0000
        /*0012*/ 	.short	0x0070
        /*0014*/ 	.byte	0x00, 0xf0, 0x01, 0x24


	//----- nvinfo : EIATTR_SPARSE_MMA_MASK
	.align		4
.L_636:
        /*0018*/ 	.byte	0x03, 0x50
        /*001a*/ 	.short	0x0000


	//----- nvinfo : EIATTR_MAXREG_COUNT
	.align		4
        /*001c*/ 	.byte	0x03, 0x1b
        /*001e*/ 	.short	0x00a8


	//----- nvinfo : EIATTR_NUM_BARRIERS
	.align		4
        /*0020*/ 	.byte	0x02, 0x4c
        /*0022*/ 	.byte	0x10
	.zero		1


	//----- nvinfo : EIATTR_EXTERNS
	.align		4
        /*0024*/ 	.byte	0x04, 0x0f
        /*0026*/ 	.short	(.L_638 - .L_637)


	//   ....[0]....
	.align		4
.L_637:
        /*0028*/ 	.word	index@(__assertfail)


	//----- nvinfo : EIATTR_ANNOTATIONS
	.align		4
.L_638:
        /*002c*/ 	.byte	0x04, 0x55
        /*002e*/ 	.short	(.L_640 - .L_639)


	//   ....[0]....
.L_639:
        /* <DEDUP_REMOVED lines=31> */
        /*0214*/ 	.byte	0x10, 0xcf, 0x00, 0x00


	//----- nvinfo : EIATTR_MERCURY_ISA_VERSION
	.align		4
.L_640:
        /*0218*/ 	.byte	0x03, 0x5f
        /*021a*/ 	.short	0x0101


	//----- nvinfo : EIATTR_INT_WARP_WIDE_INSTR_OFFSETS
	.align		4
        /*021c*/ 	.byte	0x04, 0x31
        /*021e*/ 	.short	(.L_642 - .L_641)


	//   ....[0]....
.L_641:
        /*0220*/ 	.word	0x000001e0


	//   ....[1]....
        /*0224*/ 	.word	0x000002a0


	//----- nvinfo : EIATTR_COOP_GROUP_MASK_REGIDS
	.align		4
.L_642:
        /*0228*/ 	.byte	0x04, 0x29
        /*022a*/ 	.short	(.L_644 - .L_643)


	//   ....[0]....
.L_643:
        /*022c*/ 	.word	0xffffffff


	//   ....[1]....
        /*0230*/ 	.word	0xffffffff


	//   ....[2]....
        /*0234*/ 	.word	0xffffffff


	//   ....[3]....
        /*0238*/ 	.word	0xffffffff


	//   ....[4]....
        /*023c*/ 	.word	0xffffffff


	//   ....[5]....
        /*0240*/ 	.word	0xffffffff


	//   ....[6]....
        /*0244*/ 	.word	0xffffffff


	//   ....[7]....
        /*0248*/ 	.word	0xffffffff


	//   ....[8]....
        /*024c*/ 	.word	0xffffffff


	//   ....[9]....
        /*0250*/ 	.word	0xffffffff


	//   ....[10]....
        /*0254*/ 	.word	0xffffffff


	//   ....[11]....
        /*0258*/ 	.word	0xffffffff


	//   ....[12]....
        /*025c*/ 	.word	0xffffffff


	//   ....[13]....
        /*0260*/ 	.word	0xffffffff


	//   ....[14]....
        /*0264*/ 	.word	0xffffffff


	//   ....[15]....
        /*0268*/ 	.word	0xffffffff


	//   ....[16]....
        /*026c*/ 	.word	0xffffffff


	//   ....[17]....
        /*0270*/ 	.word	0xffffffff


	//   ....[18]....
        /*0274*/ 	.word	0xffffffff


	//   ....[19]....
        /*0278*/ 	.word	0xffffffff


	//   ....[20]....
        /*027c*/ 	.word	0xffffffff


	//   ....[21]....
        /*0280*/ 	.word	0xffffffff


	//   ....[22]....
        /*0284*/ 	.word	0xffffffff


	//   ....[23]....
        /*0288*/ 	.word	0xffffffff


	//   ....[24]....
        /*028c*/ 	.word	0xffffffff


	//   ....[25]....
        /*0290*/ 	.word	0xffffffff


	//   ....[26]....
        /*0294*/ 	.word	0xffffffff


	//   ....[27]....
        /*0298*/ 	.word	0xffffffff


	//   ....[28]....
        /*029c*/ 	.word	0xffffffff


	//   ....[29]....
        /*02a0*/ 	.word	0xffffffff


	//   ....[30]....
        /*02a4*/ 	.word	0xffffffff


	//   ....[31]....
        /*02a8*/ 	.word	0xffffffff


	//   ....[32]....
        /*02ac*/ 	.word	0xffffffff


	//   ....[33]....
        /*02b0*/ 	.word	0xffffffff


	//   ....[34]....
        /*02b4*/ 	.word	0xffffffff


	//   ....[35]....
        /*02b8*/ 	.word	0xffffffff


	//   ....[36]....
        /*02bc*/ 	.word	0xffffffff


	//   ....[37]....
        /*02c0*/ 	.word	0xffffffff


	//   ....[38]....
        /*02c4*/ 	.word	0xffffffff


	//   ....[39]....
        /*02c8*/ 	.word	0xffffffff


	//   ....[40]....
        /*02cc*/ 	.word	0xffffffff


	//   ....[41]....
        /*02d0*/ 	.word	0xffffffff


	//   ....[42]....
        /*02d4*/ 	.word	0xffffffff


	//   ....[43]....
        /*02d8*/ 	.word	0xffffffff


	//   ....[44]....
        /*02dc*/ 	.word	0xffffffff


	//   ....[45]....
        /*02e0*/ 	.word	0xffffffff


	//   ....[46]....
        /*02e4*/ 	.word	0xffffffff


	//   ....[47]....
        /*02e8*/ 	.word	0xffffffff


	//   ....[48]....
        /*02ec*/ 	.word	0xffffffff


	//   ....[49]....
        /*02f0*/ 	.word	0xffffffff


	//   ....[50]....
        /*02f4*/ 	.word	0xffffffff


	//   ....[51]....
        /*02f8*/ 	.word	0xffffffff


	//   ....[52]....
        /*02fc*/ 	.word	0xffffffff


	//   ....[53]....
        /*0300*/ 	.word	0xffffffff


	//   ....[54]....
        /*0304*/ 	.word	0xffffffff


	//   ....[55]....
        /*0308*/ 	.word	0xffffffff


	//   ....[56]....
        /*030c*/ 	.word	0xffffffff


	//   ....[57]....
        /*0310*/ 	.word	0xffffffff


	//   ....[58]....
        /*0314*/ 	.word	0xffffffff


	//   ....[59]....
        /*0318*/ 	.word	0xffffffff


	//   ....[60]....
        /*031c*/ 	.word	0xffffffff


	//   ....[61]....
        /*0320*/ 	.word	0xffffffff


	//   ....[62]....
        /*0324*/ 	.word	0xffffffff


	//   ....[63]....
        /*0328*/ 	.word	0xffffffff


	//   ....[64]....
        /*032c*/ 	.word	0xffffffff


	//   ....[65]....
        /*0330*/ 	.word	0xffffffff


	//   ....[66]....
        /*0334*/ 	.word	0xffffffff


	//   ....[67]....
        /*0338*/ 	.word	0xffffffff


	//   ....[68]....
        /*033c*/ 	.word	0xffffffff


	//   ....[69]....
        /*0340*/ 	.word	0xffffffff


	//   ....[70]....
        /*0344*/ 	.word	0xffffffff


	//   ....[71]....
        /*0348*/ 	.word	0xffffffff


	//   ....[72]....
        /*034c*/ 	.word	0xffffffff


	//   ....[73]....
        /*0350*/ 	.word	0xffffffff


	//   ....[74]....
        /*0354*/ 	.word	0xffffffff


	//   ....[75]....
        /*0358*/ 	.word	0xffffffff


	//   ....[76]....
        /*035c*/ 	.word	0xffffffff


	//   ....[77]....
        /*0360*/ 	.word	0xffffffff


	//   ....[78]....
        /*0364*/ 	.word	0xffffffff


	//   ....[79]....
        /*0368*/ 	.word	0xffffffff


	//   ....[80]....
        /*036c*/ 	.word	0xffffffff


	//   ....[81]....
        /*0370*/ 	.word	0xffffffff


	//   ....[82]....
        /*0374*/ 	.word	0xffffffff


	//   ....[83]....
        /*0378*/ 	.word	0xffffffff


	//   ....[84]....
        /*037c*/ 	.word	0xffffffff


	//   ....[85]....
        /*0380*/ 	.word	0xffffffff


	//   ....[86]....
        /*0384*/ 	.word	0xffffffff


	//   ....[87]....
        /*0388*/ 	.word	0xffffffff


	//   ....[88]....
        /*038c*/ 	.word	0xffffffff


	//   ....[89]....
        /*0390*/ 	.word	0xffffffff


	//   ....[90]....
        /*0394*/ 	.word	0xffffffff


	//   ....[91]....
        /*0398*/ 	.word	0xffffffff


	//   ....[92]....
        /*039c*/ 	.word	0xffffffff


	//   ....[93]....
        /*03a0*/ 	.word	0xffffffff


	//   ....[94]....
        /*03a4*/ 	.word	0xffffffff


	//   ....[95]....
        /*03a8*/ 	.word	0xffffffff


	//   ....[96]....
        /*03ac*/ 	.word	0xffffffff


	//   ....[97]....
        /*03b0*/ 	.word	0xffffffff


	//   ....[98]....
        /*03b4*/ 	.word	0xffffffff


	//   ....[99]....
        /*03b8*/ 	.word	0xffffffff


	//   ....[100]....
        /*03bc*/ 	.word	0xffffffff


	//   ....[101]....
        /*03c0*/ 	.word	0xffffffff


	//   ....[102]....
        /*03c4*/ 	.word	0xffffffff


	//   ....[103]....
        /*03c8*/ 	.word	0xffffffff


	//   ....[104]....
        /*03cc*/ 	.word	0xffffffff


	//   ....[105]....
        /*03d0*/ 	.word	0xffffffff


	//   ....[106]....
        /*03d4*/ 	.word	0xffffffff


	//   ....[107]....
        /*03d8*/ 	.word	0xffffffff


	//   ....[108]....
        /*03dc*/ 	.word	0xffffffff


	//   ....[109]....
        /*03e0*/ 	.word	0xffffffff


	//   ....[110]....
        /*03e4*/ 	.word	0xffffffff


	//   ....[111]....
        /*03e8*/ 	.word	0xffffffff


	//   ....[112]....
        /*03ec*/ 	.word	0xffffffff


	//   ....[113]....
        /*03f0*/ 	.word	0xffffffff


	//   ....[114]....
        /*03f4*/ 	.word	0xffffffff


	//   ....[115]....
        /*03f8*/ 	.word	0xffffffff


	//   ....[116]....
        /*03fc*/ 	.word	0xffffffff


	//   ....[117]....
        /*0400*/ 	.word	0xffffffff


	//   ....[118]....
        /*0404*/ 	.word	0xffffffff


	//   ....[119]....
        /*0408*/ 	.word	0xffffffff


	//   ....[120]....
        /*040c*/ 	.word	0xffffffff


	//   ....[121]....
        /*0410*/ 	.word	0xffffffff


	//   ....[122]....
        /*0414*/ 	.word	0xffffffff


	//   ....[123]....
        /*0418*/ 	.word	0xffffffff


	//   ....[124]....
        /*041c*/ 	.word	0xffffffff


	//   ....[125]....
        /*0420*/ 	.word	0xffffffff


	//   ....[126]....
        /*0424*/ 	.word	0xffffffff


	//   ....[127]....
        /*0428*/ 	.word	0xffffffff


	//   ....[128]....
        /*042c*/ 	.word	0xffffffff


	//   ....[129]....
        /*0430*/ 	.word	0xffffffff


	//   ....[130]....
        /*0434*/ 	.word	0xffffffff


	//   ....[131]....
        /*0438*/ 	.word	0xffffffff


	//   ....[132]....
        /*043c*/ 	.word	0xffffffff


	//   ....[133]....
        /*0440*/ 	.word	0xffffffff


	//   ....[134]....
        /*0444*/ 	.word	0xffffffff


	//   ....[135]....
        /*0448*/ 	.word	0xffffffff


	//   ....[136]....
        /*044c*/ 	.word	0x0500000f


	//----- nvinfo : EIATTR_COOP_GROUP_INSTR_OFFSETS
	.align		4
.L_644:
        /*0450*/ 	.byte	0x04, 0x28
        /*0452*/ 	.short	(.L_646 - .L_645)


	//   ....[0]....
.L_645:
        /*0454*/ 	.word	0x00000060


	//   ....[1]....
        /*0458*/ 	.word	0x000001f0


	//   ....[2]....
        /*045c*/ 	.word	0x00000280


	//   ....[3]....
        /*0460*/ 	.word	0x00000400


	//   ....[4]....
        /*0464*/ 	.word	0x00000670


	//   ....[5]....
        /*0468*/ 	.word	0x00001110


	//   ....[6]....
        /*046c*/ 	.word	0x000021a0


	//   ....[7]....
        /*0470*/ 	.word	0x000022c0


	//   ....[8]....
        /*0474*/ 	.word	0x00002300


	//   ....[9]....
        /*0478*/ 	.word	0x00002340


	//   ....[10]....
        /*047c*/ 	.word	0x00002370


	//   ....[11]....
        /*0480*/ 	.word	0x000023a0


	//   ....[12]....
        /*0484*/ 	.word	0x000023d0


	//   ....[13]....
        /*0488*/ 	.word	0x00002420


	//   ....[14]....
        /*048c*/ 	.word	0x000026d0


	//   ....[15]....
        /*0490*/ 	.word	0x000027e0


	//   ....[16]....
        /*0494*/ 	.word	0x00002880


	//   ....[17]....
        /*0498*/ 	.word	0x00002940


	//   ....[18]....
        /*049c*/ 	.word	0x00002980


	//   ....[19]....
        /*04a0*/ 	.word	0x00002a00


	//   ....[20]....
        /*04a4*/ 	.word	0x00002aa0


	//   ....[21]....
        /*04a8*/ 	.word	0x00002b00


	//   ....[22]....
        /*04ac*/ 	.word	0x00002b90


	//   ....[23]....
        /*04b0*/ 	.word	0x00002c20


	//   ....[24]....
        /*04b4*/ 	.word	0x00002dd0


	//   ....[25]....
        /*04b8*/ 	.word	0x00002e30


	//   ....[26]....
        /*04bc*/ 	.word	0x00002ea0


	//   ....[27]....
        /*04c0*/ 	.word	0x00002ef0


	//   ....[28]....
        /*04c4*/ 	.word	0x00002f60


	//   ....[29]....
        /*04c8*/ 	.word	0x00002f90


	//   ....[30]....
        /*04cc*/ 	.word	0x00002fc0


	//   ....[31]....
        /*04d0*/ 	.word	0x00003020


	//   ....[32]....
        /*04d4*/ 	.word	0x000030d0


	//   ....[33]....
        /*04d8*/ 	.word	0x00003140


	//   ....[34]....
        /*04dc*/ 	.word	0x00003160


	//   ....[35]....
        /*04e0*/ 	.word	0x00003190


	//   ....[36]....
        /*04e4*/ 	.word	0x000031e0


	//   ....[37]....
        /*04e8*/ 	.word	0x00003280


	//   ....[38]....
        /*04ec*/ 	.word	0x00003510


	//   ....[39]....
        /*04f0*/ 	.word	0x00003530


	//   ....[40]....
        /*04f4*/ 	.word	0x00003540


	//   ....[41]....
        /*04f8*/ 	.word	0x00003560


	//   ....[42]....
        /*04fc*/ 	.word	0x00003570


	//   ....[43]....
        /*0500*/ 	.word	0x00003590


	//   ....[44]....
        /*0504*/ 	.word	0x000035c0


	//   ....[45]....
        /*0508*/ 	.word	0x00003600


	//   ....[46]....
        /*050c*/ 	.word	0x00003630


	//   ....[47]....
        /*0510*/ 	.word	0x00003670


	//   ....[48]....
        /*0514*/ 	.word	0x000036a0


	//   ....[49]....
        /*0518*/ 	.word	0x000036e0


	//   ....[50]....
        /*051c*/ 	.word	0x00003710


	//   ....[51]....
        /*0520*/ 	.word	0x00003750


	//   ....[52]....
        /*0524*/ 	.word	0x00003780


	//   ....[53]....
        /*0528*/ 	.word	0x000037c0


	//   ....[54]....
        /*052c*/ 	.word	0x000037f0


	//   ....[55]....
        /*0530*/ 	.word	0x00003830


	//   ....[56]....
        /*0534*/ 	.word	0x00003880


	//   ....[57]....
        /*0538*/ 	.word	0x000038b0


	//   ....[58]....
        /*053c*/ 	.word	0x000038c0


	//   ....[59]....
        /*0540*/ 	.word	0x000038f0


	//   ....[60]....
        /*0544*/ 	.word	0x00003900


	//   ....[61]....
        /*0548*/ 	.word	0x00003910


	//   ....[62]....
        /*054c*/ 	.word	0x00003920


	//   ....[63]....
        /*0550*/ 	.word	0x00003930


	//   ....[64]....
        /*0554*/ 	.word	0x00003940


	//   ....[65]....
        /*0558*/ 	.word	0x00003950


	//   ....[66]....
        /*055c*/ 	.word	0x00003960


	//   ....[67]....
        /*0560*/ 	.word	0x00003970


	//   ....[68]....
        /*0564*/ 	.word	0x00003980


	//   ....[69]....
        /*0568*/ 	.word	0x00003990


	//   ....[70]....
        /*056c*/ 	.word	0x00005e50


	//   ....[71]....
        /*0570*/ 	.word	0x00005e90


	//   ....[72]....
        /*0574*/ 	.word	0x00005f20


	//   ....[73]....
        /*0578*/ 	.word	0x00006050


	//   ....[74]....
        /*057c*/ 	.word	0x000060a0


	//   ....[75]....
        /*0580*/ 	.word	0x000060c0


	//   ....[76]....
        /*0584*/ 	.word	0x000060d0


	//   ....[77]....
        /*0588*/ 	.word	0x00006130


	//   ....[78]....
        /*058c*/ 	.word	0x00006170


	//   ....[79]....
        /*0590*/ 	.word	0x000061f0


	//   ....[80]....
        /*0594*/ 	.word	0x00006270


	//   ....[81]....
        /*0598*/ 	.word	0x00006290


	//   ....[82]....
        /*059c*/ 	.word	0x000062a0


	//   ....[83]....
        /*05a0*/ 	.word	0x000062c0


	//   ....[84]....
        /*05a4*/ 	.word	0x000062d0


	//   ....[85]....
        /*05a8*/ 	.word	0x000062e0


	//   ....[86]....
        /*05ac*/ 	.word	0x00006320


	//   ....[87]....
        /*05b0*/ 	.word	0x00006390


	//   ....[88]....
        /*05b4*/ 	.word	0x00006500


	//   ....[89]....
        /*05b8*/ 	.word	0x00006600


	//   ....[90]....
        /*05bc*/ 	.word	0x00006630


	//   ....[91]....
        /*05c0*/ 	.word	0x00006660


	//   ....[92]....
        /*05c4*/ 	.word	0x00006690


	//   ....[93]....
        /*05c8*/ 	.word	0x000067a0


	//   ....[94]....
        /*05cc*/ 	.word	0x00006800


	//   ....[95]....
        /*05d0*/ 	.word	0x00006840


	//   ....[96]....
        /*05d4*/ 	.word	0x00006880


	//   ....[97]....
        /*05d8*/ 	.word	0x00006900


	//   ....[98]....
        /*05dc*/ 	.word	0x000069b0


	//   ....[99]....
        /*05e0*/ 	.word	0x00006a50


	//   ....[100]....
        /*05e4*/ 	.word	0x00006a60


	//   ....[101]....
        /*05e8*/ 	.word	0x00006a70


	//   ....[102]....
        /*05ec*/ 	.word	0x00006a80


	//   ....[103]....
        /*05f0*/ 	.word	0x00006a90


	//   ....[104]....
        /*05f4*/ 	.word	0x00006bf0


	//   ....[105]....
        /*05f8*/ 	.word	0x00006c20


	//   ....[106]....
        /*05fc*/ 	.word	0x00006c40


	//   ....[107]....
        /*0600*/ 	.word	0x00006c50


	//   ....[108]....
        /*0604*/ 	.word	0x00006c60


	//   ....[109]....
        /*0608*/ 	.word	0x00006c70


	//   ....[110]....
        /*060c*/ 	.word	0x00006c80


	//   ....[111]....
        /*0610*/ 	.word	0x00006c90


	//   ....[112]....
        /*0614*/ 	.word	0x00006ca0


	//   ....[113]....
        /*0618*/ 	.word	0x00006d50


	//   ....[114]....
        /*061c*/ 	.word	0x00006dd0


	//   ....[115]....
        /*0620*/ 	.word	0x00006e10


	//   ....[116]....
        /*0624*/ 	.word	0x00006e40


	//   ....[117]....
        /*0628*/ 	.word	0x00006e60


	//   ....[118]....
        /*062c*/ 	.word	0x00006e80


	//   ....[119]....
        /*0630*/ 	.word	0x00006e90


	//   ....[120]....
        /*0634*/ 	.word	0x00006ea0


	//   ....[121]....
        /*0638*/ 	.word	0x00006eb0


	//   ....[122]....
        /*063c*/ 	.word	0x00006ed0


	//   ....[123]....
        /*0640*/ 	.word	0x00006ee0


	//   ....[124]....
        /*0644*/ 	.word	0x00006ef0


	//   ....[125]....
        /*0648*/ 	.word	0x00006f20


	//   ....[126]....
        /*064c*/ 	.word	0x00006f30


	//   ....[127]....
        /*0650*/ 	.word	0x00006f50


	//   ....[128]....
        /*0654*/ 	.word	0x00006f60


	//   ....[129]....
        /*0658*/ 	.word	0x00006f80


	//   ....[130]....
        /*065c*/ 	.word	0x00006f90


	//   ....[131]....
        /*0660*/ 	.word	0x00006fb0


	//   ....[132]....
        /*0664*/ 	.word	0x00006fc0


	//   ....[133]....
        /*0668*/ 	.word	0x00006fe0


	//   ....[134]....
        /*066c*/ 	.word	0x00009510


	//   ....[135]....
        /*0670*/ 	.word	0x0000a390


	//   ....[136]....
        /*0674*/ 	.word	0x0000d180


	//----- nvinfo : EIATTR_REG_RECONFIG
	.align		4
.L_646:
        /*0678*/ 	.byte	0x01, 0x54
	.zero		2


	//----- nvinfo : EIATTR_SYSCALL_OFFSETS
	.align		4
        /*067c*/ 	.byte	0x04, 0x46
        /*067e*/ 	.short	(.L_648 - .L_647)


	//   ....[0]....
.L_647:
        /*0680*/ 	.word	0x00000d70


	//   ....[1]....
        /*0684*/ 	.word	0x00000e60


	//   ....[2]....
        /*0688*/ 	.word	0x00000fc0


	//   ....[3]....
        /*068c*/ 	.word	0x000010b0


	//   ....[4]....
        /*0690*/ 	.word	0x00008d80


	//   ....[5]....
        /*0694*/ 	.word	0x00008eb0


	//   ....[6]....
        /*0698*/ 	.word	0x00008fd0


	//   ....[7]....
        /*069c*/ 	.word	0x000090f0


	//----- nvinfo : EIATTR_MBARRIER_INSTR_OFFSETS
	.align		4
.L_648:
        /*06a0*/ 	.byte	0x04, 0x39
        /*06a2*/ 	.short	(.L_650 - .L_649)


	//   ....[0]....
.L_649:
        /*06a4*/ 	.word	0x000002c0
        /*06a8*/ 	.word	0x000000ff
        /*06ac*/ 	.word	0x00030c00
        /*06b0*/ 	.short	0x0100
        /*06b2*/ 	.byte	0x06
	.zero		1


	//   ....[1]....
        /*06b4*/ 	.word	0x000003b0
        /*06b8*/ 	.word	0x000000ff
        /*06bc*/ 	.word	0x00030c10
        /*06c0*/ 	.short	0x0100
        /*06c2*/ 	.byte	0x08
	.zero		1


	//   ....[2]....
        /*06c4*/ 	.word	0x000003c0
        /*06c8*/ 	.word	0x000000ff
        /*06cc*/ 	.word	0x00030c20
        /*06d0*/ 	.short	0x0100
        /*06d2*/ 	.byte	0x08
	.zero		1


	//   ....[3]....
        /*06d4*/ 	.word	0x000003d0
        /*06d8*/ 	.word	0x000000ff
        /*06dc*/ 	.word	0x00030c18
        /*06e0*/ 	.short	0x0100
        /*06e2*/ 	.byte	0x08
	.zero		1


	//   ....[4]....
        /*06e4*/ 	.word	0x000003e0
        /*06e8*/ 	.word	0x000000ff
        /*06ec*/ 	.word	0x00030c28
        /*06f0*/ 	.short	0x0100
        /*06f2*/ 	.byte	0x08
	.zero		1


	//   ....[5]....
        /*06f4*/ 	.word	0x00000510
        /*06f8*/ 	.word	0x000000ff
        /*06fc*/ 	.word	0x00030c30
        /*0700*/ 	.short	0x0100
        /*0702*/ 	.byte	0x08
	.zero		1


	//   ....[6]....
        /*0704*/ 	.word	0x00000520
        /*0708*/ 	.word	0x000000ff
        /*070c*/ 	.word	0x00030c40
        /*0710*/ 	.short	0x0100
        /*0712*/ 	.byte	0x08
	.zero		1


	//   ....[7]....
        /*0714*/ 	.word	0x00000530
        /*0718*/ 	.word	0x000000ff
        /*071c*/ 	.word	0x00030c38
        /*0720*/ 	.short	0x0100
        /*0722*/ 	.byte	0x08
	.zero		1


	//   ....[8]....
        /*0724*/ 	.word	0x00000540
        /*0728*/ 	.word	0x000000ff
        /*072c*/ 	.word	0x00030c48
        /*0730*/ 	.short	0x0100
        /*0732*/ 	.byte	0x08
	.zero		1


	//   ....[9]....
        /*0734*/ 	.word	0x00001180
        /*0738*/ 	.word	0x000000ec
        /*073c*/ 	.word	0x00030c00
        /*0740*/ 	.short	0x010a
        /*0742*/ 	.byte	0x3f
	.zero		1


	//   ....[10]....
        /*0744*/ 	.word	0x000011a0
        /*0748*/ 	.word	0x000000ec
        /*074c*/ 	.word	0x00030c00
        /*0750*/ 	.short	0x010a
        /*0752*/ 	.byte	0x3f
	.zero		1


	//   ....[11]....
        /*0754*/ 	.word	0x00001b20
        /*0758*/ 	.word	0x00000006
        /*075c*/ 	.word	0x00030c10
        /*0760*/ 	.short	0x010a
        /*0762*/ 	.byte	0x3f
	.zero		1


	//   ....[12]....
        /*0764*/ 	.word	0x00001b90
        /*0768*/ 	.word	0x00000006
        /*076c*/ 	.word	0x00030c10
        /*0770*/ 	.short	0x010a
        /*0772*/ 	.byte	0x3f
	.zero		1


	//   ....[13]....
        /*0774*/ 	.word	0x00001fb0
        /*0778*/ 	.word	0x00000006
        /*077c*/ 	.word	0x00030c30
        /*0780*/ 	.short	0x010a
        /*0782*/ 	.byte	0x3f
	.zero		1


	//   ....[14]....
        /*0784*/ 	.word	0x00002050
        /*0788*/ 	.word	0x00000006
        /*078c*/ 	.word	0x00030c30
        /*0790*/ 	.short	0x010a
        /*0792*/ 	.byte	0x3f
	.zero		1


	//   ....[15]....
        /*0794*/ 	.word	0x00004c10
        /*0798*/ 	.word	0x00000005
        /*079c*/ 	.word	0x00000000
        /*07a0*/ 	.short	0x0101
        /*07a2*/ 	.byte	0x3f
	.zero		1


	//   ....[16]....
        /*07a4*/ 	.word	0x00005060
        /*07a8*/ 	.word	0x00000006
        /*07ac*/ 	.word	0x00000000
        /*07b0*/ 	.short	0x0101
        /*07b2*/ 	.byte	0x3f
	.zero		1


	//   ....[17]....
        /*07b4*/ 	.word	0x00005880
        /*07b8*/ 	.word	0x00000007
        /*07bc*/ 	.word	0x00030c10
        /*07c0*/ 	.short	0x010a
        /*07c2*/ 	.byte	0x3f
	.zero		1


	//   ....[18]....
        /*07c4*/ 	.word	0x00005900
        /*07c8*/ 	.word	0x00000007
        /*07cc*/ 	.word	0x00030c10
        /*07d0*/ 	.short	0x010a
        /*07d2*/ 	.byte	0x3f
	.zero		1


	//   ....[19]....
        /*07d4*/ 	.word	0x00005d10
        /*07d8*/ 	.word	0x00000007
        /*07dc*/ 	.word	0x00030c30
        /*07e0*/ 	.short	0x010a
        /*07e2*/ 	.byte	0x3f
	.zero		1


	//   ....[20]....
        /*07e4*/ 	.word	0x00005da0
        /*07e8*/ 	.word	0x00000007
        /*07ec*/ 	.word	0x00030c30
        /*07f0*/ 	.short	0x010a
        /*07f2*/ 	.byte	0x3f
	.zero		1


	//   ....[21]....
        /*07f4*/ 	.word	0x00008560
        /*07f8*/ 	.word	0x00000008
        /*07fc*/ 	.word	0x00000000
        /*0800*/ 	.short	0x0101
        /*0802*/ 	.byte	0x3f
	.zero		1


	//   ....[22]....
        /*0804*/ 	.word	0x000089c0
        /*0808*/ 	.word	0x00000007
        /*080c*/ 	.word	0x00000000
        /*0810*/ 	.short	0x0101
        /*0812*/ 	.byte	0x3f
	.zero		1


	//   ....[23]....
        /*0814*/ 	.word	0x0000b830
        /*0818*/ 	.word	0x00000000
        /*081c*/ 	.word	0x00030c20
        /*0820*/ 	.short	0x010a
        /*0822*/ 	.byte	0x3f
	.zero		1


	//   ....[24]....
        /*0824*/ 	.word	0x0000bd80
        /*0828*/ 	.word	0x00000000
        /*082c*/ 	.word	0x00030c40
        /*0830*/ 	.short	0x010a
        /*0832*/ 	.byte	0x3f
	.zero		1


	//   ....[25]....
        /*0834*/ 	.word	0x0000bfe0
        /*0838*/ 	.word	0x00000000
        /*083c*/ 	.word	0x00030c28
        /*0840*/ 	.short	0x010a
        /*0842*/ 	.byte	0x3f
	.zero		1


	//   ....[26]....
        /*0844*/ 	.word	0x0000c240
        /*0848*/ 	.word	0x00000000
        /*084c*/ 	.word	0x00030c48
        /*0850*/ 	.short	0x010a
        /*0852*/ 	.byte	0x3f
	.zero		1


	//   ....[27]....
        /*0854*/ 	.word	0x0000c450
        /*0858*/ 	.word	0x00000000
        /*085c*/ 	.word	0x00030c20
        /*0860*/ 	.short	0x010a
        /*0862*/ 	.byte	0x3f
	.zero		1


	//   ....[28]....
        /*0864*/ 	.word	0x0000c700
        /*0868*/ 	.word	0x00000000
        /*086c*/ 	.word	0x00030c40
        /*0870*/ 	.short	0x010a
        /*0872*/ 	.byte	0x3f
	.zero		1


	//   ....[29]....
        /*0874*/ 	.word	0x0000c930
        /*0878*/ 	.word	0x00000000
        /*087c*/ 	.word	0x00030c28
        /*0880*/ 	.short	0x010a
        /*0882*/ 	.byte	0x3f
	.zero		1


	//   ....[30]....
        /*0884*/ 	.word	0x0000cbe0
        /*0888*/ 	.word	0x00000004
        /*088c*/ 	.word	0x00030c40
        /*0890*/ 	.short	0x010a
        /*0892*/ 	.byte	0x3f
	.zero		1


	//   ....[31]....
        /*0894*/ 	.word	0x0000d000
        /*0898*/ 	.word	0x00000007
        /*089c*/ 	.word	0x00000000
        /*08a0*/ 	.short	0x010a
        /*08a2*/ 	.byte	0x3f
	.zero		1


	//   ....[32]....
        /*08a4*/ 	.word	0x0000d050
        /*08a8*/ 	.word	0x00000003
        /*08ac*/ 	.word	0x00000000
        /*08b0*/ 	.short	0x010a
        /*08b2*/ 	.byte	0x3f
	.zero		1


	//   ....[33]....
        /*08b4*/ 	.word	0x0000d0b0
        /*08b8*/ 	.word	0x00000005
        /*08bc*/ 	.word	0x00000000
        /*08c0*/ 	.short	0x010a
        /*08c2*/ 	.byte	0x3f
	.zero		1


	//   ....[34]....
        /*08c4*/ 	.word	0x0000d0e0
        /*08c8*/ 	.word	0x00000003
        /*08cc*/ 	.word	0x00000000
        /*08d0*/ 	.short	0x010a
        /*08d2*/ 	.byte	0x3f
	.zero		1


	//   ....[35]....
        /*08d4*/ 	.word	0x0000d1b0
        /*08d8*/ 	.word	0x000000ec
        /*08dc*/ 	.word	0x00030c00
        /*08e0*/ 	.short	0x010a
        /*08e2*/ 	.byte	0x3f
	.zero		1


	//   ....[36]....
        /*08e4*/ 	.word	0x0000d200
        /*08e8*/ 	.word	0x00000006
        /*08ec*/ 	.word	0x00030c10
        /*08f0*/ 	.short	0x010a
        /*08f2*/ 	.byte	0x3f
	.zero		1


	//   ....[37]....
        /*08f4*/ 	.word	0x0000d250
        /*08f8*/ 	.word	0x00000006
        /*08fc*/ 	.word	0x00030c30
        /*0900*/ 	.short	0x010a
        /*0902*/ 	.byte	0x3f
	.zero		1


	//   ....[38]....
        /*0904*/ 	.word	0x0000d2a0
        /*0908*/ 	.word	0x00000007
        /*090c*/ 	.word	0x00030c10
        /*0910*/ 	.short	0x010a
        /*0912*/ 	.byte	0x3f
	.zero		1


	//   ....[39]....
        /*0914*/ 	.word	0x0000d2f0
        /*0918*/ 	.word	0x00000007
        /*091c*/ 	.word	0x00030c30
        /*0920*/ 	.short	0x010a
        /*0922*/ 	.byte	0x3f
	.zero		1


	//   ....[40]....
        /*0924*/ 	.word	0x0000d340
        /*0928*/ 	.word	0x00000000
        /*092c*/ 	.word	0x00030c20
        /*0930*/ 	.short	0x010a
        /*0932*/ 	.byte	0x3f
	.zero		1


	//   ....[41]....
        /*0934*/ 	.word	0x0000d390
        /*0938*/ 	.word	0x00000000
        /*093c*/ 	.word	0x00030c40
        /*0940*/ 	.short	0x010a
        /*0942*/ 	.byte	0x3f
	.zero		1


	//   ....[42]....
        /*0944*/ 	.word	0x0000d3e0
        /*0948*/ 	.word	0x00000000
        /*094c*/ 	.word	0x00030c28
        /*0950*/ 	.short	0x010a
        /*0952*/ 	.byte	0x3f
	.zero		1


	//   ....[43]....
        /*0954*/ 	.word	0x0000d430
        /*0958*/ 	.word	0x00000000
        /*095c*/ 	.word	0x00030c48
        /*0960*/ 	.short	0x010a
        /*0962*/ 	.byte	0x3f
	.zero		1


	//   ....[44]....
        /*0964*/ 	.word	0x0000d490
        /*0968*/ 	.word	0x00000000
        /*096c*/ 	.word	0x00030c20
        /*0970*/ 	.short	0x010a
        /*0972*/ 	.byte	0x3f
	.zero		1


	//   ....[45]....
        /*0974*/ 	.word	0x0000d4e0
        /*0978*/ 	.word	0x00000000
        /*097c*/ 	.word	0x00030c40
        /*0980*/ 	.short	0x010a
        /*0982*/ 	.byte	0x3f
	.zero		1


	//   ....[46]....
        /*0984*/ 	.word	0x0000d530
        /*0988*/ 	.word	0x00000000
        /*098c*/ 	.word	0x00030c28
        /*0990*/ 	.short	0x010a
        /*0992*/ 	.byte	0x3f
	.zero		1


	//   ....[47]....
        /*0994*/ 	.word	0x0000d580
        /*0998*/ 	.word	0x00000004
        /*099c*/ 	.word	0x00030c40
        /*09a0*/ 	.short	0x010a
        /*09a2*/ 	.byte	0x3f
	.zero		1


	//   ....[48]....
        /*09a4*/ 	.word	0x0000d650
        /*09a8*/ 	.word	0x00000007
        /*09ac*/ 	.word	0x00000000
        /*09b0*/ 	.short	0x010a
        /*09b2*/ 	.byte	0x3f
	.zero		1


	//   ....[49]....
        /*09b4*/ 	.word	0x0000d6a0
        /*09b8*/ 	.word	0x00000003
        /*09bc*/ 	.word	0x00000000
        /*09c0*/ 	.short	0x010a
        /*09c2*/ 	.byte	0x3f
	.zero		1


	//   ....[50]....
        /*09c4*/ 	.word	0x0000d6f0
        /*09c8*/ 	.word	0x00000005
        /*09cc*/ 	.word	0x00000000
        /*09d0*/ 	.short	0x010a
        /*09d2*/ 	.byte	0x3f
	.zero		1


	//----- nvinfo : EIATTR_NUM_MBARRIERS
	.align		4
.L_650:
        /*09d4*/ 	.byte	0x03, 0x38
        /*09d6*/ 	.short	0x0009


	//----- nvinfo : EIATTR_EXIT_INSTR_OFFSETS
	.align		4
        /*09d8*/ 	.byte	0x04, 0x1c
        /*09da*/ 	.short	(.L_652 - .L_651)


	//   ....[0]....
.L_651:
        /*09dc*/ 	.word	0x0000d130


	//----- nvinfo : EIATTR_MAX_THREADS
	.align		4
.L_652:
        /*09e0*/ 	.byte	0x04, 0x05
        /*09e2*/ 	.short	(.L_654 - .L_653)
.L_653:
        /*09e4*/ 	.word	0x00000180
        /*09e8*/ 	.word	0x00000001
        /*09ec*/ 	.word	0x00000001


	//----- nvinfo : EIATTR_CRS_STACK_SIZE
	.align		4
.L_654:
        /*09f0*/ 	.byte	0x04, 0x1e
        /*09f2*/ 	.short	(.L_656 - .L_655)
.L_655:
        /*09f4*/ 	.word	0x00000000


	//----- nvinfo : EIATTR_CBANK_PARAM_SIZE
	.align		4
.L_656:
        /*09f8*/ 	.byte	0x03, 0x19
        /*09fa*/ 	.short	0x0970


	//----- nvinfo : EIATTR_PARAM_CBANK
	.align		4
        /*09fc*/ 	.byte	0x04, 0x0a
        /*09fe*/ 	.short	(.L_658 - .L_657)
	.align		4
.L_657:
        /*0a00*/ 	.word	index@(.nv.constant0._ZN7cutlass13device_kernelIN5flash11enable_sm90INS1_16FlashAttnBwdSm90INS1_25CollectiveMainloopBwdSm90ILi2ELi2ELi2EN4cute5tupleIJNS5_1CILi1EEES8_S8_EEENS6_IJNS7_ILi128EEESA_NS7_ILi64EEEEEENS_6half_tEfNS_4arch4Sm90ELb1ELb0ELb0ELb0ELb0ELb1ELb0ELb0ELi2ELi1ELi2ELi2ELb0EEENS1_21CollectiveEpilogueBwdISC_SD_SF_Li256ELb0ELb0ELi1EEENS1_25SingleTileBwdLPTSchedulerILb0ELi128ELb0EEEEEEEEEvNT_6ParamsE)
        /*0a04*/ 	.short	0x0210
        /*0a06*/ 	.short	0x0970


	//----- nvinfo : EIATTR_SW_WAR
	.align		4
.L_658:
        /*0a08*/ 	.byte	0x04, 0x36
        /*0a0a*/ 	.short	(.L_660 - .L_659)
.L_659:
        /*0a0c*/ 	.word	0x00000008
.L_660:


//--------------------- .nv.info._ZN7cutlass13device_kernelIN5flash11enable_sm90INS1_16FlashAttnBwdSm90INS1_25CollectiveMainloopBwdSm90ILi2ELi2ELi2EN4cute5tupleIJNS5_1CILi1EEES8_S8_EEENS6_IJNS7_ILi128EEESA_NS7_ILi64EEEEEENS_6half_tEfNS_4arch4Sm90ELb1ELb0ELb0ELb0ELb1ELb1ELb0ELb0ELi2ELi1ELi2ELi2ELb0EEENS1_21CollectiveEpilogueBwdISC_SD_SF_Li256ELb0ELb0ELi1EEENS1_25SingleTileBwdLPTSchedulerILb0ELi128ELb1EEEEEEEEEvNT_6ParamsE --------------------------
	.section	.nv.info._ZN7cutlass13device_kernelIN5flash11enable_sm90INS1_16FlashAttnBwdSm90INS1_25CollectiveMainloopBwdSm90ILi2ELi2ELi2EN4cute5tupleIJNS5_1CILi1EEES8_S8_EEENS6_IJNS7_ILi128EEESA_NS7_ILi64EEEEEENS_6half_tEfNS_4arch4Sm90ELb1ELb0ELb0ELb0ELb1ELb1ELb0ELb0ELi2ELi1ELi2ELi2ELb0EEENS1_21CollectiveEpilogueBwdISC_SD_SF_Li256ELb0ELb0ELi1EEENS1_25SingleTileBwdLPTSchedulerILb0ELi128ELb1EEEEEEEEEvNT_6ParamsE,"",@"SHT_CUDA_INFO"
	.sectionflags	@""
	.align	4


	//----- nvinfo : EIATTR_CUDA_API_VERSION
	.align		4
        /*0000*/ 	.byte	0x04, 0x37
        /*0002*/ 	.short	(.L_662 - .L_661)
.L_661:
        /*0004*/ 	.word	0x00000082


	//----- nvinfo : EIATTR_KPARAM_INFO
	.align		4
.L_662:
        /*0008*/ 	.byte	0x04, 0x17
        /*000a*/ 	.short	(.L_664 - .L_663)
.L_663:
        /*000c*/ 	.word	0x00000000
        /*0010*/ 	.short	0x0000
        /*0012*/ 	.short	0x0070
        /*0014*/ 	.byte	0x00, 0xf0, 0x01, 0x24


	//----- nvinfo : EIATTR_SPARSE_MMA_MASK
	.align		4
.L_664:
        /*0018*/ 	.byte	0x03, 0x50
        /*001a*/ 	.short	0x0000


	//----- nvinfo : EIATTR_MAXREG_COUNT
	.align		4
        /*001c*/ 	.byte	0x03, 0x1b
        /*001e*/ 	.short	0x00a8


	//----- nvinfo : EIATTR_NUM_BARRIERS
	.align		4
        /*0020*/ 	.byte	0x02, 0x4c
        /*0022*/ 	.byte	0x10
	.zero		1


	//----- nvinfo : EIATTR_EXTERNS
	.align		4
        /*0024*/ 	.byte	0x04, 0x0f
        /*0026*/ 	.short	(.L_666 - .L_665)


	//   ....[0]....
	.align		4
.L_665:
        /*0028*/ 	.word	index@(__assertfail)


	//----- nvinfo : EIATTR_ANNOTATIONS
	.align		4
.L_666:
        /*002c*/ 	.byte	0x04, 0x55
        /*002e*/ 	.short	(.L_668 - .L_667)


	//   ....[0]....
.L_667:
        /* <DEDUP_REMOVED lines=34> */


	//----- nvinfo : EIATTR_MERCURY_ISA_VERSION
	.align		4
.L_668:
        /*0238*/ 	.byte	0x03, 0x5f
        /*023a*/ 	.short	0x0101


	//----- nvinfo : EIATTR_INT_WARP_WIDE_INSTR_OFFSETS
	.align		4
        /*023c*/ 	.byte	0x04, 0x31
        /*023e*/ 	.short	(.L_670 - .L_669)


	//   ....[0]....
.L_669:
        /*0240*/ 	.word	0x000001e0


	//   ....[1]....
        /*0244*/ 	.word	0x000002a0


	//   ....[2]....
        /*0248*/ 	.word	0x0000aed0


	//   ....[3]....
        /*024c*/ 	.word	0x0000b540


	//   ....[4]....
        /*0250*/ 	.word	0x0000ba70


	//----- nvinfo : EIATTR_COOP_GROUP_MASK_REGIDS
	.align		4
.L_670:
        /*0254*/ 	.byte	0x04, 0x29
        /*0256*/ 	.short	(.L_672 - .L_671)


	//   ....[0]....
.L_671:
        /*0258*/ 	.word	0xffffffff


	//   ....[1]....
        /*025c*/ 	.word	0xffffffff


	//   ....[2]....
        /*0260*/ 	.word	0xffffffff


	//   ....[3]....
        /*0264*/ 	.word	0xffffffff


	//   ....[4]....
        /*0268*/ 	.word	0xffffffff


	//   ....[5]....
        /*026c*/ 	.word	0xffffffff


	//   ....[6]....
        /*0270*/ 	.word	0xffffffff


	//   ....[7]....
        /*0274*/ 	.word	0xffffffff


	//   ....[8]....
        /*0278*/ 	.word	0xffffffff


	//   ....[9]....
        /*027c*/ 	.word	0xffffffff


	//   ....[10]....
        /*0280*/ 	.word	0xffffffff


	//   ....[11]....
        /*0284*/ 	.word	0xffffffff


	//   ....[12]....
        /*0288*/ 	.word	0xffffffff


	//   ....[13]....
        /*028c*/ 	.word	0xffffffff


	//   ....[14]....
        /*0290*/ 	.word	0xffffffff


	//   ....[15]....
        /*0294*/ 	.word	0xffffffff


	//   ....[16]....
        /*0298*/ 	.word	0xffffffff


	//   ....[17]....
        /*029c*/ 	.word	0xffffffff


	//   ....[18]....
        /*02a0*/ 	.word	0xffffffff


	//   ....[19]....
        /*02a4*/ 	.word	0xffffffff


	//   ....[20]....
        /*02a8*/ 	.word	0xffffffff


	//   ....[21]....
        /*02ac*/ 	.word	0xffffffff


	//   ....[22]....
        /*02b0*/ 	.word	0xffffffff


	//   ....[23]....
        /*02b4*/ 	.word	0xffffffff


	//   ....[24]....
        /*02b8*/ 	.word	0xffffffff


	//   ....[25]....
        /*02bc*/ 	.word	0xffffffff


	//   ....[26]....
        /*02c0*/ 	.word	0xffffffff


	//   ....[27]....
        /*02c4*/ 	.word	0xffffffff


	//   ....[28]....
        /*02c8*/ 	.word	0xffffffff


	//   ....[29]....
        /*02cc*/ 	.word	0xffffffff


	//   ....[30]....
        /*02d0*/ 	.word	0xffffffff


	//   ....[31]....
        /*02d4*/ 	.word	0xffffffff


	//   ....[32]....
        /*02d8*/ 	.word	0xffffffff


	//   ....[33]....
        /*02dc*/ 	.word	0xffffffff


	//   ....[34]....
        /*02e0*/ 	.word	0xffffffff


	//   ....[35]....
        /*02e4*/ 	.word	0xffffffff


	//   ....[36]....
        /*02e8*/ 	.word	0xffffffff


	//   ....[37]....
        /*02ec*/ 	.word	0xffffffff


	//   ....[38]....
        /*02f0*/ 	.word	0xffffffff


	//   ....[39]....
        /*02f4*/ 	.word	0xffffffff


	//   ....[40]....
        /*02f8*/ 	.word	0xffffffff


	//   ....[41]....
        /*02fc*/ 	.word	0xffffffff


	//   ....[42]....
        /*0300*/ 	.word	0xffffffff


	//   ....[43]....
        /*0304*/ 	.word	0xffffffff


	//   ....[44]....
        /*0308*/ 	.word	0xffffffff


	//   ....[45]....
        /*030c*/ 	.word	0xffffffff


	//   ....[46]....
        /*0310*/ 	.word	0xffffffff


	//   ....[47]....
        /*0314*/ 	.word	0xffffffff


	//   ....[48]....
        /*0318*/ 	.word	0xffffffff


	//   ....[49]....
        /*031c*/ 	.word	0xffffffff


	//   ....[50]....
        /*0320*/ 	.word	0xffffffff


	//   ....[51]....
        /*0324*/ 	.word	0xffffffff


	//   ....[52]....
        /*0328*/ 	.word	0xffffffff


	//   ....[53]....
        /*032c*/ 	.word	0xffffffff


	//   ....[54]....
        /*0330*/ 	.word	0xffffffff


	//   ....[55]....
        /*0334*/ 	.word	0xffffffff


	//   ....[56]....
        /*0338*/ 	.word	0xffffffff


	//   ....[57]....
        /*033c*/ 	.word	0xffffffff


	//   ....[58]....
        /*0340*/ 	.word	0xffffffff


	//   ....[59]....
        /*0344*/ 	.word	0xffffffff


	//   ....[60]....
        /*0348*/ 	.word	0xffffffff


	//   ....[61]....
        /*034c*/ 	.word	0xffffffff


	//   ....[62]....
        /*0350*/ 	.word	0xffffffff


	//   ....[63]....
        /*0354*/ 	.word	0xffffffff


	//   ....[64]....
        /*0358*/ 	.word	0xffffffff


	//   ....[65]....
        /*035c*/ 	.word	0xffffffff


	//   ....[66]....
        /*0360*/ 	.word	0xffffffff


	//   ....[67]....
        /*0364*/ 	.word	0xffffffff


	//   ....[68]....
        /*0368*/ 	.word	0xffffffff


	//   ....[69]....
        /*036c*/ 	.word	0xffffffff


	//   ....[70]....
        /*0370*/ 	.word	0xffffffff


	//   ....[71]....
        /*0374*/ 	.word	0xffffffff


	//   ....[72]....
        /*0378*/ 	.word	0xffffffff


	//   ....[73]....
        /*037c*/ 	.word	0xffffffff


	//   ....[74]....
        /*0380*/ 	.word	0xffffffff


	//   ....[75]....
        /*0384*/ 	.word	0xffffffff


	//   ....[76]....
        /*0388*/ 	.word	0xffffffff


	//   ....[77]....
        /*038c*/ 	.word	0xffffffff


	//   ....[78]....
        /*0390*/ 	.word	0xffffffff


	//   ....[79]....
        /*0394*/ 	.word	0xffffffff


	//   ....[80]....
        /*0398*/ 	.word	0xffffffff


	//   ....[81]....
        /*039c*/ 	.word	0xffffffff


	//   ....[82]....
        /*03a0*/ 	.word	0xffffffff


	//   ....[83]....
        /*03a4*/ 	.word	0xffffffff


	//   ....[84]....
        /*03a8*/ 	.word	0xffffffff


	//   ....[85]....
        /*03ac*/ 	.word	0xffffffff


	//   ....[86]....
        /*03b0*/ 	.word	0xffffffff


	//   ....[87]....
        /*03b4*/ 	.word	0xffffffff


	//   ....[88]....
        /*03b8*/ 	.word	0xffffffff


	//   ....[89]....
        /*03bc*/ 	.word	0xffffffff


	//   ....[90]....
        /*03c0*/ 	.word	0xffffffff


	//   ....[91]....
        /*03c4*/ 	.word	0xffffffff


	//   ....[92]....
        /*03c8*/ 	.word	0xffffffff


	//   ....[93]....
        /*03cc*/ 	.word	0xffffffff


	//   ....[94]....
        /*03d0*/ 	.word	0xffffffff


	//   ....[95]....
        /*03d4*/ 	.word	0xffffffff


	//   ....[96]....
        /*03d8*/ 	.word	0xffffffff


	//   ....[97]....
        /*03dc*/ 	.word	0xffffffff


	//   ....[98]....
        /*03e0*/ 	.word	0xffffffff


	//   ....[99]....
        /*03e4*/ 	.word	0xffffffff


	//   ....[100]....
        /*03e8*/ 	.word	0xffffffff


	//   ....[101]....
        /*03ec*/ 	.word	0xffffffff


	//   ....[102]....
        /*03f0*/ 	.word	0xffffffff


	//   ....[103]....
        /*03f4*/ 	.word	0xffffffff


	//   ....[104]....
        /*03f8*/ 	.word	0xffffffff


	//   ....[105]....
        /*03fc*/ 	.word	0xffffffff


	//   ....[106]....
        /*0400*/ 	.word	0xffffffff


	//   ....[107]....
        /*0404*/ 	.word	0xffffffff


	//   ....[108]....
        /*0408*/ 	.word	0xffffffff


	//   ....[109]....
        /*040c*/ 	.word	0xffffffff


	//   ....[110]....
        /*0410*/ 	.word	0xffffffff


	//   ....[111]....
        /*0414*/ 	.word	0xffffffff


	//   ....[112]....
        /*0418*/ 	.word	0xffffffff


	//   ....[113]....
        /*041c*/ 	.word	0xffffffff


	//   ....[114]....
        /*0420*/ 	.word	0xffffffff


	//   ....[115]....
        /*0424*/ 	.word	0xffffffff


	//   ....[116]....
        /*0428*/ 	.word	0xffffffff


	//   ....[117]....
        /*042c*/ 	.word	0xffffffff


	//   ....[118]....
        /*0430*/ 	.word	0xffffffff


	//   ....[119]....
        /*0434*/ 	.word	0xffffffff


	//   ....[120]....
        /*0438*/ 	.word	0xffffffff


	//   ....[121]....
        /*043c*/ 	.word	0xffffffff


	//   ....[122]....
        /*0440*/ 	.word	0xffffffff


	//   ....[123]....
        /*0444*/ 	.word	0xffffffff


	//   ....[124]....
        /*0448*/ 	.word	0xffffffff


	//   ....[125]....
        /*044c*/ 	.word	0xffffffff


	//   ....[126]....
        /*0450*/ 	.word	0xffffffff


	//   ....[127]....
        /*0454*/ 	.word	0xffffffff


	//   ....[128]....
        /*0458*/ 	.word	0xffffffff


	//   ....[129]....
        /*045c*/ 	.word	0xffffffff


	//   ....[130]....
        /*0460*/ 	.word	0xffffffff


	//   ....[131]....
        /*0464*/ 	.word	0xffffffff


	//   ....[132]....
        /*0468*/ 	.word	0xffffffff


	//   ....[133]....
        /*046c*/ 	.word	0xffffffff


	//   ....[134]....
        /*0470*/ 	.word	0xffffffff


	//   ....[135]....
        /*0474*/ 	.word	0xffffffff


	//   ....[136]....
        /*0478*/ 	.word	0xffffffff


	//   ....[137]....
        /*047c*/ 	.word	0xffffffff


	//   ....[138]....
        /*0480*/ 	.word	0xffffffff


	//   ....[139]....
        /*0484*/ 	.word	0xffffffff


	//   ....[140]....
        /*0488*/ 	.word	0xffffffff


	//   ....[141]....
        /*048c*/ 	.word	0xffffffff


	//   ....[142]....
        /*0490*/ 	.word	0x0500000f


	//   ....[143]....
        /*0494*/ 	.word	0x0500000f


	//   ....[144]....
        /*0498*/ 	.word	0x0500000f


	//   ....[145]....
        /*049c*/ 	.word	0x0500000f


	//----- nvinfo : EIATTR_COOP_GROUP_INSTR_OFFSETS
	.align		4
.L_672:
        /*04a0*/ 	.byte	0x04, 0x28
        /*04a2*/ 	.short	(.L_674 - .L_673)


	//   ....[0]....
.L_673:
        /*04a4*/ 	.word	0x00000060


	//   ....[1]....
        /*04a8*/ 	.word	0x000001f0


	//   ....[2]....
        /*04ac*/ 	.word	0x00000280


	//   ....[3]....
        /*04b0*/ 	.word	0x00000400


	//   ....[4]....
        /*04b4*/ 	.word	0x00000680


	//   ....[5]....
        /*04b8*/ 	.word	0x00001170


	//   ....[6]....
        /*04bc*/ 	.word	0x000021f0


	//   ....[7]....
        /*04c0*/ 	.word	0x00002310


	//   ....[8]....
        /*04c4*/ 	.word	0x00002350


	//   ....[9]....
        /*04c8*/ 	.word	0x00002390


	//   ....[10]....
        /*04cc*/ 	.word	0x000023c0


	//   ....[11]....
        /*04d0*/ 	.word	0x000023f0


	//   ....[12]....
        /*04d4*/ 	.word	0x00002420


	//   ....[13]....
        /*04d8*/ 	.word	0x00002540


	//   ....[14]....
        /*04dc*/ 	.word	0x00002720


	//   ....[15]....
        /*04e0*/ 	.word	0x00002830


	//   ....[16]....
        /*04e4*/ 	.word	0x000028d0


	//   ....[17]....
        /*04e8*/ 	.word	0x000029c0


	//   ....[18]....
        /*04ec*/ 	.word	0x00002a80


	//   ....[19]....
        /*04f0*/ 	.word	0x00002b00


	//   ....[20]....
        /*04f4*/ 	.word	0x00002d90


	//   ....[21]....
        /*04f8*/ 	.word	0x00002dd0


	//   ....[22]....
        /*04fc*/ 	.word	0x00002e20


	//   ....[23]....
        /*0500*/ 	.word	0x00002e40


	//   ....[24]....
        /*0504*/ 	.word	0x00002e90


	//   ....[25]....
        /*0508*/ 	.word	0x00002ee0


	//   ....[26]....
        /*050c*/ 	.word	0x00002f70


	//   ....[27]....
        /*0510*/ 	.word	0x00002fa0


	//   ....[28]....
        /*0514*/ 	.word	0x00002fe0


	//   ....[29]....
        /*0518*/ 	.word	0x00003050


	//   ....[30]....
        /*051c*/ 	.word	0x00003090


	//   ....[31]....
        /*0520*/ 	.word	0x000030b0


	//   ....[32]....
        /*0524*/ 	.word	0x00003150


	//   ....[33]....
        /*0528*/ 	.word	0x000031d0


	//   ....[34]....
        /*052c*/ 	.word	0x00003210


	//   ....[35]....
        /*0530*/ 	.word	0x00003260


	//   ....[36]....
        /*0534*/ 	.word	0x00003300


	//   ....[37]....
        /*0538*/ 	.word	0x00003340


	//   ....[38]....
        /*053c*/ 	.word	0x00003590


	//   ....[39]....
        /*0540*/ 	.word	0x000035b0


	//   ....[40]....
        /*0544*/ 	.word	0x000035c0


	//   ....[41]....
        /*0548*/ 	.word	0x000035e0


	//   ....[42]....
        /*054c*/ 	.word	0x000035f0


	//   ....[43]....
        /*0550*/ 	.word	0x00003610


	//   ....[44]....
        /*0554*/ 	.word	0x00003640


	//   ....[45]....
        /*0558*/ 	.word	0x00003680


	//   ....[46]....
        /*055c*/ 	.word	0x000036b0


	//   ....[47]....
        /*0560*/ 	.word	0x000036f0


	//   ....[48]....
        /*0564*/ 	.word	0x00003720


	//   ....[49]....
        /*0568*/ 	.word	0x00003760


	//   ....[50]....
        /*056c*/ 	.word	0x00003790


	//   ....[51]....
        /*0570*/ 	.word	0x000037d0


	//   ....[52]....
        /*0574*/ 	.word	0x00003800


	//   ....[53]....
        /*0578*/ 	.word	0x00003830


	//   ....[54]....
        /*057c*/ 	.word	0x00003860


	//   ....[55]....
        /*0580*/ 	.word	0x00003890


	//   ....[56]....
        /*0584*/ 	.word	0x000038d0


	//   ....[57]....
        /*0588*/ 	.word	0x00003900


	//   ....[58]....
        /*058c*/ 	.word	0x00003910


	//   ....[59]....
        /*0590*/ 	.word	0x00003940


	//   ....[60]....
        /*0594*/ 	.word	0x00003950


	//   ....[61]....
        /*0598*/ 	.word	0x00003960


	//   ....[62]....
        /*059c*/ 	.word	0x00003970


	//   ....[63]....
        /*05a0*/ 	.word	0x00003980


	//   ....[64]....
        /*05a4*/ 	.word	0x00003990


	//   ....[65]....
        /*05a8*/ 	.word	0x000039a0


	//   ....[66]....
        /*05ac*/ 	.word	0x000039b0


	//   ....[67]....
        /*05b0*/ 	.word	0x000039c0


	//   ....[68]....
        /*05b4*/ 	.word	0x000039d0


	//   ....[69]....
        /*05b8*/ 	.word	0x000039e0


	//   ....[70]....
        /*05bc*/ 	.word	0x00005ea0


	//   ....[71]....
        /*05c0*/ 	.word	0x00005ee0


	//   ....[72]....
        /*05c4*/ 	.word	0x00005f70


	//   ....[73]....
        /*05c8*/ 	.word	0x000060a0


	//   ....[74]....
        /*05cc*/ 	.word	0x000060f0


	//   ....[75]....
        /*05d0*/ 	.word	0x00006110


	//   ....[76]....
        /*05d4*/ 	.word	0x00006120


	//   ....[77]....
        /*05d8*/ 	.word	0x00006180


	//   ....[78]....
        /*05dc*/ 	.word	0x000061c0


	//   ....[79]....
        /*05e0*/ 	.word	0x00006240


	//   ....[80]....
        /*05e4*/ 	.word	0x000062c0


	//   ....[81]....
        /*05e8*/ 	.word	0x000062e0


	//   ....[82]....
        /*05ec*/ 	.word	0x000062f0


	//   ....[83]....
        /*05f0*/ 	.word	0x00006310


	//   ....[84]....
        /*05f4*/ 	.word	0x00006320


	//   ....[85]....
        /*05f8*/ 	.word	0x00006330


	//   ....[86]....
        /*05fc*/ 	.word	0x00006370


	//   ....[87]....
        /*0600*/ 	.word	0x000063e0


	//   ....[88]....
        /*0604*/ 	.word	0x00006550


	//   ....[89]....
        /*0608*/ 	.word	0x00006650


	//   ....[90]....
        /*060c*/ 	.word	0x00006680


	//   ....[91]....
        /*0610*/ 	.word	0x000066b0


	//   ....[92]....
        /*0614*/ 	.word	0x000066e0


	//   ....[93]....
        /*0618*/ 	.word	0x000067f0


	//   ....[94]....
        /*061c*/ 	.word	0x00006850


	//   ....[95]....
        /*0620*/ 	.word	0x00006890


	//   ....[96]....
        /*0624*/ 	.word	0x000068d0


	//   ....[97]....
        /*0628*/ 	.word	0x00006950


	//   ....[98]....
        /*062c*/ 	.word	0x00006a00


	//   ....[99]....
        /*0630*/ 	.word	0x00006aa0


	//   ....[100]....
        /*0634*/ 	.word	0x00006ab0


	//   ....[101]....
        /*0638*/ 	.word	0x00006ac0


	//   ....[102]....
        /*063c*/ 	.word	0x00006ad0


	//   ....[103]....
        /*0640*/ 	.word	0x00006ae0


	//   ....[104]....
        /*0644*/ 	.word	0x00006c40


	//   ....[105]....
        /*0648*/ 	.word	0x00006c70


	//   ....[106]....
        /*064c*/ 	.word	0x00006c90


	//   ....[107]....
        /*0650*/ 	.word	0x00006ca0


	//   ....[108]....
        /*0654*/ 	.word	0x00006cb0


	//   ....[109]....
        /*0658*/ 	.word	0x00006cc0


	//   ....[110]....
        /*065c*/ 	.word	0x00006cd0


	//   ....[111]....
        /*0660*/ 	.word	0x00006ce0


	//   ....[112]....
        /*0664*/ 	.word	0x00006cf0


	//   ....[113]....
        /*0668*/ 	.word	0x00006da0


	//   ....[114]....
        /*066c*/ 	.word	0x00006e20


	//   ....[115]....
        /*0670*/ 	.word	0x00006e60


	//   ....[116]....
        /*0674*/ 	.word	0x00006e90


	//   ....[117]....
        /*0678*/ 	.word	0x00006eb0


	//   ....[118]....
        /*067c*/ 	.word	0x00006ed0


	//   ....[119]....
        /*0680*/ 	.word	0x00006ee0


	//   ....[120]....
        /*0684*/ 	.word	0x00006ef0


	//   ....[121]....
        /*0688*/ 	.word	0x00006f00


	//   ....[122]....
        /*068c*/ 	.word	0x00006f20


	//   ....[123]....
        /*0690*/ 	.word	0x00006f30


	//   ....[124]....
        /*0694*/ 	.word	0x00006f40


	//   ....[125]....
        /*0698*/ 	.word	0x00006f70


	//   ....[126]....
        /*069c*/ 	.word	0x00006f80


	//   ....[127]....
        /*06a0*/ 	.word	0x00006fa0


	//   ....[128]....
        /*06a4*/ 	.word	0x00006fb0


	//   ....[129]....
        /*06a8*/ 	.word	0x00006fd0


	//   ....[130]....
        /*06ac*/ 	.word	0x00006fe0


	//   ....[131]....
        /*06b0*/ 	.word	0x00007000


	//   ....[132]....
        /*06b4*/ 	.word	0x00007010


	//   ....[133]....
        /*06b8*/ 	.word	0x00007030


	//   ....[134]....
        /*06bc*/ 	.word	0x00009570


	//   ....[135]....
        /*06c0*/ 	.word	0x0000a300


	//   ....[136]....
        /*06c4*/ 	.word	0x0000aad0


	//   ....[137]....
        /*06c8*/ 	.word	0x0000ae00


	//   ....[138]....
        /*06cc*/ 	.word	0x0000b1c0


	//   ....[139]....
        /*06d0*/ 	.word	0x0000b470


	//   ....[140]....
        /*06d4*/ 	.word	0x0000b730


	//   ....[141]....
        /*06d8*/ 	.word	0x0000b9a0


	//   ....[142]....
        /*06dc*/ 	.word	0x0000db00


	//   ....[143]....
        /*06e0*/ 	.word	0x0000dcf0


	//   ....[144]....
        /*06e4*/ 	.word	0x0000dd60


	//   ....[145]....
        /*06e8*/ 	.word	0x0000ddd0


	//----- nvinfo : EIATTR_REG_RECONFIG
	.align		4
.L_674:
        /*06ec*/ 	.byte	0x01, 0x54
	.zero		2


	//----- nvinfo : EIATTR_SYSCALL_OFFSETS
	.align		4
        /*06f0*/ 	.byte	0x04, 0x46
        /*06f2*/ 	.short	(.L_676 - .L_675)


	//   ....[0]....
.L_675:
        /*06f4*/ 	.word	0x00000dd0


	//   ....[1]....
        /*06f8*/ 	.word	0x00000ec0


	//   ....[2]....
        /*06fc*/ 	.word	0x00001020


	//   ....[3]....
        /*0700*/ 	.word	0x00001110


	//   ....[4]....
        /*0704*/ 	.word	0x00008de0


	//   ....[5]....
        /*0708*/ 	.word	0x00008f10


	//   ....[6]....
        /*070c*/ 	.word	0x00009030


	//   ....[7]....
        /*0710*/ 	.word	0x00009150


	//----- nvinfo : EIATTR_MBARRIER_INSTR_OFFSETS
	.align		4
.L_676:
        /*0714*/ 	.byte	0x04, 0x39
        /*0716*/ 	.short	(.L_678 - .L_677)


	//   ....[0]....
.L_677:
        /*0718*/ 	.word	0x000002c0
        /*071c*/ 	.word	0x000000ff
        /*0720*/ 	.word	0x00030c00
        /*0724*/ 	.short	0x0100
        /*0726*/ 	.byte	0x06
	.zero		1


	//   ....[1]....
        /*0728*/ 	.word	0x000003b0
        /*072c*/ 	.word	0x000000ff
        /*0730*/ 	.word	0x00030c10
        /*0734*/ 	.short	0x0100
        /*0736*/ 	.byte	0x08
	.zero		1


	//   ....[2]....
        /*0738*/ 	.word	0x000003c0
        /*073c*/ 	.word	0x000000ff
        /*0740*/ 	.word	0x00030c20
        /*0744*/ 	.short	0x0100
        /*0746*/ 	.byte	0x08
	.zero		1


	//   ....[3]....
        /*0748*/ 	.word	0x000003d0
        /*074c*/ 	.word	0x000000ff
        /*0750*/ 	.word	0x00030c18
        /*0754*/ 	.short	0x0100
        /*0756*/ 	.byte	0x08
	.zero		1


	//   ....[4]....
        /*0758*/ 	.word	0x000003e0
        /*075c*/ 	.word	0x000000ff
        /*0760*/ 	.word	0x00030c28
        /*0764*/ 	.short	0x0100
        /*0766*/ 	.byte	0x08
	.zero		1


	//   ....[5]....
        /*0768*/ 	.word	0x00000510
        /*076c*/ 	.word	0x000000ff
        /*0770*/ 	.word	0x00030c30
        /*0774*/ 	.short	0x0100
        /*0776*/ 	.byte	0x08
	.zero		1


	//   ....[6]....
        /*0778*/ 	.word	0x00000520
        /*077c*/ 	.word	0x000000ff
        /*0780*/ 	.word	0x00030c40
        /*0784*/ 	.short	0x0100
        /*0786*/ 	.byte	0x08
	.zero		1


	//   ....[7]....
        /*0788*/ 	.word	0x00000530
        /*078c*/ 	.word	0x000000ff
        /*0790*/ 	.word	0x00030c38
        /*0794*/ 	.short	0x0100
        /*0796*/ 	.byte	0x08
	.zero		1


	//   ....[8]....
        /*0798*/ 	.word	0x00000540
        /*079c*/ 	.word	0x000000ff
        /*07a0*/ 	.word	0x00030c48
        /*07a4*/ 	.short	0x0100
        /*07a6*/ 	.byte	0x08
	.zero		1


	//   ....[9]....
        /*07a8*/ 	.word	0x000011f0
        /*07ac*/ 	.word	0x000000ec
        /*07b0*/ 	.word	0x00030c00
        /*07b4*/ 	.short	0x010a
        /*07b6*/ 	.byte	0x3f
	.zero		1


	//   ....[10]....
        /*07b8*/ 	.word	0x00001270
        /*07bc*/ 	.word	0x000000ec
        /*07c0*/ 	.word	0x00030c00
        /*07c4*/ 	.short	0x010a
        /*07c6*/ 	.byte	0x3f
	.zero		1


	//   ....[11]....
        /*07c8*/ 	.word	0x00001b70
        /*07cc*/ 	.word	0x00000006
        /*07d0*/ 	.word	0x00030c10
        /*07d4*/ 	.short	0x010a
        /*07d6*/ 	.byte	0x3f
	.zero		1


	//   ....[12]....
        /*07d8*/ 	.word	0x00001be0
        /*07dc*/ 	.word	0x00000006
        /*07e0*/ 	.word	0x00030c10
        /*07e4*/ 	.short	0x010a
        /*07e6*/ 	.byte	0x3f
	.zero		1


	//   ....[13]....
        /*07e8*/ 	.word	0x00002000
        /*07ec*/ 	.word	0x00000006
        /*07f0*/ 	.word	0x00030c30
        /*07f4*/ 	.short	0x010a
        /*07f6*/ 	.byte	0x3f
	.zero		1


	//   ....[14]....
        /*07f8*/ 	.word	0x000020a0
        /*07fc*/ 	.word	0x00000006
        /*0800*/ 	.word	0x00030c30
        /*0804*/ 	.short	0x010a
        /*0806*/ 	.byte	0x3f
	.zero		1


	//   ....[15]....
        /*0808*/ 	.word	0x00004c60
        /*080c*/ 	.word	0x00000005
        /*0810*/ 	.word	0x00000000
        /*0814*/ 	.short	0x0101
        /*0816*/ 	.byte	0x3f
	.zero		1


	//   ....[16]....
        /*0818*/ 	.word	0x000050b0
        /*081c*/ 	.word	0x00000006
        /*0820*/ 	.word	0x00000000
        /*0824*/ 	.short	0x0101
        /*0826*/ 	.byte	0x3f
	.zero		1


	//   ....[17]....
        /*0828*/ 	.word	0x000058d0
        /*082c*/ 	.word	0x00000007
        /*0830*/ 	.word	0x00030c10
        /*0834*/ 	.short	0x010a
        /*0836*/ 	.byte	0x3f
	.zero		1


	//   ....[18]....
        /*0838*/ 	.word	0x00005950
        /*083c*/ 	.word	0x00000007
        /*0840*/ 	.word	0x00030c10
        /*0844*/ 	.short	0x010a
        /*0846*/ 	.byte	0x3f
	.zero		1


	//   ....[19]....
        /*0848*/ 	.word	0x00005d60
        /*084c*/ 	.word	0x00000007
        /*0850*/ 	.word	0x00030c30
        /*0854*/ 	.short	0x010a
        /*0856*/ 	.byte	0x3f
	.zero		1


	//   ....[20]....
        /*0858*/ 	.word	0x00005df0
        /*085c*/ 	.word	0x00000007
        /*0860*/ 	.word	0x00030c30
        /*0864*/ 	.short	0x010a
        /*0866*/ 	.byte	0x3f
	.zero		1


	//   ....[21]....
        /*0868*/ 	.word	0x000085b0
        /*086c*/ 	.word	0x00000008
        /*0870*/ 	.word	0x00000000
        /*0874*/ 	.short	0x0101
        /*0876*/ 	.byte	0x3f
	.zero		1


	//   ....[22]....
        /*0878*/ 	.word	0x00008a10
        /*087c*/ 	.word	0x00000007
        /*0880*/ 	.word	0x00000000
        /*0884*/ 	.short	0x0101
        /*0886*/ 	.byte	0x3f
	.zero		1


	//   ....[23]....
        /*0888*/ 	.word	0x0000c1b0
        /*088c*/ 	.word	0x00000000
        /*0890*/ 	.word	0x00030c20
        /*0894*/ 	.short	0x010a
        /*0896*/ 	.byte	0x3f
	.zero		1


	//   ....[24]....
        /*0898*/ 	.word	0x0000c700
        /*089c*/ 	.word	0x00000000
        /*08a0*/ 	.word	0x00030c40
        /*08a4*/ 	.short	0x010a
        /*08a6*/ 	.byte	0x3f
	.zero		1


	//   ....[25]....
        /*08a8*/ 	.word	0x0000c960
        /*08ac*/ 	.word	0x00000000
        /*08b0*/ 	.word	0x00030c28
        /*08b4*/ 	.short	0x010a
        /*08b6*/ 	.byte	0x3f
	.zero		1


	//   ....[26]....
        /*08b8*/ 	.word	0x0000cbc0
        /*08bc*/ 	.word	0x00000000
        /*08c0*/ 	.word	0x00030c48
        /*08c4*/ 	.short	0x010a
        /*08c6*/ 	.byte	0x3f
	.zero		1


	//   ....[27]....
        /*08c8*/ 	.word	0x0000cdd0
        /*08cc*/ 	.word	0x00000000
        /*08d0*/ 	.word	0x00030c20
        /*08d4*/ 	.short	0x010a
        /*08d6*/ 	.byte	0x3f
	.zero		1


	//   ....[28]....
        /*08d8*/ 	.word	0x0000d080
        /*08dc*/ 	.word	0x00000000
        /*08e0*/ 	.word	0x00030c40
        /*08e4*/ 	.short	0x010a
        /*08e6*/ 	.byte	0x3f
	.zero		1


	//   ....[29]....
        /*08e8*/ 	.word	0x0000d2b0
        /*08ec*/ 	.word	0x00000000
        /*08f0*/ 	.word	0x00030c28
        /*08f4*/ 	.short	0x010a
        /*08f6*/ 	.byte	0x3f
	.zero		1


	//   ....[30]....
        /*08f8*/ 	.word	0x0000d560
        /*08fc*/ 	.word	0x00000004
        /*0900*/ 	.word	0x00030c40
        /*0904*/ 	.short	0x010a
        /*0906*/ 	.byte	0x3f
	.zero		1


	//   ....[31]....
        /*0908*/ 	.word	0x0000d980
        /*090c*/ 	.word	0x00000007
        /*0910*/ 	.word	0x00000000
        /*0914*/ 	.short	0x010a
        /*0916*/ 	.byte	0x3f
	.zero		1


	//   ....[32]....
        /*0918*/ 	.word	0x0000d9d0
        /*091c*/ 	.word	0x00000003
        /*0920*/ 	.word	0x00000000
        /*0924*/ 	.short	0x010a
        /*0926*/ 	.byte	0x3f
	.zero		1


	//   ....[33]....
        /*0928*/ 	.word	0x0000da30
        /*092c*/ 	.word	0x00000005
        /*0930*/ 	.word	0x00000000
        /*0934*/ 	.short	0x010a
        /*0936*/ 	.byte	0x3f
	.zero		1


	//   ....[34]....
        /*0938*/ 	.word	0x0000da60
        /*093c*/ 	.word	0x00000003
        /*0940*/ 	.word	0x00000000
        /*0944*/ 	.short	0x010a
        /*0946*/ 	.byte	0x3f
	.zero		1


	//   ....[35]....
        /*0948*/ 	.word	0x0000db30
        /*094c*/ 	.word	0x000000ec
        /*0950*/ 	.word	0x00030c00
        /*0954*/ 	.short	0x010a
        /*0956*/ 	.byte	0x3f
	.zero		1


	//   ....[36]....
        /*0958*/ 	.word	0x0000db80
        /*095c*/ 	.word	0x00000006
        /*0960*/ 	.word	0x00030c10
        /*0964*/ 	.short	0x010a
        /*0966*/ 	.byte	0x3f
	.zero		1


	//   ....[37]....
        /*0968*/ 	.word	0x0000dbd0
        /*096c*/ 	.word	0x00000006
        /*0970*/ 	.word	0x00030c30
        /*0974*/ 	.short	0x010a
        /*0976*/ 	.byte	0x3f
	.zero		1


	//   ....[38]....
        /*0978*/ 	.word	0x0000dc20
        /*097c*/ 	.word	0x00000007
        /*0980*/ 	.word	0x00030c10
        /*0984*/ 	.short	0x010a
        /*0986*/ 	.byte	0x3f
	.zero		1


	//   ....[39]....
        /*0988*/ 	.word	0x0000dc70
        /*098c*/ 	.word	0x00000007
        /*0990*/ 	.word	0x00030c30
        /*0994*/ 	.short	0x010a
        /*0996*/ 	.byte	0x3f
	.zero		1


	//   ....[40]....
        /*0998*/ 	.word	0x0000de10
        /*099c*/ 	.word	0x00000000
        /*09a0*/ 	.word	0x00030c20
        /*09a4*/ 	.short	0x010a
        /*09a6*/ 	.byte	0x3f
	.zero		1


	//   ....[41]....
        /*09a8*/ 	.word	0x0000de60
        /*09ac*/ 	.word	0x00000000
        /*09b0*/ 	.word	0x00030c40
        /*09b4*/ 	.short	0x010a
        /*09b6*/ 	.byte	0x3f
	.zero		1


	//   ....[42]....
        /*09b8*/ 	.word	0x0000deb0
        /*09bc*/ 	.word	0x00000000
        /*09c0*/ 	.word	0x00030c28
        /*09c4*/ 	.short	0x010a
        /*09c6*/ 	.byte	0x3f
	.zero		1


	//   ....[43]....
        /*09c8*/ 	.word	0x0000df00
        /*09cc*/ 	.word	0x00000000
        /*09d0*/ 	.word	0x00030c48
        /*09d4*/ 	.short	0x010a
        /*09d6*/ 	.byte	0x3f
	.zero		1


	//   ....[44]....
        /*09d8*/ 	.word	0x0000df60
        /*09dc*/ 	.word	0x00000000
        /*09e0*/ 	.word	0x00030c20
        /*09e4*/ 	.short	0x010a
        /*09e6*/ 	.byte	0x3f
	.zero		1


	//   ....[45]....
        /*09e8*/ 	.word	0x0000dfb0
        /*09ec*/ 	.word	0x00000000
        /*09f0*/ 	.word	0x00030c40
        /*09f4*/ 	.short	0x010a
        /*09f6*/ 	.byte	0x3f
	.zero		1


	//   ....[46]....
        /*09f8*/ 	.word	0x0000e000
        /*09fc*/ 	.word	0x00000000
        /*0a00*/ 	.word	0x00030c28
        /*0a04*/ 	.short	0x010a
        /*0a06*/ 	.byte	0x3f
	.zero		1


	//   ....[47]....
        /*0a08*/ 	.word	0x0000e050
        /*0a0c*/ 	.word	0x00000004
        /*0a10*/ 	.word	0x00030c40
        /*0a14*/ 	.short	0x010a
        /*0a16*/ 	.byte	0x3f
	.zero		1


	//   ....[48]....
        /*0a18*/ 	.word	0x0000e120
        /*0a1c*/ 	.word	0x00000007
        /*0a20*/ 	.word	0x00000000
        /*0a24*/ 	.short	0x010a
        /*0a26*/ 	.byte	0x3f
	.zero		1


	//   ....[49]....
        /*0a28*/ 	.word	0x0000e170
        /*0a2c*/ 	.word	0x00000003
        /*0a30*/ 	.word	0x00000000
        /*0a34*/ 	.short	0x010a
        /*0a36*/ 	.byte	0x3f
	.zero		1


	//   ....[50]....
        /*0a38*/ 	.word	0x0000e1c0
        /*0a3c*/ 	.word	0x00000005
        /*0a40*/ 	.word	0x00000000
        /*0a44*/ 	.short	0x010a
        /*0a46*/ 	.byte	0x3f
	.zero		1


	//----- nvinfo : EIATTR_NUM_MBARRIERS
	.align		4
.L_678:
        /*0a48*/ 	.byte	0x03, 0x38
        /*0a4a*/ 	.short	0x0009


	//----- nvinfo : EIATTR_EXIT_INSTR_OFFSETS
	.align		4
        /*0a4c*/ 	.byte	0x04, 0x1c
        /*0a4e*/ 	.short	(.L_680 - .L_679)


	//   ....[0]....
.L_679:
        /*0a50*/ 	.word	0x0000dab0


	//----- nvinfo : EIATTR_MAX_THREADS
	.align		4
.L_680:
        /*0a54*/ 	.byte	0x04, 0x05
        /*0a56*/ 	.short	(.L_682 - .L_681)
.L_681:
        /*0a58*/ 	.word	0x00000180
        /*0a5c*/ 	.word	0x00000001
        /*0a60*/ 	.word	0x00000001


	//----- nvinfo : EIATTR_CRS_STACK_SIZE
	.align		4
.L_682:
        /*0a64*/ 	.byte	0x04, 0x1e
        /*0a66*/ 	.short	(.L_684 - .L_683)
.L_683:
        /*0a68*/ 	.word	0x00000000


	//----- nvinfo : EIATTR_CBANK_PARAM_SIZE
	.align		4
.L_684:
        /*0a6c*/ 	.byte	0x03, 0x19
        /*0a6e*/ 	.short	0x0970


	//----- nvinfo : EIATTR_PARAM_CBANK
	.align		4
        /*0a70*/ 	.byte	0x04, 0x0a
        /*0a72*/ 	.short	(.L_686 - .L_685)
	.align		4
.L_685:
        /*0a74*/ 	.word	index@(.nv.constant0._ZN7cutlass13device_kernelIN5flash11enable_sm90INS1_16FlashAttnBwdSm90INS1_25CollectiveMainloopBwdSm90ILi2ELi2ELi2EN4cute5tupleIJNS5_1CILi1EEES8_S8_EEENS6_IJNS7_ILi128EEESA_NS7_ILi64EEEEEENS_6half_tEfNS_4arch4Sm90ELb1ELb0ELb0ELb0ELb1ELb1ELb0ELb0ELi2ELi1ELi2ELi2ELb0EEENS1_21CollectiveEpilogueBwdISC_SD_SF_Li256ELb0ELb0ELi1EEENS1_25SingleTileBwdLPTSchedulerILb0ELi128ELb1EEEEEEEEEvNT_6ParamsE)
        /*0a78*/ 	.short	0x0210
        /*0a7a*/ 	.short	0x0970


	//----- nvinfo : EIATTR_SW_WAR
	.align		4
.L_686:
        /*0a7c*/ 	.byte	0x04, 0x36
        /*0a7e*/ 	.short	(.L_688 - .L_687)
.L_687:
        /*0a80*/ 	.word	0x00000008
.L_688:


//--------------------- .nv.info._ZN7cutlass13device_kernelIN5flash11enable_sm90INS1_16FlashAttnBwdSm90INS1_25CollectiveMainloopBwdSm90ILi2ELi2ELi2EN4cute5tupleIJNS5_1CILi1EEES8_S8_EEENS6_IJNS7_ILi128EEESA_NS7_ILi64EEEEEENS_6half_tEfNS_4arch4Sm90ELb1ELb0ELb0ELb0ELb0ELb1ELb0ELb0ELi2ELi1ELi2ELi2ELb0EEENS1_24CollectiveEpilogueBwdGQAISC_fSF_Li256ELb0ELb0EEENS1_25SingleTileBwdLPTSchedulerILb0ELi128ELb0EEEEEEEEEvNT_6ParamsE --------------------------
	.section	.nv.info._ZN7cutlass13device_kernelIN5flash11enable_sm90INS1_16FlashAttnBwdSm90INS1_25CollectiveMainloopBwdSm90ILi2ELi2ELi2EN4cute5tupleIJNS5_1CILi1EEES8_S8_EEENS6_IJNS7_ILi128EEESA_NS7_ILi64EEEEEENS_6half_tEfNS_4arch4Sm90ELb1ELb0ELb0ELb0ELb0ELb1ELb0ELb0ELi2ELi1ELi2ELi2ELb0EEENS1_24CollectiveEpilogueBwdGQAISC_fSF_Li256ELb0ELb0EEENS1_25SingleTileBwdLPTSchedulerILb0ELi128ELb0EEEEEEEEEvNT_6ParamsE,"",@"SHT_CUDA_INFO"
	.sectionflags	@""
	.align	4


	//----- nvinfo : EIATTR_CUDA_API_VERSION
	.align		4
        /*0000*/ 	.byte	0x04, 0x37
        /*0002*/ 	.short	(.L_690 - .L_689)
.L_689:
        /*0004*/ 	.word	0x00000082


	//----- nvinfo : EIATTR_KPARAM_INFO
	.align		4
.L_690:
        /*0008*/ 	.byte	0x04, 0x17
        /*000a*/ 	.short	(.L_692 - .L_691)
.L_691:
        /*000c*/ 	.word	0x00000000
        /*0010*/ 	.short	0x0000
        /*0012*/ 	.short	0x0070
        /*0014*/ 	.byte	0x00, 0xf0, 0x01, 0x1c


	//----- nvinfo : EIATTR_SPARSE_MMA_MASK
	.align		4
.L_692:
        /*0018*/ 	.byte	0x03, 0x50
        /*001a*/ 	.short	0x0000


	//----- nvinfo : EIATTR_MAXREG_COUNT
	.align		4
        /*001c*/ 	.byte	0x03, 0x1b
        /*001e*/ 	.short	0x00a8


	//----- nvinfo : EIATTR_NUM_BARRIERS
	.align		4
        /*0020*/ 	.byte	0x02, 0x4c
        /*0022*/ 	.byte	0x10
	.zero		1


	//----- nvinfo : EIATTR_EXTERNS
	.align		4
        /*0024*/ 	.byte	0x04, 0x0f
        /*0026*/ 	.short	(.L_694 - .L_693)


	//   ....[0]....
	.align		4
.L_693:
        /*0028*/ 	.word	index@(__assertfail)


	//----- nvinfo : EIATTR_ANNOTATIONS
	.align		4
.L_694:
        /*002c*/ 	.byte	0x04, 0x55
        /*002e*/ 	.short	(.L_696 - .L_695)


	//   ....[0]....
.L_695:
        /* <DEDUP_REMOVED lines=24> */


	//----- nvinfo : EIATTR_MERCURY_ISA_VERSION
	.align		4
.L_696:
        /*0198*/ 	.byte	0x03, 0x5f
        /*019a*/ 	.short	0x0101


	//----- nvinfo : EIATTR_INT_WARP_WIDE_INSTR_OFFSETS
	.align		4
        /*019c*/ 	.byte	0x04, 0x31
        /*019e*/ 	.short	(.L_698 - .L_697)


	//   ....[0]....
.L_697:
        /*01a0*/ 	.word	0x00000190


	//   ....[1]....
        /*01a4*/ 	.word	0x000001c0


	//----- nvinfo : EIATTR_COOP_GROUP_MASK_REGIDS
	.align		4
.L_698:
        /*01a8*/ 	.byte	0x04, 0x29
        /*01aa*/ 	.short	(.L_700 - .L_699)


	//   ....[0]....
.L_699:
        /*01ac*/ 	.word	0xffffffff


	//   ....[1]....
        /*01b0*/ 	.word	0xffffffff


	//   ....[2]....
        /*01b4*/ 	.word	0xffffffff


	//   ....[3]....
        /*01b8*/ 	.word	0xffffffff


	//   ....[4]....
        /*01bc*/ 	.word	0xffffffff


	//   ....[5]....
        /*01c0*/ 	.word	0xffffffff


	//   ....[6]....
        /*01c4*/ 	.word	0xffffffff


	//   ....[7]....
        /*01c8*/ 	.word	0xffffffff


	//   ....[8]....
        /*01cc*/ 	.word	0xffffffff


	//   ....[9]....
        /*01d0*/ 	.word	0xffffffff


	//   ....[10]....
        /*01d4*/ 	.word	0xffffffff


	//   ....[11]....
        /*01d8*/ 	.word	0xffffffff


	//   ....[12]....
        /*01dc*/ 	.word	0xffffffff


	//   ....[13]....
        /*01e0*/ 	.word	0xffffffff


	//   ....[14]....
        /*01e4*/ 	.word	0xffffffff


	//   ....[15]....
        /*01e8*/ 	.word	0xffffffff


	//   ....[16]....
        /*01ec*/ 	.word	0xffffffff


	//   ....[17]....
        /*01f0*/ 	.word	0xffffffff


	//   ....[18]....
        /*01f4*/ 	.word	0xffffffff


	//   ....[19]....
        /*01f8*/ 	.word	0xffffffff


	//   ....[20]....
        /*01fc*/ 	.word	0xffffffff


	//   ....[21]....
        /*0200*/ 	.word	0xffffffff


	//   ....[22]....
        /*0204*/ 	.word	0xffffffff


	//   ....[23]....
        /*0208*/ 	.word	0xffffffff


	//   ....[24]....
        /*020c*/ 	.word	0xffffffff


	//   ....[25]....
        /*0210*/ 	.word	0xffffffff


	//   ....[26]....
        /*0214*/ 	.word	0xffffffff


	//   ....[27]....
        /*0218*/ 	.word	0xffffffff


	//   ....[28]....
        /*021c*/ 	.word	0xffffffff


	//   ....[29]....
        /*0220*/ 	.word	0xffffffff


	//   ....[30]....
        /*0224*/ 	.word	0xffffffff


	//   ....[31]....
        /*0228*/ 	.word	0xffffffff


	//   ....[32]....
        /*022c*/ 	.word	0xffffffff


	//   ....[33]....
        /*0230*/ 	.word	0xffffffff


	//   ....[34]....
        /*0234*/ 	.word	0xffffffff


	//   ....[35]....
        /*0238*/ 	.word	0xffffffff


	//   ....[36]....
        /*023c*/ 	.word	0xffffffff


	//   ....[37]....
        /*0240*/ 	.word	0xffffffff


	//   ....[38]....
        /*0244*/ 	.word	0xffffffff


	//   ....[39]....
        /*0248*/ 	.word	0xffffffff


	//   ....[40]....
        /*024c*/ 	.word	0xffffffff


	//   ....[41]....
        /*0250*/ 	.word	0xffffffff


	//   ....[42]....
        /*0254*/ 	.word	0xffffffff


	//   ....[43]....
        /*0258*/ 	.word	0xffffffff


	//   ....[44]....
        /*025c*/ 	.word	0xffffffff


	//   ....[45]....
        /*0260*/ 	.word	0xffffffff


	//   ....[46]....
        /*0264*/ 	.word	0xffffffff


	//   ....[47]....
        /*0268*/ 	.word	0xffffffff


	//   ....[48]....
        /*026c*/ 	.word	0xffffffff


	//   ....[49]....
        /*0270*/ 	.word	0xffffffff


	//   ....[50]....
        /*0274*/ 	.word	0xffffffff


	//   ....[51]....
        /*0278*/ 	.word	0xffffffff


	//   ....[52]....
        /*027c*/ 	.word	0xffffffff


	//   ....[53]....
        /*0280*/ 	.word	0xffffffff


	//   ....[54]....
        /*0284*/ 	.word	0xffffffff


	//   ....[55]....
        /*0288*/ 	.word	0xffffffff


	//   ....[56]....
        /*028c*/ 	.word	0xffffffff


	//   ....[57]....
        /*0290*/ 	.word	0xffffffff


	//   ....[58]....
        /*0294*/ 	.word	0xffffffff


	//   ....[59]....
        /*0298*/ 	.word	0xffffffff


	//   ....[60]....
        /*029c*/ 	.word	0xffffffff


	//   ....[61]....
        /*02a0*/ 	.word	0xffffffff


	//   ....[62]....
        /*02a4*/ 	.word	0xffffffff


	//   ....[63]....
        /*02a8*/ 	.word	0xffffffff


	//   ....[64]....
        /*02ac*/ 	.word	0xffffffff


	//   ....[65]....
        /*02b0*/ 	.word	0xffffffff


	//   ....[66]....
        /*02b4*/ 	.word	0xffffffff


	//   ....[67]....
        /*02b8*/ 	.word	0xffffffff


	//   ....[68]....
        /*02bc*/ 	.word	0xffffffff


	//   ....[69]....
        /*02c0*/ 	.word	0xffffffff


	//   ....[70]....
        /*02c4*/ 	.word	0xffffffff


	//   ....[71]....
        /*02c8*/ 	.word	0xffffffff


	//   ....[72]....
        /*02cc*/ 	.word	0xffffffff


	//   ....[73]....
        /*02d0*/ 	.word	0xffffffff


	//   ....[74]....
        /*02d4*/ 	.word	0xffffffff


	//   ....[75]....
        /*02d8*/ 	.word	0xffffffff


	//   ....[76]....
        /*02dc*/ 	.word	0xffffffff


	//   ....[77]....
        /*02e0*/ 	.word	0xffffffff


	//   ....[78]....
        /*02e4*/ 	.word	0xffffffff


	//   ....[79]....
        /*02e8*/ 	.word	0xffffffff


	//   ....[80]....
        /*02ec*/ 	.word	0xffffffff


	//   ....[81]....
        /*02f0*/ 	.word	0xffffffff


	//   ....[82]....
        /*02f4*/ 	.word	0xffffffff


	//   ....[83]....
        /*02f8*/ 	.word	0xffffffff


	//   ....[84]....
        /*02fc*/ 	.word	0xffffffff


	//   ....[85]....
        /*0300*/ 	.word	0xffffffff


	//   ....[86]....
        /*0304*/ 	.word	0xffffffff


	//   ....[87]....
        /*0308*/ 	.word	0xffffffff


	//   ....[88]....
        /*030c*/ 	.word	0xffffffff


	//   ....[89]....
        /*0310*/ 	.word	0xffffffff


	//   ....[90]....
        /*0314*/ 	.word	0xffffffff


	//   ....[91]....
        /*0318*/ 	.word	0xffffffff


	//   ....[92]....
        /*031c*/ 	.word	0xffffffff


	//   ....[93]....
        /*0320*/ 	.word	0xffffffff


	//   ....[94]....
        /*0324*/ 	.word	0xffffffff


	//   ....[95]....
        /*0328*/ 	.word	0xffffffff


	//   ....[96]....
        /*032c*/ 	.word	0xffffffff


	//   ....[97]....
        /*0330*/ 	.word	0xffffffff


	//   ....[98]....
        /*0334*/ 	.word	0xffffffff


	//   ....[99]....
        /*0338*/ 	.word	0xffffffff


	//   ....[100]....
        /*033c*/ 	.word	0xffffffff


	//   ....[101]....
        /*0340*/ 	.word	0xffffffff


	//   ....[102]....
        /*0344*/ 	.word	0xffffffff


	//   ....[103]....
        /*0348*/ 	.word	0xffffffff


	//   ....[104]....
        /*034c*/ 	.word	0xffffffff


	//   ....[105]....
        /*0350*/ 	.word	0xffffffff


	//   ....[106]....
        /*0354*/ 	.word	0xffffffff


	//   ....[107]....
        /*0358*/ 	.word	0xffffffff


	//   ....[108]....
        /*035c*/ 	.word	0xffffffff


	//   ....[109]....
        /*0360*/ 	.word	0xffffffff


	//   ....[110]....
        /*0364*/ 	.word	0xffffffff


	//   ....[111]....
        /*0368*/ 	.word	0xffffffff


	//   ....[112]....
        /*036c*/ 	.word	0xffffffff


	//   ....[113]....
        /*0370*/ 	.word	0xffffffff


	//   ....[114]....
        /*0374*/ 	.word	0xffffffff


	//   ....[115]....
        /*0378*/ 	.word	0xffffffff


	//   ....[116]....
        /*037c*/ 	.word	0xffffffff


	//   ....[117]....
        /*0380*/ 	.word	0xffffffff


	//   ....[118]....
        /*0384*/ 	.word	0xffffffff


	//   ....[119]....
        /*0388*/ 	.word	0xffffffff


	//   ....[120]....
        /*038c*/ 	.word	0xffffffff


	//   ....[121]....
        /*0390*/ 	.word	0xffffffff


	//   ....[122]....
        /*0394*/ 	.word	0xffffffff


	//   ....[123]....
        /*0398*/ 	.word	0xffffffff


	//   ....[124]....
        /*039c*/ 	.word	0xffffffff


	//   ....[125]....
        /*03a0*/ 	.word	0xffffffff


	//   ....[126]....
        /*03a4*/ 	.word	0xffffffff


	//   ....[127]....
        /*03a8*/ 	.word	0xffffffff


	//   ....[128]....
        /*03ac*/ 	.word	0xffffffff


	//   ....[129]....
        /*03b0*/ 	.word	0xffffffff


	//   ....[130]....
        /*03b4*/ 	.word	0xffffffff


	//   ....[131]....
        /*03b8*/ 	.word	0xffffffff


	//   ....[132]....
        /*03bc*/ 	.word	0xffffffff


	//   ....[133]....
        /*03c0*/ 	.word	0xffffffff


	//   ....[134]....
        /*03c4*/ 	.word	0xffffffff


	//   ....[135]....
        /*03c8*/ 	.word	0x0500000f


	//----- nvinfo : EIATTR_COOP_GROUP_INSTR_OFFSETS
	.align		4
.L_700:
        /*03cc*/ 	.byte	0x04, 0x28
        /*03ce*/ 	.short	(.L_702 - .L_701)


	//   ....[0]....
.L_701:
        /*03d0*/ 	.word	0x00000070


	//   ....[1]....
        /*03d4*/ 	.word	0x000001a0


	//   ....[2]....
        /*03d8*/ 	.word	0x000001f0


	//   ....[3]....
        /*03dc*/ 	.word	0x000003e0


	//   ....[4]....
        /*03e0*/ 	.word	0x00000620


	//   ....[5]....
        /*03e4*/ 	.word	0x00001100


	//   ....[6]....
        /*03e8*/ 	.word	0x00002320


	//   ....[7]....
        /*03ec*/ 	.word	0x000023c0


	//   ....[8]....
        /*03f0*/ 	.word	0x00002470


	//   ....[9]....
        /*03f4*/ 	.word	0x000024b0


	//   ....[10]....
        /*03f8*/ 	.word	0x00002510


	//   ....[11]....
        /*03fc*/ 	.word	0x00002540


	//   ....[12]....
        /*0400*/ 	.word	0x00002570


	//   ....[13]....
        /*0404*/ 	.word	0x000025b0


	//   ....[14]....
        /*0408*/ 	.word	0x000025f0


	//   ....[15]....
        /*040c*/ 	.word	0x00002630


	//   ....[16]....
        /*0410*/ 	.word	0x00002670


	//   ....[17]....
        /*0414*/ 	.word	0x000026b0


	//   ....[18]....
        /*0418*/ 	.word	0x00002730


	//   ....[19]....
        /*041c*/ 	.word	0x00002920


	//   ....[20]....
        /*0420*/ 	.word	0x00002a50


	//   ....[21]....
        /*0424*/ 	.word	0x00002a90


	//   ....[22]....
        /*0428*/ 	.word	0x00002b30


	//   ....[23]....
        /*042c*/ 	.word	0x00002bc0


	//   ....[24]....
        /*0430*/ 	.word	0x00002c90


	//   ....[25]....
        /*0434*/ 	.word	0x00002d70


	//   ....[26]....
        /*0438*/ 	.word	0x00002db0


	//   ....[27]....
        /*043c*/ 	.word	0x00002e70


	//   ....[28]....
        /*0440*/ 	.word	0x00002eb0


	//   ....[29]....
        /*0444*/ 	.word	0x00002ef0


	//   ....[30]....
        /*0448*/ 	.word	0x00002f50


	//   ....[31]....
        /*044c*/ 	.word	0x00003030


	//   ....[32]....
        /*0450*/ 	.word	0x00003070


	//   ....[33]....
        /*0454*/ 	.word	0x00003160


	//   ....[34]....
        /*0458*/ 	.word	0x000031d0


	//   ....[35]....
        /*045c*/ 	.word	0x00003230


	//   ....[36]....
        /*0460*/ 	.word	0x00003270


	//   ....[37]....
        /*0464*/ 	.word	0x00003330


	//   ....[38]....
        /*0468*/ 	.word	0x00003600


	//   ....[39]....
        /*046c*/ 	.word	0x00003610


	//   ....[40]....
        /*0470*/ 	.word	0x00003630


	//   ....[41]....
        /*0474*/ 	.word	0x00003640


	//   ....[42]....
        /*0478*/ 	.word	0x00003660


	//   ....[43]....
        /*047c*/ 	.word	0x00003670


	//   ....[44]....
        /*0480*/ 	.word	0x00003680


	//   ....[45]....
        /*0484*/ 	.word	0x000036b0


	//   ....[46]....
        /*0488*/ 	.word	0x00003700


	//   ....[47]....
        /*048c*/ 	.word	0x00003730


	//   ....[48]....
        /*0490*/ 	.word	0x00003760


	//   ....[49]....
        /*0494*/ 	.word	0x00003790


	//   ....[50]....
        /*0498*/ 	.word	0x000037a0


	//   ....[51]....
        /*049c*/ 	.word	0x000037b0


	//   ....[52]....
        /*04a0*/ 	.word	0x000037e0


	//   ....[53]....
        /*04a4*/ 	.word	0x00003850


	//   ....[54]....
        /*04a8*/ 	.word	0x00003880


	//   ....[55]....
        /*04ac*/ 	.word	0x000038b0


	//   ....[56]....
        /*04b0*/ 	.word	0x000038e0


	//   ....[57]....
        /*04b4*/ 	.word	0x00003910


	//   ....[58]....
        /*04b8*/ 	.word	0x00003920


	//   ....[59]....
        /*04bc*/ 	.word	0x00003930


	//   ....[60]....
        /*04c0*/ 	.word	0x00003940


	//   ....[61]....
        /*04c4*/ 	.word	0x00003950


	//   ....[62]....
        /*04c8*/ 	.word	0x00003960


	//   ....[63]....
        /*04cc*/ 	.word	0x00003970


	//   ....[64]....
        /*04d0*/ 	.word	0x000039a0


	//   ....[65]....
        /*04d4*/ 	.word	0x000039b0


	//   ....[66]....
        /*04d8*/ 	.word	0x000039c0


	//   ....[67]....
        /*04dc*/ 	.word	0x000039d0


	//   ....[68]....
        /*04e0*/ 	.word	0x000039e0


	//   ....[69]....
        /*04e4*/ 	.word	0x000039f0


	//   ....[70]....
        /*04e8*/ 	.word	0x00006020


	//   ....[71]....
        /*04ec*/ 	.word	0x00006060


	//   ....[72]....
        /*04f0*/ 	.word	0x000060a0


	//   ....[73]....
        /*04f4*/ 	.word	0x000060e0


	//   ....[74]....
        /*04f8*/ 	.word	0x00006120


	//   ....[75]....
        /*04fc*/ 	.word	0x000062a0


	//   ....[76]....
        /*0500*/ 	.word	0x00006430


	//   ....[77]....
        /*0504*/ 	.word	0x00006470


	//   ....[78]....
        /*0508*/ 	.word	0x000064a0


	//   ....[79]....
        /*050c*/ 	.word	0x00006600


	//   ....[80]....
        /*0510*/ 	.word	0x000066c0


	//   ....[81]....
        /*0514*/ 	.word	0x000066e0


	//   ....[82]....
        /*0518*/ 	.word	0x00006780


	//   ....[83]....
        /*051c*/ 	.word	0x000067c0


	//   ....[84]....
        /*0520*/ 	.word	0x000067f0


	//   ....[85]....
        /*0524*/ 	.word	0x00006830


	//   ....[86]....
        /*0528*/ 	.word	0x00006850


	//   ....[87]....
        /*052c*/ 	.word	0x00006870


	//   ....[88]....
        /*0530*/ 	.word	0x000068a0


	//   ....[89]....
        /*0534*/ 	.word	0x000068e0


	//   ....[90]....
        /*0538*/ 	.word	0x00006930


	//   ....[91]....
        /*053c*/ 	.word	0x00006970


	//   ....[92]....
        /*0540*/ 	.word	0x00006a80


	//   ....[93]....
        /*0544*/ 	.word	0x00006b10


	//   ....[94]....
        /*0548*/ 	.word	0x00006b50


	//   ....[95]....
        /*054c*/ 	.word	0x00006b90


	//   ....[96]....
        /*0550*/ 	.word	0x00006bb0


	//   ....[97]....
        /*0554*/ 	.word	0x00006be0


	//   ....[98]....
        /*0558*/ 	.word	0x00006c60


	//   ....[99]....
        /*055c*/ 	.word	0x00006ca0


	//   ....[100]....
        /*0560*/ 	.word	0x00006ce0


	//   ....[101]....
        /*0564*/ 	.word	0x00006d60


	//   ....[102]....
        /*0568*/ 	.word	0x00007060


	//   ....[103]....
        /*056c*/ 	.word	0x00007070


	//   ....[104]....
        /*0570*/ 	.word	0x00007080


	//   ....[105]....
        /*0574*/ 	.word	0x00007090


	//   ....[106]....
        /*0578*/ 	.word	0x000070a0


	//   ....[107]....
        /*057c*/ 	.word	0x000070b0


	//   ....[108]....
        /*0580*/ 	.word	0x000070e0


	//   ....[109]....
        /*0584*/ 	.word	0x00007110


	//   ....[110]....
        /*0588*/ 	.word	0x00007150


	//   ....[111]....
        /*058c*/ 	.word	0x00007170


	//   ....[112]....
        /*0590*/ 	.word	0x000071b0


	//   ....[113]....
        /*0594*/ 	.word	0x000071d0


	//   ....[114]....
        /*0598*/ 	.word	0x00007210


	//   ....[115]....
        /*059c*/ 	.word	0x00007240


	//   ....[116]....
        /*05a0*/ 	.word	0x000072a0


	//   ....[117]....
        /*05a4*/ 	.word	0x000072d0


	//   ....[118]....
        /*05a8*/ 	.word	0x000072f0


	//   ....[119]....
        /*05ac*/ 	.word	0x00007300


	//   ....[120]....
        /*05b0*/ 	.word	0x00007360


	//   ....[121]....
        /*05b4*/ 	.word	0x000073a0


	//   ....[122]....
        /*05b8*/ 	.word	0x000073e0


	//   ....[123]....
        /*05bc*/ 	.word	0x000073f0


	//   ....[124]....
        /*05c0*/ 	.word	0x00007430


	//   ....[125]....
        /*05c4*/ 	.word	0x00007450


	//   ....[126]....
        /*05c8*/ 	.word	0x00007460


	//   ....[127]....
        /*05cc*/ 	.word	0x00007470


	//   ....[128]....
        /*05d0*/ 	.word	0x00007480


	//   ....[129]....
        /*05d4*/ 	.word	0x000074c0


	//   ....[130]....
        /*05d8*/ 	.word	0x00007500


	//   ....[131]....
        /*05dc*/ 	.word	0x00007540


	//   ....[132]....
        /*05e0*/ 	.word	0x00007560


	//   ....[133]....
        /*05e4*/ 	.word	0x00007590


	//   ....[134]....
        /*05e8*/ 	.word	0x000095e0


	//   ....[135]....
        /*05ec*/ 	.word	0x0000c2e0


	//----- nvinfo : EIATTR_REG_RECONFIG
	.align		4
.L_702:
        /*05f0*/ 	.byte	0x01, 0x54
	.zero		2


	//----- nvinfo : EIATTR_SYSCALL_OFFSETS
	.align		4
        /*05f4*/ 	.byte	0x04, 0x46
        /*05f6*/ 	.short	(.L_704 - .L_703)


	//   ....[0]....
.L_703:
        /*05f8*/ 	.word	0x00000d60


	//   ....[1]....
        /*05fc*/ 	.word	0x00000e50


	//   ....[2]....
        /*0600*/ 	.word	0x00000fb0


	//   ....[3]....
        /*0604*/ 	.word	0x000010a0


	//----- nvinfo : EIATTR_MBARRIER_INSTR_OFFSETS
	.align		4
.L_704:
        /*0608*/ 	.byte	0x04, 0x39
        /*060a*/ 	.short	(.L_706 - .L_705)


	//   ....[0]....
.L_705:
        /*060c*/ 	.word	0x00000290
        /*0610*/ 	.word	0x000000ff
        /*0614*/ 	.word	0x00030c00
        /*0618*/ 	.short	0x0100
        /*061a*/ 	.byte	0x06
	.zero		1


	//   ....[1]....
        /*061c*/ 	.word	0x00000390
        /*0620*/ 	.word	0x000000ff
        /*0624*/ 	.word	0x00030c10
        /*0628*/ 	.short	0x0100
        /*062a*/ 	.byte	0x08
	.zero		1


	//   ....[2]....
        /*062c*/ 	.word	0x000003a0
        /*0630*/ 	.word	0x000000ff
        /*0634*/ 	.word	0x00030c20
        /*0638*/ 	.short	0x0100
        /*063a*/ 	.byte	0x08
	.zero		1


	//   ....[3]....
        /*063c*/ 	.word	0x000003b0
        /*0640*/ 	.word	0x000000ff
        /*0644*/ 	.word	0x00030c18
        /*0648*/ 	.short	0x0100
        /*064a*/ 	.byte	0x08
	.zero		1


	//   ....[4]....
        /*064c*/ 	.word	0x000003c0
        /*0650*/ 	.word	0x000000ff
        /*0654*/ 	.word	0x00030c28
        /*0658*/ 	.short	0x0100
        /*065a*/ 	.byte	0x08
	.zero		1


	//   ....[5]....
        /*065c*/ 	.word	0x000004f0
        /*0660*/ 	.word	0x000000ff
        /*0664*/ 	.word	0x00030c30
        /*0668*/ 	.short	0x0100
        /*066a*/ 	.byte	0x08
	.zero		1


	//   ....[6]....
        /*066c*/ 	.word	0x00000500
        /*0670*/ 	.word	0x000000ff
        /*0674*/ 	.word	0x00030c40
        /*0678*/ 	.short	0x0100
        /*067a*/ 	.byte	0x08
	.zero		1


	//   ....[7]....
        /*067c*/ 	.word	0x00000510
        /*0680*/ 	.word	0x000000ff
        /*0684*/ 	.word	0x00030c38
        /*0688*/ 	.short	0x0100
        /*068a*/ 	.byte	0x08
	.zero		1


	//   ....[8]....
        /*068c*/ 	.word	0x00000520
        /*0690*/ 	.word	0x000000ff
        /*0694*/ 	.word	0x00030c48
        /*0698*/ 	.short	0x0100
        /*069a*/ 	.byte	0x08
	.zero		1


	//   ....[9]....
        /*069c*/ 	.word	0x00001140
        /*06a0*/ 	.word	0x000000ec
        /*06a4*/ 	.word	0x00030c00
        /*06a8*/ 	.short	0x010a
        /*06aa*/ 	.byte	0x3f
	.zero		1


	//   ....[10]....
        /*06ac*/ 	.word	0x00001270
        /*06b0*/ 	.word	0x000000ec
        /*06b4*/ 	.word	0x00030c00
        /*06b8*/ 	.short	0x010a
        /*06ba*/ 	.byte	0x3f
	.zero		1


	//   ....[11]....
        /*06bc*/ 	.word	0x00001d00
        /*06c0*/ 	.word	0x00000006
        /*06c4*/ 	.word	0x00030c10
        /*06c8*/ 	.short	0x010a
        /*06ca*/ 	.byte	0x3f
	.zero		1


	//   ....[12]....
        /*06cc*/ 	.word	0x00001d70
        /*06d0*/ 	.word	0x00000006
        /*06d4*/ 	.word	0x00030c10
        /*06d8*/ 	.short	0x010a
        /*06da*/ 	.byte	0x3f
	.zero		1


	//   ....[13]....
        /*06dc*/ 	.word	0x00002190
        /*06e0*/ 	.word	0x00000006
        /*06e4*/ 	.word	0x00030c30
        /*06e8*/ 	.short	0x010a
        /*06ea*/ 	.byte	0x3f
	.zero		1


	//   ....[14]....
        /*06ec*/ 	.word	0x00002210
        /*06f0*/ 	.word	0x00000006
        /*06f4*/ 	.word	0x00030c30
        /*06f8*/ 	.short	0x010a
        /*06fa*/ 	.byte	0x3f
	.zero		1


	//   ....[15]....
        /*06fc*/ 	.word	0x00004de0
        /*0700*/ 	.word	0x00000005
        /*0704*/ 	.word	0x00000000
        /*0708*/ 	.short	0x0101
        /*070a*/ 	.byte	0x3f
	.zero		1


	//   ....[16]....
        /*070c*/ 	.word	0x00005230
        /*0710*/ 	.word	0x00000006
        /*0714*/ 	.word	0x00000000
        /*0718*/ 	.short	0x0101
        /*071a*/ 	.byte	0x3f
	.zero		1


	//   ....[17]....
        /*071c*/ 	.word	0x00005a40
        /*0720*/ 	.word	0x00000007
        /*0724*/ 	.word	0x00030c10
        /*0728*/ 	.short	0x010a
        /*072a*/ 	.byte	0x3f
	.zero		1


	//   ....[18]....
        /*072c*/ 	.word	0x00005ac0
        /*0730*/ 	.word	0x00000007
        /*0734*/ 	.word	0x00030c10
        /*0738*/ 	.short	0x010a
        /*073a*/ 	.byte	0x3f
	.zero		1


	//   ....[19]....
        /*073c*/ 	.word	0x00005ed0
        /*0740*/ 	.word	0x00000007
        /*0744*/ 	.word	0x00030c30
        /*0748*/ 	.short	0x010a
        /*074a*/ 	.byte	0x3f
	.zero		1


	//   ....[20]....
        /*074c*/ 	.word	0x00005f60
        /*0750*/ 	.word	0x00000007
        /*0754*/ 	.word	0x00030c30
        /*0758*/ 	.short	0x010a
        /*075a*/ 	.byte	0x3f
	.zero		1


	//   ....[21]....
        /*075c*/ 	.word	0x00008710
        /*0760*/ 	.word	0x00000008
        /*0764*/ 	.word	0x00000000
        /*0768*/ 	.short	0x0101
        /*076a*/ 	.byte	0x3f
	.zero		1


	//   ....[22]....
        /*076c*/ 	.word	0x00008b80
        /*0770*/ 	.word	0x00000007
        /*0774*/ 	.word	0x00000000
        /*0778*/ 	.short	0x0101
        /*077a*/ 	.byte	0x3f
	.zero		1


	//   ....[23]....
        /*077c*/ 	.word	0x0000aa40
        /*0780*/ 	.word	0x00000010
        /*0784*/ 	.word	0x00030c20
        /*0788*/ 	.short	0x010a
        /*078a*/ 	.byte	0x3f
	.zero		1


	//   ....[24]....
        /*078c*/ 	.word	0x0000b010
        /*0790*/ 	.word	0x00000010
        /*0794*/ 	.word	0x00030c40
        /*0798*/ 	.short	0x010a
        /*079a*/ 	.byte	0x3f
	.zero		1


	//   ....[25]....
        /*079c*/ 	.word	0x0000b240
        /*07a0*/ 	.word	0x00000010
        /*07a4*/ 	.word	0x00030c28
        /*07a8*/ 	.short	0x010a
        /*07aa*/ 	.byte	0x3f
	.zero		1


	//   ....[26]....
        /*07ac*/ 	.word	0x0000b470
        /*07b0*/ 	.word	0x00000010
        /*07b4*/ 	.word	0x00030c48
        /*07b8*/ 	.short	0x010a
        /*07ba*/ 	.byte	0x3f
	.zero		1


	//   ....[27]....
        /*07bc*/ 	.word	0x0000b650
        /*07c0*/ 	.word	0x00000010
        /*07c4*/ 	.word	0x00030c20
        /*07c8*/ 	.short	0x010a
        /*07ca*/ 	.byte	0x3f
	.zero		1


	//   ....[28]....
        /*07cc*/ 	.word	0x0000b900
        /*07d0*/ 	.word	0x00000010
        /*07d4*/ 	.word	0x00030c40
        /*07d8*/ 	.short	0x010a
        /*07da*/ 	.byte	0x3f
	.zero		1


	//   ....[29]....
        /*07dc*/ 	.word	0x0000bb00
        /*07e0*/ 	.word	0x00000010
        /*07e4*/ 	.word	0x00030c28
        /*07e8*/ 	.short	0x010a
        /*07ea*/ 	.byte	0x3f
	.zero		1


	//   ....[30]....
        /*07ec*/ 	.word	0x0000bd80
        /*07f0*/ 	.word	0x00000003
        /*07f4*/ 	.word	0x00030c40
        /*07f8*/ 	.short	0x010a
        /*07fa*/ 	.byte	0x3f
	.zero		1


	//   ....[31]....
        /*07fc*/ 	.word	0x0000c150
        /*0800*/ 	.word	0x00000006
        /*0804*/ 	.word	0x00000000
        /*0808*/ 	.short	0x010a
        /*080a*/ 	.byte	0x3f
	.zero		1


	//   ....[32]....
        /*080c*/ 	.word	0x0000c1b0
        /*0810*/ 	.word	0x00000003
        /*0814*/ 	.word	0x00000000
        /*0818*/ 	.short	0x010a
        /*081a*/ 	.byte	0x3f
	.zero		1


	//   ....[33]....
        /*081c*/ 	.word	0x0000c210
        /*0820*/ 	.word	0x00000002
        /*0824*/ 	.word	0x00000000
        /*0828*/ 	.short	0x010a
        /*082a*/ 	.byte	0x3f
	.zero		1


	//   ....[34]....
        /*082c*/ 	.word	0x0000c240
        /*0830*/ 	.word	0x00000003
        /*0834*/ 	.word	0x00000000
        /*0838*/ 	.short	0x010a
        /*083a*/ 	.byte	0x3f
	.zero		1


	//   ....[35]....
        /*083c*/ 	.word	0x0000c310
        /*0840*/ 	.word	0x000000ec
        /*0844*/ 	.word	0x00030c00
        /*0848*/ 	.short	0x010a
        /*084a*/ 	.byte	0x3f
	.zero		1


	//   ....[36]....
        /*084c*/ 	.word	0x0000c360
        /*0850*/ 	.word	0x00000006
        /*0854*/ 	.word	0x00030c10
        /*0858*/ 	.short	0x010a
        /*085a*/ 	.byte	0x3f
	.zero		1


	//   ....[37]....
        /*085c*/ 	.word	0x0000c3b0
        /*0860*/ 	.word	0x00000006
        /*0864*/ 	.word	0x00030c30
        /*0868*/ 	.short	0x010a
        /*086a*/ 	.byte	0x3f
	.zero		1


	//   ....[38]....
        /*086c*/ 	.word	0x0000c400
        /*0870*/ 	.word	0x00000007
        /*0874*/ 	.word	0x00030c10
        /*0878*/ 	.short	0x010a
        /*087a*/ 	.byte	0x3f
	.zero		1


	//   ....[39]....
        /*087c*/ 	.word	0x0000c450
        /*0880*/ 	.word	0x00000007
        /*0884*/ 	.word	0x00030c30
        /*0888*/ 	.short	0x010a
        /*088a*/ 	.byte	0x3f
	.zero		1


	//   ....[40]....
        /*088c*/ 	.word	0x0000c4a0
        /*0890*/ 	.word	0x00000010
        /*0894*/ 	.word	0x00030c20
        /*0898*/ 	.short	0x010a
        /*089a*/ 	.byte	0x3f
	.zero		1


	//   ....[41]....
        /*089c*/ 	.word	0x0000c4f0
        /*08a0*/ 	.word	0x00000010
        /*08a4*/ 	.word	0x00030c40
        /*08a8*/ 	.short	0x010a
        /*08aa*/ 	.byte	0x3f
	.zero		1


	//   ....[42]....
        /*08ac*/ 	.word	0x0000c540
        /*08b0*/ 	.word	0x00000010
        /*08b4*/ 	.word	0x00030c28
        /*08b8*/ 	.short	0x010a
        /*08ba*/ 	.byte	0x3f
	.zero		1


	//   ....[43]....
        /*08bc*/ 	.word	0x0000c590
        /*08c0*/ 	.word	0x00000010
        /*08c4*/ 	.word	0x00030c48
        /*08c8*/ 	.short	0x010a
        /*08ca*/ 	.byte	0x3f
	.zero		1


	//   ....[44]....
        /*08cc*/ 	.word	0x0000c5f0
        /*08d0*/ 	.word	0x00000010
        /*08d4*/ 	.word	0x00030c20
        /*08d8*/ 	.short	0x010a
        /*08da*/ 	.byte	0x3f
	.zero		1


	//   ....[45]....
        /*08dc*/ 	.word	0x0000c640
        /*08e0*/ 	.word	0x00000010
        /*08e4*/ 	.word	0x00030c40
        /*08e8*/ 	.short	0x010a
        /*08ea*/ 	.byte	0x3f
	.zero		1


	//   ....[46]....
        /*08ec*/ 	.word	0x0000c690
        /*08f0*/ 	.word	0x00000010
        /*08f4*/ 	.word	0x00030c28
        /*08f8*/ 	.short	0x010a
        /*08fa*/ 	.byte	0x3f
	.zero		1


	//   ....[47]....
        /*08fc*/ 	.word	0x0000c6e0
        /*0900*/ 	.word	0x00000003
        /*0904*/ 	.word	0x00030c40
        /*0908*/ 	.short	0x010a
        /*090a*/ 	.byte	0x3f
	.zero		1


	//   ....[48]....
        /*090c*/ 	.word	0x0000c7b0
        /*0910*/ 	.word	0x00000006
        /*0914*/ 	.word	0x00000000
        /*0918*/ 	.short	0x010a
        /*091a*/ 	.byte	0x3f
	.zero		1


	//   ....[49]....
        /*091c*/ 	.word	0x0000c800
        /*0920*/ 	.word	0x00000003
        /*0924*/ 	.word	0x00000000
        /*0928*/ 	.short	0x010a
        /*092a*/ 	.byte	0x3f
	.zero		1


	//   ....[50]....
        /*092c*/ 	.word	0x0000c850
        /*0930*/ 	.word	0x00000002
        /*0934*/ 	.word	0x00000000
        /*0938*/ 	.short	0x010a
        /*093a*/ 	.byte	0x3f
	.zero		1


	//----- nvinfo : EIATTR_NUM_MBARRIERS
	.align		4
.L_706:
        /*093c*/ 	.byte	0x03, 0x38
        /*093e*/ 	.short	0x0009


	//----- nvinfo : EIATTR_EXIT_INSTR_OFFSETS
	.align		4
        /*0940*/ 	.byte	0x04, 0x1c
        /*0942*/ 	.short	(.L_708 - .L_707)


	//   ....[0]....
.L_707:
        /*0944*/ 	.word	0x0000c290


	//----- nvinfo : EIATTR_MAX_THREADS
	.align		4
.L_708:
        /*0948*/ 	.byte	0x04, 0x05
        /*094a*/ 	.short	(.L_710 - .L_709)
.L_709:
        /*094c*/ 	.word	0x00000180
        /*0950*/ 	.word	0x00000001
        /*0954*/ 	.word	0x00000001


	//----- nvinfo : EIATTR_CRS_STACK_SIZE
	.align		4
.L_710:
        /*0958*/ 	.byte	0x04, 0x1e
        /*095a*/ 	.short	(.L_712 - .L_711)
.L_711:
        /*095c*/ 	.word	0x00000000


	//----- nvinfo : EIATTR_CBANK_PARAM_SIZE
	.align		4
.L_712:
        /*0960*/ 	.byte	0x03, 0x19
        /*0962*/ 	.short	0x0770


	//----- nvinfo : EIATTR_PARAM_CBANK
	.align		4
        /*0964*/ 	.byte	0x04, 0x0a
        /*0966*/ 	.short	(.L_714 - .L_713)
	.align		4
.L_713:
        /*0968*/ 	.word	index@(.nv.constant0._ZN7cutlass13device_kernelIN5flash11enable_sm90INS1_16FlashAttnBwdSm90INS1_25CollectiveMainloopBwdSm90ILi2ELi2ELi2EN4cute5tupleIJNS5_1CILi1EEES8_S8_EEENS6_IJNS7_ILi128EEESA_NS7_ILi64EEEEEENS_6half_tEfNS_4arch4Sm90ELb1ELb0ELb0ELb0ELb0ELb1ELb0ELb0ELi2ELi1ELi2ELi2ELb0EEENS1_24CollectiveEpilogueBwdGQAISC_fSF_Li256ELb0ELb0EEENS1_25SingleTileBwdLPTSchedulerILb0ELi128ELb0EEEEEEEEEvNT_6ParamsE)
        /*096c*/ 	.short	0x0210
        /*096e*/ 	.short	0x0770


	//----- nvinfo : EIATTR_SW_WAR
	.align		4
.L_714:
        /*0970*/ 	.byte	0x04, 0x36
        /*0972*/ 	.short	(.L_716 - .L_715)
.L_715:
        /*0974*/ 	.word	0x00000008
.L_716:


//--------------------- .nv.info._ZN7cutlass13device_kernelIN5flash11enable_sm90INS1_16FlashAttnBwdSm90INS1_25CollectiveMainloopBwdSm90ILi2ELi2ELi2EN4cute5tupleIJNS5_1CILi1EEES8_S8_EEENS6_IJNS7_ILi128EEESA_NS7_ILi64EEEEEENS_6half_tEfNS_4arch4Sm90ELb1ELb0ELb0ELb0ELb1ELb1ELb0ELb0ELi2ELi1ELi2ELi2ELb0EEENS1_24CollectiveEpilogueBwdGQAISC_fSF_Li256ELb0ELb1EEENS1_25SingleTileBwdLPTSchedulerILb0ELi128ELb1EEEEEEEEEvNT_6ParamsE --------------------------
	.section	.nv.info._ZN7cutlass13device_kernelIN5flash11enable_sm90INS1_16FlashAttnBwdSm90INS1_25CollectiveMainloopBwdSm90ILi2ELi2ELi2EN4cute5tupleIJNS5_1CILi1EEES8_S8_EEENS6_IJNS7_ILi128EEESA_NS7_ILi64EEEEEENS_6half_tEfNS_4arch4Sm90ELb1ELb0ELb0ELb0ELb1ELb1ELb0ELb0ELi2ELi1ELi2ELi2ELb0EEENS1_24CollectiveEpilogueBwdGQAISC_fSF_Li256ELb0ELb1EEENS1_25SingleTileBwdLPTSchedulerILb0ELi128ELb1EEEEEEEEEvNT_6ParamsE,"",@"SHT_CUDA_INFO"
	.sectionflags	@""
	.align	4


	//----- nvinfo : EIATTR_CUDA_API_VERSION
	.align		4
        /*0000*/ 	.byte	0x04, 0x37
        /*0002*/ 	.short	(.L_718 - .L_717)
.L_717:
        /*0004*/ 	.word	0x00000082


	//----- nvinfo : EIATTR_KPARAM_INFO
	.align		4
.L_718:
        /*0008*/ 	.byte	0x04, 0x17
        /*000a*/ 	.short	(.L_720 - .L_719)
.L_719:
        /*000c*/ 	.word	0x00000000
        /*0010*/ 	.short	0x0000
        /*0012*/ 	.short	0x0070
        /*0014*/ 	.byte	0x00, 0xf0, 0x01, 0x1c


	//----- nvinfo : EIATTR_SPARSE_MMA_MASK
	.align		4
.L_720:
        /*0018*/ 	.byte	0x03, 0x50
        /*001a*/ 	.short	0x0000


	//----- nvinfo : EIATTR_MAXREG_COUNT
	.align		4
        /*001c*/ 	.byte	0x03, 0x1b
        /*001e*/ 	.short	0x00a8


	//----- nvinfo : EIATTR_NUM_BARRIERS
	.align		4
        /*0020*/ 	.byte	0x02, 0x4c
        /*0022*/ 	.byte	0x10
	.zero		1


	//----- nvinfo : EIATTR_EXTERNS
	.align		4
        /*0024*/ 	.byte	0x04, 0x0f
        /*0026*/ 	.short	(.L_722 - .L_721)


	//   ....[0]....
	.align		4
.L_721:
        /*0028*/ 	.word	index@(__assertfail)


	//----- nvinfo : EIATTR_ANNOTATIONS
	.align		4
.L_722:
        /*002c*/ 	.byte	0x04, 0x55
        /*002e*/ 	.short	(.L_724 - .L_723)


	//   ....[0]....
.L_723:
        /* <DEDUP_REMOVED lines=34> */


	//----- nvinfo : EIATTR_MERCURY_ISA_VERSION
	.align		4
.L_724:
        /*0238*/ 	.byte	0x03, 0x5f
        /*023a*/ 	.short	0x0101


	//----- nvinfo : EIATTR_INT_WARP_WIDE_INSTR_OFFSETS
	.align		4
        /*023c*/ 	.byte	0x04, 0x31
        /*023e*/ 	.short	(.L_726 - .L_725)


	//   ....[0]....
.L_725:
        /*0240*/ 	.word	0x00000180


	//   ....[1]....
        /*0244*/ 	.word	0x00000240


	//   ....[2]....
        /*0248*/ 	.word	0x0000a660


	//   ....[3]....
        /*024c*/ 	.word	0x0000acd0


	//   ....[4]....
        /*0250*/ 	.word	0x0000b200


	//----- nvinfo : EIATTR_COOP_GROUP_MASK_REGIDS
	.align		4
.L_726:
        /*0254*/ 	.byte	0x04, 0x29
        /*0256*/ 	.short	(.L_728 - .L_727)


	//   ....[0]....
.L_727:
        /*0258*/ 	.word	0xffffffff


	//   ....[1]....
        /*025c*/ 	.word	0xffffffff


	//   ....[2]....
        /*0260*/ 	.word	0xffffffff


	//   ....[3]....
        /*0264*/ 	.word	0xffffffff


	//   ....[4]....
        /*0268*/ 	.word	0xffffffff


	//   ....[5]....
        /*026c*/ 	.word	0xffffffff


	//   ....[6]....
        /*0270*/ 	.word	0xffffffff


	//   ....[7]....
        /*0274*/ 	.word	0xffffffff


	//   ....[8]....
        /*0278*/ 	.word	0xffffffff


	//   ....[9]....
        /*027c*/ 	.word	0xffffffff


	//   ....[10]....
        /*0280*/ 	.word	0xffffffff


	//   ....[11]....
        /*0284*/ 	.word	0xffffffff


	//   ....[12]....
        /*0288*/ 	.word	0xffffffff


	//   ....[13]....
        /*028c*/ 	.word	0xffffffff


	//   ....[14]....
        /*0290*/ 	.word	0xffffffff


	//   ....[15]....
        /*0294*/ 	.word	0xffffffff


	//   ....[16]....
        /*0298*/ 	.word	0xffffffff


	//   ....[17]....
        /*029c*/ 	.word	0xffffffff


	//   ....[18]....
        /*02a0*/ 	.word	0xffffffff


	//   ....[19]....
        /*02a4*/ 	.word	0xffffffff


	//   ....[20]....
        /*02a8*/ 	.word	0xffffffff


	//   ....[21]....
        /*02ac*/ 	.word	0xffffffff


	//   ....[22]....
        /*02b0*/ 	.word	0xffffffff


	//   ....[23]....
        /*02b4*/ 	.word	0xffffffff


	//   ....[24]....
        /*02b8*/ 	.word	0xffffffff


	//   ....[25]....
        /*02bc*/ 	.word	0xffffffff


	//   ....[26]....
        /*02c0*/ 	.word	0xffffffff


	//   ....[27]....
        /*02c4*/ 	.word	0xffffffff


	//   ....[28]....
        /*02c8*/ 	.word	0xffffffff


	//   ....[29]....
        /*02cc*/ 	.word	0xffffffff


	//   ....[30]....
        /*02d0*/ 	.word	0xffffffff


	//   ....[31]....
        /*02d4*/ 	.word	0xffffffff


	//   ....[32]....
        /*02d8*/ 	.word	0xffffffff


	//   ....[33]....
        /*02dc*/ 	.word	0xffffffff


	//   ....[34]....
        /*02e0*/ 	.word	0xffffffff


	//   ....[35]....
        /*02e4*/ 	.word	0xffffffff


	//   ....[36]....
        /*02e8*/ 	.word	0xffffffff


	//   ....[37]....
        /*02ec*/ 	.word	0xffffffff


	//   ....[38]....
        /*02f0*/ 	.word	0xffffffff


	//   ....[39]....
        /*02f4*/ 	.word	0xffffffff


	//   ....[40]....
        /*02f8*/ 	.word	0xffffffff


	//   ....[41]....
        /*02fc*/ 	.word	0xffffffff


	//   ....[42]....
        /*0300*/ 	.word	0xffffffff


	//   ....[43]....
        /*0304*/ 	.word	0xffffffff


	//   ....[44]....
        /*0308*/ 	.word	0xffffffff


	//   ....[45]....
        /*030c*/ 	.word	0xffffffff


	//   ....[46]....
        /*0310*/ 	.word	0xffffffff


	//   ....[47]....
        /*0314*/ 	.word	0xffffffff


	//   ....[48]....
        /*0318*/ 	.word	0xffffffff


	//   ....[49]....
        /*031c*/ 	.word	0xffffffff


	//   ....[50]....
        /*0320*/ 	.word	0xffffffff


	//   ....[51]....
        /*0324*/ 	.word	0xffffffff


	//   ....[52]....
        /*0328*/ 	.word	0xffffffff


	//   ....[53]....
        /*032c*/ 	.word	0xffffffff


	//   ....[54]....
        /*0330*/ 	.word	0xffffffff


	//   ....[55]....
        /*0334*/ 	.word	0xffffffff


	//   ....[56]....
        /*0338*/ 	.word	0xffffffff


	//   ....[57]....
        /*033c*/ 	.word	0xffffffff


	//   ....[58]....
        /*0340*/ 	.word	0xffffffff


	//   ....[59]....
        /*0344*/ 	.word	0xffffffff


	//   ....[60]....
        /*0348*/ 	.word	0xffffffff


	//   ....[61]....
        /*034c*/ 	.word	0xffffffff


	//   ....[62]....
        /*0350*/ 	.word	0xffffffff


	//   ....[63]....
        /*0354*/ 	.word	0xffffffff


	//   ....[64]....
        /*0358*/ 	.word	0xffffffff


	//   ....[65]....
        /*035c*/ 	.word	0xffffffff


	//   ....[66]....
        /*0360*/ 	.word	0xffffffff


	//   ....[67]....
        /*0364*/ 	.word	0xffffffff


	//   ....[68]....
        /*0368*/ 	.word	0xffffffff


	//   ....[69]....
        /*036c*/ 	.word	0xffffffff


	//   ....[70]....
        /*0370*/ 	.word	0xffffffff


	//   ....[71]....
        /*0374*/ 	.word	0xffffffff


	//   ....[72]....
        /*0378*/ 	.word	0xffffffff


	//   ....[73]....
        /*037c*/ 	.word	0xffffffff


	//   ....[74]....
        /*0380*/ 	.word	0xffffffff


	//   ....[75]....
        /*0384*/ 	.word	0xffffffff


	//   ....[76]....
        /*0388*/ 	.word	0xffffffff


	//   ....[77]....
        /*038c*/ 	.word	0xffffffff


	//   ....[78]....
        /*0390*/ 	.word	0xffffffff


	//   ....[79]....
        /*0394*/ 	.word	0xffffffff


	//   ....[80]....
        /*0398*/ 	.word	0xffffffff


	//   ....[81]....
        /*039c*/ 	.word	0xffffffff


	//   ....[82]....
        /*03a0*/ 	.word	0xffffffff


	//   ....[83]....
        /*03a4*/ 	.word	0xffffffff


	//   ....[84]....
        /*03a8*/ 	.word	0xffffffff


	//   ....[85]....
        /*03ac*/ 	.word	0xffffffff


	//   ....[86]....
        /*03b0*/ 	.word	0xffffffff


	//   ....[87]....
        /*03b4*/ 	.word	0xffffffff


	//   ....[88]....
        /*03b8*/ 	.word	0xffffffff


	//   ....[89]....
        /*03bc*/ 	.word	0xffffffff


	//   ....[90]....
        /*03c0*/ 	.word	0xffffffff


	//   ....[91]....
        /*03c4*/ 	.word	0xffffffff


	//   ....[92]....
        /*03c8*/ 	.word	0xffffffff


	//   ....[93]....
        /*03cc*/ 	.word	0xffffffff


	//   ....[94]....
        /*03d0*/ 	.word	0xffffffff


	//   ....[95]....
        /*03d4*/ 	.word	0xffffffff


	//   ....[96]....
        /*03d8*/ 	.word	0xffffffff


	//   ....[97]....
        /*03dc*/ 	.word	0xffffffff


	//   ....[98]....
        /*03e0*/ 	.word	0xffffffff


	//   ....[99]....
        /*03e4*/ 	.word	0xffffffff


	//   ....[100]....
        /*03e8*/ 	.word	0xffffffff


	//   ....[101]....
        /*03ec*/ 	.word	0xffffffff


	//   ....[102]....
        /*03f0*/ 	.word	0xffffffff


	//   ....[103]....
        /*03f4*/ 	.word	0xffffffff


	//   ....[104]....
        /*03f8*/ 	.word	0xffffffff


	//   ....[105]....
        /*03fc*/ 	.word	0xffffffff


	//   ....[106]....
        /*0400*/ 	.word	0xffffffff


	//   ....[107]....
        /*0404*/ 	.word	0xffffffff


	//   ....[108]....
        /*0408*/ 	.word	0xffffffff


	//   ....[109]....
        /*040c*/ 	.word	0xffffffff


	//   ....[110]....
        /*0410*/ 	.word	0xffffffff


	//   ....[111]....
        /*0414*/ 	.word	0xffffffff


	//   ....[112]....
        /*0418*/ 	.word	0xffffffff


	//   ....[113]....
        /*041c*/ 	.word	0xffffffff


	//   ....[114]....
        /*0420*/ 	.word	0xffffffff


	//   ....[115]....
        /*0424*/ 	.word	0xffffffff


	//   ....[116]....
        /*0428*/ 	.word	0xffffffff


	//   ....[117]....
        /*042c*/ 	.word	0xffffffff


	//   ....[118]....
        /*0430*/ 	.word	0xffffffff


	//   ....[119]....
        /*0434*/ 	.word	0xffffffff


	//   ....[120]....
        /*0438*/ 	.word	0xffffffff


	//   ....[121]....
        /*043c*/ 	.word	0xffffffff


	//   ....[122]....
        /*0440*/ 	.word	0xffffffff


	//   ....[123]....
        /*0444*/ 	.word	0xffffffff


	//   ....[124]....
        /*0448*/ 	.word	0xffffffff


	//   ....[125]....
        /*044c*/ 	.word	0xffffffff


	//   ....[126]....
        /*0450*/ 	.word	0xffffffff


	//   ....[127]....
        /*0454*/ 	.word	0xffffffff


	//   ....[128]....
        /*0458*/ 	.word	0xffffffff


	//   ....[129]....
        /*045c*/ 	.word	0xffffffff


	//   ....[130]....
        /*0460*/ 	.word	0xffffffff


	//   ....[131]....
        /*0464*/ 	.word	0xffffffff


	//   ....[132]....
        /*0468*/ 	.word	0xffffffff


	//   ....[133]....
        /*046c*/ 	.word	0xffffffff


	//   ....[134]....
        /*0470*/ 	.word	0xffffffff


	//   ....[135]....
        /*0474*/ 	.word	0xffffffff


	//   ....[136]....
        /*0478*/ 	.word	0xffffffff


	//   ....[137]....
        /*047c*/ 	.word	0xffffffff


	//   ....[138]....
        /*0480*/ 	.word	0xffffffff


	//   ....[139]....
        /*0484*/ 	.word	0xffffffff


	//   ....[140]....
        /*0488*/ 	.word	0xffffffff


	//   ....[141]....
        /*048c*/ 	.word	0xffffffff


	//   ....[142]....
        /*0490*/ 	.word	0xffffffff


	//   ....[143]....
        /*0494*/ 	.word	0xffffffff


	//   ....[144]....
        /*0498*/ 	.word	0xffffffff


	//   ....[145]....
        /*049c*/ 	.word	0x0500000f


	//   ....[146]....
        /*04a0*/ 	.word	0x0500000f


	//   ....[147]....
        /*04a4*/ 	.word	0x0500000f


	//   ....[148]....
        /*04a8*/ 	.word	0x0500000f


	//   ....[149]....
        /*04ac*/ 	.word	0x0500000f


	//   ....[150]....
        /*04b0*/ 	.word	0x0500000f


	//----- nvinfo : EIATTR_COOP_GROUP_INSTR_OFFSETS
	.align		4
.L_728:
        /*04b4*/ 	.byte	0x04, 0x28
        /*04b6*/ 	.short	(.L_730 - .L_729)


	//   ....[0]....
.L_729:
        /*04b8*/ 	.word	0x00000060


	//   ....[1]....
        /*04bc*/ 	.word	0x00000190


	//   ....[2]....
        /*04c0*/ 	.word	0x00000220


	//   ....[3]....
        /*04c4*/ 	.word	0x000003a0


	//   ....[4]....
        /*04c8*/ 	.word	0x00000620


	//   ....[5]....
        /*04cc*/ 	.word	0x00001100


	//   ....[6]....
        /*04d0*/ 	.word	0x00002370


	//   ....[7]....
        /*04d4*/ 	.word	0x00002490


	//   ....[8]....
        /*04d8*/ 	.word	0x000024d0


	//   ....[9]....
        /*04dc*/ 	.word	0x00002510


	//   ....[10]....
        /*04e0*/ 	.word	0x00002540


	//   ....[11]....
        /*04e4*/ 	.word	0x00002570


	//   ....[12]....
        /*04e8*/ 	.word	0x000025a0


	//   ....[13]....
        /*04ec*/ 	.word	0x000026c0


	//   ....[14]....
        /*04f0*/ 	.word	0x000028a0


	//   ....[15]....
        /*04f4*/ 	.word	0x000029b0


	//   ....[16]....
        /*04f8*/ 	.word	0x00002a50


	//   ....[17]....
        /*04fc*/ 	.word	0x00002b10


	//   ....[18]....
        /*0500*/ 	.word	0x00002b50


	//   ....[19]....
        /*0504*/ 	.word	0x00002c10


	//   ....[20]....
        /*0508*/ 	.word	0x00002ca0


	//   ....[21]....
        /*050c*/ 	.word	0x00002f50


	//   ....[22]....
        /*0510*/ 	.word	0x00002fc0


	//   ....[23]....
        /*0514*/ 	.word	0x00003010


	//   ....[24]....
        /*0518*/ 	.word	0x00003070


	//   ....[25]....
        /*051c*/ 	.word	0x00003090


	//   ....[26]....
        /*0520*/ 	.word	0x000030e0


	//   ....[27]....
        /*0524*/ 	.word	0x00003140


	//   ....[28]....
        /*0528*/ 	.word	0x000031a0


	//   ....[29]....
        /*052c*/ 	.word	0x000031d0


	//   ....[30]....
        /*0530*/ 	.word	0x00003270


	//   ....[31]....
        /*0534*/ 	.word	0x000032d0


	//   ....[32]....
        /*0538*/ 	.word	0x00003310


	//   ....[33]....
        /*053c*/ 	.word	0x00003360


	//   ....[34]....
        /*0540*/ 	.word	0x00003440


	//   ....[35]....
        /*0544*/ 	.word	0x00003490


	//   ....[36]....
        /*0548*/ 	.word	0x000034d0


	//   ....[37]....
        /*054c*/ 	.word	0x00003530


	//   ....[38]....
        /*0550*/ 	.word	0x000036f0


	//   ....[39]....
        /*0554*/ 	.word	0x00003710


	//   ....[40]....
        /*0558*/ 	.word	0x00003720


	//   ....[41]....
        /*055c*/ 	.word	0x00003740


	//   ....[42]....
        /*0560*/ 	.word	0x00003750


	//   ....[43]....
        /*0564*/ 	.word	0x00003770


	//   ....[44]....
        /*0568*/ 	.word	0x000037a0


	//   ....[45]....
        /*056c*/ 	.word	0x000037e0


	//   ....[46]....
        /*0570*/ 	.word	0x00003810


	//   ....[47]....
        /*0574*/ 	.word	0x00003850


	//   ....[48]....
        /*0578*/ 	.word	0x00003880


	//   ....[49]....
        /*057c*/ 	.word	0x000038c0


	//   ....[50]....
        /*0580*/ 	.word	0x000038f0


	//   ....[51]....
        /*0584*/ 	.word	0x00003930


	//   ....[52]....
        /*0588*/ 	.word	0x00003960


	//   ....[53]....
        /*058c*/ 	.word	0x000039a0


	//   ....[54]....
        /*0590*/ 	.word	0x000039d0


	//   ....[55]....
        /*0594*/ 	.word	0x00003a10


	//   ....[56]....
        /*0598*/ 	.word	0x00003a60


	//   ....[57]....
        /*059c*/ 	.word	0x00003a90


	//   ....[58]....
        /*05a0*/ 	.word	0x00003aa0


	//   ....[59]....
        /*05a4*/ 	.word	0x00003ad0


	//   ....[60]....
        /*05a8*/ 	.word	0x00003ae0


	//   ....[61]....
        /*05ac*/ 	.word	0x00003af0


	//   ....[62]....
        /*05b0*/ 	.word	0x00003b00


	//   ....[63]....
        /*05b4*/ 	.word	0x00003b10


	//   ....[64]....
        /*05b8*/ 	.word	0x00003b20


	//   ....[65]....
        /*05bc*/ 	.word	0x00003b30


	//   ....[66]....
        /*05c0*/ 	.word	0x00003b40


	//   ....[67]....
        /*05c4*/ 	.word	0x00003b50


	//   ....[68]....
        /*05c8*/ 	.word	0x00003b60


	//   ....[69]....
        /*05cc*/ 	.word	0x00003b70


	//   ....[70]....
        /*05d0*/ 	.word	0x00006060


	//   ....[71]....
        /*05d4*/ 	.word	0x00006090


	//   ....[72]....
        /*05d8*/ 	.word	0x000060e0


	//   ....[73]....
        /*05dc*/ 	.word	0x00006130


	//   ....[74]....
        /*05e0*/ 	.word	0x00006290


	//   ....[75]....
        /*05e4*/ 	.word	0x000062d0


	//   ....[76]....
        /*05e8*/ 	.word	0x00006320


	//   ....[77]....
        /*05ec*/ 	.word	0x000063a0


	//   ....[78]....
        /*05f0*/ 	.word	0x00006470


	//   ....[79]....
        /*05f4*/ 	.word	0x00006490


	//   ....[80]....
        /*05f8*/ 	.word	0x000064a0


	//   ....[81]....
        /*05fc*/ 	.word	0x000064b0


	//   ....[82]....
        /*0600*/ 	.word	0x000064c0


	//   ....[83]....
        /*0604*/ 	.word	0x000064e0


	//   ....[84]....
        /*0608*/ 	.word	0x00006550


	//   ....[85]....
        /*060c*/ 	.word	0x00006610


	//   ....[86]....
        /*0610*/ 	.word	0x00006630


	//   ....[87]....
        /*0614*/ 	.word	0x00006670


	//   ....[88]....
        /*0618*/ 	.word	0x000067b0


	//   ....[89]....
        /*061c*/ 	.word	0x000067e0


	//   ....[90]....
        /*0620*/ 	.word	0x00006810


	//   ....[91]....
        /*0624*/ 	.word	0x00006830


	//   ....[92]....
        /*0628*/ 	.word	0x00006860


	//   ....[93]....
        /*062c*/ 	.word	0x00006970


	//   ....[94]....
        /*0630*/ 	.word	0x000069e0


	//   ....[95]....
        /*0634*/ 	.word	0x00006a20


	//   ....[96]....
        /*0638*/ 	.word	0x00006a50


	//   ....[97]....
        /*063c*/ 	.word	0x00006ad0


	//   ....[98]....
        /*0640*/ 	.word	0x00006bb0


	//   ....[99]....
        /*0644*/ 	.word	0x00006c00


	//   ....[100]....
        /*0648*/ 	.word	0x00006c10


	//   ....[101]....
        /*064c*/ 	.word	0x00006c20


	//   ....[102]....
        /*0650*/ 	.word	0x00006c30


	//   ....[103]....
        /*0654*/ 	.word	0x00006c40


	//   ....[104]....
        /*0658*/ 	.word	0x00006d90


	//   ....[105]....
        /*065c*/ 	.word	0x00006df0


	//   ....[106]....
        /*0660*/ 	.word	0x00006e20


	//   ....[107]....
        /*0664*/ 	.word	0x00006e40


	//   ....[108]....
        /*0668*/ 	.word	0x00006e60


	//   ....[109]....
        /*066c*/ 	.word	0x00006e70


	//   ....[110]....
        /*0670*/ 	.word	0x00006e90


	//   ....[111]....
        /*0674*/ 	.word	0x00006ec0


	//   ....[112]....
        /*0678*/ 	.word	0x00006ed0


	//   ....[113]....
        /*067c*/ 	.word	0x00006f40


	//   ....[114]....
        /*0680*/ 	.word	0x00006fc0


	//   ....[115]....
        /*0684*/ 	.word	0x00007000


	//   ....[116]....
        /*0688*/ 	.word	0x00007030


	//   ....[117]....
        /*068c*/ 	.word	0x00007050


	//   ....[118]....
        /*0690*/ 	.word	0x00007060


	//   ....[119]....
        /*0694*/ 	.word	0x00007070


	//   ....[120]....
        /*0698*/ 	.word	0x00007080


	//   ....[121]....
        /*069c*/ 	.word	0x00007090


	//   ....[122]....
        /*06a0*/ 	.word	0x000070a0


	//   ....[123]....
        /*06a4*/ 	.word	0x000070b0


	//   ....[124]....
        /*06a8*/ 	.word	0x000070c0


	//   ....[125]....
        /*06ac*/ 	.word	0x000070d0


	//   ....[126]....
        /*06b0*/ 	.word	0x000070f0


	//   ....[127]....
        /*06b4*/ 	.word	0x00007110


	//   ....[128]....
        /*06b8*/ 	.word	0x00007140


	//   ....[129]....
        /*06bc*/ 	.word	0x00007160


	//   ....[130]....
        /*06c0*/ 	.word	0x00007170


	//   ....[131]....
        /*06c4*/ 	.word	0x00007190


	//   ....[132]....
        /*06c8*/ 	.word	0x000071b0


	//   ....[133]....
        /*06cc*/ 	.word	0x000071d0


	//   ....[134]....
        /*06d0*/ 	.word	0x000093f0


	//   ....[135]....
        /*06d4*/ 	.word	0x00009590


	//   ....[136]....
        /*06d8*/ 	.word	0x000097e0


	//   ....[137]....
        /*06dc*/ 	.word	0x00009980


	//   ....[138]....
        /*06e0*/ 	.word	0x00009a90


	//   ....[139]....
        /*06e4*/ 	.word	0x0000a260


	//   ....[140]....
        /*06e8*/ 	.word	0x0000a590


	//   ....[141]....
        /*06ec*/ 	.word	0x0000a950


	//   ....[142]....
        /*06f0*/ 	.word	0x0000ac00


	//   ....[143]....
        /*06f4*/ 	.word	0x0000aec0


	//   ....[144]....
        /*06f8*/ 	.word	0x0000b130


	//   ....[145]....
        /*06fc*/ 	.word	0x0000d290


	//   ....[146]....
        /*0700*/ 	.word	0x0000d480


	//   ....[147]....
        /*0704*/ 	.word	0x0000d4f0


	//   ....[148]....
        /*0708*/ 	.word	0x0000d560


	//   ....[149]....
        /*070c*/ 	.word	0x0000d5d0


	//   ....[150]....
        /*0710*/ 	.word	0x0000d640


	//----- nvinfo : EIATTR_REG_RECONFIG
	.align		4
.L_730:
        /*0714*/ 	.byte	0x01, 0x54
	.zero		2


	//----- nvinfo : EIATTR_SYSCALL_OFFSETS
	.align		4
        /*0718*/ 	.byte	0x04, 0x46
        /*071a*/ 	.short	(.L_732 - .L_731)


	//   ....[0]....
.L_731:
        /*071c*/ 	.word	0x00000d60


	//   ....[1]....
        /*0720*/ 	.word	0x00000e50


	//   ....[2]....
        /*0724*/ 	.word	0x00000fb0


	//   ....[3]....
        /*0728*/ 	.word	0x000010a0


	//----- nvinfo : EIATTR_MBARRIER_INSTR_OFFSETS
	.align		4
.L_732:
        /*072c*/ 	.byte	0x04, 0x39
        /*072e*/ 	.short	(.L_734 - .L_733)


	//   ....[0]....
.L_733:
        /*0730*/ 	.word	0x00000260
        /*0734*/ 	.word	0x000000ff
        /*0738*/ 	.word	0x00030c00
        /*073c*/ 	.short	0x0100
        /*073e*/ 	.byte	0x06
	.zero		1


	//   ....[1]....
        /*0740*/ 	.word	0x00000350
        /*0744*/ 	.word	0x000000ff
        /*0748*/ 	.word	0x00030c10
        /*074c*/ 	.short	0x0100
        /*074e*/ 	.byte	0x08
	.zero		1


	//   ....[2]....
        /*0750*/ 	.word	0x00000360
        /*0754*/ 	.word	0x000000ff
        /*0758*/ 	.word	0x00030c20
        /*075c*/ 	.short	0x0100
        /*075e*/ 	.byte	0x08
	.zero		1


	//   ....[3]....
        /*0760*/ 	.word	0x00000370
        /*0764*/ 	.word	0x000000ff
        /*0768*/ 	.word	0x00030c18
        /*076c*/ 	.short	0x0100
        /*076e*/ 	.byte	0x08
	.zero		1


	//   ....[4]....
        /*0770*/ 	.word	0x00000380
        /*0774*/ 	.word	0x000000ff
        /*0778*/ 	.word	0x00030c28
        /*077c*/ 	.short	0x0100
        /*077e*/ 	.byte	0x08
	.zero		1


	//   ....[5]....
        /*0780*/ 	.word	0x000004b0
        /*0784*/ 	.word	0x000000ff
        /*0788*/ 	.word	0x00030c30
        /*078c*/ 	.short	0x0100
        /*078e*/ 	.byte	0x08
	.zero		1


	//   ....[6]....
        /*0790*/ 	.word	0x000004c0
        /*0794*/ 	.word	0x000000ff
        /*0798*/ 	.word	0x00030c40
        /*079c*/ 	.short	0x0100
        /*079e*/ 	.byte	0x08
	.zero		1


	//   ....[7]....
        /*07a0*/ 	.word	0x000004d0
        /*07a4*/ 	.word	0x000000ff
        /*07a8*/ 	.word	0x00030c38
        /*07ac*/ 	.short	0x0100
        /*07ae*/ 	.byte	0x08
	.zero		1


	//   ....[8]....
        /*07b0*/ 	.word	0x000004e0
        /*07b4*/ 	.word	0x000000ff
        /*07b8*/ 	.word	0x00030c48
        /*07bc*/ 	.short	0x0100
        /*07be*/ 	.byte	0x08
	.zero		1


	//   ....[9]....
        /*07c0*/ 	.word	0x00001180
        /*07c4*/ 	.word	0x000000ec
        /*07c8*/ 	.word	0x00030c00
        /*07cc*/ 	.short	0x010a
        /*07ce*/ 	.byte	0x3f
	.zero		1


	//   ....[10]....
        /*07d0*/ 	.word	0x00001210
        /*07d4*/ 	.word	0x000000ec
        /*07d8*/ 	.word	0x00030c00
        /*07dc*/ 	.short	0x010a
        /*07de*/ 	.byte	0x3f
	.zero		1


	//   ....[11]....
        /*07e0*/ 	.word	0x00001cf0
        /*07e4*/ 	.word	0x00000006
        /*07e8*/ 	.word	0x00030c10
        /*07ec*/ 	.short	0x010a
        /*07ee*/ 	.byte	0x3f
	.zero		1


	//   ....[12]....
        /*07f0*/ 	.word	0x00001d60
        /*07f4*/ 	.word	0x00000006
        /*07f8*/ 	.word	0x00030c10
        /*07fc*/ 	.short	0x010a
        /*07fe*/ 	.byte	0x3f
	.zero		1


	//   ....[13]....
        /*0800*/ 	.word	0x00002180
        /*0804*/ 	.word	0x00000006
        /*0808*/ 	.word	0x00030c30
        /*080c*/ 	.short	0x010a
        /*080e*/ 	.byte	0x3f
	.zero		1


	//   ....[14]....
        /*0810*/ 	.word	0x00002220
        /*0814*/ 	.word	0x00000006
        /*0818*/ 	.word	0x00030c30
        /*081c*/ 	.short	0x010a
        /*081e*/ 	.byte	0x3f
	.zero		1


	//   ....[15]....
        /*0820*/ 	.word	0x00004de0
        /*0824*/ 	.word	0x00000005
        /*0828*/ 	.word	0x00000000
        /*082c*/ 	.short	0x0101
        /*082e*/ 	.byte	0x3f
	.zero		1


	//   ....[16]....
        /*0830*/ 	.word	0x00005230
        /*0834*/ 	.word	0x00000006
        /*0838*/ 	.word	0x00000000
        /*083c*/ 	.short	0x0101
        /*083e*/ 	.byte	0x3f
	.zero		1


	//   ....[17]....
        /*0840*/ 	.word	0x00005a70
        /*0844*/ 	.word	0x00000007
        /*0848*/ 	.word	0x00030c10
        /*084c*/ 	.short	0x010a
        /*084e*/ 	.byte	0x3f
	.zero		1


	//   ....[18]....
        /*0850*/ 	.word	0x00005af0
        /*0854*/ 	.word	0x00000007
        /*0858*/ 	.word	0x00030c10
        /*085c*/ 	.short	0x010a
        /*085e*/ 	.byte	0x3f
	.zero		1


	//   ....[19]....
        /*0860*/ 	.word	0x00005f00
        /*0864*/ 	.word	0x00000007
        /*0868*/ 	.word	0x00030c30
        /*086c*/ 	.short	0x010a
        /*086e*/ 	.byte	0x3f
	.zero		1


	//   ....[20]....
        /*0870*/ 	.word	0x00005f90
        /*0874*/ 	.word	0x00000007
        /*0878*/ 	.word	0x00030c30
        /*087c*/ 	.short	0x010a
        /*087e*/ 	.byte	0x3f
	.zero		1


	//   ....[21]....
        /*0880*/ 	.word	0x00008750
        /*0884*/ 	.word	0x00000008
        /*0888*/ 	.word	0x00000000
        /*088c*/ 	.short	0x0101
        /*088e*/ 	.byte	0x3f
	.zero		1


	//   ....[22]....
        /*0890*/ 	.word	0x00008bb0
        /*0894*/ 	.word	0x00000007
        /*0898*/ 	.word	0x00000000
        /*089c*/ 	.short	0x0101
        /*089e*/ 	.byte	0x3f
	.zero		1


	//   ....[23]....
        /*08a0*/ 	.word	0x0000b940
        /*08a4*/ 	.word	0x00000000
        /*08a8*/ 	.word	0x00030c20
        /*08ac*/ 	.short	0x010a
        /*08ae*/ 	.byte	0x3f
	.zero		1


	//   ....[24]....
        /*08b0*/ 	.word	0x0000be90
        /*08b4*/ 	.word	0x00000000
        /*08b8*/ 	.word	0x00030c40
        /*08bc*/ 	.short	0x010a
        /*08be*/ 	.byte	0x3f
	.zero		1


	//   ....[25]....
        /*08c0*/ 	.word	0x0000c0f0
        /*08c4*/ 	.word	0x00000000
        /*08c8*/ 	.word	0x00030c28
        /*08cc*/ 	.short	0x010a
        /*08ce*/ 	.byte	0x3f
	.zero		1


	//   ....[26]....
        /*08d0*/ 	.word	0x0000c350
        /*08d4*/ 	.word	0x00000000
        /*08d8*/ 	.word	0x00030c48
        /*08dc*/ 	.short	0x010a
        /*08de*/ 	.byte	0x3f
	.zero		1


	//   ....[27]....
        /*08e0*/ 	.word	0x0000c560
        /*08e4*/ 	.word	0x00000000
        /*08e8*/ 	.word	0x00030c20
        /*08ec*/ 	.short	0x010a
        /*08ee*/ 	.byte	0x3f
	.zero		1


	//   ....[28]....
        /*08f0*/ 	.word	0x0000c810
        /*08f4*/ 	.word	0x00000000
        /*08f8*/ 	.word	0x00030c40
        /*08fc*/ 	.short	0x010a
        /*08fe*/ 	.byte	0x3f
	.zero		1


	//   ....[29]....
        /*0900*/ 	.word	0x0000ca40
        /*0904*/ 	.word	0x00000000
        /*0908*/ 	.word	0x00030c28
        /*090c*/ 	.short	0x010a
        /*090e*/ 	.byte	0x3f
	.zero		1


	//   ....[30]....
        /*0910*/ 	.word	0x0000ccf0
        /*0914*/ 	.word	0x00000004
        /*0918*/ 	.word	0x00030c40
        /*091c*/ 	.short	0x010a
        /*091e*/ 	.byte	0x3f
	.zero		1


	//   ....[31]....
        /*0920*/ 	.word	0x0000d110
        /*0924*/ 	.word	0x00000007
        /*0928*/ 	.word	0x00000000
        /*092c*/ 	.short	0x010a
        /*092e*/ 	.byte	0x3f
	.zero		1


	//   ....[32]....
        /*0930*/ 	.word	0x0000d160
        /*0934*/ 	.word	0x00000003
        /*0938*/ 	.word	0x00000000
        /*093c*/ 	.short	0x010a
        /*093e*/ 	.byte	0x3f
	.zero		1


	//   ....[33]....
        /*0940*/ 	.word	0x0000d1c0
        /*0944*/ 	.word	0x00000005
        /*0948*/ 	.word	0x00000000
        /*094c*/ 	.short	0x010a
        /*094e*/ 	.byte	0x3f
	.zero		1


	//   ....[34]....
        /*0950*/ 	.word	0x0000d1f0
        /*0954*/ 	.word	0x00000003
        /*0958*/ 	.word	0x00000000
        /*095c*/ 	.short	0x010a
        /*095e*/ 	.byte	0x3f
	.zero		1


	//   ....[35]....
        /*0960*/ 	.word	0x0000d2c0
        /*0964*/ 	.word	0x000000ec
        /*0968*/ 	.word	0x00030c00
        /*096c*/ 	.short	0x010a
        /*096e*/ 	.byte	0x3f
	.zero		1


	//   ....[36]....
        /*0970*/ 	.word	0x0000d310
        /*0974*/ 	.word	0x00000006
        /*0978*/ 	.word	0x00030c10
        /*097c*/ 	.short	0x010a
        /*097e*/ 	.byte	0x3f
	.zero		1


	//   ....[37]....
        /*0980*/ 	.word	0x0000d360
        /*0984*/ 	.word	0x00000006
        /*0988*/ 	.word	0x00030c30
        /*098c*/ 	.short	0x010a
        /*098e*/ 	.byte	0x3f
	.zero		1


	//   ....[38]....
        /*0990*/ 	.word	0x0000d3b0
        /*0994*/ 	.word	0x00000007
        /*0998*/ 	.word	0x00030c10
        /*099c*/ 	.short	0x010a
        /*099e*/ 	.byte	0x3f
	.zero		1


	//   ....[39]....
        /*09a0*/ 	.word	0x0000d400
        /*09a4*/ 	.word	0x00000007
        /*09a8*/ 	.word	0x00030c30
        /*09ac*/ 	.short	0x010a
        /*09ae*/ 	.byte	0x3f
	.zero		1


	//   ....[40]....
        /*09b0*/ 	.word	0x0000d680
        /*09b4*/ 	.word	0x00000000
        /*09b8*/ 	.word	0x00030c20
        /*09bc*/ 	.short	0x010a
        /*09be*/ 	.byte	0x3f
	.zero		1


	//   ....[41]....
        /*09c0*/ 	.word	0x0000d6d0
        /*09c4*/ 	.word	0x00000000
        /*09c8*/ 	.word	0x00030c40
        /*09cc*/ 	.short	0x010a
        /*09ce*/ 	.byte	0x3f
	.zero		1


	//   ....[42]....
        /*09d0*/ 	.word	0x0000d720
        /*09d4*/ 	.word	0x00000000
        /*09d8*/ 	.word	0x00030c28
        /*09dc*/ 	.short	0x010a
        /*09de*/ 	.byte	0x3f
	.zero		1


	//   ....[43]....
        /*09e0*/ 	.word	0x0000d770
        /*09e4*/ 	.word	0x00000000
        /*09e8*/ 	.word	0x00030c48
        /*09ec*/ 	.short	0x010a
        /*09ee*/ 	.byte	0x3f
	.zero		1


	//   ....[44]....
        /*09f0*/ 	.word	0x0000d7d0
        /*09f4*/ 	.word	0x00000000
        /*09f8*/ 	.word	0x00030c20
        /*09fc*/ 	.short	0x010a
        /*09fe*/ 	.byte	0x3f
	.zero		1


	//   ....[45]....
        /*0a00*/ 	.word	0x0000d820
        /*0a04*/ 	.word	0x00000000
        /*0a08*/ 	.word	0x00030c40
        /*0a0c*/ 	.short	0x010a
        /*0a0e*/ 	.byte	0x3f
	.zero		1


	//   ....[46]....
        /*0a10*/ 	.word	0x0000d870
        /*0a14*/ 	.word	0x00000000
        /*0a18*/ 	.word	0x00030c28
        /*0a1c*/ 	.short	0x010a
        /*0a1e*/ 	.byte	0x3f
	.zero		1


	//   ....[47]....
        /*0a20*/ 	.word	0x0000d8c0
        /*0a24*/ 	.word	0x00000004
        /*0a28*/ 	.word	0x00030c40
        /*0a2c*/ 	.short	0x010a
        /*0a2e*/ 	.byte	0x3f
	.zero		1


	//   ....[48]....
        /*0a30*/ 	.word	0x0000d990
        /*0a34*/ 	.word	0x00000007
        /*0a38*/ 	.word	0x00000000
        /*0a3c*/ 	.short	0x010a
        /*0a3e*/ 	.byte	0x3f
	.zero		1


	//   ....[49]....
        /*0a40*/ 	.word	0x0000d9e0
        /*0a44*/ 	.word	0x00000003
        /*0a48*/ 	.word	0x00000000
        /*0a4c*/ 	.short	0x010a
        /*0a4e*/ 	.byte	0x3f
	.zero		1


	//   ....[50]....
        /*0a50*/ 	.word	0x0000da30
        /*0a54*/ 	.word	0x00000005
        /*0a58*/ 	.word	0x00000000
        /*0a5c*/ 	.short	0x010a
        /*0a5e*/ 	.byte	0x3f
	.zero		1


	//----- nvinfo : EIATTR_NUM_MBARRIERS
	.align		4
.L_734:
        /*0a60*/ 	.byte	0x03, 0x38
        /*0a62*/ 	.short	0x0009


	//----- nvinfo : EIATTR_EXIT_INSTR_OFFSETS
	.align		4
        /*0a64*/ 	.byte	0x04, 0x1c
        /*0a66*/ 	.short	(.L_736 - .L_735)


	//   ....[0]....
.L_735:
        /*0a68*/ 	.word	0x0000d240


	//----- nvinfo : EIATTR_MAX_THREADS
	.align		4
.L_736:
        /*0a6c*/ 	.byte	0x04, 0x05
        /*0a6e*/ 	.short	(.L_738 - .L_737)
.L_737:
        /*0a70*/ 	.word	0x00000180
        /*0a74*/ 	.word	0x00000001
        /*0a78*/ 	.word	0x00000001


	//----- nvinfo : EIATTR_CRS_STACK_SIZE
	.align		4
.L_738:
        /*0a7c*/ 	.byte	0x04, 0x1e
        /*0a7e*/ 	.short	(.L_740 - .L_739)
.L_739:
        /*0a80*/ 	.word	0x00000000


	//----- nvinfo : EIATTR_CBANK_PARAM_SIZE
	.align		4
.L_740:
        /*0a84*/ 	.byte	0x03, 0x19
        /*0a86*/ 	.short	0x0770


	//----- nvinfo : EIATTR_PARAM_CBANK
	.align		4
        /*0a88*/ 	.byte	0x04, 0x0a
        /*0a8a*/ 	.short	(.L_742 - .L_741)
	.align		4
.L_741:
        /*0a8c*/ 	.word	index@(.nv.constant0._ZN7cutlass13device_kernelIN5flash11enable_sm90INS1_16FlashAttnBwdSm90INS1_25CollectiveMainloopBwdSm90ILi2ELi2ELi2EN4cute5tupleIJNS5_1CILi1EEES8_S8_EEENS6_IJNS7_ILi128EEESA_NS7_ILi64EEEEEENS_6half_tEfNS_4arch4Sm90ELb1ELb0ELb0ELb0ELb1ELb1ELb0ELb0ELi2ELi1ELi2ELi2ELb0EEENS1_24CollectiveEpilogueBwdGQAISC_fSF_Li256ELb0ELb1EEENS1_25SingleTileBwdLPTSchedulerILb0ELi128ELb1EEEEEEEEEvNT_6ParamsE)
        /*0a90*/ 	.short	0x0210
        /*0a92*/ 	.short	0x0770


	//----- nvinfo : EIATTR_SW_WAR
	.align		4
.L_742:
        /*0a94*/ 	.byte	0x04, 0x36
        /*0a96*/ 	.short	(.L_744 - .L_743)
.L_743:
        /*0a98*/ 	.word	0x00000008
.L_744:


//--------------------- .nv.info._ZN7cutlass13device_kernelIN5flash22FlashAttnBwdPreprocessIN4cute5tupleIJNS3_1CILi128EEENS5_ILi64EEEEEENS_6half_tEfNS_4arch4Sm90ELb1ELb0EEEEEvNT_6ParamsE --------------------------
	.section	.nv.info._ZN7cutlass13device_kernelIN5flash22FlashAttnBwdPreprocessIN4cute5tupleIJNS3_1CILi128EEENS5_ILi64EEEEEENS_6half_tEfNS_4arch4Sm90ELb1ELb0EEEEEvNT_6ParamsE,"",@"SHT_CUDA_INFO"
	.sectionflags	@""
	.align	4


	//----- nvinfo : EIATTR_CUDA_API_VERSION
	.align		4
        /*0000*/ 	.byte	0x04, 0x37
        /*0002*/ 	.short	(.L_746 - .L_745)
.L_745:
        /*0004*/ 	.word	0x00000082


	//----- nvinfo : EIATTR_KPARAM_INFO
	.align		4
.L_746:
        /*0008*/ 	.byte	0x04, 0x17
        /*000a*/ 	.short	(.L_748 - .L_747)
.L_747:
        /*000c*/ 	.word	0x00000000
        /*0010*/ 	.short	0x0000
        /*0012*/ 	.short	0x0000
        /*0014*/ 	.byte	0x00, 0xf0, 0xc1, 0x03


	//----- nvinfo : EIATTR_SPARSE_MMA_MASK
	.align		4
.L_748:
        /*0018*/ 	.byte	0x03, 0x50
        /*001a*/ 	.short	0x0000


	//----- nvinfo : EIATTR_MAXREG_COUNT
	.align		4
        /*001c*/ 	.byte	0x03, 0x1b
        /*001e*/ 	.short	0x0080


	//----- nvinfo : EIATTR_MERCURY_ISA_VERSION
	.align		4
        /*0020*/ 	.byte	0x03, 0x5f
        /*0022*/ 	.short	0x0101


	//----- nvinfo : EIATTR_COOP_GROUP_MASK_REGIDS
	.align		4
        /*0024*/ 	.byte	0x04, 0x29
        /*0026*/ 	.short	(.L_750 - .L_749)


	//   ....[0]....
.L_749:
        /*0028*/ 	.word	0xffffffff


	//   ....[1]....
        /*002c*/ 	.word	0xffffffff


	//   ....[2]....
        /*0030*/ 	.word	0xffffffff


	//   ....[3]....
        /*0034*/ 	.word	0xffffffff


	//   ....[4]....
        /*0038*/ 	.word	0xffffffff


	//   ....[5]....
        /*003c*/ 	.word	0xffffffff


	//   ....[6]....
        /*0040*/ 	.word	0xffffffff


	//   ....[7]....
        /*0044*/ 	.word	0xffffffff


	//   ....[8]....
        /*0048*/ 	.word	0xffffffff


	//   ....[9]....
        /*004c*/ 	.word	0xffffffff


	//   ....[10]....
        /*0050*/ 	.word	0xffffffff


	//   ....[11]....
        /*0054*/ 	.word	0xffffffff


	//----- nvinfo : EIATTR_COOP_GROUP_INSTR_OFFSETS
	.align		4
.L_750:
        /*0058*/ 	.byte	0x04, 0x28
        /*005a*/ 	.short	(.L_752 - .L_751)


	//   ....[0]....
.L_751:
        /*005c*/ 	.word	0x00001110


	//   ....[1]....
        /*0060*/ 	.word	0x00001120


	//   ....[2]....
        /*0064*/ 	.word	0x00001130


	//   ....[3]....
        /*0068*/ 	.word	0x00001140


	//   ....[4]....
        /*006c*/ 	.word	0x00001190


	//   ....[5]....
        /*0070*/ 	.word	0x000011a0


	//   ....[6]....
        /*0074*/ 	.word	0x000011b0


	//   ....[7]....
        /*0078*/ 	.word	0x000011c0


	//   ....[8]....
        /*007c*/ 	.word	0x00001230


	//   ....[9]....
        /*0080*/ 	.word	0x00001250


	//   ....[10]....
        /*0084*/ 	.word	0x00001260


	//   ....[11]....
        /*0088*/ 	.word	0x00001280


	//----- nvinfo : EIATTR_EXIT_INSTR_OFFSETS
	.align		4
.L_752:
        /*008c*/ 	.byte	0x04, 0x1c
        /*008e*/ 	.short	(.L_754 - .L_753)


	//   ....[0]....
.L_753:
        /*0090*/ 	.word	0x00001840


	//   ....[1]....
        /*0094*/ 	.word	0x000018c0


	//----- nvinfo : EIATTR_MAX_THREADS
	.align		4
.L_754:
        /*0098*/ 	.byte	0x04, 0x05
        /*009a*/ 	.short	(.L_756 - .L_755)
.L_755:
        /*009c*/ 	.word	0x00000100
        /*00a0*/ 	.word	0x00000001
        /*00a4*/ 	.word	0x00000001


	//----- nvinfo : EIATTR_CRS_STACK_SIZE
	.align		4
.L_756:
        /*00a8*/ 	.byte	0x04, 0x1e
        /*00aa*/ 	.short	(.L_758 - .L_757)
.L_757:
        /*00ac*/ 	.word	0x00000000


	//----- nvinfo : EIATTR_CBANK_PARAM_SIZE
	.align		4
.L_758:
        /*00b0*/ 	.byte	0x03, 0x19
        /*00b2*/ 	.short	0x00f0


	//----- nvinfo : EIATTR_PARAM_CBANK
	.align		4
        /*00b4*/ 	.byte	0x04, 0x0a
        /*00b6*/ 	.short	(.L_760 - .L_759)
	.align		4
.L_759:
        /*00b8*/ 	.word	index@(.nv.constant0._ZN7cutlass13device_kernelIN5flash22FlashAttnBwdPreprocessIN4cute5tupleIJNS3_1CILi128EEENS5_ILi64EEEEEENS_6half_tEfNS_4arch4Sm90ELb1ELb0EEEEEvNT_6ParamsE)
        /*00bc*/ 	.short	0x0210
        /*00be*/ 	.short	0x00f0


	//----- nvinfo : EIATTR_SW_WAR
	.align		4
.L_760:
        /*00c0*/ 	.byte	0x04, 0x36
        /*00c2*/ 	.short	(.L_762 - .L_761)
.L_761:
        /*00c4*/ 	.word	0x00000008
.L_762:


//--------------------- .nv.info._ZN7cutlass13device_kernelIN5flash11enable_sm90INS1_16FlashAttnBwdSm90INS1_25CollectiveMainloopBwdSm90ILi2ELi2ELi2EN4cute5tupleIJNS5_1CILi1EEES8_S8_EEENS6_IJNS7_ILi128EEESA_NS7_ILi64EEEEEENS_6half_tEfNS_4arch4Sm90ELb1ELb0ELb0ELb1ELb0ELb1ELb0ELb0ELi2ELi1ELi2ELi2ELb0EEENS1_21CollectiveEpilogueBwdISC_SD_SF_Li256ELb1ELb0ELi1EEENS1_25SingleTileBwdLPTSchedulerILb1ELi128ELb0EEEEEEEEEvNT_6ParamsE --------------------------
	.section	.nv.info._ZN7cutlass13device_kernelIN5flash11enable_sm90INS1_16FlashAttnBwdSm90INS1_25CollectiveMainloopBwdSm90ILi2ELi2ELi2EN4cute5tupleIJNS5_1CILi1EEES8_S8_EEENS6_IJNS7_ILi128EEESA_NS7_ILi64EEEEEENS_6half_tEfNS_4arch4Sm90ELb1ELb0ELb0ELb1ELb0ELb1ELb0ELb0ELi2ELi1ELi2ELi2ELb0EEENS1_21CollectiveEpilogueBwdISC_SD_SF_Li256ELb1ELb0ELi1EEENS1_25SingleTileBwdLPTSchedulerILb1ELi128ELb0EEEEEEEEEvNT_6ParamsE,"",@"SHT_CUDA_INFO"
	.sectionflags	@""
	.align	4


	//----- nvinfo : EIATTR_CUDA_API_VERSION
	.align		4
        /*0000*/ 	.byte	0x04, 0x37
        /*0002*/ 	.short	(.L_764 - .L_763)
.L_763:
        /*0004*/ 	.word	0x00000082


	//----- nvinfo : EIATTR_KPARAM_INFO
	.align		4
.L_764:
        /*0008*/ 	.byte	0x04, 0x17
        /*000a*/ 	.short	(.L_766 - .L_765)
.L_765:
        /*000c*/ 	.word	0x00000000
        /*0010*/ 	.short	0x0000
        /*0012*/ 	.short	0x0070
        /*0014*/ 	.byte	0x00, 0xf0, 0x01, 0x1a


	//----- nvinfo : EIATTR_SPARSE_MMA_MASK
	.align		4
.L_766:
        /*0018*/ 	.byte	0x03, 0x50
        /*001a*/ 	.short	0x0000


	//----- nvinfo : EIATTR_MAXREG_COUNT
	.align		4
        /*001c*/ 	.byte	0x03, 0x1b
        /*001e*/ 	.short	0x00a8


	//----- nvinfo : EIATTR_NUM_BARRIERS
	.align		4
        /*0020*/ 	.byte	0x02, 0x4c
        /*0022*/ 	.byte	0x10
	.zero		1


	//----- nvinfo : EIATTR_EXTERNS
	.align		4
        /*0024*/ 	.byte	0x04, 0x0f
        /*0026*/ 	.short	(.L_768 - .L_767)


	//   ....[0]....
	.align		4
.L_767:
        /*0028*/ 	.word	index@(__assertfail)


	//----- nvinfo : EIATTR_ANNOTATIONS
	.align		4
.L_768:
        /*002c*/ 	.byte	0x04, 0x55
        /*002e*/ 	.short	(.L_770 - .L_769)


	//   ....[0]....
.L_769:
        /* <DEDUP_REMOVED lines=22> */


	//----- nvinfo : EIATTR_MERCURY_ISA_VERSION
	.align		4
.L_770:
        /*0180*/ 	.byte	0x03, 0x5f
        /*0182*/ 	.short	0x0101


	//----- nvinfo : EIATTR_INT_WARP_WIDE_INSTR_OFFSETS
	.align		4
        /*0184*/ 	.byte	0x04, 0x31
        /*0186*/ 	.short	(.L_772 - .L_771)


	//   ....[0]....
.L_771:
        /*0188*/ 	.word	0x00000190


	//   ....[1]....
        /*018c*/ 	.word	0x000001c0


	//----- nvinfo : EIATTR_COOP_GROUP_MASK_REGIDS
	.align		4
.L_772:
        /*0190*/ 	.byte	0x04, 0x29
        /*0192*/ 	.short	(.L_774 - .L_773)


	//   ....[0]....
.L_773:
        /*0194*/ 	.word	0xffffffff


	//   ....[1]....
        /*0198*/ 	.word	0xffffffff


	//   ....[2]....
        /*019c*/ 	.word	0xffffffff


	//   ....[3]....
        /*01a0*/ 	.word	0xffffffff


	//   ....[4]....
        /*01a4*/ 	.word	0xffffffff


	//   ....[5]....
        /*01a8*/ 	.word	0xffffffff


	//   ....[6]....
        /*01ac*/ 	.word	0xffffffff


	//   ....[7]....
        /*01b0*/ 	.word	0xffffffff


	//   ....[8]....
        /*01b4*/ 	.word	0xffffffff


	//   ....[9]....
        /*01b8*/ 	.word	0xffffffff


	//   ....[10]....
        /*01bc*/ 	.word	0xffffffff


	//   ....[11]....
        /*01c0*/ 	.word	0xffffffff


	//   ....[12]....
        /*01c4*/ 	.word	0xffffffff


	//   ....[13]....
        /*01c8*/ 	.word	0xffffffff


	//   ....[14]....
        /*01cc*/ 	.word	0xffffffff


	//   ....[15]....
        /*01d0*/ 	.word	0xffffffff


	//   ....[16]....
        /*01d4*/ 	.word	0xffffffff


	//   ....[17]....
        /*01d8*/ 	.word	0xffffffff


	//   ....[18]....
        /*01dc*/ 	.word	0xffffffff


	//   ....[19]....
        /*01e0*/ 	.word	0xffffffff


	//   ....[20]....
        /*01e4*/ 	.word	0xffffffff


	//   ....[21]....
        /*01e8*/ 	.word	0xffffffff


	//   ....[22]....
        /*01ec*/ 	.word	0xffffffff


	//   ....[23]....
        /*01f0*/ 	.word	0xffffffff


	//   ....[24]....
        /*01f4*/ 	.word	0xffffffff


	//   ....[25]....
        /*01f8*/ 	.word	0xffffffff


	//   ....[26]....
        /*01fc*/ 	.word	0xffffffff


	//   ....[27]....
        /*0200*/ 	.word	0xffffffff


	//   ....[28]....
        /*0204*/ 	.word	0xffffffff


	//   ....[29]....
        /*0208*/ 	.word	0xffffffff


	//   ....[30]....
        /*020c*/ 	.word	0xffffffff


	//   ....[31]....
        /*0210*/ 	.word	0xffffffff


	//   ....[32]....
        /*0214*/ 	.word	0xffffffff


	//   ....[33]....
        /*0218*/ 	.word	0xffffffff


	//   ....[34]....
        /*021c*/ 	.word	0xffffffff


	//   ....[35]....
        /*0220*/ 	.word	0xffffffff


	//   ....[36]....
        /*0224*/ 	.word	0xffffffff


	//   ....[37]....
        /*0228*/ 	.word	0xffffffff


	//   ....[38]....
        /*022c*/ 	.word	0xffffffff


	//   ....[39]....
        /*0230*/ 	.word	0xffffffff


	//   ....[40]....
        /*0234*/ 	.word	0xffffffff


	//   ....[41]....
        /*0238*/ 	.word	0xffffffff


	//   ....[42]....
        /*023c*/ 	.word	0xffffffff


	//   ....[43]....
        /*0240*/ 	.word	0xffffffff


	//   ....[44]....
        /*0244*/ 	.word	0xffffffff


	//   ....[45]....
        /*0248*/ 	.word	0xffffffff


	//   ....[46]....
        /*024c*/ 	.word	0xffffffff


	//   ....[47]....
        /*0250*/ 	.word	0xffffffff


	//   ....[48]....
        /*0254*/ 	.word	0xffffffff


	//   ....[49]....
        /*0258*/ 	.word	0xffffffff


	//   ....[50]....
        /*025c*/ 	.word	0xffffffff


	//   ....[51]....
        /*0260*/ 	.word	0xffffffff


	//   ....[52]....
        /*0264*/ 	.word	0xffffffff


	//   ....[53]....
        /*0268*/ 	.word	0xffffffff


	//   ....[54]....
        /*026c*/ 	.word	0xffffffff


	//   ....[55]....
        /*0270*/ 	.word	0xffffffff


	//   ....[56]....
        /*0274*/ 	.word	0xffffffff


	//   ....[57]....
        /*0278*/ 	.word	0xffffffff


	//   ....[58]....
        /*027c*/ 	.word	0xffffffff


	//   ....[59]....
        /*0280*/ 	.word	0xffffffff


	//   ....[60]....
        /*0284*/ 	.word	0xffffffff


	//   ....[61]....
        /*0288*/ 	.word	0xffffffff


	//   ....[62]....
        /*028c*/ 	.word	0xffffffff


	//   ....[63]....
        /*0290*/ 	.word	0xffffffff


	//   ....[64]....
        /*0294*/ 	.word	0xffffffff


	//   ....[65]....
        /*0298*/ 	.word	0xffffffff


	//   ....[66]....
        /*029c*/ 	.word	0xffffffff


	//   ....[67]....
        /*02a0*/ 	.word	0xffffffff


	//   ....[68]....
        /*02a4*/ 	.word	0xffffffff


	//   ....[69]....
        /*02a8*/ 	.word	0xffffffff


	//   ....[70]....
        /*02ac*/ 	.word	0xffffffff


	//   ....[71]....
        /*02b0*/ 	.word	0xffffffff


	//   ....[72]....
        /*02b4*/ 	.word	0xffffffff


	//   ....[73]....
        /*02b8*/ 	.word	0xffffffff


	//   ....[74]....
        /*02bc*/ 	.word	0xffffffff


	//   ....[75]....
        /*02c0*/ 	.word	0xffffffff


	//   ....[76]....
        /*02c4*/ 	.word	0xffffffff


	//   ....[77]....
        /*02c8*/ 	.word	0xffffffff


	//   ....[78]....
        /*02cc*/ 	.word	0xffffffff


	//   ....[79]....
        /*02d0*/ 	.word	0xffffffff


	//   ....[80]....
        /*02d4*/ 	.word	0xffffffff


	//   ....[81]....
        /*02d8*/ 	.word	0xffffffff


	//   ....[82]....
        /*02dc*/ 	.word	0xffffffff


	//   ....[83]....
        /*02e0*/ 	.word	0xffffffff


	//   ....[84]....
        /*02e4*/ 	.word	0xffffffff


	//   ....[85]....
        /*02e8*/ 	.word	0xffffffff


	//   ....[86]....
        /*02ec*/ 	.word	0xffffffff


	//   ....[87]....
        /*02f0*/ 	.word	0xffffffff


	//   ....[88]....
        /*02f4*/ 	.word	0xffffffff


	//   ....[89]....
        /*02f8*/ 	.word	0xffffffff


	//   ....[90]....
        /*02fc*/ 	.word	0xffffffff


	//   ....[91]....
        /*0300*/ 	.word	0xffffffff


	//   ....[92]....
        /*0304*/ 	.word	0xffffffff


	//   ....[93]....
        /*0308*/ 	.word	0xffffffff


	//   ....[94]....
        /*030c*/ 	.word	0xffffffff


	//   ....[95]....
        /*0310*/ 	.word	0xffffffff


	//   ....[96]....
        /*0314*/ 	.word	0xffffffff


	//   ....[97]....
        /*0318*/ 	.word	0xffffffff


	//   ....[98]....
        /*031c*/ 	.word	0xffffffff


	//   ....[99]....
        /*0320*/ 	.word	0xffffffff


	//   ....[100]....
        /*0324*/ 	.word	0xffffffff


	//   ....[101]....
        /*0328*/ 	.word	0xffffffff


	//   ....[102]....
        /*032c*/ 	.word	0xffffffff


	//   ....[103]....
        /*0330*/ 	.word	0xffffffff


	//   ....[104]....
        /*0334*/ 	.word	0xffffffff


	//   ....[105]....
        /*0338*/ 	.word	0xffffffff


	//   ....[106]....
        /*033c*/ 	.word	0xffffffff


	//   ....[107]....
        /*0340*/ 	.word	0xffffffff


	//   ....[108]....
        /*0344*/ 	.word	0xffffffff


	//   ....[109]....
        /*0348*/ 	.word	0xffffffff


	//   ....[110]....
        /*034c*/ 	.word	0xffffffff


	//   ....[111]....
        /*0350*/ 	.word	0xffffffff


	//   ....[112]....
        /*0354*/ 	.word	0xffffffff


	//   ....[113]....
        /*0358*/ 	.word	0xffffffff


	//   ....[114]....
        /*035c*/ 	.word	0xffffffff


	//   ....[115]....
        /*0360*/ 	.word	0xffffffff


	//   ....[116]....
        /*0364*/ 	.word	0xffffffff


	//   ....[117]....
        /*0368*/ 	.word	0xffffffff


	//   ....[118]....
        /*036c*/ 	.word	0xffffffff


	//   ....[119]....
        /*0370*/ 	.word	0xffffffff


	//   ....[120]....
        /*0374*/ 	.word	0xffffffff


	//   ....[121]....
        /*0378*/ 	.word	0xffffffff


	//   ....[122]....
        /*037c*/ 	.word	0xffffffff


	//   ....[123]....
        /*0380*/ 	.word	0xffffffff


	//   ....[124]....
        /*0384*/ 	.word	0xffffffff


	//   ....[125]....
        /*0388*/ 	.word	0xffffffff


	//   ....[126]....
        /*038c*/ 	.word	0xffffffff


	//   ....[127]....
        /*0390*/ 	.word	0xffffffff


	//   ....[128]....
        /*0394*/ 	.word	0xffffffff


	//   ....[129]....
        /*0398*/ 	.word	0xffffffff


	//   ....[130]....
        /*039c*/ 	.word	0xffffffff


	//   ....[131]....
        /*03a0*/ 	.word	0xffffffff


	//   ....[132]....
        /*03a4*/ 	.word	0xffffffff


	//   ....[133]....
        /*03a8*/ 	.word	0xffffffff


	//   ....[134]....
        /*03ac*/ 	.word	0xffffffff


	//   ....[135]....
        /*03b0*/ 	.word	0x0500000f


	//----- nvinfo : EIATTR_COOP_GROUP_INSTR_OFFSETS
	.align		4
.L_774:
        /*03b4*/ 	.byte	0x04, 0x28
        /*03b6*/ 	.short	(.L_776 - .L_775)


	//   ....[0]....
.L_775:
        /*03b8*/ 	.word	0x00000070


	//   ....[1]....
        /*03bc*/ 	.word	0x000001a0


	//   ....[2]....
        /*03c0*/ 	.word	0x000001f0


	//   ....[3]....
        /*03c4*/ 	.word	0x000003e0


	//   ....[4]....
        /*03c8*/ 	.word	0x00000630


	//   ....[5]....
        /*03cc*/ 	.word	0x00001610


	//   ....[6]....
        /*03d0*/ 	.word	0x00002640


	//   ....[7]....
        /*03d4*/ 	.word	0x00002690


	//   ....[8]....
        /*03d8*/ 	.word	0x00002730


	//   ....[9]....
        /*03dc*/ 	.word	0x000027b0


	//   ....[10]....
        /*03e0*/ 	.word	0x000027f0


	//   ....[11]....
        /*03e4*/ 	.word	0x00002830


	//   ....[12]....
        /*03e8*/ 	.word	0x00002860


	//   ....[13]....
        /*03ec*/ 	.word	0x00002890


	//   ....[14]....
        /*03f0*/ 	.word	0x000028c0


	//   ....[15]....
        /*03f4*/ 	.word	0x00002930


	//   ....[16]....
        /*03f8*/ 	.word	0x00002bb0


	//   ....[17]....
        /*03fc*/ 	.word	0x00002c60


	//   ....[18]....
        /*0400*/ 	.word	0x00002d00


	//   ....[19]....
        /*0404*/ 	.word	0x00002d60


	//   ....[20]....
        /*0408*/ 	.word	0x00002da0


	//   ....[21]....
        /*040c*/ 	.word	0x00002de0


	//   ....[22]....
        /*0410*/ 	.word	0x00002ea0


	//   ....[23]....
        /*0414*/ 	.word	0x00002ee0


	//   ....[24]....
        /*0418*/ 	.word	0x00002f40


	//   ....[25]....
        /*041c*/ 	.word	0x00002f80


	//   ....[26]....
        /*0420*/ 	.word	0x00003020


	//   ....[27]....
        /*0424*/ 	.word	0x00003060


	//   ....[28]....
        /*0428*/ 	.word	0x00003380


	//   ....[29]....
        /*042c*/ 	.word	0x000033e0


	//   ....[30]....
        /*0430*/ 	.word	0x00003410


	//   ....[31]....
        /*0434*/ 	.word	0x00003440


	//   ....[32]....
        /*0438*/ 	.word	0x000034b0


	//   ....[33]....
        /*043c*/ 	.word	0x000034d0


	//   ....[34]....
        /*0440*/ 	.word	0x00003510


	//   ....[35]....
        /*0444*/ 	.word	0x00003550


	//   ....[36]....
        /*0448*/ 	.word	0x00003560


	//   ....[37]....
        /*044c*/ 	.word	0x000035c0


	//   ....[38]....
        /*0450*/ 	.word	0x000038e0


	//   ....[39]....
        /*0454*/ 	.word	0x000038f0


	//   ....[40]....
        /*0458*/ 	.word	0x00003900


	//   ....[41]....
        /*045c*/ 	.word	0x00003910


	//   ....[42]....
        /*0460*/ 	.word	0x00003920


	//   ....[43]....
        /*0464*/ 	.word	0x00003930


	//   ....[44]....
        /*0468*/ 	.word	0x00003940


	//   ....[45]....
        /*046c*/ 	.word	0x00003970


	//   ....[46]....
        /*0470*/ 	.word	0x00003990


	//   ....[47]....
        /*0474*/ 	.word	0x000039f0


	//   ....[48]....
        /*0478*/ 	.word	0x00003a20


	//   ....[49]....
        /*047c*/ 	.word	0x00003a50


	//   ....[50]....
        /*0480*/ 	.word	0x00003a60


	//   ....[51]....
        /*0484*/ 	.word	0x00003a70


	//   ....[52]....
        /*0488*/ 	.word	0x00003aa0


	//   ....[53]....
        /*048c*/ 	.word	0x00003ad0


	//   ....[54]....
        /*0490*/ 	.word	0x00003b00


	//   ....[55]....
        /*0494*/ 	.word	0x00003b70


	//   ....[56]....
        /*0498*/ 	.word	0x00003ba0


	//   ....[57]....
        /*049c*/ 	.word	0x00003bd0


	//   ....[58]....
        /*04a0*/ 	.word	0x00003be0


	//   ....[59]....
        /*04a4*/ 	.word	0x00003bf0


	//   ....[60]....
        /*04a8*/ 	.word	0x00003c00


	//   ....[61]....
        /*04ac*/ 	.word	0x00003c10


	//   ....[62]....
        /*04b0*/ 	.word	0x00003c40


	//   ....[63]....
        /*04b4*/ 	.word	0x00003c50


	//   ....[64]....
        /*04b8*/ 	.word	0x00003c90


	//   ....[65]....
        /*04bc*/ 	.word	0x00003cc0


	//   ....[66]....
        /*04c0*/ 	.word	0x00003cf0


	//   ....[67]....
        /*04c4*/ 	.word	0x00003d00


	//   ....[68]....
        /*04c8*/ 	.word	0x00003d10


	//   ....[69]....
        /*04cc*/ 	.word	0x00003d20


	//   ....[70]....
        /*04d0*/ 	.word	0x000062d0


	//   ....[71]....
        /*04d4*/ 	.word	0x00006310


	//   ....[72]....
        /*04d8*/ 	.word	0x00006380


	//   ....[73]....
        /*04dc*/ 	.word	0x000063c0


	//   ....[74]....
        /*04e0*/ 	.word	0x00006400


	//   ....[75]....
        /*04e4*/ 	.word	0x00006440


	//   ....[76]....
        /*04e8*/ 	.word	0x00006480


	//   ....[77]....
        /*04ec*/ 	.word	0x00006550


	//   ....[78]....
        /*04f0*/ 	.word	0x000069a0


	//   ....[79]....
        /*04f4*/ 	.word	0x000069b0


	//   ....[80]....
        /*04f8*/ 	.word	0x000069c0


	//   ....[81]....
        /*04fc*/ 	.word	0x00006a50


	//   ....[82]....
        /*0500*/ 	.word	0x00006a90


	//   ....[83]....
        /*0504*/ 	.word	0x00006ae0


	//   ....[84]....
        /*0508*/ 	.word	0x00006b30


	//   ....[85]....
        /*050c*/ 	.word	0x00006b50


	//   ....[86]....
        /*0510*/ 	.word	0x00006b60


	//   ....[87]....
        /*0514*/ 	.word	0x00006be0


	//   ....[88]....
        /*0518*/ 	.word	0x00006c20


	//   ....[89]....
        /*051c*/ 	.word	0x00006c30


	//   ....[90]....
        /*0520*/ 	.word	0x00006c50


	//   ....[91]....
        /*0524*/ 	.word	0x00006c90


	//   ....[92]....
        /*0528*/ 	.word	0x00006d80


	//   ....[93]....
        /*052c*/ 	.word	0x00006dc0


	//   ....[94]....
        /*0530*/ 	.word	0x00006e00


	//   ....[95]....
        /*0534*/ 	.word	0x00006e40


	//   ....[96]....
        /*0538*/ 	.word	0x00006e80


	//   ....[97]....
        /*053c*/ 	.word	0x00006ec0


	//   ....[98]....
        /*0540*/ 	.word	0x00006f40


	//   ....[99]....
        /*0544*/ 	.word	0x00006fb0


	//   ....[100]....
        /*0548*/ 	.word	0x00006fe0


	//   ....[101]....
        /*054c*/ 	.word	0x00007050


	//   ....[102]....
        /*0550*/ 	.word	0x00007330


	//   ....[103]....
        /*0554*/ 	.word	0x00007340


	//   ....[104]....
        /*0558*/ 	.word	0x00007350


	//   ....[105]....
        /*055c*/ 	.word	0x00007360


	//   ....[106]....
        /*0560*/ 	.word	0x00007370


	//   ....[107]....
        /*0564*/ 	.word	0x00007380


	//   ....[108]....
        /*0568*/ 	.word	0x000073b0


	//   ....[109]....
        /*056c*/ 	.word	0x000073e0


	//   ....[110]....
        /*0570*/ 	.word	0x00007420


	//   ....[111]....
        /*0574*/ 	.word	0x00007440


	//   ....[112]....
        /*0578*/ 	.word	0x00007480


	//   ....[113]....
        /*057c*/ 	.word	0x000074c0


	//   ....[114]....
        /*0580*/ 	.word	0x00007500


	//   ....[115]....
        /*0584*/ 	.word	0x00007530


	//   ....[116]....
        /*0588*/ 	.word	0x00007560


	//   ....[117]....
        /*058c*/ 	.word	0x000075a0


	//   ....[118]....
        /*0590*/ 	.word	0x000075b0


	//   ....[119]....
        /*0594*/ 	.word	0x00007600


	//   ....[120]....
        /*0598*/ 	.word	0x00007640


	//   ....[121]....
        /*059c*/ 	.word	0x00007670


	//   ....[122]....
        /*05a0*/ 	.word	0x00007680


	//   ....[123]....
        /*05a4*/ 	.word	0x00007690


	//   ....[124]....
        /*05a8*/ 	.word	0x000076d0


	//   ....[125]....
        /*05ac*/ 	.word	0x00007700


	//   ....[126]....
        /*05b0*/ 	.word	0x00007710


	//   ....[127]....
        /*05b4*/ 	.word	0x00007720


	//   ....[128]....
        /*05b8*/ 	.word	0x00007730


	//   ....[129]....
        /*05bc*/ 	.word	0x00007770


	//   ....[130]....
        /*05c0*/ 	.word	0x00007780


	//   ....[131]....
        /*05c4*/ 	.word	0x00007790


	//   ....[132]....
        /*05c8*/ 	.word	0x000077a0


	//   ....[133]....
        /*05cc*/ 	.word	0x000077e0


	//   ....[134]....
        /*05d0*/ 	.word	0x0000b090


	//   ....[135]....
        /*05d4*/ 	.word	0x0000eb50


	//----- nvinfo : EIATTR_REG_RECONFIG
	.align		4
.L_776:
        /*05d8*/ 	.byte	0x01, 0x54
	.zero		2


	//----- nvinfo : EIATTR_SYSCALL_OFFSETS
	.align		4
        /*05dc*/ 	.byte	0x04, 0x46
        /*05de*/ 	.short	(.L_778 - .L_777)


	//   ....[0]....
.L_777:
        /*05e0*/ 	.word	0x00001270


	//   ....[1]....
        /*05e4*/ 	.word	0x00001360


	//   ....[2]....
        /*05e8*/ 	.word	0x000014c0


	//   ....[3]....
        /*05ec*/ 	.word	0x000015b0


	//----- nvinfo : EIATTR_MBARRIER_INSTR_OFFSETS
	.align		4
.L_778:
        /*05f0*/ 	.byte	0x04, 0x39
        /*05f2*/ 	.short	(.L_780 - .L_779)


	//   ....[0]....
.L_779:
        /*05f4*/ 	.word	0x00000290
        /*05f8*/ 	.word	0x000000ff
        /*05fc*/ 	.word	0x00030c00
        /*0600*/ 	.short	0x0100
        /*0602*/ 	.byte	0x06
	.zero		1


	//   ....[1]....
        /*0604*/ 	.word	0x00000390
        /*0608*/ 	.word	0x000000ff
        /*060c*/ 	.word	0x00030c10
        /*0610*/ 	.short	0x0100
        /*0612*/ 	.byte	0x08
	.zero		1


	//   ....[2]....
        /*0614*/ 	.word	0x000003a0
        /*0618*/ 	.word	0x000000ff
        /*061c*/ 	.word	0x00030c20
        /*0620*/ 	.short	0x0100
        /*0622*/ 	.byte	0x08
	.zero		1


	//   ....[3]....
        /*0624*/ 	.word	0x000003b0
        /*0628*/ 	.word	0x000000ff
        /*062c*/ 	.word	0x00030c18
        /*0630*/ 	.short	0x0100
        /*0632*/ 	.byte	0x08
	.zero		1


	//   ....[4]....
        /*0634*/ 	.word	0x000003c0
        /*0638*/ 	.word	0x000000ff
        /*063c*/ 	.word	0x00030c28
        /*0640*/ 	.short	0x0100
        /*0642*/ 	.byte	0x08
	.zero		1


	//   ....[5]....
        /*0644*/ 	.word	0x000004f0
        /*0648*/ 	.word	0x000000ff
        /*064c*/ 	.word	0x00030c30
        /*0650*/ 	.short	0x0100
        /*0652*/ 	.byte	0x08
	.zero		1


	//   ....[6]....
        /*0654*/ 	.word	0x00000500
        /*0658*/ 	.word	0x000000ff
        /*065c*/ 	.word	0x00030c40
        /*0660*/ 	.short	0x0100
        /*0662*/ 	.byte	0x08
	.zero		1


	//   ....[7]....
        /*0664*/ 	.word	0x00000510
        /*0668*/ 	.word	0x000000ff
        /*066c*/ 	.word	0x00030c38
        /*0670*/ 	.short	0x0100
        /*0672*/ 	.byte	0x08
	.zero		1


	//   ....[8]....
        /*0674*/ 	.word	0x00000520
        /*0678*/ 	.word	0x000000ff
        /*067c*/ 	.word	0x00030c48
        /*0680*/ 	.short	0x0100
        /*0682*/ 	.byte	0x08
	.zero		1


	//   ....[9]....
        /*0684*/ 	.word	0x00001650
        /*0688*/ 	.word	0x000000ec
        /*068c*/ 	.word	0x00030c00
        /*0690*/ 	.short	0x010a
        /*0692*/ 	.byte	0x3f
	.zero		1


	//   ....[10]....
        /*0694*/ 	.word	0x00001780
        /*0698*/ 	.word	0x000000ec
        /*069c*/ 	.word	0x00030c00
        /*06a0*/ 	.short	0x010a
        /*06a2*/ 	.byte	0x3f
	.zero		1


	//   ....[11]....
        /*06a4*/ 	.word	0x00002010
        /*06a8*/ 	.word	0x00000006
        /*06ac*/ 	.word	0x00030c10
        /*06b0*/ 	.short	0x010a
        /*06b2*/ 	.byte	0x3f
	.zero		1


	//   ....[12]....
        /*06b4*/ 	.word	0x00002080
        /*06b8*/ 	.word	0x00000006
        /*06bc*/ 	.word	0x00030c10
        /*06c0*/ 	.short	0x010a
        /*06c2*/ 	.byte	0x3f
	.zero		1


	//   ....[13]....
        /*06c4*/ 	.word	0x000024a0
        /*06c8*/ 	.word	0x00000006
        /*06cc*/ 	.word	0x00030c30
        /*06d0*/ 	.short	0x010a
        /*06d2*/ 	.byte	0x3f
	.zero		1


	//   ....[14]....
        /*06d4*/ 	.word	0x00002520
        /*06d8*/ 	.word	0x00000006
        /*06dc*/ 	.word	0x00030c30
        /*06e0*/ 	.short	0x010a
        /*06e2*/ 	.byte	0x3f
	.zero		1


	//   ....[15]....
        /*06e4*/ 	.word	0x000050c0
        /*06e8*/ 	.word	0x00000005
        /*06ec*/ 	.word	0x00000000
        /*06f0*/ 	.short	0x0101
        /*06f2*/ 	.byte	0x3f
	.zero		1


	//   ....[16]....
        /*06f4*/ 	.word	0x00005510
        /*06f8*/ 	.word	0x00000006
        /*06fc*/ 	.word	0x00000000
        /*0700*/ 	.short	0x0101
        /*0702*/ 	.byte	0x3f
	.zero		1


	//   ....[17]....
        /*0704*/ 	.word	0x00005d10
        /*0708*/ 	.word	0x00000007
        /*070c*/ 	.word	0x00030c10
        /*0710*/ 	.short	0x010a
        /*0712*/ 	.byte	0x3f
	.zero		1


	//   ....[18]....
        /*0714*/ 	.word	0x00005d90
        /*0718*/ 	.word	0x00000007
        /*071c*/ 	.word	0x00030c10
        /*0720*/ 	.short	0x010a
        /*0722*/ 	.byte	0x3f
	.zero		1


	//   ....[19]....
        /*0724*/ 	.word	0x000061a0
        /*0728*/ 	.word	0x00000007
        /*072c*/ 	.word	0x00030c30
        /*0730*/ 	.short	0x010a
        /*0732*/ 	.byte	0x3f
	.zero		1


	//   ....[20]....
        /*0734*/ 	.word	0x00006230
        /*0738*/ 	.word	0x00000007
        /*073c*/ 	.word	0x00030c30
        /*0740*/ 	.short	0x010a
        /*0742*/ 	.byte	0x3f
	.zero		1


	//   ....[21]....
        /*0744*/ 	.word	0x000089e0
        /*0748*/ 	.word	0x00000008
        /*074c*/ 	.word	0x00000000
        /*0750*/ 	.short	0x0101
        /*0752*/ 	.byte	0x3f
	.zero		1


	//   ....[22]....
        /*0754*/ 	.word	0x00008e50
        /*0758*/ 	.word	0x00000007
        /*075c*/ 	.word	0x00000000
        /*0760*/ 	.short	0x0101
        /*0762*/ 	.byte	0x3f
	.zero		1


	//   ....[23]....
        /*0764*/ 	.word	0x0000d1e0
        /*0768*/ 	.word	0x0000000f
        /*076c*/ 	.word	0x00030c20
        /*0770*/ 	.short	0x010a
        /*0772*/ 	.byte	0x3f
	.zero		1


	//   ....[24]....
        /*0774*/ 	.word	0x0000d780
        /*0778*/ 	.word	0x0000000f
        /*077c*/ 	.word	0x00030c40
        /*0780*/ 	.short	0x010a
        /*0782*/ 	.byte	0x3f
	.zero		1


	//   ....[25]....
        /*0784*/ 	.word	0x0000d9e0
        /*0788*/ 	.word	0x0000000f
        /*078c*/ 	.word	0x00030c28
        /*0790*/ 	.short	0x010a
        /*0792*/ 	.byte	0x3f
	.zero		1


	//   ....[26]....
        /*0794*/ 	.word	0x0000dc40
        /*0798*/ 	.word	0x0000000f
        /*079c*/ 	.word	0x00030c48
        /*07a0*/ 	.short	0x010a
        /*07a2*/ 	.byte	0x3f
	.zero		1


	//   ....[27]....
        /*07a4*/ 	.word	0x0000de40
        /*07a8*/ 	.word	0x0000000f
        /*07ac*/ 	.word	0x00030c20
        /*07b0*/ 	.short	0x010a
        /*07b2*/ 	.byte	0x3f
	.zero		1


	//   ....[28]....
        /*07b4*/ 	.word	0x0000e110
        /*07b8*/ 	.word	0x0000000f
        /*07bc*/ 	.word	0x00030c40
        /*07c0*/ 	.short	0x010a
        /*07c2*/ 	.byte	0x3f
	.zero		1


	//   ....[29]....
        /*07c4*/ 	.word	0x0000e340
        /*07c8*/ 	.word	0x0000000f
        /*07cc*/ 	.word	0x00030c28
        /*07d0*/ 	.short	0x010a
        /*07d2*/ 	.byte	0x3f
	.zero		1


	//   ....[30]....
        /*07d4*/ 	.word	0x0000e5e0
        /*07d8*/ 	.word	0x00000003
        /*07dc*/ 	.word	0x00030c40
        /*07e0*/ 	.short	0x010a
        /*07e2*/ 	.byte	0x3f
	.zero		1


	//   ....[31]....
        /*07e4*/ 	.word	0x0000e9d0
        /*07e8*/ 	.word	0x00000007
        /*07ec*/ 	.word	0x00000000
        /*07f0*/ 	.short	0x010a
        /*07f2*/ 	.byte	0x3f
	.zero		1


	//   ....[32]....
        /*07f4*/ 	.word	0x0000ea20
        /*07f8*/ 	.word	0x00000003
        /*07fc*/ 	.word	0x00000000
        /*0800*/ 	.short	0x010a
        /*0802*/ 	.byte	0x3f
	.zero		1


	//   ....[33]....
        /*0804*/ 	.word	0x0000ea80
        /*0808*/ 	.word	0x00000005
        /*080c*/ 	.word	0x00000000
        /*0810*/ 	.short	0x010a
        /*0812*/ 	.byte	0x3f
	.zero		1


	//   ....[34]....
        /*0814*/ 	.word	0x0000eab0
        /*0818*/ 	.word	0x00000003
        /*081c*/ 	.word	0x00000000
        /*0820*/ 	.short	0x010a
        /*0822*/ 	.byte	0x3f
	.zero		1


	//   ....[35]....
        /*0824*/ 	.word	0x0000eb80
        /*0828*/ 	.word	0x000000ec
        /*082c*/ 	.word	0x00030c00
        /*0830*/ 	.short	0x010a
        /*0832*/ 	.byte	0x3f
	.zero		1


	//   ....[36]....
        /*0834*/ 	.word	0x0000ebd0
        /*0838*/ 	.word	0x00000006
        /*083c*/ 	.word	0x00030c10
        /*0840*/ 	.short	0x010a
        /*0842*/ 	.byte	0x3f
	.zero		1


	//   ....[37]....
        /*0844*/ 	.word	0x0000ec20
        /*0848*/ 	.word	0x00000006
        /*084c*/ 	.word	0x00030c30
        /*0850*/ 	.short	0x010a
        /*0852*/ 	.byte	0x3f
	.zero		1


	//   ....[38]....
        /*0854*/ 	.word	0x0000ec70
        /*0858*/ 	.word	0x00000007
        /*085c*/ 	.word	0x00030c10
        /*0860*/ 	.short	0x010a
        /*0862*/ 	.byte	0x3f
	.zero		1


	//   ....[39]....
        /*0864*/ 	.word	0x0000ecc0
        /*0868*/ 	.word	0x00000007
        /*086c*/ 	.word	0x00030c30
        /*0870*/ 	.short	0x010a
        /*0872*/ 	.byte	0x3f
	.zero		1


	//   ....[40]....
        /*0874*/ 	.word	0x0000ed10
        /*0878*/ 	.word	0x0000000f
        /*087c*/ 	.word	0x00030c20
        /*0880*/ 	.short	0x010a
        /*0882*/ 	.byte	0x3f
	.zero		1


	//   ....[41]....
        /*0884*/ 	.word	0x0000ed60
        /*0888*/ 	.word	0x0000000f
        /*088c*/ 	.word	0x00030c40
        /*0890*/ 	.short	0x010a
        /*0892*/ 	.byte	0x3f
	.zero		1


	//   ....[42]....
        /*0894*/ 	.word	0x0000edb0
        /*0898*/ 	.word	0x0000000f
        /*089c*/ 	.word	0x00030c28
        /*08a0*/ 	.short	0x010a
        /*08a2*/ 	.byte	0x3f
	.zero		1


	//   ....[43]....
        /*08a4*/ 	.word	0x0000ee00
        /*08a8*/ 	.word	0x0000000f
        /*08ac*/ 	.word	0x00030c48
        /*08b0*/ 	.short	0x010a
        /*08b2*/ 	.byte	0x3f
	.zero		1


	//   ....[44]....
        /*08b4*/ 	.word	0x0000ee60
        /*08b8*/ 	.word	0x0000000f
        /*08bc*/ 	.word	0x00030c20
        /*08c0*/ 	.short	0x010a
        /*08c2*/ 	.byte	0x3f
	.zero		1


	//   ....[45]....
        /*08c4*/ 	.word	0x0000eeb0
        /*08c8*/ 	.word	0x0000000f
        /*08cc*/ 	.word	0x00030c40
        /*08d0*/ 	.short	0x010a
        /*08d2*/ 	.byte	0x3f
	.zero		1


	//   ....[46]....
        /*08d4*/ 	.word	0x0000ef00
        /*08d8*/ 	.word	0x0000000f
        /*08dc*/ 	.word	0x00030c28
        /*08e0*/ 	.short	0x010a
        /*08e2*/ 	.byte	0x3f
	.zero		1


	//   ....[47]....
        /*08e4*/ 	.word	0x0000ef50
        /*08e8*/ 	.word	0x00000003
        /*08ec*/ 	.word	0x00030c40
        /*08f0*/ 	.short	0x010a
        /*08f2*/ 	.byte	0x3f
	.zero		1


	//   ....[48]....
        /*08f4*/ 	.word	0x0000f020
        /*08f8*/ 	.word	0x00000007
        /*08fc*/ 	.word	0x00000000
        /*0900*/ 	.short	0x010a
        /*0902*/ 	.byte	0x3f
	.zero		1


	//   ....[49]....
        /*0904*/ 	.word	0x0000f070
        /*0908*/ 	.word	0x00000003
        /*090c*/ 	.word	0x00000000
        /*0910*/ 	.short	0x010a
        /*0912*/ 	.byte	0x3f
	.zero		1


	//   ....[50]....
        /*0914*/ 	.word	0x0000f0c0
        /*0918*/ 	.word	0x00000005
        /*091c*/ 	.word	0x00000000
        /*0920*/ 	.short	0x010a
        /*0922*/ 	.byte	0x3f
	.zero		1


	//----- nvinfo : EIATTR_NUM_MBARRIERS
	.align		4
.L_780:
        /*0924*/ 	.byte	0x03, 0x38
        /*0926*/ 	.short	0x0009


	//----- nvinfo : EIATTR_EXIT_INSTR_OFFSETS
	.align		4
        /*0928*/ 	.byte	0x04, 0x1c
        /*092a*/ 	.short	(.L_782 - .L_781)


	//   ....[0]....
.L_781:
        /*092c*/ 	.word	0x0000eb00


	//----- nvinfo : EIATTR_MAX_THREADS
	.align		4
.L_782:
        /*0930*/ 	.byte	0x04, 0x05
        /*0932*/ 	.short	(.L_784 - .L_783)
.L_783:
        /*0934*/ 	.word	0x00000180
        /*0938*/ 	.word	0x00000001
        /*093c*/ 	.word	0x00000001


	//----- nvinfo : EIATTR_CRS_STACK_SIZE
	.align		4
.L_784:
        /*0940*/ 	.byte	0x04, 0x1e
        /*0942*/ 	.short	(.L_786 - .L_785)
.L_785:
        /*0944*/ 	.word	0x00000000


	//----- nvinfo : EIATTR_CBANK_PARAM_SIZE
	.align		4
.L_786:
        /*0948*/ 	.byte	0x03, 0x19
        /*094a*/ 	.short	0x06f0


	//----- nvinfo : EIATTR_PARAM_CBANK
	.align		4
        /*094c*/ 	.byte	0x04, 0x0a
        /*094e*/ 	.short	(.L_788 - .L_787)
	.align		4
.L_787:
        /*0950*/ 	.word	index@(.nv.constant0._ZN7cutlass13device_kernelIN5flash11enable_sm90INS1_16FlashAttnBwdSm90INS1_25CollectiveMainloopBwdSm90ILi2ELi2ELi2EN4cute5tupleIJNS5_1CILi1EEES8_S8_EEENS6_IJNS7_ILi128EEESA_NS7_ILi64EEEEEENS_6half_tEfNS_4arch4Sm90ELb1ELb0ELb0ELb1ELb0ELb1ELb0ELb0ELi2ELi1ELi2ELi2ELb0EEENS1_21CollectiveEpilogueBwdISC_SD_SF_Li256ELb1ELb0ELi1EEENS1_25SingleTileBwdLPTSchedulerILb1ELi128ELb0EEEEEEEEEvNT_6ParamsE)
        /*0954*/ 	.short	0x0210
        /*0956*/ 	.short	0x06f0


	//----- nvinfo : EIATTR_SW_WAR
	.align		4
.L_788:
        /*0958*/ 	.byte	0x04, 0x36
        /*095a*/ 	.short	(.L_790 - .L_789)
.L_789:
        /*095c*/ 	.word	0x00000008
.L_790:


//--------------------- .nv.info._ZN7cutlass13device_kernelIN5flash11enable_sm90INS1_16FlashAttnBwdSm90INS1_25CollectiveMainloopBwdSm90ILi2ELi2ELi2EN4cute5tupleIJNS5_1CILi1EEES8_S8_EEENS6_IJNS7_ILi128EEESA_NS7_ILi64EEEEEENS_6half_tEfNS_4arch4Sm90ELb1ELb0ELb0ELb1ELb1ELb1ELb0ELb0ELi2ELi1ELi2ELi2ELb0EEENS1_21CollectiveEpilogueBwdISC_SD_SF_Li256ELb1ELb0ELi1EEENS1_25SingleTileBwdLPTSchedulerILb1ELi128ELb1EEEEEEEEEvNT_6ParamsE --------------------------
	.section	.nv.info._ZN7cutlass13device_kernelIN5flash11enable_sm90INS1_16FlashAttnBwdSm90INS1_25CollectiveMainloopBwdSm90ILi2ELi2ELi2EN4cute5tupleIJNS5_1CILi1EEES8_S8_EEENS6_IJNS7_ILi128EEESA_NS7_ILi64EEEEEENS_6half_tEfNS_4arch4Sm90ELb1ELb0ELb0ELb1ELb1ELb1ELb0ELb0ELi2ELi1ELi2ELi2ELb0EEENS1_21CollectiveEpilogueBwdISC_SD_SF_Li256ELb1ELb0ELi1EEENS1_25SingleTileBwdLPTSchedulerILb1ELi128ELb1EEEEEEEEEvNT_6ParamsE,"",@"SHT_CUDA_INFO"
	.sectionflags	@""
	.align	4


	//----- nvinfo : EIATTR_CUDA_API_VERSION
	.align		4
        /*0000*/ 	.byte	0x04, 0x37
        /*0002*/ 	.short	(.L_792 - .L_791)
.L_791:
        /*0004*/ 	.word	0x00000082


	//----- nvinfo : EIATTR_KPARAM_INFO
	.align		4
.L_792:
        /*0008*/ 	.byte	0x04, 0x17
        /*000a*/ 	.short	(.L_794 - .L_793)
.L_793:
        /*000c*/ 	.word	0x00000000
        /*0010*/ 	.short	0x0000
        /*0012*/ 	.short	0x0070
        /*0014*/ 	.byte	0x00, 0xf0, 0x01, 0x1a


	//----- nvinfo : EIATTR_SPARSE_MMA_MASK
	.align		4
.L_794:
        /*0018*/ 	.byte	0x03, 0x50
        /*001a*/ 	.short	0x0000


	//----- nvinfo : EIATTR_MAXREG_COUNT
	.align		4
        /*001c*/ 	.byte	0x03, 0x1b
        /*001e*/ 	.short	0x00a8


	//----- nvinfo : EIATTR_NUM_BARRIERS
	.align		4
        /*0020*/ 	.byte	0x02, 0x4c
        /*0022*/ 	.byte	0x10
	.zero		1


	//----- nvinfo : EIATTR_EXTERNS
	.align		4
        /*0024*/ 	.byte	0x04, 0x0f
        /*0026*/ 	.short	(.L_796 - .L_795)


	//   ....[0]....
	.align		4
.L_795:
        /*0028*/ 	.word	index@(__assertfail)


	//----- nvinfo : EIATTR_ANNOTATIONS
	.align		4
.L_796:
        /*002c*/ 	.byte	0x04, 0x55
        /*002e*/ 	.short	(.L_798 - .L_797)


	//   ....[0]....
.L_797:
        /* <DEDUP_REMOVED lines=22> */


	//----- nvinfo : EIATTR_MERCURY_ISA_VERSION
	.align		4
.L_798:
        /*0180*/ 	.byte	0x03, 0x5f
        /*0182*/ 	.short	0x0101


	//----- nvinfo : EIATTR_INT_WARP_WIDE_INSTR_OFFSETS
	.align		4
        /*0184*/ 	.byte	0x04, 0x31
        /*0186*/ 	.short	(.L_800 - .L_799)


	//   ....[0]....
.L_799:
        /*0188*/ 	.word	0x00000190


	//   ....[1]....
        /*018c*/ 	.word	0x000001c0


	//   ....[2]....
        /*0190*/ 	.word	0x0000c260


	//   ....[3]....
        /*0194*/ 	.word	0x0000c910


	//   ....[4]....
        /*0198*/ 	.word	0x0000ce40


	//----- nvinfo : EIATTR_COOP_GROUP_MASK_REGIDS
	.align		4
.L_800:
        /*019c*/ 	.byte	0x04, 0x29
        /*019e*/ 	.short	(.L_802 - .L_801)


	//   ....[0]....
.L_801:
        /*01a0*/ 	.word	0xffffffff


	//   ....[1]....
        /*01a4*/ 	.word	0xffffffff


	//   ....[2]....
        /*01a8*/ 	.word	0xffffffff


	//   ....[3]....
        /*01ac*/ 	.word	0xffffffff


	//   ....[4]....
        /*01b0*/ 	.word	0xffffffff


	//   ....[5]....
        /*01b4*/ 	.word	0xffffffff


	//   ....[6]....
        /*01b8*/ 	.word	0xffffffff


	//   ....[7]....
        /*01bc*/ 	.word	0xffffffff


	//   ....[8]....
        /*01c0*/ 	.word	0xffffffff


	//   ....[9]....
        /*01c4*/ 	.word	0xffffffff


	//   ....[10]....
        /*01c8*/ 	.word	0xffffffff


	//   ....[11]....
        /*01cc*/ 	.word	0xffffffff


	//   ....[12]....
        /*01d0*/ 	.word	0xffffffff


	//   ....[13]....
        /*01d4*/ 	.word	0xffffffff


	//   ....[14]....
        /*01d8*/ 	.word	0xffffffff


	//   ....[15]....
        /*01dc*/ 	.word	0xffffffff


	//   ....[16]....
        /*01e0*/ 	.word	0xffffffff


	//   ....[17]....
        /*01e4*/ 	.word	0xffffffff


	//   ....[18]....
        /*01e8*/ 	.word	0xffffffff


	//   ....[19]....
        /*01ec*/ 	.word	0xffffffff


	//   ....[20]....
        /*01f0*/ 	.word	0xffffffff


	//   ....[21]....
        /*01f4*/ 	.word	0xffffffff


	//   ....[22]....
        /*01f8*/ 	.word	0xffffffff


	//   ....[23]....
        /*01fc*/ 	.word	0xffffffff


	//   ....[24]....
        /*0200*/ 	.word	0xffffffff


	//   ....[25]....
        /*0204*/ 	.word	0xffffffff


	//   ....[26]....
        /*0208*/ 	.word	0xffffffff


	//   ....[27]....
        /*020c*/ 	.word	0xffffffff


	//   ....[28]....
        /*0210*/ 	.word	0xffffffff


	//   ....[29]....
        /*0214*/ 	.word	0xffffffff


	//   ....[30]....
        /*0218*/ 	.word	0xffffffff


	//   ....[31]....
        /*021c*/ 	.word	0xffffffff


	//   ....[32]....
        /*0220*/ 	.word	0xffffffff


	//   ....[33]....
        /*0224*/ 	.word	0xffffffff


	//   ....[34]....
        /*0228*/ 	.word	0xffffffff


	//   ....[35]....
        /*022c*/ 	.word	0xffffffff


	//   ....[36]....
        /*0230*/ 	.word	0xffffffff


	//   ....[37]....
        /*0234*/ 	.word	0xffffffff


	//   ....[38]....
        /*0238*/ 	.word	0xffffffff


	//   ....[39]....
        /*023c*/ 	.word	0xffffffff


	//   ....[40]....
        /*0240*/ 	.word	0xffffffff


	//   ....[41]....
        /*0244*/ 	.word	0xffffffff


	//   ....[42]....
        /*0248*/ 	.word	0xffffffff


	//   ....[43]....
        /*024c*/ 	.word	0xffffffff


	//   ....[44]....
        /*0250*/ 	.word	0xffffffff


	//   ....[45]....
        /*0254*/ 	.word	0xffffffff


	//   ....[46]....
        /*0258*/ 	.word	0xffffffff


	//   ....[47]....
        /*025c*/ 	.word	0xffffffff


	//   ....[48]....
        /*0260*/ 	.word	0xffffffff


	//   ....[49]....
        /*0264*/ 	.word	0xffffffff


	//   ....[50]....
        /*0268*/ 	.word	0xffffffff


	//   ....[51]....
        /*026c*/ 	.word	0xffffffff


	//   ....[52]....
        /*0270*/ 	.word	0xffffffff


	//   ....[53]....
        /*0274*/ 	.word	0xffffffff


	//   ....[54]....
        /*0278*/ 	.word	0xffffffff


	//   ....[55]....
        /*027c*/ 	.word	0xffffffff


	//   ....[56]....
        /*0280*/ 	.word	0xffffffff


	//   ....[57]....
        /*0284*/ 	.word	0xffffffff


	//   ....[58]....
        /*0288*/ 	.word	0xffffffff


	//   ....[59]....
        /*028c*/ 	.word	0xffffffff


	//   ....[60]....
        /*0290*/ 	.word	0xffffffff


	//   ....[61]....
        /*0294*/ 	.word	0xffffffff


	//   ....[62]....
        /*0298*/ 	.word	0xffffffff


	//   ....[63]....
        /*029c*/ 	.word	0xffffffff


	//   ....[64]....
        /*02a0*/ 	.word	0xffffffff


	//   ....[65]....
        /*02a4*/ 	.word	0xffffffff


	//   ....[66]....
        /*02a8*/ 	.word	0xffffffff


	//   ....[67]....
        /*02ac*/ 	.word	0xffffffff


	//   ....[68]....
        /*02b0*/ 	.word	0xffffffff


	//   ....[69]....
        /*02b4*/ 	.word	0xffffffff


	//   ....[70]....
        /*02b8*/ 	.word	0xffffffff


	//   ....[71]....
        /*02bc*/ 	.word	0xffffffff


	//   ....[72]....
        /*02c0*/ 	.word	0xffffffff


	//   ....[73]....
        /*02c4*/ 	.word	0xffffffff


	//   ....[74]....
        /*02c8*/ 	.word	0xffffffff


	//   ....[75]....
        /*02cc*/ 	.word	0xffffffff


	//   ....[76]....
        /*02d0*/ 	.word	0xffffffff


	//   ....[77]....
        /*02d4*/ 	.word	0xffffffff


	//   ....[78]....
        /*02d8*/ 	.word	0xffffffff


	//   ....[79]....
        /*02dc*/ 	.word	0xffffffff


	//   ....[80]....
        /*02e0*/ 	.word	0xffffffff


	//   ....[81]....
        /*02e4*/ 	.word	0xffffffff


	//   ....[82]....
        /*02e8*/ 	.word	0xffffffff


	//   ....[83]....
        /*02ec*/ 	.word	0xffffffff


	//   ....[84]....
        /*02f0*/ 	.word	0xffffffff


	//   ....[85]....
        /*02f4*/ 	.word	0xffffffff


	//   ....[86]....
        /*02f8*/ 	.word	0xffffffff


	//   ....[87]....
        /*02fc*/ 	.word	0xffffffff


	//   ....[88]....
        /*0300*/ 	.word	0xffffffff


	//   ....[89]....
        /*0304*/ 	.word	0xffffffff


	//   ....[90]....
        /*0308*/ 	.word	0xffffffff


	//   ....[91]....
        /*030c*/ 	.word	0xffffffff


	//   ....[92]....
        /*0310*/ 	.word	0xffffffff


	//   ....[93]....
        /*0314*/ 	.word	0xffffffff


	//   ....[94]....
        /*0318*/ 	.word	0xffffffff


	//   ....[95]....
        /*031c*/ 	.word	0xffffffff


	//   ....[96]....
        /*0320*/ 	.word	0xffffffff


	//   ....[97]....
        /*0324*/ 	.word	0xffffffff


	//   ....[98]....
        /*0328*/ 	.word	0xffffffff


	//   ....[99]....
        /*032c*/ 	.word	0xffffffff


	//   ....[100]....
        /*0330*/ 	.word	0xffffffff


	//   ....[101]....
        /*0334*/ 	.word	0xffffffff


	//   ....[102]....
        /*0338*/ 	.word	0xffffffff


	//   ....[103]....
        /*033c*/ 	.word	0xffffffff


	//   ....[104]....
        /*0340*/ 	.word	0xffffffff


	//   ....[105]....
        /*0344*/ 	.word	0xffffffff


	//   ....[106]....
        /*0348*/ 	.word	0xffffffff


	//   ....[107]....
        /*034c*/ 	.word	0xffffffff


	//   ....[108]....
        /*0350*/ 	.word	0xffffffff


	//   ....[109]....
        /*0354*/ 	.word	0xffffffff


	//   ....[110]....
        /*0358*/ 	.word	0xffffffff


	//   ....[111]....
        /*035c*/ 	.word	0xffffffff


	//   ....[112]....
        /*0360*/ 	.word	0xffffffff


	//   ....[113]....
        /*0364*/ 	.word	0xffffffff


	//   ....[114]....
        /*0368*/ 	.word	0xffffffff


	//   ....[115]....
        /*036c*/ 	.word	0xffffffff


	//   ....[116]....
        /*0370*/ 	.word	0xffffffff


	//   ....[117]....
        /*0374*/ 	.word	0xffffffff


	//   ....[118]....
        /*0378*/ 	.word	0xffffffff


	//   ....[119]....
        /*037c*/ 	.word	0xffffffff


	//   ....[120]....
        /*0380*/ 	.word	0xffffffff


	//   ....[121]....
        /*0384*/ 	.word	0xffffffff


	//   ....[122]....
        /*0388*/ 	.word	0xffffffff


	//   ....[123]....
        /*038c*/ 	.word	0xffffffff


	//   ....[124]....
        /*0390*/ 	.word	0xffffffff


	//   ....[125]....
        /*0394*/ 	.word	0xffffffff


	//   ....[126]....
        /*0398*/ 	.word	0xffffffff


	//   ....[127]....
        /*039c*/ 	.word	0xffffffff


	//   ....[128]....
        /*03a0*/ 	.word	0xffffffff


	//   ....[129]....
        /*03a4*/ 	.word	0xffffffff


	//   ....[130]....
        /*03a8*/ 	.word	0xffffffff


	//   ....[131]....
        /*03ac*/ 	.word	0xffffffff


	//   ....[132]....
        /*03b0*/ 	.word	0xffffffff


	//   ....[133]....
        /*03b4*/ 	.word	0xffffffff


	//   ....[134]....
        /*03b8*/ 	.word	0xffffffff


	//   ....[135]....
        /*03bc*/ 	.word	0xffffffff


	//   ....[136]....
        /*03c0*/ 	.word	0xffffffff


	//   ....[137]....
        /*03c4*/ 	.word	0xffffffff


	//   ....[138]....
        /*03c8*/ 	.word	0xffffffff


	//   ....[139]....
        /*03cc*/ 	.word	0xffffffff


	//   ....[140]....
        /*03d0*/ 	.word	0xffffffff


	//   ....[141]....
        /*03d4*/ 	.word	0x0500000f


	//   ....[142]....
        /*03d8*/ 	.word	0x0500000f


	//   ....[143]....
        /*03dc*/ 	.word	0x0500000f


	//   ....[144]....
        /*03e0*/ 	.word	0x0500000f


	//----- nvinfo : EIATTR_COOP_GROUP_INSTR_OFFSETS
	.align		4
.L_802:
        /*03e4*/ 	.byte	0x04, 0x28
        /*03e6*/ 	.short	(.L_804 - .L_803)


	//   ....[0]....
.L_803:
        /*03e8*/ 	.word	0x00000070


	//   ....[1]....
        /*03ec*/ 	.word	0x000001a0


	//   ....[2]....
        /*03f0*/ 	.word	0x000001f0


	//   ....[3]....
        /*03f4*/ 	.word	0x000003e0


	//   ....[4]....
        /*03f8*/ 	.word	0x00000630


	//   ....[5]....
        /*03fc*/ 	.word	0x00001630


	//   ....[6]....
        /*0400*/ 	.word	0x00002660


	//   ....[7]....
        /*0404*/ 	.word	0x000026b0


	//   ....[8]....
        /*0408*/ 	.word	0x00002750


	//   ....[9]....
        /*040c*/ 	.word	0x000027d0


	//   ....[10]....
        /*0410*/ 	.word	0x00002810


	//   ....[11]....
        /*0414*/ 	.word	0x00002850


	//   ....[12]....
        /*0418*/ 	.word	0x00002880


	//   ....[13]....
        /*041c*/ 	.word	0x000028b0


	//   ....[14]....
        /*0420*/ 	.word	0x000028e0


	//   ....[15]....
        /*0424*/ 	.word	0x00002950


	//   ....[16]....
        /*0428*/ 	.word	0x00002bd0


	//   ....[17]....
        /*042c*/ 	.word	0x00002c80


	//   ....[18]....
        /*0430*/ 	.word	0x00002d20


	//   ....[19]....
        /*0434*/ 	.word	0x00002d80


	//   ....[20]....
        /*0438*/ 	.word	0x00002dc0


	//   ....[21]....
        /*043c*/ 	.word	0x00002e00


	//   ....[22]....
        /*0440*/ 	.word	0x00002ec0


	//   ....[23]....
        /*0444*/ 	.word	0x00002f00


	//   ....[24]....
        /*0448*/ 	.word	0x00002f60


	//   ....[25]....
        /*044c*/ 	.word	0x00002fa0


	//   ....[26]....
        /*0450*/ 	.word	0x00003040


	//   ....[27]....
        /*0454*/ 	.word	0x00003080


	//   ....[28]....
        /*0458*/ 	.word	0x000033a0


	//   ....[29]....
        /*045c*/ 	.word	0x00003400


	//   ....[30]....
        /*0460*/ 	.word	0x00003430


	//   ....[31]....
        /*0464*/ 	.word	0x00003460


	//   ....[32]....
        /*0468*/ 	.word	0x000034d0


	//   ....[33]....
        /*046c*/ 	.word	0x000034f0


	//   ....[34]....
        /*0470*/ 	.word	0x00003530


	//   ....[35]....
        /*0474*/ 	.word	0x00003570


	//   ....[36]....
        /*0478*/ 	.word	0x00003580


	//   ....[37]....
        /*047c*/ 	.word	0x000035e0


	//   ....[38]....
        /*0480*/ 	.word	0x00003900


	//   ....[39]....
        /*0484*/ 	.word	0x00003910


	//   ....[40]....
        /*0488*/ 	.word	0x00003920


	//   ....[41]....
        /*048c*/ 	.word	0x00003930


	//   ....[42]....
        /*0490*/ 	.word	0x00003940


	//   ....[43]....
        /*0494*/ 	.word	0x00003950


	//   ....[44]....
        /*0498*/ 	.word	0x00003960


	//   ....[45]....
        /*049c*/ 	.word	0x00003990


	//   ....[46]....
        /*04a0*/ 	.word	0x000039b0


	//   ....[47]....
        /*04a4*/ 	.word	0x00003a10


	//   ....[48]....
        /*04a8*/ 	.word	0x00003a40


	//   ....[49]....
        /*04ac*/ 	.word	0x00003a70


	//   ....[50]....
        /*04b0*/ 	.word	0x00003a80


	//   ....[51]....
        /*04b4*/ 	.word	0x00003a90


	//   ....[52]....
        /*04b8*/ 	.word	0x00003ac0


	//   ....[53]....
        /*04bc*/ 	.word	0x00003af0


	//   ....[54]....
        /*04c0*/ 	.word	0x00003b20


	//   ....[55]....
        /*04c4*/ 	.word	0x00003b90


	//   ....[56]....
        /*04c8*/ 	.word	0x00003bc0


	//   ....[57]....
        /*04cc*/ 	.word	0x00003bf0


	//   ....[58]....
        /*04d0*/ 	.word	0x00003c00


	//   ....[59]....
        /*04d4*/ 	.word	0x00003c10


	//   ....[60]....
        /*04d8*/ 	.word	0x00003c20


	//   ....[61]....
        /*04dc*/ 	.word	0x00003c30


	//   ....[62]....
        /*04e0*/ 	.word	0x00003c60


	//   ....[63]....
        /*04e4*/ 	.word	0x00003c70


	//   ....[64]....
        /*04e8*/ 	.word	0x00003cb0


	//   ....[65]....
        /*04ec*/ 	.word	0x00003ce0


	//   ....[66]....
        /*04f0*/ 	.word	0x00003d10


	//   ....[67]....
        /*04f4*/ 	.word	0x00003d20


	//   ....[68]....
        /*04f8*/ 	.word	0x00003d30


	//   ....[69]....
        /*04fc*/ 	.word	0x00003d40


	//   ....[70]....
        /*0500*/ 	.word	0x000062f0


	//   ....[71]....
        /*0504*/ 	.word	0x00006330


	//   ....[72]....
        /*0508*/ 	.word	0x000063a0


	//   ....[73]....
        /*050c*/ 	.word	0x000063e0


	//   ....[74]....
        /*0510*/ 	.word	0x00006420


	//   ....[75]....
        /*0514*/ 	.word	0x00006460


	//   ....[76]....
        /*0518*/ 	.word	0x000064a0


	//   ....[77]....
        /*051c*/ 	.word	0x00006570


	//   ....[78]....
        /*0520*/ 	.word	0x000069c0


	//   ....[79]....
        /*0524*/ 	.word	0x000069d0


	//   ....[80]....
        /*0528*/ 	.word	0x000069e0


	//   ....[81]....
        /*052c*/ 	.word	0x00006a70


	//   ....[82]....
        /*0530*/ 	.word	0x00006ab0


	//   ....[83]....
        /*0534*/ 	.word	0x00006b00


	//   ....[84]....
        /*0538*/ 	.word	0x00006b50


	//   ....[85]....
        /*053c*/ 	.word	0x00006b70


	//   ....[86]....
        /*0540*/ 	.word	0x00006b80


	//   ....[87]....
        /*0544*/ 	.word	0x00006c00


	//   ....[88]....
        /*0548*/ 	.word	0x00006c40


	//   ....[89]....
        /*054c*/ 	.word	0x00006c50


	//   ....[90]....
        /*0550*/ 	.word	0x00006c70


	//   ....[91]....
        /*0554*/ 	.word	0x00006cb0


	//   ....[92]....
        /*0558*/ 	.word	0x00006da0


	//   ....[93]....
        /*055c*/ 	.word	0x00006de0


	//   ....[94]....
        /*0560*/ 	.word	0x00006e20


	//   ....[95]....
        /*0564*/ 	.word	0x00006e60


	//   ....[96]....
        /*0568*/ 	.word	0x00006ea0


	//   ....[97]....
        /*056c*/ 	.word	0x00006ee0


	//   ....[98]....
        /*0570*/ 	.word	0x00006f60


	//   ....[99]....
        /*0574*/ 	.word	0x00006fd0


	//   ....[100]....
        /*0578*/ 	.word	0x00007000


	//   ....[101]....
        /*057c*/ 	.word	0x00007070


	//   ....[102]....
        /*0580*/ 	.word	0x00007350


	//   ....[103]....
        /*0584*/ 	.word	0x00007360


	//   ....[104]....
        /*0588*/ 	.word	0x00007370


	//   ....[105]....
        /*058c*/ 	.word	0x00007380


	//   ....[106]....
        /*0590*/ 	.word	0x00007390


	//   ....[107]....
        /*0594*/ 	.word	0x000073a0


	//   ....[108]....
        /*0598*/ 	.word	0x000073d0


	//   ....[109]....
        /*059c*/ 	.word	0x00007400


	//   ....[110]....
        /*05a0*/ 	.word	0x00007440


	//   ....[111]....
        /*05a4*/ 	.word	0x00007460


	//   ....[112]....
        /*05a8*/ 	.word	0x000074a0


	//   ....[113]....
        /*05ac*/ 	.word	0x000074e0


	//   ....[114]....
        /*05b0*/ 	.word	0x00007520


	//   ....[115]....
        /*05b4*/ 	.word	0x00007550


	//   ....[116]....
        /*05b8*/ 	.word	0x00007580


	//   ....[117]....
        /*05bc*/ 	.word	0x000075c0


	//   ....[118]....
        /*05c0*/ 	.word	0x000075d0


	//   ....[119]....
        /*05c4*/ 	.word	0x00007620


	//   ....[120]....
        /*05c8*/ 	.word	0x00007660


	//   ....[121]....
        /*05cc*/ 	.word	0x00007690


	//   ....[122]....
        /*05d0*/ 	.word	0x000076a0


	//   ....[123]....
        /*05d4*/ 	.word	0x000076b0


	//   ....[124]....
        /*05d8*/ 	.word	0x000076f0


	//   ....[125]....
        /*05dc*/ 	.word	0x00007720


	//   ....[126]....
        /*05e0*/ 	.word	0x00007730


	//   ....[127]....
        /*05e4*/ 	.word	0x00007740


	//   ....[128]....
        /*05e8*/ 	.word	0x00007750


	//   ....[129]....
        /*05ec*/ 	.word	0x00007790


	//   ....[130]....
        /*05f0*/ 	.word	0x000077a0


	//   ....[131]....
        /*05f4*/ 	.word	0x000077b0


	//   ....[132]....
        /*05f8*/ 	.word	0x000077c0


	//   ....[133]....
        /*05fc*/ 	.word	0x00007800


	//   ....[134]....
        /*0600*/ 	.word	0x0000b0b0


	//   ....[135]....
        /*0604*/ 	.word	0x0000be60


	//   ....[136]....
        /*0608*/ 	.word	0x0000c190


	//   ....[137]....
        /*060c*/ 	.word	0x0000c590


	//   ....[138]....
        /*0610*/ 	.word	0x0000c840


	//   ....[139]....
        /*0614*/ 	.word	0x0000cb00


	//   ....[140]....
        /*0618*/ 	.word	0x0000cd70


	//   ....[141]....
        /*061c*/ 	.word	0x0000f470


	//   ....[142]....
        /*0620*/ 	.word	0x0000f660


	//   ....[143]....
        /*0624*/ 	.word	0x0000f6d0


	//   ....[144]....
        /*0628*/ 	.word	0x0000f740


	//----- nvinfo : EIATTR_REG_RECONFIG
	.align		4
.L_804:
        /*062c*/ 	.byte	0x01, 0x54
	.zero		2


	//----- nvinfo : EIATTR_SYSCALL_OFFSETS
	.align		4
        /*0630*/ 	.byte	0x04, 0x46
        /*0632*/ 	.short	(.L_806 - .L_805)


	//   ....[0]....
.L_805:
        /*0634*/ 	.word	0x00001290


	//   ....[1]....
        /*0638*/ 	.word	0x00001380


	//   ....[2]....
        /*063c*/ 	.word	0x000014e0


	//   ....[3]....
        /*0640*/ 	.word	0x000015d0


	//----- nvinfo : EIATTR_MBARRIER_INSTR_OFFSETS
	.align		4
.L_806:
        /*0644*/ 	.byte	0x04, 0x39
        /*0646*/ 	.short	(.L_808 - .L_807)


	//   ....[0]....
.L_807:
        /*0648*/ 	.word	0x00000290
        /*064c*/ 	.word	0x000000ff
        /*0650*/ 	.word	0x00030c00
        /*0654*/ 	.short	0x0100
        /*0656*/ 	.byte	0x06
	.zero		1


	//   ....[1]....
        /*0658*/ 	.word	0x00000390
        /*065c*/ 	.word	0x000000ff
        /*0660*/ 	.word	0x00030c10
        /*0664*/ 	.short	0x0100
        /*0666*/ 	.byte	0x08
	.zero		1


	//   ....[2]....
        /*0668*/ 	.word	0x000003a0
        /*066c*/ 	.word	0x000000ff
        /*0670*/ 	.word	0x00030c20
        /*0674*/ 	.short	0x0100
        /*0676*/ 	.byte	0x08
	.zero		1


	//   ....[3]....
        /*0678*/ 	.word	0x000003b0
        /*067c*/ 	.word	0x000000ff
        /*0680*/ 	.word	0x00030c18
        /*0684*/ 	.short	0x0100
        /*0686*/ 	.byte	0x08
	.zero		1


	//   ....[4]....
        /*0688*/ 	.word	0x000003c0
        /*068c*/ 	.word	0x000000ff
        /*0690*/ 	.word	0x00030c28
        /*0694*/ 	.short	0x0100
        /*0696*/ 	.byte	0x08
	.zero		1


	//   ....[5]....
        /*0698*/ 	.word	0x000004f0
        /*069c*/ 	.word	0x000000ff
        /*06a0*/ 	.word	0x00030c30
        /*06a4*/ 	.short	0x0100
        /*06a6*/ 	.byte	0x08
	.zero		1


	//   ....[6]....
        /*06a8*/ 	.word	0x00000500
        /*06ac*/ 	.word	0x000000ff
        /*06b0*/ 	.word	0x00030c40
        /*06b4*/ 	.short	0x0100
        /*06b6*/ 	.byte	0x08
	.zero		1


	//   ....[7]....
        /*06b8*/ 	.word	0x00000510
        /*06bc*/ 	.word	0x000000ff
        /*06c0*/ 	.word	0x00030c38
        /*06c4*/ 	.short	0x0100
        /*06c6*/ 	.byte	0x08
	.zero		1


	//   ....[8]....
        /*06c8*/ 	.word	0x00000520
        /*06cc*/ 	.word	0x000000ff
        /*06d0*/ 	.word	0x00030c48
        /*06d4*/ 	.short	0x0100
        /*06d6*/ 	.byte	0x08
	.zero		1


	//   ....[9]....
        /*06d8*/ 	.word	0x00001670
        /*06dc*/ 	.word	0x000000ec
        /*06e0*/ 	.word	0x00030c00
        /*06e4*/ 	.short	0x010a
        /*06e6*/ 	.byte	0x3f
	.zero		1


	//   ....[10]....
        /*06e8*/ 	.word	0x000017a0
        /*06ec*/ 	.word	0x000000ec
        /*06f0*/ 	.word	0x00030c00
        /*06f4*/ 	.short	0x010a
        /*06f6*/ 	.byte	0x3f
	.zero		1


	//   ....[11]....
        /*06f8*/ 	.word	0x00002030
        /*06fc*/ 	.word	0x00000006
        /*0700*/ 	.word	0x00030c10
        /*0704*/ 	.short	0x010a
        /*0706*/ 	.byte	0x3f
	.zero		1


	//   ....[12]....
        /*0708*/ 	.word	0x000020a0
        /*070c*/ 	.word	0x00000006
        /*0710*/ 	.word	0x00030c10
        /*0714*/ 	.short	0x010a
        /*0716*/ 	.byte	0x3f
	.zero		1


	//   ....[13]....
        /*0718*/ 	.word	0x000024c0
        /*071c*/ 	.word	0x00000006
        /*0720*/ 	.word	0x00030c30
        /*0724*/ 	.short	0x010a
        /*0726*/ 	.byte	0x3f
	.zero		1


	//   ....[14]....
        /*0728*/ 	.word	0x00002540
        /*072c*/ 	.word	0x00000006
        /*0730*/ 	.word	0x00030c30
        /*0734*/ 	.short	0x010a
        /*0736*/ 	.byte	0x3f
	.zero		1


	//   ....[15]....
        /*0738*/ 	.word	0x000050e0
        /*073c*/ 	.word	0x00000005
        /*0740*/ 	.word	0x00000000
        /*0744*/ 	.short	0x0101
        /*0746*/ 	.byte	0x3f
	.zero		1


	//   ....[16]....
        /*0748*/ 	.word	0x00005530
        /*074c*/ 	.word	0x00000006
        /*0750*/ 	.word	0x00000000
        /*0754*/ 	.short	0x0101
        /*0756*/ 	.byte	0x3f
	.zero		1


	//   ....[17]....
        /*0758*/ 	.word	0x00005d30
        /*075c*/ 	.word	0x00000007
        /*0760*/ 	.word	0x00030c10
        /*0764*/ 	.short	0x010a
        /*0766*/ 	.byte	0x3f
	.zero		1


	//   ....[18]....
        /*0768*/ 	.word	0x00005db0
        /*076c*/ 	.word	0x00000007
        /*0770*/ 	.word	0x00030c10
        /*0774*/ 	.short	0x010a
        /*0776*/ 	.byte	0x3f
	.zero		1


	//   ....[19]....
        /*0778*/ 	.word	0x000061c0
        /*077c*/ 	.word	0x00000007
        /*0780*/ 	.word	0x00030c30
        /*0784*/ 	.short	0x010a
        /*0786*/ 	.byte	0x3f
	.zero		1


	//   ....[20]....
        /*0788*/ 	.word	0x00006250
        /*078c*/ 	.word	0x00000007
        /*0790*/ 	.word	0x00030c30
        /*0794*/ 	.short	0x010a
        /*0796*/ 	.byte	0x3f
	.zero		1


	//   ....[21]....
        /*0798*/ 	.word	0x00008a00
        /*079c*/ 	.word	0x00000008
        /*07a0*/ 	.word	0x00000000
        /*07a4*/ 	.short	0x0101
        /*07a6*/ 	.byte	0x3f
	.zero		1


	//   ....[22]....
        /*07a8*/ 	.word	0x00008e70
        /*07ac*/ 	.word	0x00000007
        /*07b0*/ 	.word	0x00000000
        /*07b4*/ 	.short	0x0101
        /*07b6*/ 	.byte	0x3f
	.zero		1


	//   ....[23]....
        /*07b8*/ 	.word	0x0000db00
        /*07bc*/ 	.word	0x0000000f
        /*07c0*/ 	.word	0x00030c20
        /*07c4*/ 	.short	0x010a
        /*07c6*/ 	.byte	0x3f
	.zero		1


	//   ....[24]....
        /*07c8*/ 	.word	0x0000e0a0
        /*07cc*/ 	.word	0x0000000f
        /*07d0*/ 	.word	0x00030c40
        /*07d4*/ 	.short	0x010a
        /*07d6*/ 	.byte	0x3f
	.zero		1


	//   ....[25]....
        /*07d8*/ 	.word	0x0000e300
        /*07dc*/ 	.word	0x0000000f
        /*07e0*/ 	.word	0x00030c28
        /*07e4*/ 	.short	0x010a
        /*07e6*/ 	.byte	0x3f
	.zero		1


	//   ....[26]....
        /*07e8*/ 	.word	0x0000e560
        /*07ec*/ 	.word	0x0000000f
        /*07f0*/ 	.word	0x00030c48
        /*07f4*/ 	.short	0x010a
        /*07f6*/ 	.byte	0x3f
	.zero		1


	//   ....[27]....
        /*07f8*/ 	.word	0x0000e760
        /*07fc*/ 	.word	0x0000000f
        /*0800*/ 	.word	0x00030c20
        /*0804*/ 	.short	0x010a
        /*0806*/ 	.byte	0x3f
	.zero		1


	//   ....[28]....
        /*0808*/ 	.word	0x0000ea30
        /*080c*/ 	.word	0x0000000f
        /*0810*/ 	.word	0x00030c40
        /*0814*/ 	.short	0x010a
        /*0816*/ 	.byte	0x3f
	.zero		1


	//   ....[29]....
        /*0818*/ 	.word	0x0000ec60
        /*081c*/ 	.word	0x0000000f
        /*0820*/ 	.word	0x00030c28
        /*0824*/ 	.short	0x010a
        /*0826*/ 	.byte	0x3f
	.zero		1


	//   ....[30]....
        /*0828*/ 	.word	0x0000ef00
        /*082c*/ 	.word	0x00000003
        /*0830*/ 	.word	0x00030c40
        /*0834*/ 	.short	0x010a
        /*0836*/ 	.byte	0x3f
	.zero		1


	//   ....[31]....
        /*0838*/ 	.word	0x0000f2f0
        /*083c*/ 	.word	0x00000007
        /*0840*/ 	.word	0x00000000
        /*0844*/ 	.short	0x010a
        /*0846*/ 	.byte	0x3f
	.zero		1


	//   ....[32]....
        /*0848*/ 	.word	0x0000f340
        /*084c*/ 	.word	0x00000003
        /*0850*/ 	.word	0x00000000
        /*0854*/ 	.short	0x010a
        /*0856*/ 	.byte	0x3f
	.zero		1


	//   ....[33]....
        /*0858*/ 	.word	0x0000f3a0
        /*085c*/ 	.word	0x00000005
        /*0860*/ 	.word	0x00000000
        /*0864*/ 	.short	0x010a
        /*0866*/ 	.byte	0x3f
	.zero		1


	//   ....[34]....
        /*0868*/ 	.word	0x0000f3d0
        /*086c*/ 	.word	0x00000003
        /*0870*/ 	.word	0x00000000
        /*0874*/ 	.short	0x010a
        /*0876*/ 	.byte	0x3f
	.zero		1


	//   ....[35]....
        /*0878*/ 	.word	0x0000f4a0
        /*087c*/ 	.word	0x000000ec
        /*0880*/ 	.word	0x00030c00
        /*0884*/ 	.short	0x010a
        /*0886*/ 	.byte	0x3f
	.zero		1


	//   ....[36]....
        /*0888*/ 	.word	0x0000f4f0
        /*088c*/ 	.word	0x00000006
        /*0890*/ 	.word	0x00030c10
        /*0894*/ 	.short	0x010a
        /*0896*/ 	.byte	0x3f
	.zero		1


	//   ....[37]....
        /*0898*/ 	.word	0x0000f540
        /*089c*/ 	.word	0x00000006
        /*08a0*/ 	.word	0x00030c30
        /*08a4*/ 	.short	0x010a
        /*08a6*/ 	.byte	0x3f
	.zero		1


	//   ....[38]....
        /*08a8*/ 	.word	0x0000f590
        /*08ac*/ 	.word	0x00000007
        /*08b0*/ 	.word	0x00030c10
        /*08b4*/ 	.short	0x010a
        /*08b6*/ 	.byte	0x3f
	.zero		1


	//   ....[39]....
        /*08b8*/ 	.word	0x0000f5e0
        /*08bc*/ 	.word	0x00000007
        /*08c0*/ 	.word	0x00030c30
        /*08c4*/ 	.short	0x010a
        /*08c6*/ 	.byte	0x3f
	.zero		1


	//   ....[40]....
        /*08c8*/ 	.word	0x0000f780
        /*08cc*/ 	.word	0x0000000f
        /*08d0*/ 	.word	0x00030c20
        /*08d4*/ 	.short	0x010a
        /*08d6*/ 	.byte	0x3f
	.zero		1


	//   ....[41]....
        /*08d8*/ 	.word	0x0000f7d0
        /*08dc*/ 	.word	0x0000000f
        /*08e0*/ 	.word	0x00030c40
        /*08e4*/ 	.short	0x010a
        /*08e6*/ 	.byte	0x3f
	.zero		1


	//   ....[42]....
        /*08e8*/ 	.word	0x0000f820
        /*08ec*/ 	.word	0x0000000f
        /*08f0*/ 	.word	0x00030c28
        /*08f4*/ 	.short	0x010a
        /*08f6*/ 	.byte	0x3f
	.zero		1


	//   ....[43]....
        /*08f8*/ 	.word	0x0000f870
        /*08fc*/ 	.word	0x0000000f
        /*0900*/ 	.word	0x00030c48
        /*0904*/ 	.short	0x010a
        /*0906*/ 	.byte	0x3f
	.zero		1


	//   ....[44]....
        /*0908*/ 	.word	0x0000f8d0
        /*090c*/ 	.word	0x0000000f
        /*0910*/ 	.word	0x00030c20
        /*0914*/ 	.short	0x010a
        /*0916*/ 	.byte	0x3f
	.zero		1


	//   ....[45]....
        /*0918*/ 	.word	0x0000f920
        /*091c*/ 	.word	0x0000000f
        /*0920*/ 	.word	0x00030c40
        /*0924*/ 	.short	0x010a
        /*0926*/ 	.byte	0x3f
	.zero		1


	//   ....[46]....
        /*0928*/ 	.word	0x0000f970
        /*092c*/ 	.word	0x0000000f
        /*0930*/ 	.word	0x00030c28
        /*0934*/ 	.short	0x010a
        /*0936*/ 	.byte	0x3f
	.zero		1


	//   ....[47]....
        /*0938*/ 	.word	0x0000f9c0
        /*093c*/ 	.word	0x00000003
        /*0940*/ 	.word	0x00030c40
        /*0944*/ 	.short	0x010a
        /*0946*/ 	.byte	0x3f
	.zero		1


	//   ....[48]....
        /*0948*/ 	.word	0x0000fa90
        /*094c*/ 	.word	0x00000007
        /*0950*/ 	.word	0x00000000
        /*0954*/ 	.short	0x010a
        /*0956*/ 	.byte	0x3f
	.zero		1


	//   ....[49]....
        /*0958*/ 	.word	0x0000fae0
        /*095c*/ 	.word	0x00000003
        /*0960*/ 	.word	0x00000000
        /*0964*/ 	.short	0x010a
        /*0966*/ 	.byte	0x3f
	.zero		1


	//   ....[50]....
        /*0968*/ 	.word	0x0000fb30
        /*096c*/ 	.word	0x00000005
        /*0970*/ 	.word	0x00000000
        /*0974*/ 	.short	0x010a
        /*0976*/ 	.byte	0x3f
	.zero		1


	//----- nvinfo : EIATTR_NUM_MBARRIERS
	.align		4
.L_808:
        /*0978*/ 	.byte	0x03, 0x38
        /*097a*/ 	.short	0x0009


	//----- nvinfo : EIATTR_EXIT_INSTR_OFFSETS
	.align		4
        /*097c*/ 	.byte	0x04, 0x1c
        /*097e*/ 	.short	(.L_810 - .L_809)


	//   ....[0]....
.L_809:
        /*0980*/ 	.word	0x0000f420


	//----- nvinfo : EIATTR_MAX_THREADS
	.align		4
.L_810:
        /*0984*/ 	.byte	0x04, 0x05
        /*0986*/ 	.short	(.L_812 - .L_811)
.L_811:
        /*0988*/ 	.word	0x00000180
        /*098c*/ 	.word	0x00000001
        /*0990*/ 	.word	0x00000001


	//----- nvinfo : EIATTR_CRS_STACK_SIZE
	.align		4
.L_812:
        /*0994*/ 	.byte	0x04, 0x1e
        /*0996*/ 	.short	(.L_814 - .L_813)
.L_813:
        /*0998*/ 	.word	0x00000000


	//----- nvinfo : EIATTR_CBANK_PARAM_SIZE
	.align		4
.L_814:
        /*099c*/ 	.byte	0x03, 0x19
        /*099e*/ 	.short	0x06f0


	//----- nvinfo : EIATTR_PARAM_CBANK
	.align		4
        /*09a0*/ 	.byte	0x04, 0x0a
        /*09a2*/ 	.short	(.L_816 - .L_815)
	.align		4
.L_815:
        /*09a4*/ 	.word	index@(.nv.constant0._ZN7cutlass13device_kernelIN5flash11enable_sm90INS1_16FlashAttnBwdSm90INS1_25CollectiveMainloopBwdSm90ILi2ELi2ELi2EN4cute5tupleIJNS5_1CILi1EEES8_S8_EEENS6_IJNS7_ILi128EEESA_NS7_ILi64EEEEEENS_6half_tEfNS_4arch4Sm90ELb1ELb0ELb0ELb1ELb1ELb1ELb0ELb0ELi2ELi1ELi2ELi2ELb0EEENS1_21CollectiveEpilogueBwdISC_SD_SF_Li256ELb1ELb0ELi1EEENS1_25SingleTileBwdLPTSchedulerILb1ELi128ELb1EEEEEEEEEvNT_6ParamsE)
        /*09a8*/ 	.short	0x0210
        /*09aa*/ 	.short	0x06f0


	//----- nvinfo : EIATTR_SW_WAR
	.align		4
.L_816:
        /*09ac*/ 	.byte	0x04, 0x36
        /*09ae*/ 	.short	(.L_818 - .L_817)
.L_817:
        /*09b0*/ 	.word	0x00000008
.L_818:


//--------------------- .nv.info._ZN7cutlass13device_kernelIN5flash11enable_sm90INS1_16FlashAttnBwdSm90INS1_25CollectiveMainloopBwdSm90ILi2ELi2ELi2EN4cute5tupleIJNS5_1CILi1EEES8_S8_EEENS6_IJNS7_ILi128EEESA_NS7_ILi64EEEEEENS_6half_tEfNS_4arch4Sm90ELb1ELb0ELb0ELb1ELb0ELb1ELb0ELb0ELi2ELi1ELi2ELi2ELb0EEENS1_24CollectiveEpilogueBwdGQAISC_fSF_Li256ELb1ELb0EEENS1_25SingleTileBwdLPTSchedulerILb1ELi128ELb0EEEEEEEEEvNT_6ParamsE --------------------------
	.section	.nv.info._ZN7cutlass13device_kernelIN5flash11enable_sm90INS1_16FlashAttnBwdSm90INS1_25CollectiveMainloopBwdSm90ILi2ELi2ELi2EN4cute5tupleIJNS5_1CILi1EEES8_S8_EEENS6_IJNS7_ILi128EEESA_NS7_ILi64EEEEEENS_6half_tEfNS_4arch4Sm90ELb1ELb0ELb0ELb1ELb0ELb1ELb0ELb0ELi2ELi1ELi2ELi2ELb0EEENS1_24CollectiveEpilogueBwdGQAISC_fSF_Li256ELb1ELb0EEENS1_25SingleTileBwdLPTSchedulerILb1ELi128ELb0EEEEEEEEEvNT_6ParamsE,"",@"SHT_CUDA_INFO"
	.sectionflags	@""
	.align	4


	//----- nvinfo : EIATTR_CUDA_API_VERSION
	.align		4
        /*0000*/ 	.byte	0x04, 0x37
        /*0002*/ 	.short	(.L_820 - .L_819)
.L_819:
        /*0004*/ 	.word	0x00000082


	//----- nvinfo : EIATTR_KPARAM_INFO
	.align		4
.L_820:
        /*0008*/ 	.byte	0x04, 0x17
        /*000a*/ 	.short	(.L_822 - .L_821)
.L_821:
        /*000c*/ 	.word	0x00000000
        /*0010*/ 	.short	0x0000
        /*0012*/ 	.short	0x0070
        /*0014*/ 	.byte	0x00, 0xf0, 0x01, 0x1c


	//----- nvinfo : EIATTR_SPARSE_MMA_MASK
	.align		4
.L_822:
        /*0018*/ 	.byte	0x03, 0x50
        /*001a*/ 	.short	0x0000


	//----- nvinfo : EIATTR_MAXREG_COUNT
	.align		4
        /*001c*/ 	.byte	0x03, 0x1b
        /*001e*/ 	.short	0x00a8


	//----- nvinfo : EIATTR_NUM_BARRIERS
	.align		4
        /*0020*/ 	.byte	0x02, 0x4c
        /*0022*/ 	.byte	0x10
	.zero		1


	//----- nvinfo : EIATTR_EXTERNS
	.align		4
        /*0024*/ 	.byte	0x04, 0x0f
        /*0026*/ 	.short	(.L_824 - .L_823)


	//   ....[0]....
	.align		4
.L_823:
        /*0028*/ 	.word	index@(__assertfail)


	//----- nvinfo : EIATTR_ANNOTATIONS
	.align		4
.L_824:
        /*002c*/ 	.byte	0x04, 0x55
        /*002e*/ 	.short	(.L_826 - .L_825)


	//   ....[0]....
.L_825:
        /* <DEDUP_REMOVED lines=24> */


	//----- nvinfo : EIATTR_MERCURY_ISA_VERSION
	.align		4
.L_826:
        /*0198*/ 	.byte	0x03, 0x5f
        /*019a*/ 	.short	0x0101


	//----- nvinfo : EIATTR_INT_WARP_WIDE_INSTR_OFFSETS
	.align		4
        /*019c*/ 	.byte	0x04, 0x31
        /*019e*/ 	.short	(.L_828 - .L_827)


	//   ....[0]....
.L_827:
        /*01a0*/ 	.word	0x00000190


	//   ....[1]....
        /*01a4*/ 	.word	0x000001c0


	//----- nvinfo : EIATTR_COOP_GROUP_MASK_REGIDS
	.align		4
.L_828:
        /*01a8*/ 	.byte	0x04, 0x29
        /*01aa*/ 	.short	(.L_830 - .L_829)


	//   ....[0]....
.L_829:
        /*01ac*/ 	.word	0xffffffff


	//   ....[1]....
        /*01b0*/ 	.word	0xffffffff


	//   ....[2]....
        /*01b4*/ 	.word	0xffffffff


	//   ....[3]....
        /*01b8*/ 	.word	0xffffffff


	//   ....[4]....
        /*01bc*/ 	.word	0xffffffff


	//   ....[5]....
        /*01c0*/ 	.word	0xffffffff


	//   ....[6]....
        /*01c4*/ 	.word	0xffffffff


	//   ....[7]....
        /*01c8*/ 	.word	0xffffffff


	//   ....[8]....
        /*01cc*/ 	.word	0xffffffff


	//   ....[9]....
        /*01d0*/ 	.word	0xffffffff


	//   ....[10]....
        /*01d4*/ 	.word	0xffffffff


	//   ....[11]....
        /*01d8*/ 	.word	0xffffffff


	//   ....[12]....
        /*01dc*/ 	.word	0xffffffff


	//   ....[13]....
        /*01e0*/ 	.word	0xffffffff


	//   ....[14]....
        /*01e4*/ 	.word	0xffffffff


	//   ....[15]....
        /*01e8*/ 	.word	0xffffffff


	//   ....[16]....
        /*01ec*/ 	.word	0xffffffff


	//   ....[17]....
        /*01f0*/ 	.word	0xffffffff


	//   ....[18]....
        /*01f4*/ 	.word	0xffffffff


	//   ....[19]....
        /*01f8*/ 	.word	0xffffffff


	//   ....[20]....
        /*01fc*/ 	.word	0xffffffff


	//   ....[21]....
        /*0200*/ 	.word	0xffffffff


	//   ....[22]....
        /*0204*/ 	.word	0xffffffff


	//   ....[23]....
        /*0208*/ 	.word	0xffffffff


	//   ....[24]....
        /*020c*/ 	.word	0xffffffff


	//   ....[25]....
        /*0210*/ 	.word	0xffffffff


	//   ....[26]....
        /*0214*/ 	.word	0xffffffff


	//   ....[27]....
        /*0218*/ 	.word	0xffffffff


	//   ....[28]....
        /*021c*/ 	.word	0xffffffff


	//   ....[29]....
        /*0220*/ 	.word	0xffffffff


	//   ....[30]....
        /*0224*/ 	.word	0xffffffff


	//   ....[31]....
        /*0228*/ 	.word	0xffffffff


	//   ....[32]....
        /*022c*/ 	.word	0xffffffff


	//   ....[33]....
        /*0230*/ 	.word	0xffffffff


	//   ....[34]....
        /*0234*/ 	.word	0xffffffff


	//   ....[35]....
        /*0238*/ 	.word	0xffffffff


	//   ....[36]....
        /*023c*/ 	.word	0xffffffff


	//   ....[37]....
        /*0240*/ 	.word	0xffffffff


	//   ....[38]....
        /*0244*/ 	.word	0xffffffff


	//   ....[39]....
        /*0248*/ 	.word	0xffffffff


	//   ....[40]....
        /*024c*/ 	.word	0xffffffff


	//   ....[41]....
        /*0250*/ 	.word	0xffffffff


	//   ....[42]....
        /*0254*/ 	.word	0xffffffff


	//   ....[43]....
        /*0258*/ 	.word	0xffffffff


	//   ....[44]....
        /*025c*/ 	.word	0xffffffff


	//   ....[45]....
        /*0260*/ 	.word	0xffffffff


	//   ....[46]....
        /*0264*/ 	.word	0xffffffff


	//   ....[47]....
        /*0268*/ 	.word	0xffffffff


	//   ....[48]....
        /*026c*/ 	.word	0xffffffff


	//   ....[49]....
        /*0270*/ 	.word	0xffffffff


	//   ....[50]....
        /*0274*/ 	.word	0xffffffff


	//   ....[51]....
        /*0278*/ 	.word	0xffffffff


	//   ....[52]....
        /*027c*/ 	.word	0xffffffff


	//   ....[53]....
        /*0280*/ 	.word	0xffffffff


	//   ....[54]....
        /*0284*/ 	.word	0xffffffff


	//   ....[55]....
        /*0288*/ 	.word	0xffffffff


	//   ....[56]....
        /*028c*/ 	.word	0xffffffff


	//   ....[57]....
        /*0290*/ 	.word	0xffffffff


	//   ....[58]....
        /*0294*/ 	.word	0xffffffff


	//   ....[59]....
        /*0298*/ 	.word	0xffffffff


	//   ....[60]....
        /*029c*/ 	.word	0xffffffff


	//   ....[61]....
        /*02a0*/ 	.word	0xffffffff


	//   ....[62]....
        /*02a4*/ 	.word	0xffffffff


	//   ....[63]....
        /*02a8*/ 	.word	0xffffffff


	//   ....[64]....
        /*02ac*/ 	.word	0xffffffff


	//   ....[65]....
        /*02b0*/ 	.word	0xffffffff


	//   ....[66]....
        /*02b4*/ 	.word	0xffffffff


	//   ....[67]....
        /*02b8*/ 	.word	0xffffffff


	//   ....[68]....
        /*02bc*/ 	.word	0xffffffff


	//   ....[69]....
        /*02c0*/ 	.word	0xffffffff


	//   ....[70]....
        /*02c4*/ 	.word	0xffffffff


	//   ....[71]....
        /*02c8*/ 	.word	0xffffffff


	//   ....[72]....
        /*02cc*/ 	.word	0xffffffff


	//   ....[73]....
        /*02d0*/ 	.word	0xffffffff


	//   ....[74]....
        /*02d4*/ 	.word	0xffffffff


	//   ....[75]....
        /*02d8*/ 	.word	0xffffffff


	//   ....[76]....
        /*02dc*/ 	.word	0xffffffff


	//   ....[77]....
        /*02e0*/ 	.word	0xffffffff


	//   ....[78]....
        /*02e4*/ 	.word	0xffffffff


	//   ....[79]....
        /*02e8*/ 	.word	0xffffffff


	//   ....[80]....
        /*02ec*/ 	.word	0xffffffff


	//   ....[81]....
        /*02f0*/ 	.word	0xffffffff


	//   ....[82]....
        /*02f4*/ 	.word	0xffffffff


	//   ....[83]....
        /*02f8*/ 	.word	0xffffffff


	//   ....[84]....
        /*02fc*/ 	.word	0xffffffff


	//   ....[85]....
        /*0300*/ 	.word	0xffffffff


	//   ....[86]....
        /*0304*/ 	.word	0xffffffff


	//   ....[87]....
        /*0308*/ 	.word	0xffffffff


	//   ....[88]....
        /*030c*/ 	.word	0xffffffff


	//   ....[89]....
        /*0310*/ 	.word	0xffffffff


	//   ....[90]....
        /*0314*/ 	.word	0xffffffff


	//   ....[91]....
        /*0318*/ 	.word	0xffffffff


	//   ....[92]....
        /*031c*/ 	.word	0xffffffff


	//   ....[93]....
        /*0320*/ 	.word	0xffffffff


	//   ....[94]....
        /*0324*/ 	.word	0xffffffff


	//   ....[95]....
        /*0328*/ 	.word	0xffffffff


	//   ....[96]....
        /*032c*/ 	.word	0xffffffff


	//   ....[97]....
        /*0330*/ 	.word	0xffffffff


	//   ....[98]....
        /*0334*/ 	.word	0xffffffff


	//   ....[99]....
        /*0338*/ 	.word	0xffffffff


	//   ....[100]....
        /*033c*/ 	.word	0xffffffff


	//   ....[101]....
        /*0340*/ 	.word	0xffffffff


	//   ....[102]....
        /*0344*/ 	.word	0xffffffff


	//   ....[103]....
        /*0348*/ 	.word	0xffffffff


	//   ....[104]....
        /*034c*/ 	.word	0xffffffff


	//   ....[105]....
        /*0350*/ 	.word	0xffffffff


	//   ....[106]....
        /*0354*/ 	.word	0xffffffff


	//   ....[107]....
        /*0358*/ 	.word	0xffffffff


	//   ....[108]....
        /*035c*/ 	.word	0xffffffff


	//   ....[109]....
        /*0360*/ 	.word	0xffffffff


	//   ....[110]....
        /*0364*/ 	.word	0xffffffff


	//   ....[111]....
        /*0368*/ 	.word	0xffffffff


	//   ....[112]....
        /*036c*/ 	.word	0xffffffff


	//   ....[113]....
        /*0370*/ 	.word	0xffffffff


	//   ....[114]....
        /*0374*/ 	.word	0xffffffff


	//   ....[115]....
        /*0378*/ 	.word	0xffffffff


	//   ....[116]....
        /*037c*/ 	.word	0xffffffff


	//   ....[117]....
        /*0380*/ 	.word	0xffffffff


	//   ....[118]....
        /*0384*/ 	.word	0xffffffff


	//   ....[119]....
        /*0388*/ 	.word	0xffffffff


	//   ....[120]....
        /*038c*/ 	.word	0xffffffff


	//   ....[121]....
        /*0390*/ 	.word	0xffffffff


	//   ....[122]....
        /*0394*/ 	.word	0xffffffff


	//   ....[123]....
        /*0398*/ 	.word	0xffffffff


	//   ....[124]....
        /*039c*/ 	.word	0xffffffff


	//   ....[125]....
        /*03a0*/ 	.word	0xffffffff


	//   ....[126]....
        /*03a4*/ 	.word	0xffffffff


	//   ....[127]....
        /*03a8*/ 	.word	0xffffffff


	//   ....[128]....
        /*03ac*/ 	.word	0xffffffff


	//   ....[129]....
        /*03b0*/ 	.word	0xffffffff


	//   ....[130]....
        /*03b4*/ 	.word	0xffffffff


	//   ....[131]....
        /*03b8*/ 	.word	0xffffffff


	//   ....[132]....
        /*03bc*/ 	.word	0xffffffff


	//   ....[133]....
        /*03c0*/ 	.word	0xffffffff


	//   ....[134]....
        /*03c4*/ 	.word	0xffffffff


	//   ....[135]....
        /*03c8*/ 	.word	0x0500000f


	//----- nvinfo : EIATTR_COOP_GROUP_INSTR_OFFSETS
	.align		4
.L_830:
        /*03cc*/ 	.byte	0x04, 0x28
        /*03ce*/ 	.short	(.L_832 - .L_831)


	//   ....[0]....
.L_831:
        /*03d0*/ 	.word	0x00000070


	//   ....[1]....
        /*03d4*/ 	.word	0x000001a0


	//   ....[2]....
        /*03d8*/ 	.word	0x000001f0


	//   ....[3]....
        /*03dc*/ 	.word	0x000003e0


	//   ....[4]....
        /*03e0*/ 	.word	0x00000630


	//   ....[5]....
        /*03e4*/ 	.word	0x00001620


	//   ....[6]....
        /*03e8*/ 	.word	0x00002840


	//   ....[7]....
        /*03ec*/ 	.word	0x00002890


	//   ....[8]....
        /*03f0*/ 	.word	0x00002920


	//   ....[9]....
        /*03f4*/ 	.word	0x000029c0


	//   ....[10]....
        /*03f8*/ 	.word	0x00002a00


	//   ....[11]....
        /*03fc*/ 	.word	0x00002a40


	//   ....[12]....
        /*0400*/ 	.word	0x00002a70


	//   ....[13]....
        /*0404*/ 	.word	0x00002ab0


	//   ....[14]....
        /*0408*/ 	.word	0x00002af0


	//   ....[15]....
        /*040c*/ 	.word	0x00002b30


	//   ....[16]....
        /*0410*/ 	.word	0x00002b60


	//   ....[17]....
        /*0414*/ 	.word	0x00002dd0


	//   ....[18]....
        /*0418*/ 	.word	0x00002e70


	//   ....[19]....
        /*041c*/ 	.word	0x00002eb0


	//   ....[20]....
        /*0420*/ 	.word	0x00002f40


	//   ....[21]....
        /*0424*/ 	.word	0x00002fa0


	//   ....[22]....
        /*0428*/ 	.word	0x00002ff0


	//   ....[23]....
        /*042c*/ 	.word	0x00003030


	//   ....[24]....
        /*0430*/ 	.word	0x000030b0


	//   ....[25]....
        /*0434*/ 	.word	0x000030f0


	//   ....[26]....
        /*0438*/ 	.word	0x00003580


	//   ....[27]....
        /*043c*/ 	.word	0x000035b0


	//   ....[28]....
        /*0440*/ 	.word	0x00003610


	//   ....[29]....
        /*0444*/ 	.word	0x00003650


	//   ....[30]....
        /*0448*/ 	.word	0x00003690


	//   ....[31]....
        /*044c*/ 	.word	0x000036b0


	//   ....[32]....
        /*0450*/ 	.word	0x000036e0


	//   ....[33]....
        /*0454*/ 	.word	0x00003730


	//   ....[34]....
        /*0458*/ 	.word	0x00003750


	//   ....[35]....
        /*045c*/ 	.word	0x00003770


	//   ....[36]....
        /*0460*/ 	.word	0x00003790


	//   ....[37]....
        /*0464*/ 	.word	0x000037d0


	//   ....[38]....
        /*0468*/ 	.word	0x00003ac0


	//   ....[39]....
        /*046c*/ 	.word	0x00003ad0


	//   ....[40]....
        /*0470*/ 	.word	0x00003ae0


	//   ....[41]....
        /*0474*/ 	.word	0x00003af0


	//   ....[42]....
        /*0478*/ 	.word	0x00003b00


	//   ....[43]....
        /*047c*/ 	.word	0x00003b10


	//   ....[44]....
        /*0480*/ 	.word	0x00003b20


	//   ....[45]....
        /*0484*/ 	.word	0x00003b50


	//   ....[46]....
        /*0488*/ 	.word	0x00003b70


	//   ....[47]....
        /*048c*/ 	.word	0x00003bd0


	//   ....[48]....
        /*0490*/ 	.word	0x00003c00


	//   ....[49]....
        /*0494*/ 	.word	0x00003c30


	//   ....[50]....
        /*0498*/ 	.word	0x00003c40


	//   ....[51]....
        /*049c*/ 	.word	0x00003c50


	//   ....[52]....
        /*04a0*/ 	.word	0x00003c80


	//   ....[53]....
        /*04a4*/ 	.word	0x00003cb0


	//   ....[54]....
        /*04a8*/ 	.word	0x00003ce0


	//   ....[55]....
        /*04ac*/ 	.word	0x00003d50


	//   ....[56]....
        /*04b0*/ 	.word	0x00003d80


	//   ....[57]....
        /*04b4*/ 	.word	0x00003db0


	//   ....[58]....
        /*04b8*/ 	.word	0x00003dc0


	//   ....[59]....
        /*04bc*/ 	.word	0x00003dd0


	//   ....[60]....
        /*04c0*/ 	.word	0x00003de0


	//   ....[61]....
        /*04c4*/ 	.word	0x00003df0


	//   ....[62]....
        /*04c8*/ 	.word	0x00003e20


	//   ....[63]....
        /*04cc*/ 	.word	0x00003e30


	//   ....[64]....
        /*04d0*/ 	.word	0x00003e70


	//   ....[65]....
        /*04d4*/ 	.word	0x00003ea0


	//   ....[66]....
        /*04d8*/ 	.word	0x00003ed0


	//   ....[67]....
        /*04dc*/ 	.word	0x00003ee0


	//   ....[68]....
        /*04e0*/ 	.word	0x00003ef0


	//   ....[69]....
        /*04e4*/ 	.word	0x00003f00


	//   ....[70]....
        /*04e8*/ 	.word	0x000064f0


	//   ....[71]....
        /*04ec*/ 	.word	0x00006530


	//   ....[72]....
        /*04f0*/ 	.word	0x000065a0


	//   ....[73]....
        /*04f4*/ 	.word	0x000065e0


	//   ....[74]....
        /*04f8*/ 	.word	0x00006620


	//   ....[75]....
        /*04fc*/ 	.word	0x00006660


	//   ....[76]....
        /*0500*/ 	.word	0x000066a0


	//   ....[77]....
        /*0504*/ 	.word	0x000068e0


	//   ....[78]....
        /*0508*/ 	.word	0x00006a60


	//   ....[79]....
        /*050c*/ 	.word	0x00006bd0


	//   ....[80]....
        /*0510*/ 	.word	0x00006be0


	//   ....[81]....
        /*0514*/ 	.word	0x00006bf0


	//   ....[82]....
        /*0518*/ 	.word	0x00006c90


	//   ....[83]....
        /*051c*/ 	.word	0x00006cd0


	//   ....[84]....
        /*0520*/ 	.word	0x00006d10


	//   ....[85]....
        /*0524*/ 	.word	0x00006d50


	//   ....[86]....
        /*0528*/ 	.word	0x00006d70


	//   ....[87]....
        /*052c*/ 	.word	0x00006d90


	//   ....[88]....
        /*0530*/ 	.word	0x00006dc0


	//   ....[89]....
        /*0534*/ 	.word	0x00006e30


	//   ....[90]....
        /*0538*/ 	.word	0x00006e60


	//   ....[91]....
        /*053c*/ 	.word	0x00006e70


	//   ....[92]....
        /*0540*/ 	.word	0x00006eb0


	//   ....[93]....
        /*0544*/ 	.word	0x00006fd0


	//   ....[94]....
        /*0548*/ 	.word	0x00007010


	//   ....[95]....
        /*054c*/ 	.word	0x00007050


	//   ....[96]....
        /*0550*/ 	.word	0x000070a0


	//   ....[97]....
        /*0554*/ 	.word	0x000070d0


	//   ....[98]....
        /*0558*/ 	.word	0x000070f0


	//   ....[99]....
        /*055c*/ 	.word	0x00007130


	//   ....[100]....
        /*0560*/ 	.word	0x000071b0


	//   ....[101]....
        /*0564*/ 	.word	0x00007200


	//   ....[102]....
        /*0568*/ 	.word	0x00007560


	//   ....[103]....
        /*056c*/ 	.word	0x00007570


	//   ....[104]....
        /*0570*/ 	.word	0x00007580


	//   ....[105]....
        /*0574*/ 	.word	0x00007590


	//   ....[106]....
        /*0578*/ 	.word	0x000075a0


	//   ....[107]....
        /*057c*/ 	.word	0x000075b0


	//   ....[108]....
        /*0580*/ 	.word	0x000075e0


	//   ....[109]....
        /*0584*/ 	.word	0x00007610


	//   ....[110]....
        /*0588*/ 	.word	0x00007650


	//   ....[111]....
        /*058c*/ 	.word	0x00007670


	//   ....[112]....
        /*0590*/ 	.word	0x000076b0


	//   ....[113]....
        /*0594*/ 	.word	0x000076d0


	//   ....[114]....
        /*0598*/ 	.word	0x00007710


	//   ....[115]....
        /*059c*/ 	.word	0x00007740


	//   ....[116]....
        /*05a0*/ 	.word	0x000077a0


	//   ....[117]....
        /*05a4*/ 	.word	0x000077d0


	//   ....[118]....
        /*05a8*/ 	.word	0x000077f0


	//   ....[119]....
        /*05ac*/ 	.word	0x00007800


	//   ....[120]....
        /*05b0*/ 	.word	0x00007860


	//   ....[121]....
        /*05b4*/ 	.word	0x000078a0


	//   ....[122]....
        /*05b8*/ 	.word	0x000078e0


	//   ....[123]....
        /*05bc*/ 	.word	0x000078f0


	//   ....[124]....
        /*05c0*/ 	.word	0x00007930


	//   ....[125]....
        /*05c4*/ 	.word	0x00007950


	//   ....[126]....
        /*05c8*/ 	.word	0x00007960


	//   ....[127]....
        /*05cc*/ 	.word	0x00007970


	//   ....[128]....
        /*05d0*/ 	.word	0x00007980


	//   ....[129]....
        /*05d4*/ 	.word	0x000079c0


	//   ....[130]....
        /*05d8*/ 	.word	0x00007a00


	//   ....[131]....
        /*05dc*/ 	.word	0x00007a40


	//   ....[132]....
        /*05e0*/ 	.word	0x00007a60


	//   ....[133]....
        /*05e4*/ 	.word	0x00007a90


	//   ....[134]....
        /*05e8*/ 	.word	0x00009c30


	//   ....[135]....
        /*05ec*/ 	.word	0x0000d6f0


	//----- nvinfo : EIATTR_REG_RECONFIG
	.align		4
.L_832:
        /*05f0*/ 	.byte	0x01, 0x54
	.zero		2


	//----- nvinfo : EIATTR_SYSCALL_OFFSETS
	.align		4
        /*05f4*/ 	.byte	0x04, 0x46
        /*05f6*/ 	.short	(.L_834 - .L_833)


	//   ....[0]....
.L_833:
        /*05f8*/ 	.word	0x00001280


	//   ....[1]....
        /*05fc*/ 	.word	0x00001370


	//   ....[2]....
        /*0600*/ 	.word	0x000014d0


	//   ....[3]....
        /*0604*/ 	.word	0x000015c0


	//----- nvinfo : EIATTR_MBARRIER_INSTR_OFFSETS
	.align		4
.L_834:
        /*0608*/ 	.byte	0x04, 0x39
        /*060a*/ 	.short	(.L_836 - .L_835)


	//   ....[0]....
.L_835:
        /*060c*/ 	.word	0x00000290
        /*0610*/ 	.word	0x000000ff
        /*0614*/ 	.word	0x00030c00
        /*0618*/ 	.short	0x0100
        /*061a*/ 	.byte	0x06
	.zero		1


	//   ....[1]....
        /*061c*/ 	.word	0x00000390
        /*0620*/ 	.word	0x000000ff
        /*0624*/ 	.word	0x00030c10
        /*0628*/ 	.short	0x0100
        /*062a*/ 	.byte	0x08
	.zero		1


	//   ....[2]....
        /*062c*/ 	.word	0x000003a0
        /*0630*/ 	.word	0x000000ff
        /*0634*/ 	.word	0x00030c20
        /*0638*/ 	.short	0x0100
        /*063a*/ 	.byte	0x08
	.zero		1


	//   ....[3]....
        /*063c*/ 	.word	0x000003b0
        /*0640*/ 	.word	0x000000ff
        /*0644*/ 	.word	0x00030c18
        /*0648*/ 	.short	0x0100
        /*064a*/ 	.byte	0x08
	.zero		1


	//   ....[4]....
        /*064c*/ 	.word	0x000003c0
        /*0650*/ 	.word	0x000000ff
        /*0654*/ 	.word	0x00030c28
        /*0658*/ 	.short	0x0100
        /*065a*/ 	.byte	0x08
	.zero		1


	//   ....[5]....
        /*065c*/ 	.word	0x000004f0
        /*0660*/ 	.word	0x000000ff
        /*0664*/ 	.word	0x00030c30
        /*0668*/ 	.short	0x0100
        /*066a*/ 	.byte	0x08
	.zero		1


	//   ....[6]....
        /*066c*/ 	.word	0x00000500
        /*0670*/ 	.word	0x000000ff
        /*0674*/ 	.word	0x00030c40
        /*0678*/ 	.short	0x0100
        /*067a*/ 	.byte	0x08
	.zero		1


	//   ....[7]....
        /*067c*/ 	.word	0x00000510
        /*0680*/ 	.word	0x000000ff
        /*0684*/ 	.word	0x00030c38
        /*0688*/ 	.short	0x0100
        /*068a*/ 	.byte	0x08
	.zero		1


	//   ....[8]....
        /*068c*/ 	.word	0x00000520
        /*0690*/ 	.word	0x000000ff
        /*0694*/ 	.word	0x00030c48
        /*0698*/ 	.short	0x0100
        /*069a*/ 	.byte	0x08
	.zero		1


	//   ....[9]....
        /*069c*/ 	.word	0x00001660
        /*06a0*/ 	.word	0x000000ec
        /*06a4*/ 	.word	0x00030c00
        /*06a8*/ 	.short	0x010a
        /*06aa*/ 	.byte	0x3f
	.zero		1


	//   ....[10]....
        /*06ac*/ 	.word	0x00001790
        /*06b0*/ 	.word	0x000000ec
        /*06b4*/ 	.word	0x00030c00
        /*06b8*/ 	.short	0x010a
        /*06ba*/ 	.byte	0x3f
	.zero		1


	//   ....[11]....
        /*06bc*/ 	.word	0x00002210
        /*06c0*/ 	.word	0x00000006
        /*06c4*/ 	.word	0x00030c10
        /*06c8*/ 	.short	0x010a
        /*06ca*/ 	.byte	0x3f
	.zero		1


	//   ....[12]....
        /*06cc*/ 	.word	0x00002280
        /*06d0*/ 	.word	0x00000006
        /*06d4*/ 	.word	0x00030c10
        /*06d8*/ 	.short	0x010a
        /*06da*/ 	.byte	0x3f
	.zero		1


	//   ....[13]....
        /*06dc*/ 	.word	0x000026a0
        /*06e0*/ 	.word	0x00000006
        /*06e4*/ 	.word	0x00030c30
        /*06e8*/ 	.short	0x010a
        /*06ea*/ 	.byte	0x3f
	.zero		1


	//   ....[14]....
        /*06ec*/ 	.word	0x00002720
        /*06f0*/ 	.word	0x00000006
        /*06f4*/ 	.word	0x00030c30
        /*06f8*/ 	.short	0x010a
        /*06fa*/ 	.byte	0x3f
	.zero		1


	//   ....[15]....
        /*06fc*/ 	.word	0x000052e0
        /*0700*/ 	.word	0x00000005
        /*0704*/ 	.word	0x00000000
        /*0708*/ 	.short	0x0101
        /*070a*/ 	.byte	0x3f
	.zero		1


	//   ....[16]....
        /*070c*/ 	.word	0x00005730
        /*0710*/ 	.word	0x00000006
        /*0714*/ 	.word	0x00000000
        /*0718*/ 	.short	0x0101
        /*071a*/ 	.byte	0x3f
	.zero		1


	//   ....[17]....
        /*071c*/ 	.word	0x00005f30
        /*0720*/ 	.word	0x00000007
        /*0724*/ 	.word	0x00030c10
        /*0728*/ 	.short	0x010a
        /*072a*/ 	.byte	0x3f
	.zero		1


	//   ....[18]....
        /*072c*/ 	.word	0x00005fb0
        /*0730*/ 	.word	0x00000007
        /*0734*/ 	.word	0x00030c10
        /*0738*/ 	.short	0x010a
        /*073a*/ 	.byte	0x3f
	.zero		1


	//   ....[19]....
        /*073c*/ 	.word	0x000063c0
        /*0740*/ 	.word	0x00000007
        /*0744*/ 	.word	0x00030c30
        /*0748*/ 	.short	0x010a
        /*074a*/ 	.byte	0x3f
	.zero		1


	//   ....[20]....
        /*074c*/ 	.word	0x00006450
        /*0750*/ 	.word	0x00000007
        /*0754*/ 	.word	0x00030c30
        /*0758*/ 	.short	0x010a
        /*075a*/ 	.byte	0x3f
	.zero		1


	//   ....[21]....
        /*075c*/ 	.word	0x00008c10
        /*0760*/ 	.word	0x00000008
        /*0764*/ 	.word	0x00000000
        /*0768*/ 	.short	0x0101
        /*076a*/ 	.byte	0x3f
	.zero		1


	//   ....[22]....
        /*076c*/ 	.word	0x00009080
        /*0770*/ 	.word	0x00000007
        /*0774*/ 	.word	0x00000000
        /*0778*/ 	.short	0x0101
        /*077a*/ 	.byte	0x3f
	.zero		1


	//   ....[23]....
        /*077c*/ 	.word	0x0000bd80
        /*0780*/ 	.word	0x0000000f
        /*0784*/ 	.word	0x00030c20
        /*0788*/ 	.short	0x010a
        /*078a*/ 	.byte	0x3f
	.zero		1


	//   ....[24]....
        /*078c*/ 	.word	0x0000c320
        /*0790*/ 	.word	0x0000000f
        /*0794*/ 	.word	0x00030c40
        /*0798*/ 	.short	0x010a
        /*079a*/ 	.byte	0x3f
	.zero		1


	//   ....[25]....
        /*079c*/ 	.word	0x0000c580
        /*07a0*/ 	.word	0x0000000f
        /*07a4*/ 	.word	0x00030c28
        /*07a8*/ 	.short	0x010a
        /*07aa*/ 	.byte	0x3f
	.zero		1


	//   ....[26]....
        /*07ac*/ 	.word	0x0000c7e0
        /*07b0*/ 	.word	0x0000000f
        /*07b4*/ 	.word	0x00030c48
        /*07b8*/ 	.short	0x010a
        /*07ba*/ 	.byte	0x3f
	.zero		1


	//   ....[27]....
        /*07bc*/ 	.word	0x0000c9e0
        /*07c0*/ 	.word	0x0000000f
        /*07c4*/ 	.word	0x00030c20
        /*07c8*/ 	.short	0x010a
        /*07ca*/ 	.byte	0x3f
	.zero		1


	//   ....[28]....
        /*07cc*/ 	.word	0x0000ccb0
        /*07d0*/ 	.word	0x0000000f
        /*07d4*/ 	.word	0x00030c40
        /*07d8*/ 	.short	0x010a
        /*07da*/ 	.byte	0x3f
	.zero		1


	//   ....[29]....
        /*07dc*/ 	.word	0x0000cee0
        /*07e0*/ 	.word	0x0000000f
        /*07e4*/ 	.word	0x00030c28
        /*07e8*/ 	.short	0x010a
        /*07ea*/ 	.byte	0x3f
	.zero		1


	//   ....[30]....
        /*07ec*/ 	.word	0x0000d180
        /*07f0*/ 	.word	0x00000003
        /*07f4*/ 	.word	0x00030c40
        /*07f8*/ 	.short	0x010a
        /*07fa*/ 	.byte	0x3f
	.zero		1


	//   ....[31]....
        /*07fc*/ 	.word	0x0000d570
        /*0800*/ 	.word	0x00000007
        /*0804*/ 	.word	0x00000000
        /*0808*/ 	.short	0x010a
        /*080a*/ 	.byte	0x3f
	.zero		1


	//   ....[32]....
        /*080c*/ 	.word	0x0000d5c0
        /*0810*/ 	.word	0x00000003
        /*0814*/ 	.word	0x00000000
        /*0818*/ 	.short	0x010a
        /*081a*/ 	.byte	0x3f
	.zero		1


	//   ....[33]....
        /*081c*/ 	.word	0x0000d620
        /*0820*/ 	.word	0x00000005
        /*0824*/ 	.word	0x00000000
        /*0828*/ 	.short	0x010a
        /*082a*/ 	.byte	0x3f
	.zero		1


	//   ....[34]....
        /*082c*/ 	.word	0x0000d650
        /*0830*/ 	.word	0x00000003
        /*0834*/ 	.word	0x00000000
        /*0838*/ 	.short	0x010a
        /*083a*/ 	.byte	0x3f
	.zero		1


	//   ....[35]....
        /*083c*/ 	.word	0x0000d720
        /*0840*/ 	.word	0x000000ec
        /*0844*/ 	.word	0x00030c00
        /*0848*/ 	.short	0x010a
        /*084a*/ 	.byte	0x3f
	.zero		1


	//   ....[36]....
        /*084c*/ 	.word	0x0000d770
        /*0850*/ 	.word	0x00000006
        /*0854*/ 	.word	0x00030c10
        /*0858*/ 	.short	0x010a
        /*085a*/ 	.byte	0x3f
	.zero		1


	//   ....[37]....
        /*085c*/ 	.word	0x0000d7c0
        /*0860*/ 	.word	0x00000006
        /*0864*/ 	.word	0x00030c30
        /*0868*/ 	.short	0x010a
        /*086a*/ 	.byte	0x3f
	.zero		1


	//   ....[38]....
        /*086c*/ 	.word	0x0000d810
        /*0870*/ 	.word	0x00000007
        /*0874*/ 	.word	0x00030c10
        /*0878*/ 	.short	0x010a
        /*087a*/ 	.byte	0x3f
	.zero		1


	//   ....[39]....
        /*087c*/ 	.word	0x0000d860
        /*0880*/ 	.word	0x00000007
        /*0884*/ 	.word	0x00030c30
        /*0888*/ 	.short	0x010a
        /*088a*/ 	.byte	0x3f
	.zero		1


	//   ....[40]....
        /*088c*/ 	.word	0x0000d8b0
        /*0890*/ 	.word	0x0000000f
        /*0894*/ 	.word	0x00030c20
        /*0898*/ 	.short	0x010a
        /*089a*/ 	.byte	0x3f
	.zero		1


	//   ....[41]....
        /*089c*/ 	.word	0x0000d900
        /*08a0*/ 	.word	0x0000000f
        /*08a4*/ 	.word	0x00030c40
        /*08a8*/ 	.short	0x010a
        /*08aa*/ 	.byte	0x3f
	.zero		1


	//   ....[42]....
        /*08ac*/ 	.word	0x0000d950
        /*08b0*/ 	.word	0x0000000f
        /*08b4*/ 	.word	0x00030c28
        /*08b8*/ 	.short	0x010a
        /*08ba*/ 	.byte	0x3f
	.zero		1


	//   ....[43]....
        /*08bc*/ 	.word	0x0000d9a0
        /*08c0*/ 	.word	0x0000000f
        /*08c4*/ 	.word	0x00030c48
        /*08c8*/ 	.short	0x010a
        /*08ca*/ 	.byte	0x3f
	.zero		1


	//   ....[44]....
        /*08cc*/ 	.word	0x0000da00
        /*08d0*/ 	.word	0x0000000f
        /*08d4*/ 	.word	0x00030c20
        /*08d8*/ 	.short	0x010a
        /*08da*/ 	.byte	0x3f
	.zero		1


	//   ....[45]....
        /*08dc*/ 	.word	0x0000da50
        /*08e0*/ 	.word	0x0000000f
        /*08e4*/ 	.word	0x00030c40
        /*08e8*/ 	.short	0x010a
        /*08ea*/ 	.byte	0x3f
	.zero		1


	//   ....[46]....
        /*08ec*/ 	.word	0x0000daa0
        /*08f0*/ 	.word	0x0000000f
        /*08f4*/ 	.word	0x00030c28
        /*08f8*/ 	.short	0x010a
        /*08fa*/ 	.byte	0x3f
	.zero		1


	//   ....[47]....
        /*08fc*/ 	.word	0x0000daf0
        /*0900*/ 	.word	0x00000003
        /*0904*/ 	.word	0x00030c40
        /*0908*/ 	.short	0x010a
        /*090a*/ 	.byte	0x3f
	.zero		1


	//   ....[48]....
        /*090c*/ 	.word	0x0000dbc0
        /*0910*/ 	.word	0x00000007
        /*0914*/ 	.word	0x00000000
        /*0918*/ 	.short	0x010a
        /*091a*/ 	.byte	0x3f
	.zero		1


	//   ....[49]....
        /*091c*/ 	.word	0x0000dc10
        /*0920*/ 	.word	0x00000003
        /*0924*/ 	.word	0x00000000
        /*0928*/ 	.short	0x010a
        /*092a*/ 	.byte	0x3f
	.zero		1


	//   ....[50]....
        /*092c*/ 	.word	0x0000dc60
        /*0930*/ 	.word	0x00000005
        /*0934*/ 	.word	0x00000000
        /*0938*/ 	.short	0x010a
        /*093a*/ 	.byte	0x3f
	.zero		1


	//----- nvinfo : EIATTR_NUM_MBARRIERS
	.align		4
.L_836:
        /*093c*/ 	.byte	0x03, 0x38
        /*093e*/ 	.short	0x0009


	//----- nvinfo : EIATTR_EXIT_INSTR_OFFSETS
	.align		4
        /*0940*/ 	.byte	0x04, 0x1c
        /*0942*/ 	.short	(.L_838 - .L_837)


	//   ....[0]....
.L_837:
        /*0944*/ 	.word	0x0000d6a0


	//----- nvinfo : EIATTR_MAX_THREADS
	.align		4
.L_838:
        /*0948*/ 	.byte	0x04, 0x05
        /*094a*/ 	.short	(.L_840 - .L_839)
.L_839:
        /*094c*/ 	.word	0x00000180
        /*0950*/ 	.word	0x00000001
        /*0954*/ 	.word	0x00000001


	//----- nvinfo : EIATTR_CRS_STACK_SIZE
	.align		4
.L_840:
        /*0958*/ 	.byte	0x04, 0x1e
        /*095a*/ 	.short	(.L_842 - .L_841)
.L_841:
        /*095c*/ 	.word	0x00000000


	//----- nvinfo : EIATTR_CBANK_PARAM_SIZE
	.align		4
.L_842:
        /*0960*/ 	.byte	0x03, 0x19
        /*0962*/ 	.short	0x0770


	//----- nvinfo : EIATTR_PARAM_CBANK
	.align		4
        /*0964*/ 	.byte	0x04, 0x0a
        /*0966*/ 	.short	(.L_844 - .L_843)
	.align		4
.L_843:
        /*0968*/ 	.word	index@(.nv.constant0._ZN7cutlass13device_kernelIN5flash11enable_sm90INS1_16FlashAttnBwdSm90INS1_25CollectiveMainloopBwdSm90ILi2ELi2ELi2EN4cute5tupleIJNS5_1CILi1EEES8_S8_EEENS6_IJNS7_ILi128EEESA_NS7_ILi64EEEEEENS_6half_tEfNS_4arch4Sm90ELb1ELb0ELb0ELb1ELb0ELb1ELb0ELb0ELi2ELi1ELi2ELi2ELb0EEENS1_24CollectiveEpilogueBwdGQAISC_fSF_Li256ELb1ELb0EEENS1_25SingleTileBwdLPTSchedulerILb1ELi128ELb0EEEEEEEEEvNT_6ParamsE)
        /*096c*/ 	.short	0x0210
        /*096e*/ 	.short	0x0770


	//----- nvinfo : EIATTR_SW_WAR
	.align		4
.L_844:
        /*0970*/ 	.byte	0x04, 0x36
        /*0972*/ 	.short	(.L_846 - .L_845)
.L_845:
        /*0974*/ 	.word	0x00000008
.L_846:


//--------------------- .nv.info._ZN7cutlass13device_kernelIN5flash32FlashAttnBwdPostprocessConvertdQIN4cute5tupleIJNS3_1CILi128EEENS5_ILi64EEEEEENS_6half_tEfNS_4arch4Sm90ELi256ENS3_8TiledMMAINS3_8MMA_AtomIJNS3_4SM904GMMA25MMA_64x64x16_F32F16F16_RSILNSF_5MajorE0ELSH_1ELNSF_7ScaleInE1ELSI_1EEEEEENS3_6LayoutINS4_IJNS5_ILi2EEENS5_ILi1EEESN_EEENS4_IJSN_NS5_ILi0EEESP_EEEEENS4_IJNS3_10UnderscoreESS_SS_EEEEELb0EEEEEvNT_6ParamsE --------------------------
	.section	.nv.info._ZN7cutlass13device_kernelIN5flash32FlashAttnBwdPostprocessConvertdQIN4cute5tupleIJNS3_1CILi128EEENS5_ILi64EEEEEENS_6half_tEfNS_4arch4Sm90ELi256ENS3_8TiledMMAINS3_8MMA_AtomIJNS3_4SM904GMMA25MMA_64x64x16_F32F16F16_RSILNSF_5MajorE0ELSH_1ELNSF_7ScaleInE1ELSI_1EEEEEENS3_6LayoutINS4_IJNS5_ILi2EEENS5_ILi1EEESN_EEENS4_IJSN_NS5_ILi0EEESP_EEEEENS4_IJNS3_10UnderscoreESS_SS_EEEEELb0EEEEEvNT_6ParamsE,"",@"SHT_CUDA_INFO"
	.sectionflags	@""
	.align	4


	//----- nvinfo : EIATTR_CUDA_API_VERSION
	.align		4
        /*0000*/ 	.byte	0x04, 0x37
        /*0002*/ 	.short	(.L_848 - .L_847)
.L_847:
        /*0004*/ 	.word	0x00000082


	//----- nvinfo : EIATTR_KPARAM_INFO
	.align		4
.L_848:
        /*0008*/ 	.byte	0x04, 0x17
        /*000a*/ 	.short	(.L_850 - .L_849)
.L_849:
        /*000c*/ 	.word	0x00000000
        /*0010*/ 	.short	0x0000
        /*0012*/ 	.short	0x0000
        /*0014*/ 	.byte	0x00, 0xf0, 0xc1, 0x01


	//----- nvinfo : EIATTR_SPARSE_MMA_MASK
	.align		4
.L_850:
        /*0018*/ 	.byte	0x03, 0x50
        /*001a*/ 	.short	0x0000


	//----- nvinfo : EIATTR_MAXREG_COUNT
	.align		4
        /*001c*/ 	.byte	0x03, 0x1b
        /*001e*/ 	.short	0x0080


	//----- nvinfo : EIATTR_NUM_BARRIERS
	.align		4
        /*0020*/ 	.byte	0x02, 0x4c
        /*0022*/ 	.byte	0x01
	.zero		1


	//----- nvinfo : EIATTR_MERCURY_ISA_VERSION
	.align		4
        /*0024*/ 	.byte	0x03, 0x5f
        /*0026*/ 	.short	0x0101


	//----- nvinfo : EIATTR_MBARRIER_INSTR_OFFSETS
	.align		4
        /*0028*/ 	.byte	0x04, 0x39
        /*002a*/ 	.short	(.L_852 - .L_851)


	//   ....[0]....
.L_851:
        /*002c*/ 	.word	0x000004a0
        /*0030*/ 	.word	0x000000ff
        /*0034*/ 	.word	0x0000c000
        /*0038*/ 	.short	0x0100
        /*003a*/ 	.byte	0x06
	.zero		1


	//   ....[1]....
        /*003c*/ 	.word	0x000005b0
        /*0040*/ 	.word	0x00000029
        /*0044*/ 	.word	0x0000c000
        /*0048*/ 	.short	0x010a
        /*004a*/ 	.byte	0x3f
	.zero		1


	//----- nvinfo : EIATTR_NUM_MBARRIERS
	.align		4
.L_852:
        /*004c*/ 	.byte	0x03, 0x38
        /*004e*/ 	.short	0x0001


	//----- nvinfo : EIATTR_EXIT_INSTR_OFFSETS
	.align		4
        /*0050*/ 	.byte	0x04, 0x1c
        /*0052*/ 	.short	(.L_854 - .L_853)


	//   ....[0]....
.L_853:
        /*0054*/ 	.word	0x000001b0


	//   ....[1]....
        /*0058*/ 	.word	0x000011a0


	//   ....[2]....
        /*005c*/ 	.word	0x00001270


	//----- nvinfo : EIATTR_MAX_THREADS
	.align		4
.L_854:
        /*0060*/ 	.byte	0x04, 0x05
        /*0062*/ 	.short	(.L_856 - .L_855)
.L_855:
        /*0064*/ 	.word	0x00000100
        /*0068*/ 	.word	0x00000001
        /*006c*/ 	.word	0x00000001


	//----- nvinfo : EIATTR_CRS_STACK_SIZE
	.align		4
.L_856:
        /*0070*/ 	.byte	0x04, 0x1e
        /*0072*/ 	.short	(.L_858 - .L_857)
.L_857:
        /*0074*/ 	.word	0x00000000


	//----- nvinfo : EIATTR_CBANK_PARAM_SIZE
	.align		4
.L_858:
        /*0078*/ 	.byte	0x03, 0x19
        /*007a*/ 	.short	0x0070


	//----- nvinfo : EIATTR_PARAM_CBANK
	.align		4
        /*007c*/ 	.byte	0x04, 0x0a
        /*007e*/ 	.short	(.L_860 - .L_859)
	.align		4
.L_859:
        /*0080*/ 	.word	index@(.nv.constant0._ZN7cutlass13device_kernelIN5flash32FlashAttnBwdPostprocessConvertdQIN4cute5tupleIJNS3_1CILi128EEENS5_ILi64EEEEEENS_6half_tEfNS_4arch4Sm90ELi256ENS3_8TiledMMAINS3_8MMA_AtomIJNS3_4SM904GMMA25MMA_64x64x16_F32F16F16_RSILNSF_5MajorE0ELSH_1ELNSF_7ScaleInE1ELSI_1EEEEEENS3_6LayoutINS4_IJNS5_ILi2EEENS5_ILi1EEESN_EEENS4_IJSN_NS5_ILi0EEESP_EEEEENS4_IJNS3_10UnderscoreESS_SS_EEEEELb0EEEEEvNT_6ParamsE)
        /*0084*/ 	.short	0x0210
        /*0086*/ 	.short	0x0070


	//----- nvinfo : EIATTR_SW_WAR
	.align		4
.L_860:
        /*0088*/ 	.byte	0x04, 0x36
        /*008a*/ 	.short	(.L_862 - .L_861)
.L_861:
        /*008c*/ 	.word	0x00000008
.L_862:


//--------------------- .nv.info._ZN7cutlass13device_kernelIN5flash32FlashAttnBwdPostprocessConvertdQIN4cute5tupleIJNS3_1CILi128EEENS5_ILi64EEEEEENS_6half_tEfNS_4arch4Sm90ELi256ENS3_8TiledMMAINS3_8MMA_AtomIJNS3_4SM904GMMA25MMA_64x64x16_F32F16F16_SSILNSF_5MajorE0ELSH_1ELNSF_7ScaleInE1ELSI_1EEEEEENS3_6LayoutINS4_IJNS5_ILi2EEENS5_ILi1EEESN_EEENS4_IJSN_NS5_ILi0EEESP_EEEEENS4_IJNS3_10UnderscoreESS_SS_EEEEELb0EEEEEvNT_6ParamsE --------------------------
	.section	.nv.info._ZN7cutlass13device_kernelIN5flash32FlashAttnBwdPostprocessConvertdQIN4cute5tupleIJNS3_1CILi128EEENS5_ILi64EEEEEENS_6half_tEfNS_4arch4Sm90ELi256ENS3_8TiledMMAINS3_8MMA_AtomIJNS3_4SM904GMMA25MMA_64x64x16_F32F16F16_SSILNSF_5MajorE0ELSH_1ELNSF_7ScaleInE1ELSI_1EEEEEENS3_6LayoutINS4_IJNS5_ILi2EEENS5_ILi1EEESN_EEENS4_IJSN_NS5_ILi0EEESP_EEEEENS4_IJNS3_10UnderscoreESS_SS_EEEEELb0EEEEEvNT_6ParamsE,"",@"SHT_CUDA_INFO"
	.sectionflags	@""
	.align	4


	//----- nvinfo : EIATTR_CUDA_API_VERSION
	.align		4
        /*0000*/ 	.byte	0x04, 0x37
        /*0002*/ 	.short	(.L_864 - .L_863)
.L_863:
        /*0004*/ 	.word	0x00000082


	//----- nvinfo : EIATTR_KPARAM_INFO
	.align		4
.L_864:
        /*0008*/ 	.byte	0x04, 0x17
        /*000a*/ 	.short	(.L_866 - .L_865)
.L_865:
        /*000c*/ 	.word	0x00000000
        /*0010*/ 	.short	0x0000
        /*0012*/ 	.short	0x0000
        /*0014*/ 	.byte	0x00, 0xf0, 0xc1, 0x01


	//----- nvinfo : EIATTR_SPARSE_MMA_MASK
	.align		4
.L_866:
        /*0018*/ 	.byte	0x03, 0x50
        /*001a*/ 	.short	0x0000


	//----- nvinfo : EIATTR_MAXREG_COUNT
	.align		4
        /*001c*/ 	.byte	0x03, 0x1b
        /*001e*/ 	.short	0x0080


	//----- nvinfo : EIATTR_NUM_BARRIERS
	.align		4
        /*0020*/ 	.byte	0x02, 0x4c
        /*0022*/ 	.byte	0x01
	.zero		1


	//----- nvinfo : EIATTR_MERCURY_ISA_VERSION
	.align		4
        /*0024*/ 	.byte	0x03, 0x5f
        /*0026*/ 	.short	0x0101


	//----- nvinfo : EIATTR_MBARRIER_INSTR_OFFSETS
	.align		4
        /*0028*/ 	.byte	0x04, 0x39
        /*002a*/ 	.short	(.L_868 - .L_867)


	//   ....[0]....
.L_867:
        /*002c*/ 	.word	0x000004a0
        /*0030*/ 	.word	0x000000ff
        /*0034*/ 	.word	0x0000c000
        /*0038*/ 	.short	0x0100
        /*003a*/ 	.byte	0x06
	.zero		1


	//   ....[1]....
        /*003c*/ 	.word	0x000005b0
        /*0040*/ 	.word	0x00000029
        /*0044*/ 	.word	0x0000c000
        /*0048*/ 	.short	0x010a
        /*004a*/ 	.byte	0x3f
	.zero		1


	//----- nvinfo : EIATTR_NUM_MBARRIERS
	.align		4
.L_868:
        /*004c*/ 	.byte	0x03, 0x38
        /*004e*/ 	.short	0x0001


	//----- nvinfo : EIATTR_EXIT_INSTR_OFFSETS
	.align		4
        /*0050*/ 	.byte	0x04, 0x1c
        /*0052*/ 	.short	(.L_870 - .L_869)


	//   ....[0]....
.L_869:
        /*0054*/ 	.word	0x000001b0


	//   ....[1]....
        /*0058*/ 	.word	0x000011a0


	//   ....[2]....
        /*005c*/ 	.word	0x00001270


	//----- nvinfo : EIATTR_MAX_THREADS
	.align		4
.L_870:
        /*0060*/ 	.byte	0x04, 0x05
        /*0062*/ 	.short	(.L_872 - .L_871)
.L_871:
        /*0064*/ 	.word	0x00000100
        /*0068*/ 	.word	0x00000001
        /*006c*/ 	.word	0x00000001


	//----- nvinfo : EIATTR_CRS_STACK_SIZE
	.align		4
.L_872:
        /*0070*/ 	.byte	0x04, 0x1e
        /*0072*/ 	.short	(.L_874 - .L_873)
.L_873:
        /*0074*/ 	.word	0x00000000


	//----- nvinfo : EIATTR_CBANK_PARAM_SIZE
	.align		4
.L_874:
        /*0078*/ 	.byte	0x03, 0x19
        /*007a*/ 	.short	0x0070


	//----- nvinfo : EIATTR_PARAM_CBANK
	.align		4
        /*007c*/ 	.byte	0x04, 0x0a
        /*007e*/ 	.short	(.L_876 - .L_875)
	.align		4
.L_875:
        /*0080*/ 	.word	index@(.nv.constant0._ZN7cutlass13device_kernelIN5flash32FlashAttnBwdPostprocessConvertdQIN4cute5tupleIJNS3_1CILi128EEENS5_ILi64EEEEEENS_6half_tEfNS_4arch4Sm90ELi256ENS3_8TiledMMAINS3_8MMA_AtomIJNS3_4SM904GMMA25MMA_64x64x16_F32F16F16_SSILNSF_5MajorE0ELSH_1ELNSF_7ScaleInE1ELSI_1EEEEEENS3_6LayoutINS4_IJNS5_ILi2EEENS5_ILi1EEESN_EEENS4_IJSN_NS5_ILi0EEESP_EEEEENS4_IJNS3_10UnderscoreESS_SS_EEEEELb0EEEEEvNT_6ParamsE)
        /*0084*/ 	.short	0x0210
        /*0086*/ 	.short	0x0070


	//----- nvinfo : EIATTR_SW_WAR
	.align		4
.L_876:
        /*0088*/ 	.byte	0x04, 0x36
        /*008a*/ 	.short	(.L_878 - .L_877)
.L_877:
        /*008c*/ 	.word	0x00000008
.L_878:


//--------------------- .nv.info._ZN7cutlass13device_kernelIN5flash11enable_sm90INS1_16FlashAttnBwdSm90INS1_25CollectiveMainloopBwdSm90ILi2ELi2ELi2EN4cute5tupleIJNS5_1CILi1EEES8_S8_EEENS6_IJNS7_ILi128EEESA_NS7_ILi64EEEEEENS_6half_tEfNS_4arch4Sm90ELb1ELb0ELb0ELb1ELb1ELb1ELb0ELb0ELi2ELi1ELi2ELi2ELb0EEENS1_24CollectiveEpilogueBwdGQAISC_fSF_Li256ELb1ELb1EEENS1_25SingleTileBwdLPTSchedulerILb1ELi128ELb1EEEEEEEEEvNT_6ParamsE --------------------------
	.section	.nv.info._ZN7cutlass13device_kernelIN5flash11enable_sm90INS1_16FlashAttnBwdSm90INS1_25CollectiveMainloopBwdSm90ILi2ELi2ELi2EN4cute5tupleIJNS5_1CILi1EEES8_S8_EEENS6_IJNS7_ILi128EEESA_NS7_ILi64EEEEEENS_6half_tEfNS_4arch4Sm90ELb1ELb0ELb0ELb1ELb1ELb1ELb0ELb0ELi2ELi1ELi2ELi2ELb0EEENS1_24CollectiveEpilogueBwdGQAISC_fSF_Li256ELb1ELb1EEENS1_25SingleTileBwdLPTSchedulerILb1ELi128ELb1EEEEEEEEEvNT_6ParamsE,"",@"SHT_CUDA_INFO"
	.sectionflags	@""
	.align	4


	//----- nvinfo : EIATTR_CUDA_API_VERSION
	.align		4
        /*0000*/ 	.byte	0x04, 0x37
        /*0002*/ 	.short	(.L_880 - .L_879)
.L_879:
        /*0004*/ 	.word	0x00000082


	//----- nvinfo : EIATTR_KPARAM_INFO
	.align		4
.L_880:
        /*0008*/ 	.byte	0x04, 0x17
        /*000a*/ 	.short	(.L_882 - .L_881)
.L_881:
        /*000c*/ 	.word	0x00000000
        /*0010*/ 	.short	0x0000
        /*0012*/ 	.short	0x0070
        /*0014*/ 	.byte	0x00, 0xf0, 0x01, 0x1c


	//----- nvinfo : EIATTR_SPARSE_MMA_MASK
	.align		4
.L_882:
        /*0018*/ 	.byte	0x03, 0x50
        /*001a*/ 	.short	0x0000


	//----- nvinfo : EIATTR_MAXREG_COUNT
	.align		4
        /*001c*/ 	.byte	0x03, 0x1b
        /*001e*/ 	.short	0x00a8


	//----- nvinfo : EIATTR_NUM_BARRIERS
	.align		4
        /*0020*/ 	.byte	0x02, 0x4c
        /*0022*/ 	.byte	0x10
	.zero		1


	//----- nvinfo : EIATTR_EXTERNS
	.align		4
        /*0024*/ 	.byte	0x04, 0x0f
        /*0026*/ 	.short	(.L_884 - .L_883)


	//   ....[0]....
	.align		4
.L_883:
        /*0028*/ 	.word	index@(__assertfail)


	//----- nvinfo : EIATTR_ANNOTATIONS
	.align		4
.L_884:
        /*002c*/ 	.byte	0x04, 0x55
        /*002e*/ 	.short	(.L_886 - .L_885)


	//   ....[0]....
.L_885:
        /* <DEDUP_REMOVED lines=22> */


	//----- nvinfo : EIATTR_MERCURY_ISA_VERSION
	.align		4
.L_886:
        /*0180*/ 	.byte	0x03, 0x5f
        /*0182*/ 	.short	0x0101


	//----- nvinfo : EIATTR_INT_WARP_WIDE_INSTR_OFFSETS
	.align		4
        /*0184*/ 	.byte	0x04, 0x31
        /*0186*/ 	.short	(.L_888 - .L_887)


	//   ....[0]....
.L_887:
        /*0188*/ 	.word	0x00000190


	//   ....[1]....
        /*018c*/ 	.word	0x000001c0


	//   ....[2]....
        /*0190*/ 	.word	0x0000b2f0


	//   ....[3]....
        /*0194*/ 	.word	0x0000b9a0


	//   ....[4]....
        /*0198*/ 	.word	0x0000bed0


	//----- nvinfo : EIATTR_COOP_GROUP_MASK_REGIDS
	.align		4
.L_888:
        /*019c*/ 	.byte	0x04, 0x29
        /*019e*/ 	.short	(.L_890 - .L_889)


	//   ....[0]....
.L_889:
        /*01a0*/ 	.word	0xffffffff


	//   ....[1]....
        /*01a4*/ 	.word	0xffffffff


	//   ....[2]....
        /*01a8*/ 	.word	0xffffffff


	//   ....[3]....
        /*01ac*/ 	.word	0xffffffff


	//   ....[4]....
        /*01b0*/ 	.word	0xffffffff


	//   ....[5]....
        /*01b4*/ 	.word	0xffffffff


	//   ....[6]....
        /*01b8*/ 	.word	0xffffffff


	//   ....[7]....
        /*01bc*/ 	.word	0xffffffff


	//   ....[8]....
        /*01c0*/ 	.word	0xffffffff


	//   ....[9]....
        /*01c4*/ 	.word	0xffffffff


	//   ....[10]....
        /*01c8*/ 	.word	0xffffffff


	//   ....[11]....
        /*01cc*/ 	.word	0xffffffff


	//   ....[12]....
        /*01d0*/ 	.word	0xffffffff


	//   ....[13]....
        /*01d4*/ 	.word	0xffffffff


	//   ....[14]....
        /*01d8*/ 	.word	0xffffffff


	//   ....[15]....
        /*01dc*/ 	.word	0xffffffff


	//   ....[16]....
        /*01e0*/ 	.word	0xffffffff


	//   ....[17]....
        /*01e4*/ 	.word	0xffffffff


	//   ....[18]....
        /*01e8*/ 	.word	0xffffffff


	//   ....[19]....
        /*01ec*/ 	.word	0xffffffff


	//   ....[20]....
        /*01f0*/ 	.word	0xffffffff


	//   ....[21]....
        /*01f4*/ 	.word	0xffffffff


	//   ....[22]....
        /*01f8*/ 	.word	0xffffffff


	//   ....[23]....
        /*01fc*/ 	.word	0xffffffff


	//   ....[24]....
        /*0200*/ 	.word	0xffffffff


	//   ....[25]....
        /*0204*/ 	.word	0xffffffff


	//   ....[26]....
        /*0208*/ 	.word	0xffffffff


	//   ....[27]....
        /*020c*/ 	.word	0xffffffff


	//   ....[28]....
        /*0210*/ 	.word	0xffffffff


	//   ....[29]....
        /*0214*/ 	.word	0xffffffff


	//   ....[30]....
        /*0218*/ 	.word	0xffffffff


	//   ....[31]....
        /*021c*/ 	.word	0xffffffff


	//   ....[32]....
        /*0220*/ 	.word	0xffffffff


	//   ....[33]....
        /*0224*/ 	.word	0xffffffff


	//   ....[34]....
        /*0228*/ 	.word	0xffffffff


	//   ....[35]....
        /*022c*/ 	.word	0xffffffff


	//   ....[36]....
        /*0230*/ 	.word	0xffffffff


	//   ....[37]....
        /*0234*/ 	.word	0xffffffff


	//   ....[38]....
        /*0238*/ 	.word	0xffffffff


	//   ....[39]....
        /*023c*/ 	.word	0xffffffff


	//   ....[40]....
        /*0240*/ 	.word	0xffffffff


	//   ....[41]....
        /*0244*/ 	.word	0xffffffff


	//   ....[42]....
        /*0248*/ 	.word	0xffffffff


	//   ....[43]....
        /*024c*/ 	.word	0xffffffff


	//   ....[44]....
        /*0250*/ 	.word	0xffffffff


	//   ....[45]....
        /*0254*/ 	.word	0xffffffff


	//   ....[46]....
        /*0258*/ 	.word	0xffffffff


	//   ....[47]....
        /*025c*/ 	.word	0xffffffff


	//   ....[48]....
        /*0260*/ 	.word	0xffffffff


	//   ....[49]....
        /*0264*/ 	.word	0xffffffff


	//   ....[50]....
        /*0268*/ 	.word	0xffffffff


	//   ....[51]....
        /*026c*/ 	.word	0xffffffff


	//   ....[52]....
        /*0270*/ 	.word	0xffffffff


	//   ....[53]....
        /*0274*/ 	.word	0xffffffff


	//   ....[54]....
        /*0278*/ 	.word	0xffffffff


	//   ....[55]....
        /*027c*/ 	.word	0xffffffff


	//   ....[56]....
        /*0280*/ 	.word	0xffffffff


	//   ....[57]....
        /*0284*/ 	.word	0xffffffff


	//   ....[58]....
        /*0288*/ 	.word	0xffffffff


	//   ....[59]....
        /*028c*/ 	.word	0xffffffff


	//   ....[60]....
        /*0290*/ 	.word	0xffffffff


	//   ....[61]....
        /*0294*/ 	.word	0xffffffff


	//   ....[62]....
        /*0298*/ 	.word	0xffffffff


	//   ....[63]....
        /*029c*/ 	.word	0xffffffff


	//   ....[64]....
        /*02a0*/ 	.word	0xffffffff


	//   ....[65]....
        /*02a4*/ 	.word	0xffffffff


	//   ....[66]....
        /*02a8*/ 	.word	0xffffffff


	//   ....[67]....
        /*02ac*/ 	.word	0xffffffff


	//   ....[68]....
        /*02b0*/ 	.word	0xffffffff


	//   ....[69]....
        /*02b4*/ 	.word	0xffffffff


	//   ....[70]....
        /*02b8*/ 	.word	0xffffffff


	//   ....[71]....
        /*02bc*/ 	.word	0xffffffff


	//   ....[72]....
        /*02c0*/ 	.word	0xffffffff


	//   ....[73]....
        /*02c4*/ 	.word	0xffffffff


	//   ....[74]....
        /*02c8*/ 	.word	0xffffffff


	//   ....[75]....
        /*02cc*/ 	.word	0xffffffff


	//   ....[76]....
        /*02d0*/ 	.word	0xffffffff


	//   ....[77]....
        /*02d4*/ 	.word	0xffffffff


	//   ....[78]....
        /*02d8*/ 	.word	0xffffffff


	//   ....[79]....
        /*02dc*/ 	.word	0xffffffff


	//   ....[80]....
        /*02e0*/ 	.word	0xffffffff


	//   ....[81]....
        /*02e4*/ 	.word	0xffffffff


	//   ....[82]....
        /*02e8*/ 	.word	0xffffffff


	//   ....[83]....
        /*02ec*/ 	.word	0xffffffff


	//   ....[84]....
        /*02f0*/ 	.word	0xffffffff


	//   ....[85]....
        /*02f4*/ 	.word	0xffffffff


	//   ....[86]....
        /*02f8*/ 	.word	0xffffffff


	//   ....[87]....
        /*02fc*/ 	.word	0xffffffff


	//   ....[88]....
        /*0300*/ 	.word	0xffffffff


	//   ....[89]....
        /*0304*/ 	.word	0xffffffff


	//   ....[90]....
        /*0308*/ 	.word	0xffffffff


	//   ....[91]....
        /*030c*/ 	.word	0xffffffff


	//   ....[92]....
        /*0310*/ 	.word	0xffffffff


	//   ....[93]....
        /*0314*/ 	.word	0xffffffff


	//   ....[94]....
        /*0318*/ 	.word	0xffffffff


	//   ....[95]....
        /*031c*/ 	.word	0xffffffff


	//   ....[96]....
        /*0320*/ 	.word	0xffffffff


	//   ....[97]....
        /*0324*/ 	.word	0xffffffff


	//   ....[98]....
        /*0328*/ 	.word	0xffffffff


	//   ....[99]....
        /*032c*/ 	.word	0xffffffff


	//   ....[100]....
        /*0330*/ 	.word	0xffffffff


	//   ....[101]....
        /*0334*/ 	.word	0xffffffff


	//   ....[102]....
        /*0338*/ 	.word	0xffffffff


	//   ....[103]....
        /*033c*/ 	.word	0xffffffff


	//   ....[104]....
        /*0340*/ 	.word	0xffffffff


	//   ....[105]....
        /*0344*/ 	.word	0xffffffff


	//   ....[106]....
        /*0348*/ 	.word	0xffffffff


	//   ....[107]....
        /*034c*/ 	.word	0xffffffff


	//   ....[108]....
        /*0350*/ 	.word	0xffffffff


	//   ....[109]....
        /*0354*/ 	.word	0xffffffff


	//   ....[110]....
        /*0358*/ 	.word	0xffffffff


	//   ....[111]....
        /*035c*/ 	.word	0xffffffff


	//   ....[112]....
        /*0360*/ 	.word	0xffffffff


	//   ....[113]....
        /*0364*/ 	.word	0xffffffff


	//   ....[114]....
        /*0368*/ 	.word	0xffffffff


	//   ....[115]....
        /*036c*/ 	.word	0xffffffff


	//   ....[116]....
        /*0370*/ 	.word	0xffffffff


	//   ....[117]....
        /*0374*/ 	.word	0xffffffff


	//   ....[118]....
        /*0378*/ 	.word	0xffffffff


	//   ....[119]....
        /*037c*/ 	.word	0xffffffff


	//   ....[120]....
        /*0380*/ 	.word	0xffffffff


	//   ....[121]....
        /*0384*/ 	.word	0xffffffff


	//   ....[122]....
        /*0388*/ 	.word	0xffffffff


	//   ....[123]....
        /*038c*/ 	.word	0xffffffff


	//   ....[124]....
        /*0390*/ 	.word	0xffffffff


	//   ....[125]....
        /*0394*/ 	.word	0xffffffff


	//   ....[126]....
        /*0398*/ 	.word	0xffffffff


	//   ....[127]....
        /*039c*/ 	.word	0xffffffff


	//   ....[128]....
        /*03a0*/ 	.word	0xffffffff


	//   ....[129]....
        /*03a4*/ 	.word	0xffffffff


	//   ....[130]....
        /*03a8*/ 	.word	0xffffffff


	//   ....[131]....
        /*03ac*/ 	.word	0xffffffff


	//   ....[132]....
        /*03b0*/ 	.word	0xffffffff


	//   ....[133]....
        /*03b4*/ 	.word	0xffffffff


	//   ....[134]....
        /*03b8*/ 	.word	0xffffffff


	//   ....[135]....
        /*03bc*/ 	.word	0xffffffff


	//   ....[136]....
        /*03c0*/ 	.word	0xffffffff


	//   ....[137]....
        /*03c4*/ 	.word	0xffffffff


	//   ....[138]....
        /*03c8*/ 	.word	0xffffffff


	//   ....[139]....
        /*03cc*/ 	.word	0xffffffff


	//   ....[140]....
        /*03d0*/ 	.word	0xffffffff


	//   ....[141]....
        /*03d4*/ 	.word	0xffffffff


	//   ....[142]....
        /*03d8*/ 	.word	0xffffffff


	//   ....[143]....
        /*03dc*/ 	.word	0xffffffff


	//   ....[144]....
        /*03e0*/ 	.word	0xffffffff


	//   ....[145]....
        /*03e4*/ 	.word	0x0500000f


	//   ....[146]....
        /*03e8*/ 	.word	0x0500000f


	//   ....[147]....
        /*03ec*/ 	.word	0x0500000f


	//   ....[148]....
        /*03f0*/ 	.word	0x0500000f


	//   ....[149]....
        /*03f4*/ 	.word	0x0500000f


	//   ....[150]....
        /*03f8*/ 	.word	0x0500000f


	//----- nvinfo : EIATTR_COOP_GROUP_INSTR_OFFSETS
	.align		4
.L_890:
        /*03fc*/ 	.byte	0x04, 0x28
        /*03fe*/ 	.short	(.L_892 - .L_891)


	//   ....[0]....
.L_891:
        /*0400*/ 	.word	0x00000070


	//   ....[1]....
        /*0404*/ 	.word	0x000001a0


	//   ....[2]....
        /*0408*/ 	.word	0x000001f0


	//   ....[3]....
        /*040c*/ 	.word	0x000003e0


	//   ....[4]....
        /*0410*/ 	.word	0x00000630


	//   ....[5]....
        /*0414*/ 	.word	0x00001620


	//   ....[6]....
        /*0418*/ 	.word	0x00002840


	//   ....[7]....
        /*041c*/ 	.word	0x00002890


	//   ....[8]....
        /*0420*/ 	.word	0x00002930


	//   ....[9]....
        /*0424*/ 	.word	0x000029b0


	//   ....[10]....
        /*0428*/ 	.word	0x000029f0


	//   ....[11]....
        /*042c*/ 	.word	0x00002a30


	//   ....[12]....
        /*0430*/ 	.word	0x00002a60


	//   ....[13]....
        /*0434*/ 	.word	0x00002a90


	//   ....[14]....
        /*0438*/ 	.word	0x00002ac0


	//   ....[15]....
        /*043c*/ 	.word	0x00002b30


	//   ....[16]....
        /*0440*/ 	.word	0x00002db0


	//   ....[17]....
        /*0444*/ 	.word	0x00002e60


	//   ....[18]....
        /*0448*/ 	.word	0x00002f00


	//   ....[19]....
        /*044c*/ 	.word	0x00002f60


	//   ....[20]....
        /*0450*/ 	.word	0x00002fa0


	//   ....[21]....
        /*0454*/ 	.word	0x00003000


	//   ....[22]....
        /*0458*/ 	.word	0x000030a0


	//   ....[23]....
        /*045c*/ 	.word	0x00003140


	//   ....[24]....
        /*0460*/ 	.word	0x00003180


	//   ....[25]....
        /*0464*/ 	.word	0x000031c0


	//   ....[26]....
        /*0468*/ 	.word	0x00003200


	//   ....[27]....
        /*046c*/ 	.word	0x00003320


	//   ....[28]....
        /*0470*/ 	.word	0x000035a0


	//   ....[29]....
        /*0474*/ 	.word	0x00003600


	//   ....[30]....
        /*0478*/ 	.word	0x00003630


	//   ....[31]....
        /*047c*/ 	.word	0x00003660


	//   ....[32]....
        /*0480*/ 	.word	0x000036d0


	//   ....[33]....
        /*0484*/ 	.word	0x000036f0


	//   ....[34]....
        /*0488*/ 	.word	0x00003730


	//   ....[35]....
        /*048c*/ 	.word	0x00003770


	//   ....[36]....
        /*0490*/ 	.word	0x00003780


	//   ....[37]....
        /*0494*/ 	.word	0x00003800


	//   ....[38]....
        /*0498*/ 	.word	0x00003ae0


	//   ....[39]....
        /*049c*/ 	.word	0x00003af0


	//   ....[40]....
        /*04a0*/ 	.word	0x00003b00


	//   ....[41]....
        /*04a4*/ 	.word	0x00003b10


	//   ....[42]....
        /*04a8*/ 	.word	0x00003b20


	//   ....[43]....
        /*04ac*/ 	.word	0x00003b30


	//   ....[44]....
        /*04b0*/ 	.word	0x00003b40


	//   ....[45]....
        /*04b4*/ 	.word	0x00003b70


	//   ....[46]....
        /*04b8*/ 	.word	0x00003b90


	//   ....[47]....
        /*04bc*/ 	.word	0x00003bf0


	//   ....[48]....
        /*04c0*/ 	.word	0x00003c20


	//   ....[49]....
        /*04c4*/ 	.word	0x00003c50


	//   ....[50]....
        /*04c8*/ 	.word	0x00003c60


	//   ....[51]....
        /*04cc*/ 	.word	0x00003c70


	//   ....[52]....
        /*04d0*/ 	.word	0x00003ca0


	//   ....[53]....
        /*04d4*/ 	.word	0x00003cd0


	//   ....[54]....
        /*04d8*/ 	.word	0x00003d00


	//   ....[55]....
        /*04dc*/ 	.word	0x00003d70


	//   ....[56]....
        /*04e0*/ 	.word	0x00003da0


	//   ....[57]....
        /*04e4*/ 	.word	0x00003dd0


	//   ....[58]....
        /*04e8*/ 	.word	0x00003de0


	//   ....[59]....
        /*04ec*/ 	.word	0x00003df0


	//   ....[60]....
        /*04f0*/ 	.word	0x00003e00


	//   ....[61]....
        /*04f4*/ 	.word	0x00003e10


	//   ....[62]....
        /*04f8*/ 	.word	0x00003e50


	//   ....[63]....
        /*04fc*/ 	.word	0x00003e60


	//   ....[64]....
        /*0500*/ 	.word	0x00003e80


	//   ....[65]....
        /*0504*/ 	.word	0x00003ed0


	//   ....[66]....
        /*0508*/ 	.word	0x00003f00


	//   ....[67]....
        /*050c*/ 	.word	0x00003f10


	//   ....[68]....
        /*0510*/ 	.word	0x00003f20


	//   ....[69]....
        /*0514*/ 	.word	0x00003f30


	//   ....[70]....
        /*0518*/ 	.word	0x00006520


	//   ....[71]....
        /*051c*/ 	.word	0x00006560


	//   ....[72]....
        /*0520*/ 	.word	0x000065d0


	//   ....[73]....
        /*0524*/ 	.word	0x00006610


	//   ....[74]....
        /*0528*/ 	.word	0x00006650


	//   ....[75]....
        /*052c*/ 	.word	0x00006690


	//   ....[76]....
        /*0530*/ 	.word	0x000066d0


	//   ....[77]....
        /*0534*/ 	.word	0x00006910


	//   ....[78]....
        /*0538*/ 	.word	0x00006a90


	//   ....[79]....
        /*053c*/ 	.word	0x00006c00


	//   ....[80]....
        /*0540*/ 	.word	0x00006c10


	//   ....[81]....
        /*0544*/ 	.word	0x00006c20


	//   ....[82]....
        /*0548*/ 	.word	0x00006cc0


	//   ....[83]....
        /*054c*/ 	.word	0x00006cf0


	//   ....[84]....
        /*0550*/ 	.word	0x00006d30


	//   ....[85]....
        /*0554*/ 	.word	0x00006d70


	//   ....[86]....
        /*0558*/ 	.word	0x00006d90


	//   ....[87]....
        /*055c*/ 	.word	0x00006db0


	//   ....[88]....
        /*0560*/ 	.word	0x00006de0


	//   ....[89]....
        /*0564*/ 	.word	0x00006e50


	//   ....[90]....
        /*0568*/ 	.word	0x00006e80


	//   ....[91]....
        /*056c*/ 	.word	0x00006e90


	//   ....[92]....
        /*0570*/ 	.word	0x00006ed0


	//   ....[93]....
        /*0574*/ 	.word	0x00006ff0


	//   ....[94]....
        /*0578*/ 	.word	0x00007030


	//   ....[95]....
        /*057c*/ 	.word	0x00007070


	//   ....[96]....
        /*0580*/ 	.word	0x000070c0


	//   ....[97]....
        /*0584*/ 	.word	0x000070f0


	//   ....[98]....
        /*0588*/ 	.word	0x00007110


	//   ....[99]....
        /*058c*/ 	.word	0x00007150


	//   ....[100]....
        /*0590*/ 	.word	0x000071d0


	//   ....[101]....
        /*0594*/ 	.word	0x00007220


	//   ....[102]....
        /*0598*/ 	.word	0x00007590


	//   ....[103]....
        /*059c*/ 	.word	0x000075a0


	//   ....[104]....
        /*05a0*/ 	.word	0x000075b0


	//   ....[105]....
        /*05a4*/ 	.word	0x000075c0


	//   ....[106]....
        /*05a8*/ 	.word	0x000075d0


	//   ....[107]....
        /*05ac*/ 	.word	0x000075e0


	//   ....[108]....
        /*05b0*/ 	.word	0x00007610


	//   ....[109]....
        /*05b4*/ 	.word	0x00007640


	//   ....[110]....
        /*05b8*/ 	.word	0x00007680


	//   ....[111]....
        /*05bc*/ 	.word	0x000076a0


	//   ....[112]....
        /*05c0*/ 	.word	0x000076e0


	//   ....[113]....
        /*05c4*/ 	.word	0x00007700


	//   ....[114]....
        /*05c8*/ 	.word	0x00007740


	//   ....[115]....
        /*05cc*/ 	.word	0x00007770


	//   ....[116]....
        /*05d0*/ 	.word	0x000077d0


	//   ....[117]....
        /*05d4*/ 	.word	0x00007800


	//   ....[118]....
        /*05d8*/ 	.word	0x00007820


	//   ....[119]....
        /*05dc*/ 	.word	0x00007830


	//   ....[120]....
        /*05e0*/ 	.word	0x00007890


	//   ....[121]....
        /*05e4*/ 	.word	0x000078d0


	//   ....[122]....
        /*05e8*/ 	.word	0x00007910


	//   ....[123]....
        /*05ec*/ 	.word	0x00007920


	//   ....[124]....
        /*05f0*/ 	.word	0x00007960


	//   ....[125]....
        /*05f4*/ 	.word	0x00007980


	//   ....[126]....
        /*05f8*/ 	.word	0x00007990


	//   ....[127]....
        /*05fc*/ 	.word	0x000079a0


	//   ....[128]....
        /*0600*/ 	.word	0x000079b0


	//   ....[129]....
        /*0604*/ 	.word	0x000079f0


	//   ....[130]....
        /*0608*/ 	.word	0x00007a30


	//   ....[131]....
        /*060c*/ 	.word	0x00007a70


	//   ....[132]....
        /*0610*/ 	.word	0x00007a90


	//   ....[133]....
        /*0614*/ 	.word	0x00007ac0


	//   ....[134]....
        /*0618*/ 	.word	0x00009aa0


	//   ....[135]....
        /*061c*/ 	.word	0x00009c40


	//   ....[136]....
        /*0620*/ 	.word	0x00009e90


	//   ....[137]....
        /*0624*/ 	.word	0x0000a030


	//   ....[138]....
        /*0628*/ 	.word	0x0000a140


	//   ....[139]....
        /*062c*/ 	.word	0x0000aef0


	//   ....[140]....
        /*0630*/ 	.word	0x0000b220


	//   ....[141]....
        /*0634*/ 	.word	0x0000b620


	//   ....[142]....
        /*0638*/ 	.word	0x0000b8d0


	//   ....[143]....
        /*063c*/ 	.word	0x0000bb90


	//   ....[144]....
        /*0640*/ 	.word	0x0000be00


	//   ....[145]....
        /*0644*/ 	.word	0x0000e500


	//   ....[146]....
        /*0648*/ 	.word	0x0000e6f0


	//   ....[147]....
        /*064c*/ 	.word	0x0000e760


	//   ....[148]....
        /*0650*/ 	.word	0x0000e7d0


	//   ....[149]....
        /*0654*/ 	.word	0x0000e840


	//   ....[150]....
        /*0658*/ 	.word	0x0000e8b0


	//----- nvinfo : EIATTR_REG_RECONFIG
	.align		4
.L_892:
        /*065c*/ 	.byte	0x01, 0x54
	.zero		2


	//----- nvinfo : EIATTR_SYSCALL_OFFSETS
	.align		4
        /*0660*/ 	.byte	0x04, 0x46
        /*0662*/ 	.short	(.L_894 - .L_893)


	//   ....[0]....
.L_893:
        /*0664*/ 	.word	0x00001280


	//   ....[1]....
        /*0668*/ 	.word	0x00001370


	//   ....[2]....
        /*066c*/ 	.word	0x000014d0


	//   ....[3]....
        /*0670*/ 	.word	0x000015c0


	//----- nvinfo : EIATTR_MBARRIER_INSTR_OFFSETS
	.align		4
.L_894:
        /*0674*/ 	.byte	0x04, 0x39
        /*0676*/ 	.short	(.L_896 - .L_895)


	//   ....[0]....
.L_895:
        /*0678*/ 	.word	0x00000290
        /*067c*/ 	.word	0x000000ff
        /*0680*/ 	.word	0x00030c00
        /*0684*/ 	.short	0x0100
        /*0686*/ 	.byte	0x06
	.zero		1


	//   ....[1]....
        /*0688*/ 	.word	0x00000390
        /*068c*/ 	.word	0x000000ff
        /*0690*/ 	.word	0x00030c10
        /*0694*/ 	.short	0x0100
        /*0696*/ 	.byte	0x08
	.zero		1


	//   ....[2]....
        /*0698*/ 	.word	0x000003a0
        /*069c*/ 	.word	0x000000ff
        /*06a0*/ 	.word	0x00030c20
        /*06a4*/ 	.short	0x0100
        /*06a6*/ 	.byte	0x08
	.zero		1


	//   ....[3]....
        /*06a8*/ 	.word	0x000003b0
        /*06ac*/ 	.word	0x000000ff
        /*06b0*/ 	.word	0x00030c18
        /*06b4*/ 	.short	0x0100
        /*06b6*/ 	.byte	0x08
	.zero		1


	//   ....[4]....
        /*06b8*/ 	.word	0x000003c0
        /*06bc*/ 	.word	0x000000ff
        /*06c0*/ 	.word	0x00030c28
        /*06c4*/ 	.short	0x0100
        /*06c6*/ 	.byte	0x08
	.zero		1


	//   ....[5]....
        /*06c8*/ 	.word	0x000004f0
        /*06cc*/ 	.word	0x000000ff
        /*06d0*/ 	.word	0x00030c30
        /*06d4*/ 	.short	0x0100
        /*06d6*/ 	.byte	0x08
	.zero		1


	//   ....[6]....
        /*06d8*/ 	.word	0x00000500
        /*06dc*/ 	.word	0x000000ff
        /*06e0*/ 	.word	0x00030c40
        /*06e4*/ 	.short	0x0100
        /*06e6*/ 	.byte	0x08
	.zero		1


	//   ....[7]....
        /*06e8*/ 	.word	0x00000510
        /*06ec*/ 	.word	0x000000ff
        /*06f0*/ 	.word	0x00030c38
        /*06f4*/ 	.short	0x0100
        /*06f6*/ 	.byte	0x08
	.zero		1


	//   ....[8]....
        /*06f8*/ 	.word	0x00000520
        /*06fc*/ 	.word	0x000000ff
        /*0700*/ 	.word	0x00030c48
        /*0704*/ 	.short	0x0100
        /*0706*/ 	.byte	0x08
	.zero		1


	//   ....[9]....
        /*0708*/ 	.word	0x00001660
        /*070c*/ 	.word	0x000000ec
        /*0710*/ 	.word	0x00030c00
        /*0714*/ 	.short	0x010a
        /*0716*/ 	.byte	0x3f
	.zero		1


	//   ....[10]....
        /*0718*/ 	.word	0x00001790
        /*071c*/ 	.word	0x000000ec
        /*0720*/ 	.word	0x00030c00
        /*0724*/ 	.short	0x010a
        /*0726*/ 	.byte	0x3f
	.zero		1


	//   ....[11]....
        /*0728*/ 	.word	0x00002210
        /*072c*/ 	.word	0x00000006
        /*0730*/ 	.word	0x00030c10
        /*0734*/ 	.short	0x010a
        /*0736*/ 	.byte	0x3f
	.zero		1


	//   ....[12]....
        /*0738*/ 	.word	0x00002280
        /*073c*/ 	.word	0x00000006
        /*0740*/ 	.word	0x00030c10
        /*0744*/ 	.short	0x010a
        /*0746*/ 	.byte	0x3f
	.zero		1


	//   ....[13]....
        /*0748*/ 	.word	0x000026a0
        /*074c*/ 	.word	0x00000006
        /*0750*/ 	.word	0x00030c30
        /*0754*/ 	.short	0x010a
        /*0756*/ 	.byte	0x3f
	.zero		1


	//   ....[14]....
        /*0758*/ 	.word	0x00002720
        /*075c*/ 	.word	0x00000006
        /*0760*/ 	.word	0x00030c30
        /*0764*/ 	.short	0x010a
        /*0766*/ 	.byte	0x3f
	.zero		1


	//   ....[15]....
        /*0768*/ 	.word	0x00005310
        /*076c*/ 	.word	0x00000005
        /*0770*/ 	.word	0x00000000
        /*0774*/ 	.short	0x0101
        /*0776*/ 	.byte	0x3f
	.zero		1


	//   ....[16]....
        /*0778*/ 	.word	0x00005760
        /*077c*/ 	.word	0x00000006
        /*0780*/ 	.word	0x00000000
        /*0784*/ 	.short	0x0101
        /*0786*/ 	.byte	0x3f
	.zero		1


	//   ....[17]....
        /*0788*/ 	.word	0x00005f60
        /*078c*/ 	.word	0x00000007
        /*0790*/ 	.word	0x00030c10
        /*0794*/ 	.short	0x010a
        /*0796*/ 	.byte	0x3f
	.zero		1


	//   ....[18]....
        /*0798*/ 	.word	0x00005fe0
        /*079c*/ 	.word	0x00000007
        /*07a0*/ 	.word	0x00030c10
        /*07a4*/ 	.short	0x010a
        /*07a6*/ 	.byte	0x3f
	.zero		1


	//   ....[19]....
        /*07a8*/ 	.word	0x000063f0
        /*07ac*/ 	.word	0x00000007
        /*07b0*/ 	.word	0x00030c30
        /*07b4*/ 	.short	0x010a
        /*07b6*/ 	.byte	0x3f
	.zero		1


	//   ....[20]....
        /*07b8*/ 	.word	0x00006480
        /*07bc*/ 	.word	0x00000007
        /*07c0*/ 	.word	0x00030c30
        /*07c4*/ 	.short	0x010a
        /*07c6*/ 	.byte	0x3f
	.zero		1


	//   ....[21]....
        /*07c8*/ 	.word	0x00008c80
        /*07cc*/ 	.word	0x00000008
        /*07d0*/ 	.word	0x00000000
        /*07d4*/ 	.short	0x0101
        /*07d6*/ 	.byte	0x3f
	.zero		1


	//   ....[22]....
        /*07d8*/ 	.word	0x000090f0
        /*07dc*/ 	.word	0x00000007
        /*07e0*/ 	.word	0x00000000
        /*07e4*/ 	.short	0x0101
        /*07e6*/ 	.byte	0x3f
	.zero		1


	//   ....[23]....
        /*07e8*/ 	.word	0x0000cb90
        /*07ec*/ 	.word	0x0000000f
        /*07f0*/ 	.word	0x00030c20
        /*07f4*/ 	.short	0x010a
        /*07f6*/ 	.byte	0x3f
	.zero		1


	//   ....[24]....
        /*07f8*/ 	.word	0x0000d130
        /*07fc*/ 	.word	0x0000000f
        /*0800*/ 	.word	0x00030c40
        /*0804*/ 	.short	0x010a
        /*0806*/ 	.byte	0x3f
	.zero		1


	//   ....[25]....
        /*0808*/ 	.word	0x0000d390
        /*080c*/ 	.word	0x0000000f
        /*0810*/ 	.word	0x00030c28
        /*0814*/ 	.short	0x010a
        /*0816*/ 	.byte	0x3f
	.zero		1


	//   ....[26]....
        /*0818*/ 	.word	0x0000d5f0
        /*081c*/ 	.word	0x0000000f
        /*0820*/ 	.word	0x00030c48
        /*0824*/ 	.short	0x010a
        /*0826*/ 	.byte	0x3f
	.zero		1


	//   ....[27]....
        /*0828*/ 	.word	0x0000d7f0
        /*082c*/ 	.word	0x0000000f
        /*0830*/ 	.word	0x00030c20
        /*0834*/ 	.short	0x010a
        /*0836*/ 	.byte	0x3f
	.zero		1


	//   ....[28]....
        /*0838*/ 	.word	0x0000dac0
        /*083c*/ 	.word	0x0000000f
        /*0840*/ 	.word	0x00030c40
        /*0844*/ 	.short	0x010a
        /*0846*/ 	.byte	0x3f
	.zero		1


	//   ....[29]....
        /*0848*/ 	.word	0x0000dcf0
        /*084c*/ 	.word	0x0000000f
        /*0850*/ 	.word	0x00030c28
        /*0854*/ 	.short	0x010a
        /*0856*/ 	.byte	0x3f
	.zero		1


	//   ....[30]....
        /*0858*/ 	.word	0x0000df90
        /*085c*/ 	.word	0x00000003
        /*0860*/ 	.word	0x00030c40
        /*0864*/ 	.short	0x010a
        /*0866*/ 	.byte	0x3f
	.zero		1


	//   ....[31]....
        /*0868*/ 	.word	0x0000e380
        /*086c*/ 	.word	0x00000007
        /*0870*/ 	.word	0x00000000
        /*0874*/ 	.short	0x010a
        /*0876*/ 	.byte	0x3f
	.zero		1


	//   ....[32]....
        /*0878*/ 	.word	0x0000e3d0
        /*087c*/ 	.word	0x00000003
        /*0880*/ 	.word	0x00000000
        /*0884*/ 	.short	0x010a
        /*0886*/ 	.byte	0x3f
	.zero		1


	//   ....[33]....
        /*0888*/ 	.word	0x0000e430
        /*088c*/ 	.word	0x00000005
        /*0890*/ 	.word	0x00000000
        /*0894*/ 	.short	0x010a
        /*0896*/ 	.byte	0x3f
	.zero		1


	//   ....[34]....
        /*0898*/ 	.word	0x0000e460
        /*089c*/ 	.word	0x00000003
        /*08a0*/ 	.word	0x00000000
        /*08a4*/ 	.short	0x010a
        /*08a6*/ 	.byte	0x3f
	.zero		1


	//   ....[35]....
        /*08a8*/ 	.word	0x0000e530
        /*08ac*/ 	.word	0x000000ec
        /*08b0*/ 	.word	0x00030c00
        /*08b4*/ 	.short	0x010a
        /*08b6*/ 	.byte	0x3f
	.zero		1


	//   ....[36]....
        /*08b8*/ 	.word	0x0000e580
        /*08bc*/ 	.word	0x00000006
        /*08c0*/ 	.word	0x00030c10
        /*08c4*/ 	.short	0x010a
        /*08c6*/ 	.byte	0x3f
	.zero		1


	//   ....[37]....
        /*08c8*/ 	.word	0x0000e5d0
        /*08cc*/ 	.word	0x00000006
        /*08d0*/ 	.word	0x00030c30
        /*08d4*/ 	.short	0x010a
        /*08d6*/ 	.byte	0x3f
	.zero		1


	//   ....[38]....
        /*08d8*/ 	.word	0x0000e620
        /*08dc*/ 	.word	0x00000007
        /*08e0*/ 	.word	0x00030c10
        /*08e4*/ 	.short	0x010a
        /*08e6*/ 	.byte	0x3f
	.zero		1


	//   ....[39]....
        /*08e8*/ 	.word	0x0000e670
        /*08ec*/ 	.word	0x00000007
        /*08f0*/ 	.word	0x00030c30
        /*08f4*/ 	.short	0x010a
        /*08f6*/ 	.byte	0x3f
	.zero		1


	//   ....[40]....
        /*08f8*/ 	.word	0x0000e8f0
        /*08fc*/ 	.word	0x0000000f
        /*0900*/ 	.word	0x00030c20
        /*0904*/ 	.short	0x010a
        /*0906*/ 	.byte	0x3f
	.zero		1


	//   ....[41]....
        /*0908*/ 	.word	0x0000e940
        /*090c*/ 	.word	0x0000000f
        /*0910*/ 	.word	0x00030c40
        /*0914*/ 	.short	0x010a
        /*0916*/ 	.byte	0x3f
	.zero		1


	//   ....[42]....
        /*0918*/ 	.word	0x0000e990
        /*091c*/ 	.word	0x0000000f
        /*0920*/ 	.word	0x00030c28
        /*0924*/ 	.short	0x010a
        /*0926*/ 	.byte	0x3f
	.zero		1


	//   ....[43]....
        /*0928*/ 	.word	0x0000e9e0
        /*092c*/ 	.word	0x0000000f
        /*0930*/ 	.word	0x00030c48
        /*0934*/ 	.short	0x010a
        /*0936*/ 	.byte	0x3f
	.zero		1


	//   ....[44]....
        /*0938*/ 	.word	0x0000ea40
        /*093c*/ 	.word	0x0000000f
        /*0940*/ 	.word	0x00030c20
        /*0944*/ 	.short	0x010a
        /*0946*/ 	.byte	0x3f
	.zero		1


	//   ....[45]....
        /*0948*/ 	.word	0x0000ea90
        /*094c*/ 	.word	0x0000000f
        /*0950*/ 	.word	0x00030c40
        /*0954*/ 	.short	0x010a
        /*0956*/ 	.byte	0x3f
	.zero		1


	//   ....[46]....
        /*0958*/ 	.word	0x0000eae0
        /*095c*/ 	.word	0x0000000f
        /*0960*/ 	.word	0x00030c28
        /*0964*/ 	.short	0x010a
        /*0966*/ 	.byte	0x3f
	.zero		1


	//   ....[47]....
        /*0968*/ 	.word	0x0000eb30
        /*096c*/ 	.word	0x00000003
        /*0970*/ 	.word	0x00030c40
        /*0974*/ 	.short	0x010a
        /*0976*/ 	.byte	0x3f
	.zero		1


	//   ....[48]....
        /*0978*/ 	.word	0x0000ec00
        /*097c*/ 	.word	0x00000007
        /*0980*/ 	.word	0x00000000
        /*0984*/ 	.short	0x010a
        /*0986*/ 	.byte	0x3f
	.zero		1


	//   ....[49]....
        /*0988*/ 	.word	0x0000ec50
        /*098c*/ 	.word	0x00000003
        /*0990*/ 	.word	0x00000000
        /*0994*/ 	.short	0x010a
        /*0996*/ 	.byte	0x3f
	.zero		1


	//   ....[50]....
        /*0998*/ 	.word	0x0000eca0
        /*099c*/ 	.word	0x00000005
        /*09a0*/ 	.word	0x00000000
        /*09a4*/ 	.short	0x010a
        /*09a6*/ 	.byte	0x3f
	.zero		1


	//----- nvinfo : EIATTR_NUM_MBARRIERS
	.align		4
.L_896:
        /*09a8*/ 	.byte	0x03, 0x38
        /*09aa*/ 	.short	0x0009


	//----- nvinfo : EIATTR_EXIT_INSTR_OFFSETS
	.align		4
        /*09ac*/ 	.byte	0x04, 0x1c
        /*09ae*/ 	.short	(.L_898 - .L_897)


	//   ....[0]....
.L_897:
        /*09b0*/ 	.word	0x0000e4b0


	//----- nvinfo : EIATTR_MAX_THREADS
	.align		4
.L_898:
        /*09b4*/ 	.byte	0x04, 0x05
        /*09b6*/ 	.short	(.L_900 - .L_899)
.L_899:
        /*09b8*/ 	.word	0x00000180
        /*09bc*/ 	.word	0x00000001
        /*09c0*/ 	.word	0x00000001


	//----- nvinfo : EIATTR_CRS_STACK_SIZE
	.align		4
.L_900:
        /*09c4*/ 	.byte	0x04, 0x1e
        /*09c6*/ 	.short	(.L_902 - .L_901)
.L_901:
        /*09c8*/ 	.word	0x00000000


	//----- nvinfo : EIATTR_CBANK_PARAM_SIZE
	.align		4
.L_902:
        /*09cc*/ 	.byte	0x03, 0x19
        /*09ce*/ 	.short	0x0770


	//----- nvinfo : EIATTR_PARAM_CBANK
	.align		4
        /*09d0*/ 	.byte	0x04, 0x0a
        /*09d2*/ 	.short	(.L_904 - .L_903)
	.align		4
.L_903:
        /*09d4*/ 	.word	index@(.nv.constant0._ZN7cutlass13device_kernelIN5flash11enable_sm90INS1_16FlashAttnBwdSm90INS1_25CollectiveMainloopBwdSm90ILi2ELi2ELi2EN4cute5tupleIJNS5_1CILi1EEES8_S8_EEENS6_IJNS7_ILi128EEESA_NS7_ILi64EEEEEENS_6half_tEfNS_4arch4Sm90ELb1ELb0ELb0ELb1ELb1ELb1ELb0ELb0ELi2ELi1ELi2ELi2ELb0EEENS1_24CollectiveEpilogueBwdGQAISC_fSF_Li256ELb1ELb1EEENS1_25SingleTileBwdLPTSchedulerILb1ELi128ELb1EEEEEEEEEvNT_6ParamsE)
        /*09d8*/ 	.short	0x0210
        /*09da*/ 	.short	0x0770


	//----- nvinfo : EIATTR_SW_WAR
	.align		4
.L_904:
        /*09dc*/ 	.byte	0x04, 0x36
        /*09de*/ 	.short	(.L_906 - .L_905)
.L_905:
        /*09e0*/ 	.word	0x00000008
.L_906:


//--------------------- .nv.info._ZN7cutlass13device_kernelIN5flash22FlashAttnBwdPreprocessIN4cute5tupleIJNS3_1CILi128EEENS5_ILi64EEEEEENS_6half_tEfNS_4arch4Sm90ELb1ELb1EEEEEvNT_6ParamsE --------------------------
	.section	.nv.info._ZN7cutlass13device_kernelIN5flash22FlashAttnBwdPreprocessIN4cute5tupleIJNS3_1CILi128EEENS5_ILi64EEEEEENS_6half_tEfNS_4arch4Sm90ELb1ELb1EEEEEvNT_6ParamsE,"",@"SHT_CUDA_INFO"
	.sectionflags	@""
	.align	4


	//----- nvinfo : EIATTR_CUDA_API_VERSION
	.align		4
        /*0000*/ 	.byte	0x04, 0x37
        /*0002*/ 	.short	(.L_908 - .L_907)
.L_907:
        /*0004*/ 	.word	0x00000082


	//----- nvinfo : EIATTR_KPARAM_INFO
	.align		4
.L_908:
        /*0008*/ 	.byte	0x04, 0x17
        /*000a*/ 	.short	(.L_910 - .L_909)
.L_909:
        /*000c*/ 	.word	0x00000000
        /*0010*/ 	.short	0x0000
        /*0012*/ 	.short	0x0000
        /*0014*/ 	.byte	0x00, 0xf0, 0xc1, 0x03


	//----- nvinfo : EIATTR_SPARSE_MMA_MASK
	.align		4
.L_910:
        /*0018*/ 	.byte	0x03, 0x50
        /*001a*/ 	.short	0x0000


	//----- nvinfo : EIATTR_MAXREG_COUNT
	.align		4
        /*001c*/ 	.byte	0x03, 0x1b
        /*001e*/ 	.short	0x0080


	//----- nvinfo : EIATTR_MERCURY_ISA_VERSION
	.align		4
        /*0020*/ 	.byte	0x03, 0x5f
        /*0022*/ 	.short	0x0101


	//----- nvinfo : EIATTR_COOP_GROUP_MASK_REGIDS
	.align		4
        /*0024*/ 	.byte	0x04, 0x29
        /*0026*/ 	.short	(.L_912 - .L_911)


	//   ....[0]....
.L_911:
        /*0028*/ 	.word	0xffffffff


	//   ....[1]....
        /*002c*/ 	.word	0xffffffff


	//   ....[2]....
        /*0030*/ 	.word	0xffffffff


	//   ....[3]....
        /*0034*/ 	.word	0xffffffff


	//   ....[4]....
        /*0038*/ 	.word	0xffffffff


	//   ....[5]....
        /*003c*/ 	.word	0xffffffff


	//   ....[6]....
        /*0040*/ 	.word	0xffffffff


	//   ....[7]....
        /*0044*/ 	.word	0xffffffff


	//   ....[8]....
        /*0048*/ 	.word	0xffffffff


	//   ....[9]....
        /*004c*/ 	.word	0xffffffff


	//   ....[10]....
        /*0050*/ 	.word	0xffffffff


	//   ....[11]....
        /*0054*/ 	.word	0xffffffff


	//----- nvinfo : EIATTR_COOP_GROUP_INSTR_OFFSETS
	.align		4
.L_912:
        /*0058*/ 	.byte	0x04, 0x28
        /*005a*/ 	.short	(.L_914 - .L_913)


	//   ....[0]....
.L_913:
        /*005c*/ 	.word	0x000013a0


	//   ....[1]....
        /*0060*/ 	.word	0x000013b0


	//   ....[2]....
        /*0064*/ 	.word	0x000013c0


	//   ....[3]....
        /*0068*/ 	.word	0x000013d0


	//   ....[4]....
        /*006c*/ 	.word	0x00001420


	//   ....[5]....
        /*0070*/ 	.word	0x00001430


	//   ....[6]....
        /*0074*/ 	.word	0x00001440


	//   ....[7]....
        /*0078*/ 	.word	0x00001450


	//   ....[8]....
        /*007c*/ 	.word	0x000014b0


	//   ....[9]....
        /*0080*/ 	.word	0x000014c0


	//   ....[10]....
        /*0084*/ 	.word	0x000014d0


	//   ....[11]....
        /*0088*/ 	.word	0x000014e0


	//----- nvinfo : EIATTR_EXIT_INSTR_OFFSETS
	.align		4
.L_914:
        /*008c*/ 	.byte	0x04, 0x1c
        /*008e*/ 	.short	(.L_916 - .L_915)


	//   ....[0]....
.L_915:
        /*0090*/ 	.word	0x000001c0


	//   ....[1]....
        /*0094*/ 	.word	0x00001b30


	//   ....[2]....
        /*0098*/ 	.word	0x00001bb0


	//----- nvinfo : EIATTR_MAX_THREADS
	.align		4
.L_916:
        /*009c*/ 	.byte	0x04, 0x05
        /*009e*/ 	.short	(.L_918 - .L_917)
.L_917:
        /*00a0*/ 	.word	0x00000100
        /*00a4*/ 	.word	0x00000001
        /*00a8*/ 	.word	0x00000001


	//----- nvinfo : EIATTR_CRS_STACK_SIZE
	.align		4
.L_918:
        /*00ac*/ 	.byte	0x04, 0x1e
        /*00ae*/ 	.short	(.L_920 - .L_919)
.L_919:
        /*00b0*/ 	.word	0x00000000


	//----- nvinfo : EIATTR_CBANK_PARAM_SIZE
	.align		4
.L_920:
        /*00b4*/ 	.byte	0x03, 0x19
        /*00b6*/ 	.short	0x00f0


	//----- nvinfo : EIATTR_PARAM_CBANK
	.align		4
        /*00b8*/ 	.byte	0x04, 0x0a
        /*00ba*/ 	.short	(.L_922 - .L_921)
	.align		4
.L_921:
        /*00bc*/ 	.word	index@(.nv.constant0._ZN7cutlass13device_kernelIN5flash22FlashAttnBwdPreprocessIN4cute5tupleIJNS3_1CILi128EEENS5_ILi64EEEEEENS_6half_tEfNS_4arch4Sm90ELb1ELb1EEEEEvNT_6ParamsE)
        /*00c0*/ 	.short	0x0210
        /*00c2*/ 	.short	0x00f0


	//----- nvinfo : EIATTR_SW_WAR
	.align		4
.L_922:
        /*00c4*/ 	.byte	0x04, 0x36
        /*00c6*/ 	.short	(.L_924 - .L_923)
.L_923:
        /*00c8*/ 	.word	0x00000008
.L_924:


//--------------------- .nv.callgraph             --------------------------
	.section	.nv.callgraph,"",@"SHT_CUDA_CALLGRAPH"
	.align	4
	.sectionentsize	8
	.align		4
        /*0000*/ 	.word	0x00000000
	.align		4
        /*0004*/ 	.word	0xffffffff
	.align		4
        /*0008*/ 	.word	index@(_ZN7cutlass13device_kernelIN5flash11enable_sm90INS1_16FlashAttnBwdSm90INS1_25CollectiveMainloopBwdSm90ILi2ELi2ELi2EN4cute5tupleIJNS5_1CILi1EEES8_S8_EEENS6_IJNS7_ILi128EEESA_NS7_ILi64EEEEEENS_6half_tEfNS_4arch4Sm90ELb0ELb0ELb0ELb0ELb0ELb1ELb0ELb0ELi2ELi1ELi2ELi2ELb0EEENS1_21CollectiveEpilogueBwdISC_SD_SF_Li256ELb0ELb0ELi1EEENS1_19SingleTileSchedulerILb0ELb0ELb0ELi128EEEEEEEEEvNT_6ParamsE)
	.align		4
        /*000c*/ 	.word	index@(__assertfail)
	.align		4
        /*0010*/ 	.word	index@(_ZN7cutlass13device_kernelIN5flash11enable_sm90INS1_16FlashAttnBwdSm90INS1_25CollectiveMainloopBwdSm90ILi2ELi2ELi2EN4cute5tupleIJNS5_1CILi1EEES8_S8_EEENS6_IJNS7_ILi128EEESA_NS7_ILi64EEEEEENS_6half_tEfNS_4arch4Sm90ELb0ELb0ELb0ELb0ELb1ELb1ELb0ELb0ELi2ELi1ELi2ELi2ELb0EEENS1_21CollectiveEpilogueBwdISC_SD_SF_Li256ELb0ELb0ELi1EEENS1_19SingleTileSchedulerILb0ELb0ELb0ELi128EEEEEEEEEvNT_6ParamsE)
	.align		4
        /*0014*/ 	.word	index@(__assertfail)
	.align		4
        /*0018*/ 	.word	index@(_ZN7cutlass13device_kernelIN5flash11enable_sm90INS1_16FlashAttnBwdSm90INS1_25CollectiveMainloopBwdSm90ILi2ELi2ELi2EN4cute5tupleIJNS5_1CILi1EEES8_S8_EEENS6_IJNS7_ILi128EEESA_NS7_ILi64EEEEEENS_6half_tEfNS_4arch4Sm90ELb0ELb0ELb0ELb0ELb0ELb1ELb0ELb0ELi2ELi1ELi2ELi2ELb0EEENS1_24CollectiveEpilogueBwdGQAISC_fSF_Li256ELb0ELb0EEENS1_19SingleTileSchedulerILb0ELb0ELb0ELi128EEEEEEEEEvNT_6ParamsE)
	.align		4
        /*001c*/ 	.word	index@(__assertfail)
	.align		4
        /*0020*/ 	.word	index@(_ZN7cutlass13device_kernelIN5flash11enable_sm90INS1_16FlashAttnBwdSm90INS1_25CollectiveMainloopBwdSm90ILi2ELi2ELi2EN4cute5tupleIJNS5_1CILi1EEES8_S8_EEENS6_IJNS7_ILi128EEESA_NS7_ILi64EEEEEENS_6half_tEfNS_4arch4Sm90ELb0ELb0ELb0ELb0ELb1ELb1ELb0ELb0ELi2ELi1ELi2ELi2ELb0EEENS1_24CollectiveEpilogueBwdGQAISC_fSF_Li256ELb0ELb1EEENS1_19SingleTileSchedulerILb0ELb0ELb0ELi128EEEEEEEEEvNT_6ParamsE)
	.align		4
        /*0024*/ 	.word	index@(__assertfail)
	.align		4
        /*0028*/ 	.word	index@(_ZN7cutlass13device_kernelIN5flash11enable_sm90INS1_16FlashAttnBwdSm90INS1_25CollectiveMainloopBwdSm90ILi2ELi2ELi2EN4cute5tupleIJNS5_1CILi1EEES8_S8_EEENS6_IJNS7_ILi128EEESA_NS7_ILi64EEEEEENS_6half_tEfNS_4arch4Sm90ELb0ELb0ELb0ELb1ELb0ELb1ELb0ELb0ELi2ELi1ELi2ELi2ELb0EEENS1_21CollectiveEpilogueBwdISC_SD_SF_Li256ELb1ELb0ELi1EEENS1_19SingleTileSchedulerILb1ELb0ELb0ELi128EEEEEEEEEvNT_6ParamsE)
	.align		4
        /*002c*/ 	.word	index@(__assertfail)
	.align		4
        /*0030*/ 	.word	index@(_ZN7cutlass13device_kernelIN5flash11enable_sm90INS1_16FlashAttnBwdSm90INS1_25CollectiveMainloopBwdSm90ILi2ELi2ELi2EN4cute5tupleIJNS5_1CILi1EEES8_S8_EEENS6_IJNS7_ILi128EEESA_NS7_ILi64EEEEEENS_6half_tEfNS_4arch4Sm90ELb0ELb0ELb0ELb1ELb1ELb1ELb0ELb0ELi2ELi1ELi2ELi2ELb0EEENS1_21CollectiveEpilogueBwdISC_SD_SF_Li256ELb1ELb0ELi1EEENS1_19SingleTileSchedulerILb1ELb0ELb0ELi128EEEEEEEEEvNT_6ParamsE)
	.align		4
        /*0034*/ 	.word	index@(__assertfail)
	.align		4
        /*0038*/ 	.word	index@(_ZN7cutlass13device_kernelIN5flash11enable_sm90INS1_16FlashAttnBwdSm90INS1_25CollectiveMainloopBwdSm90ILi2ELi2ELi2EN4cute5tupleIJNS5_1CILi1EEES8_S8_EEENS6_IJNS7_ILi128EEESA_NS7_ILi64EEEEEENS_6half_tEfNS_4arch4Sm90ELb0ELb0ELb0ELb1ELb0ELb1ELb0ELb0ELi2ELi1ELi2ELi2ELb0EEENS1_24CollectiveEpilogueBwdGQAISC_fSF_Li256ELb1ELb0EEENS1_19SingleTileSchedulerILb1ELb0ELb0ELi128EEEEEEEEEvNT_6ParamsE)
	.align		4
        /*003c*/ 	.word	index@(__assertfail)
	.align		4
        /*0040*/ 	.word	index@(_ZN7cutlass13device_kernelIN5flash11enable_sm90INS1_16FlashAttnBwdSm90INS1_25CollectiveMainloopBwdSm90ILi2ELi2ELi2EN4cute5tupleIJNS5_1CILi1EEES8_S8_EEENS6_IJNS7_ILi128EEESA_NS7_ILi64EEEEEENS_6half_tEfNS_4arch4Sm90ELb0ELb0ELb0ELb1ELb1ELb1ELb0ELb0ELi2ELi1ELi2ELi2ELb0EEENS1_24CollectiveEpilogueBwdGQAISC_fSF_Li256ELb1ELb1EEENS1_19SingleTileSchedulerILb1ELb0ELb0ELi128EEEEEEEEEvNT_6ParamsE)
	.align		4
        /*0044*/ 	.word	index@(__assertfail)
	.align		4
        /*0048*/ 	.word	index@(_ZN7cutlass13device_kernelIN5flash11enable_sm90INS1_16FlashAttnBwdSm90INS1_25CollectiveMainloopBwdSm90ILi2ELi2ELi2EN4cute5tupleIJNS5_1CILi1EEES8_S8_EEENS6_IJNS7_ILi128EEESA_NS7_ILi64EEEEEENS_6half_tEfNS_4arch4Sm90ELb0ELb1ELb0ELb0ELb0ELb1ELb0ELb0ELi2ELi1ELi2ELi2ELb0EEENS1_21CollectiveEpilogueBwdISC_SD_SF_Li256ELb0ELb0ELi1EEENS1_19SingleTileSchedulerILb0ELb0ELb0ELi128EEEEEEEEEvNT_6ParamsE)
	.align		4
        /*004c*/ 	.word	index@(__assertfail)
	.align		4
        /*0050*/ 	.word	index@(_ZN7cutlass13device_kernelIN5flash11enable_sm90INS1_16FlashAttnBwdSm90INS1_25CollectiveMainloopBwdSm90ILi2ELi2ELi2EN4cute5tupleIJNS5_1CILi1EEES8_S8_EEENS6_IJNS7_ILi128EEESA_NS7_ILi64EEEEEENS_6half_tEfNS_4arch4Sm90ELb0ELb1ELb0ELb0ELb1ELb1ELb0ELb0ELi2ELi1ELi2ELi2ELb0EEENS1_21CollectiveEpilogueBwdISC_SD_SF_Li256ELb0ELb0ELi1EEENS1_19SingleTileSchedulerILb0ELb0ELb0ELi128EEEEEEEEEvNT_6ParamsE)
	.align		4
        /*0054*/ 	.word	index@(__assertfail)
	.align		4
        /*0058*/ 	.word	index@(_ZN7cutlass13device_kernelIN5flash11enable_sm90INS1_16FlashAttnBwdSm90INS1_25CollectiveMainloopBwdSm90ILi2ELi2ELi2EN4cute5tupleIJNS5_1CILi1EEES8_S8_EEENS6_IJNS7_ILi128EEESA_NS7_ILi64EEEEEENS_6half_tEfNS_4arch4Sm90ELb0ELb1ELb0ELb0ELb0ELb1ELb0ELb0ELi2ELi1ELi2ELi2ELb0EEENS1_24CollectiveEpilogueBwdGQAISC_fSF_Li256ELb0ELb0EEENS1_19SingleTileSchedulerILb0ELb0ELb0ELi128EEEEEEEEEvNT_6ParamsE)
	.align		4
        /*005c*/ 	.word	index@(__assertfail)
	.align		4
        /*0060*/ 	.word	index@(_ZN7cutlass13device_kernelIN5flash11enable_sm90INS1_16FlashAttnBwdSm90INS1_25CollectiveMainloopBwdSm90ILi2ELi2ELi2EN4cute5tupleIJNS5_1CILi1EEES8_S8_EEENS6_IJNS7_ILi128EEESA_NS7_ILi64EEEEEENS_6half_tEfNS_4arch4Sm90ELb0ELb1ELb0ELb0ELb1ELb1ELb0ELb0ELi2ELi1ELi2ELi2ELb0EEENS1_24CollectiveEpilogueBwdGQAISC_fSF_Li256ELb0ELb1EEENS1_19SingleTileSchedulerILb0ELb0ELb0ELi128EEEEEEEEEvNT_6ParamsE)
	.align		4
        /*0064*/ 	.word	index@(__assertfail)
	.align		4
        /*0068*/ 	.word	index@(_ZN7cutlass13device_kernelIN5flash11enable_sm90INS1_16FlashAttnBwdSm90INS1_25CollectiveMainloopBwdSm90ILi2ELi2ELi2EN4cute5tupleIJNS5_1CILi1EEES8_S8_EEENS6_IJNS7_ILi128EEESA_NS7_ILi64EEEEEENS_6half_tEfNS_4arch4Sm90ELb0ELb1ELb0ELb1ELb0ELb1ELb0ELb0ELi2ELi1ELi2ELi2ELb0EEENS1_21CollectiveEpilogueBwdISC_SD_SF_Li256ELb1ELb0ELi1EEENS1_19SingleTileSchedulerILb1ELb0ELb0ELi128EEEEEEEEEvNT_6ParamsE)
	.align		4
        /*006c*/ 	.word	index@(__assertfail)
	.align		4
        /*0070*/ 	.word	index@(_ZN7cutlass13device_kernelIN5flash11enable_sm90INS1_16FlashAttnBwdSm90INS1_25CollectiveMainloopBwdSm90ILi2ELi2ELi2EN4cute5tupleIJNS5_1CILi1EEES8_S8_EEENS6_IJNS7_ILi128EEESA_NS7_ILi64EEEEEENS_6half_tEfNS_4arch4Sm90ELb0ELb1ELb0ELb1ELb1ELb1ELb0ELb0ELi2ELi1ELi2ELi2ELb0EEENS1_21CollectiveEpilogueBwdISC_SD_SF_Li256ELb1ELb0ELi1EEENS1_19SingleTileSchedulerILb1ELb0ELb0ELi128EEEEEEEEEvNT_6ParamsE)
	.align		4
        /*0074*/ 	.word	index@(__assertfail)
	.align		4
        /*0078*/ 	.word	index@(_ZN7cutlass13device_kernelIN5flash11enable_sm90INS1_16FlashAttnBwdSm90INS1_25CollectiveMainloopBwdSm90ILi2ELi2ELi2EN4cute5tupleIJNS5_1CILi1EEES8_S8_EEENS6_IJNS7_ILi128EEESA_NS7_ILi64EEEEEENS_6half_tEfNS_4arch4Sm90ELb0ELb1ELb0ELb1ELb0ELb1ELb0ELb0ELi2ELi1ELi2ELi2ELb0EEENS1_24CollectiveEpilogueBwdGQAISC_fSF_Li256ELb1ELb0EEENS1_19SingleTileSchedulerILb1ELb0ELb0ELi128EEEEEEEEEvNT_6ParamsE)
	.align		4
        /*007c*/ 	.word	index@(__assertfail)
	.align		4
        /*0080*/ 	.word	index@(_ZN7cutlass13device_kernelIN5flash11enable_sm90INS1_16FlashAttnBwdSm90INS1_25CollectiveMainloopBwdSm90ILi2ELi2ELi2EN4cute5tupleIJNS5_1CILi1EEES8_S8_EEENS6_IJNS7_ILi128EEESA_NS7_ILi64EEEEEENS_6half_tEfNS_4arch4Sm90ELb0ELb1ELb0ELb1ELb1ELb1ELb0ELb0ELi2ELi1ELi2ELi2ELb0EEENS1_24CollectiveEpilogueBwdGQAISC_fSF_Li256ELb1ELb1EEENS1_19SingleTileSchedulerILb1ELb0ELb0ELi128EEEEEEEEEvNT_6ParamsE)
	.align		4
        /*0084*/ 	.word	index@(__assertfail)
	.align		4
        /*0088*/ 	.word	index@(_ZN7cutlass13device_kernelIN5flash11enable_sm90INS1_16FlashAttnBwdSm90INS1_25CollectiveMainloopBwdSm90ILi2ELi2ELi2EN4cute5tupleIJNS5_1CILi1EEES8_S8_EEENS6_IJNS7_ILi128EEESA_NS7_ILi64EEEEEENS_6half_tEfNS_4arch4Sm90ELb1ELb0ELb0ELb0ELb0ELb1ELb0ELb0ELi2ELi1ELi2ELi2ELb0EEENS1_21CollectiveEpilogueBwdISC_SD_SF_Li256ELb0ELb0ELi1EEENS1_25SingleTileBwdLPTSchedulerILb0ELi128ELb0EEEEEEEEEvNT_6ParamsE)
	.align		4
        /*008c*/ 	.word	index@(__assertfail)
	.align		4
        /*0090*/ 	.word	index@(_ZN7cutlass13device_kernelIN5flash11enable_sm90INS1_16FlashAttnBwdSm90INS1_25CollectiveMainloopBwdSm90ILi2ELi2ELi2EN4cute5tupleIJNS5_1CILi1EEES8_S8_EEENS6_IJNS7_ILi128EEESA_NS7_ILi64EEEEEENS_6half_tEfNS_4arch4Sm90ELb1ELb0ELb0ELb0ELb1ELb1ELb0ELb0ELi2ELi1ELi2ELi2ELb0EEENS1_21CollectiveEpilogueBwdISC_SD_SF_Li256ELb0ELb0ELi1EEENS1_25SingleTileBwdLPTSchedulerILb0ELi128ELb1EEEEEEEEEvNT_6ParamsE)
	.align		4
        /*0094*/ 	.word	index@(__assertfail)
	.align		4
        /*0098*/ 	.word	index@(_ZN7cutlass13device_kernelIN5flash11enable_sm90INS1_16FlashAttnBwdSm90INS1_25CollectiveMainloopBwdSm90ILi2ELi2ELi2EN4cute5tupleIJNS5_1CILi1EEES8_S8_EEENS6_IJNS7_ILi128EEESA_NS7_ILi64EEEEEENS_6half_tEfNS_4arch4Sm90ELb1ELb0ELb0ELb0ELb0ELb1ELb0ELb0ELi2ELi1ELi2ELi2ELb0EEENS1_24CollectiveEpilogueBwdGQAISC_fSF_Li256ELb0ELb0EEENS1_25SingleTileBwdLPTSchedulerILb0ELi128ELb0EEEEEEEEEvNT_6ParamsE)
	.align		4
        /*009c*/ 	.word	index@(__assertfail)
	.align		4
        /*00a0*/ 	.word	index@(_ZN7cutlass13device_kernelIN5flash11enable_sm90INS1_16FlashAttnBwdSm90INS1_25CollectiveMainloopBwdSm90ILi2ELi2ELi2EN4cute5tupleIJNS5_1CILi1EEES8_S8_EEENS6_IJNS7_ILi128EEESA_NS7_ILi64EEEEEENS_6half_tEfNS_4arch4Sm90ELb1ELb0ELb0ELb0ELb1ELb1ELb0ELb0ELi2ELi1ELi2ELi2ELb0EEENS1_24CollectiveEpilogueBwdGQAISC_fSF_Li256ELb0ELb1EEENS1_25SingleTileBwdLPTSchedulerILb0ELi128ELb1EEEEEEEEEvNT_6ParamsE)
	.align		4
        /*00a4*/ 	.word	index@(__assertfail)
	.align		4
        /*00a8*/ 	.word	index@(_ZN7cutlass13device_kernelIN5flash11enable_sm90INS1_16FlashAttnBwdSm90INS1_25CollectiveMainloopBwdSm90ILi2ELi2ELi2EN4cute5tupleIJNS5_1CILi1EEES8_S8_EEENS6_IJNS7_ILi128EEESA_NS7_ILi64EEEEEENS_6half_tEfNS_4arch4Sm90ELb1ELb0ELb0ELb1ELb0ELb1ELb0ELb0ELi2ELi1ELi2ELi2ELb0EEENS1_21CollectiveEpilogueBwdISC_SD_SF_Li256ELb1ELb0ELi1EEENS1_25SingleTileBwdLPTSchedulerILb1ELi128ELb0EEEEEEEEEvNT_6ParamsE)
	.align		4
        /*00ac*/ 	.word	index@(__assertfail)
	.align		4
        /*00b0*/ 	.word	index@(_ZN7cutlass13device_kernelIN5flash11enable_sm90INS1_16FlashAttnBwdSm90INS1_25CollectiveMainloopBwdSm90ILi2ELi2ELi2EN4cute5tupleIJNS5_1CILi1EEES8_S8_EEENS6_IJNS7_ILi128EEESA_NS7_ILi64EEEEEENS_6half_tEfNS_4arch4Sm90ELb1ELb0ELb0ELb1ELb1ELb1ELb0ELb0ELi2ELi1ELi2ELi2ELb0EEENS1_21CollectiveEpilogueBwdISC_SD_SF_Li256ELb1ELb0ELi1EEENS1_25SingleTileBwdLPTSchedulerILb1ELi128ELb1EEEEEEEEEvNT_6ParamsE)
	.align		4
        /*00b4*/ 	.word	index@(__assertfail)
	.align		4
        /*00b8*/ 	.word	index@(_ZN7cutlass13device_kernelIN5flash11enable_sm90INS1_16FlashAttnBwdSm90INS1_25CollectiveMainloopBwdSm90ILi2ELi2ELi2EN4cute5tupleIJNS5_1CILi1EEES8_S8_EEENS6_IJNS7_ILi128EEESA_NS7_ILi64EEEEEENS_6half_tEfNS_4arch4Sm90ELb1ELb0ELb0ELb1ELb0ELb1ELb0ELb0ELi2ELi1ELi2ELi2ELb0EEENS1_24CollectiveEpilogueBwdGQAISC_fSF_Li256ELb1ELb0EEENS1_25SingleTileBwdLPTSchedulerILb1ELi128ELb0EEEEEEEEEvNT_6ParamsE)
	.align		4
        /*00bc*/ 	.word	index@(__assertfail)
	.align		4
        /*00c0*/ 	.word	index@(_ZN7cutlass13device_kernelIN5flash11enable_sm90INS1_16FlashAttnBwdSm90INS1_25CollectiveMainloopBwdSm90ILi2ELi2ELi2EN4cute5tupleIJNS5_1CILi1EEES8_S8_EEENS6_IJNS7_ILi128EEESA_NS7_ILi64EEEEEENS_6half_tEfNS_4arch4Sm90ELb1ELb0ELb0ELb1ELb1ELb1ELb0ELb0ELi2ELi1ELi2ELi2ELb0EEENS1_24CollectiveEpilogueBwdGQAISC_fSF_Li256ELb1ELb1EEENS1_25SingleTileBwdLPTSchedulerILb1ELi128ELb1EEEEEEEEEvNT_6ParamsE)
	.align		4
        /*00c4*/ 	.word	index@(__assertfail)
	.align		4
        /*00c8*/ 	.word	0x00000000
	.align		4
        /*00cc*/ 	.word	0xfffffffe
	.align		4
        /*00d0*/ 	.word	0x00000000
	.align		4
        /*00d4*/ 	.word	0xfffffffd
	.align		4
        /*00d8*/ 	.word	0x00000000
	.align		4
        /*00dc*/ 	.word	0xfffffffc


//--------------------- .nv.constant4             --------------------------
	.section	.nv.constant4,"a",@progbits
	.align	8
	.align		8
.nv.constant4:
        /*0000*/ 	.dword	__assertfail
	.align		8
        /*0008*/ 	.dword	__unnamed_1
	.align		8
        /*0010*/ 	.dword	__unnamed_2
	.align		8
        /*0018*/ 	.dword	__unnamed_3
	.align		8
        /*0020*/ 	.dword	__unnamed_4
	.align		8
        /*0028*/ 	.dword	_ZN65_INTERNAL_939b4871_29_flash_bwd_hdim64_fp16_sm90_cu_8e232a79_33994cuda3std3__45__cpo5beginE
	.align		8
        /*0030*/ 	.dword	_ZN65_INTERNAL_939b4871_29_flash_bwd_hdim64_fp16_sm90_cu_8e232a79_33994cuda3std3__45__cpo3endE
	.align		8
        /*0038*/ 	.dword	_ZN65_INTERNAL_939b4871_29_flash_bwd_hdim64_fp16_sm90_cu_8e232a79_33994cuda3std3__45__cpo6cbeginE
	.align		8
        /*0040*/ 	.dword	_ZN65_INTERNAL_939b4871_29_flash_bwd_hdim64_fp16_sm90_cu_8e232a79_33994cuda3std3__45__cpo4cendE
	.align		8
        /*0048*/ 	.dword	_ZN65_INTERNAL_939b4871_29_flash_bwd_hdim64_fp16_sm90_cu_8e232a79_33994cuda3std3__467_GLOBAL__N__939b4871_29_flash_bwd_hdim64_fp16_sm90_cu_8e232a79_33996ignoreE
	.align		8
        /*0050*/ 	.dword	_ZN65_INTERNAL_939b4871_29_flash_bwd_hdim64_fp16_sm90_cu_8e232a79_33994cuda3std3__419piecewise_constructE
	.align		8
        /*0058*/ 	.dword	_ZN65_INTERNAL_939b4871_29_flash_bwd_hdim64_fp16_sm90_cu_8e232a79_33994cuda3std3__48in_placeE
	.align		8
        /*0060*/ 	.dword	_ZN65_INTERNAL_939b4871_29_flash_bwd_hdim64_fp16_sm90_cu_8e232a79_33994cuda3std6ranges3__45__cpo4swapE
	.align		8
        /*0068*/ 	.dword	_ZN65_INTERNAL_939b4871_29_flash_bwd_hdim64_fp16_sm90_cu_8e232a79_33994cuda3std6ranges3__45__cpo9iter_moveE
	.align		8
        /*0070*/ 	.dword	_ZN65_INTERNAL_939b4871_29_flash_bwd_hdim64_fp16_sm90_cu_8e232a79_33994cute7productE
	.align		8
        /*0078*/ 	.dword	_ZN65_INTERNAL_939b4871_29_flash_bwd_hdim64_fp16_sm90_cu_8e232a79_33994cute1_E
	.align		8
        /*0080*/ 	.dword	$str$23
	.align		8
        /*0088*/ 	.dword	$str$24


//--------------------- .text._ZN7cutlass13device_kernelIN5flash11enable_sm90INS1_16FlashAttnBwdSm90INS1_25CollectiveMainloopBwdSm90ILi2ELi2ELi2EN4cute5tupleIJNS5_1CILi1EEES8_S8_EEENS6_IJNS7_ILi128EEESA_NS7_ILi64EEEEEENS_6half_tEfNS_4arch4Sm90ELb0ELb0ELb0ELb0ELb0ELb1ELb0ELb0ELi2ELi1ELi2ELi2ELb0EEENS1_21CollectiveEpilogueBwdISC_SD_SF_Li256ELb0ELb0ELi1EEENS1_19SingleTileSchedulerILb0ELb0ELb0ELi128EEEEEEEEEvNT_6ParamsE --------------------------
	.section	.text._ZN7cutlass13device_kernelIN5flash11enable_sm90INS1_16FlashAttnBwdSm90INS1_25CollectiveMainloopBwdSm90ILi2ELi2ELi2EN4cute5tupleIJNS5_1CILi1EEES8_S8_EEENS6_IJNS7_ILi128EEESA_NS7_ILi64EEEEEENS_6half_tEfNS_4arch4Sm90ELb0ELb0ELb0ELb0ELb0ELb1ELb0ELb0ELi2ELi1ELi2ELi2ELb0EEENS1_21CollectiveEpilogueBwdISC_SD_SF_Li256ELb0ELb0ELi1EEENS1_19SingleTileSchedulerILb0ELb0ELb0ELi128EEEEEEEEEvNT_6ParamsE,"ax",@progbits
	.align	128
.text._ZN7cutlass13device_kernelIN5flash11enable_sm90INS1_16FlashAttnBwdSm90INS1_25CollectiveMainloopBwdSm90ILi2ELi2ELi2EN4cute5tupleIJNS5_1CILi1EEES8_S8_EEENS6_IJNS7_ILi128EEESA_NS7_ILi64EEEEEENS_6half_tEfNS_4arch4Sm90ELb0ELb0ELb0ELb0ELb0ELb1ELb0ELb0ELi2ELi1ELi2ELi2ELb0EEENS1_21CollectiveEpilogueBwdISC_SD_SF_Li256ELb0ELb0ELi1EEENS1_19SingleTileSchedulerILb0ELb0ELb0ELi128EEEEEEEEEvNT_6ParamsE:
        .type           _ZN7cutlass13device_kernelIN5flash11enable_sm90INS1_16FlashAttnBwdSm90INS1_25CollectiveMainloopBwdSm90ILi2ELi2ELi2EN4cute5tupleIJNS5_1CILi1EEES8_S8_EEENS6_IJNS7_ILi128EEESA_NS7_ILi64EEEEEENS_6half_tEfNS_4arch4Sm90ELb0ELb0ELb0ELb0ELb0ELb1ELb0ELb0ELi2ELi1ELi2ELi2ELb0EEENS1_21CollectiveEpilogueBwdISC_SD_SF_Li256ELb0ELb0ELi1EEENS1_19SingleTileSchedulerILb0ELb0ELb0ELi128EEEEEEEEEvNT_6ParamsE,@function
        .size           _ZN7cutlass13device_kernelIN5flash11enable_sm90INS1_16FlashAttnBwdSm90INS1_25CollectiveMainloopBwdSm90ILi2ELi2ELi2EN4cute5tupleIJNS5_1CILi1EEES8_S8_EEENS6_IJNS7_ILi128EEESA_NS7_ILi64EEEEEENS_6half_tEfNS_4arch4Sm90ELb0ELb0ELb0ELb0ELb0ELb1ELb0ELb0ELi2ELi1ELi2ELi2ELb0EEENS1_21CollectiveEpilogueBwdISC_SD_SF_Li256ELb0ELb0ELi1EEENS1_19SingleTileSchedulerILb0ELb0ELb0ELi128EEEEEEEEEvNT_6ParamsE,(.L_x_3693 - _ZN7cutlass13device_kernelIN5flash11enable_sm90INS1_16FlashAttnBwdSm90INS1_25CollectiveMainloopBwdSm90ILi2ELi2ELi2EN4cute5tupleIJNS5_1CILi1EEES8_S8_EEENS6_IJNS7_ILi128EEESA_NS7_ILi64EEEEEENS_6half_tEfNS_4arch4Sm90ELb0ELb0ELb0ELb0ELb0ELb1ELb0ELb0ELi2ELi1ELi2ELi2ELb0EEENS1_21CollectiveEpilogueBwdISC_SD_SF_Li256ELb0ELb0ELi1EEENS1_19SingleTileSchedulerILb0ELb0ELb0ELi128EEEEEEEEEvNT_6ParamsE)
        .other          _ZN7cutlass13device_kernelIN5flash11enable_sm90INS1_16FlashAttnBwdSm90INS1_25CollectiveMainloopBwdSm90ILi2ELi2ELi2EN4cute5tupleIJNS5_1CILi1EEES8_S8_EEENS6_IJNS7_ILi128EEESA_NS7_ILi64EEEEEENS_6half_tEfNS_4arch4Sm90ELb0ELb0ELb0ELb0ELb0ELb1ELb0ELb0ELi2ELi1ELi2ELi2ELb0EEENS1_21CollectiveEpilogueBwdISC_SD_SF_Li256ELb0ELb0ELi1EEENS1_19SingleTileSchedulerILb0ELb0ELb0ELi128EEEEEEEEEvNT_6ParamsE,@"STO_CUDA_ENTRY STV_DEFAULT"
_ZN7cutlass13device_kernelIN5flash11enable_sm90INS1_16FlashAttnBwdSm90INS1_25CollectiveMainloopBwdSm90ILi2ELi2ELi2EN4cute5tupleIJNS5_1CILi1EEES8_S8_EEENS6_IJNS7_ILi128EEESA_NS7_ILi64EEEEEENS_6half_tEfNS_4arch4Sm90ELb0ELb0ELb0ELb0ELb0ELb1ELb0ELb0ELi2ELi1ELi2ELi2ELb0EEENS1_21CollectiveEpilogueBwdISC_SD_SF_Li256ELb0ELb0ELi1EEENS1_19SingleTileSchedulerILb0ELb0ELb0ELi128EEEEEEEEEvNT_6ParamsE:
[----:B------:R-:W1:Y:S02]  /*0000*/  LDC R1, c[0x0][0x28] ;  /* 0x00000a00ff017b82 */ /* 0x000e640000000800 */
[----:B-1----:R-:W-:Y:S01]  /*0010*/  VIADD R1, R1, 0xfffffff0 ;  /* 0xfffffff001017836 */ /* 0x002fe20000000000 */
[----:B------:R-:W1:Y:S01]  /*0020*/  S2R R3, SR_TID.X ;  /* 0x0000000000037919 */ /* 0x000e620000002100 */
[----:B------:R-:W-:Y:S01]  /*0030*/  ELECT P0, URZ, PT ;  /* 0x00000000003f782f */ /* 0x000fe20003800000 */
[----:B------:R-:W-:Y:S01]  /*0040*/  BSSY B0, `(.L_x_0) ;  /* 0x0000019000007945 */ /* 0x000fe20003800000 */
[----:B-1----:R-:W-:-:S05]  /*0050*/  SHF.R.U32.HI R0, RZ, 0x5, R3 ;  /* 0x00000005ff007819 */ /* 0x002fca0000011603 */
[----:B------:R-:W1:Y:S02]  /*0060*/  SHFL.IDX PT, R2, R0, RZ, 0x1f ;  /* 0x00001fff00027589 */ /* 0x000e6400000e0000 */
[----:B-1----:R-:W-:-:S13]  /*0070*/  ISETP.EQ.AND P0, PT, R2, RZ, P0 ;  /* 0x000000ff0200720c */ /* 0x002fda0000702270 */
[----:B------:R-:W-:Y:S05]  /*0080*/  @!P0 BRA `(.L_x_1) ;  /* 0x0000000000508947 */ /* 0x000fea0003800000 */
[----:B------:R-:W-:Y:S02]  /*0090*/  ULDC.64 UR4, c[0x0][0x198] ;  /* 0x0000660000047ab9 */ /* 0x000fe40000000a00 */
[----:B------:R-:W-:Y:S02]  /*00a0*/  UIADD3 UR6, UP0, UR4, 0xf0, URZ ;  /* 0x000000f004067890 */ /* 0x000fe4000ff1e03f */
[----:B------:R-:W-:Y:S02]  /*00b0*/  UIADD3 UR8, UP1, UR4, 0x1f0, URZ ;  /* 0x000001f004087890 */ /* 0x000fe4000ff3e03f */
[----:B------:R-:W-:Y:S02]  /*00c0*/  UIADD3 UR10, UP2, UR4, 0x2f0, URZ ;  /* 0x000002f0040a7890 */ /* 0x000fe4000ff5e03f */
[----:B------:R-:W-:Y:S02]  /*00d0*/  UIADD3 UR12, UP3, UR4, 0x3f0, URZ ;  /* 0x000003f0040c7890 */ /* 0x000fe4000ff7e03f */
[----:B------:R-:W-:-:S02]  /*00e0*/  UIADD3 UR14, UP4, UR4, 0x670, URZ ;  /* 0x00000670040e7890 */ /* 0x000fc4000ff9e03f */
[----:B------:R-:W-:Y:S02]  /*00f0*/  UIADD3.X UR7, URZ, UR5, URZ, UP0, !UPT ;  /* 0x000000053f077290 */ /* 0x000fe400087fe43f */
[----:B------:R-:W-:Y:S02]  /*0100*/  UIADD3 UR4, UP5, UR4, 0x770, URZ ;  /* 0x0000077004047890 */ /* 0x000fe4000ffbe03f */
[----:B------:R-:W-:Y:S02]  /*0110*/  UIADD3.X UR9, URZ, UR5, URZ, UP1, !UPT ;  /* 0x000000053f097290 */ /* 0x000fe40008ffe43f */
[----:B------:R-:W-:Y:S02]  /*0120*/  UIADD3.X UR11, URZ, UR5, URZ, UP2, !UPT ;  /* 0x000000053f0b7290 */ /* 0x000fe400097fe43f */
[----:B------:R-:W-:Y:S01]  /*0130*/  UIADD3.X UR13, URZ, UR5, URZ, UP3, !UPT ;  /* 0x000000053f0d7290 */ /* 0x000fe20009ffe43f */
[----:B------:R1:W-:Y:S01]  /*0140*/  UTMACCTL.PF [UR6] ;  /* 0x00000000060079b9 */ /* 0x0003e20008040000 */
[----:B------:R-:W-:-:S03]  /*0150*/  UIADD3.X UR15, URZ, UR5, URZ, UP4, !UPT ;  /* 0x000000053f0f7290 */ /* 0x000fc6000a7fe43f */
[----:B------:R1:W-:Y:S01]  /*0160*/  UTMACCTL.PF [UR8] ;  /* 0x00000000080079b9 */ /* 0x0003e20008040000 */
[----:B------:R-:W-:Y:S01]  /*0170*/  UIADD3.X UR5, URZ, UR5, URZ, UP5, !UPT ;  /* 0x000000053f057290 */ /* 0x000fe2000affe43f */
[----:B------:R1:W-:Y:S02]  /*0180*/  UTMACCTL.PF [UR10] ;  /* 0x000000000a0079b9 */ /* 0x0003e40008040000 */
[----:B------:R1:W-:Y:S02]  /*0190*/  UTMACCTL.PF [UR12] ;  /* 0x000000000c0079b9 */ /* 0x0003e40008040000 */
[----:B------:R1:W-:Y:S04]  /*01a0*/  UTMACCTL.PF [UR14] ;  /* 0x000000000e0079b9 */ /* 0x0003e80008040000 */
[----:B------:R1:W-:Y:S02]  /*01b0*/  UTMACCTL.PF [UR4] ;  /* 0x00000000040079b9 */ /* 0x0003e40008040000 */
[----:B-1----:R-:W-:Y:S01]  /*01c0*/  NOP ;  /* 0x0000000000007918 */ /* 0x002fe20000000000 */
.L_x_1:
[----:B------:R-:W-:Y:S05]  /*01d0*/  BSYNC B0 ;  /* 0x0000000000007941 */ /* 0x000fea0003800000 */
.L_x_0:
[----:B------:R-:W-:Y:S01]  /*01e0*/  VOTEU.ANY UP0, P0 ;  /* 0x00000000003f7886 */ /* 0x000fe20000000100 */
[----:B------:R-:W1:Y:S01]  /*01f0*/  SHFL.IDX PT, R2, R0, RZ, 0x1f ;  /* 0x00001fff00027589 */ /* 0x000e6200000e0000 */
[----:B------:R-:W-:Y:S01]  /*0200*/  UMOV UR4, 0x1 ;  /* 0x0000000100047882 */ /* 0x000fe20000000000 */
[----:B------:R-:W-:Y:S02]  /*0210*/  SHF.R.U32.HI R3, RZ, 0x7, R3 ;  /* 0x00000007ff037819 */ /* 0x000fe40000011603 */
[----:B------:R-:W2:Y:S01]  /*0220*/  @UP0 S2UR UR7, SR_CgaCtaId ;  /* 0x00000000000709c3 */ /* 0x000ea20000008800 */
[----:B------:R-:W-:Y:S01]  /*0230*/  @UP0 UMOV UR6, 0x400 ;  /* 0x0000040000060882 */ /* 0x000fe20000000000 */
[----:B------:R-:W-:-:S04]  /*0240*/  @UP0 UIADD3 UR4, -UR4, 0x100000, URZ ;  /* 0x0010000004040890 */ /* 0x000fc8000fffe13f */
[----:B------:R-:W-:Y:S02]  /*0250*/  @UP0 USHF.L.U32 UR5, UR4, 0xb, URZ ;  /* 0x0000000b04050899 */ /* 0x000fe4000800063f */
[----:B------:R-:W-:Y:S01]  /*0260*/  @UP0 USHF.L.U32 UR4, UR4, 0x1, URZ ;  /* 0x0000000104040899 */ /* 0x000fe2000800063f */
[----:B-1----:R-:W-:Y:S02]  /*0270*/  ISETP.NE.AND P1, PT, R2, RZ, PT ;  /* 0x000000ff0200720c */ /* 0x002fe40003f25270 */
[----:B------:R1:W3:Y:S01]  /*0280*/  SHFL.IDX PT, R2, R3, RZ, 0x1f ;  /* 0x00001fff03027589 */ /* 0x0002e200000e0000 */
[----:B--2---:R-:W-:Y:S01]  /*0290*/  @UP0 ULEA UR6, UR7, UR6, 0x18 ;  /* 0x0000000607060291 */ /* 0x004fe2000f8ec03f */
[----:B------:R-:W-:Y:S02]  /*02a0*/  VOTEU.ANY UP0, P0 ;  /* 0x00000000003f7886 */ /* 0x000fe40000000100 */
[----:B------:R-:W2:Y:S09]  /*02b0*/  FENCE.VIEW.ASYNC.S ;  /* 0x00000000000073c6 */ /* 0x000eb20000000000 */
[----:B--2---:R1:W2:Y:S02]  /*02c0*/  @UP0 SYNCS.EXCH.64 URZ, [UR6+0x30c00], UR4 ;  /* 0x030c0004063f05b2 */ /* 0x0042a40008000100 */
[----:B-1----:R-:W-:Y:S05]  /*02d0*/  @P1 BRA `(.L_x_2) ;  /* 0x0000000000481947 */ /* 0x002fea0003800000 */
[----:B------:R-:W1:Y:S01]  /*02e0*/  S2UR UR5, SR_CgaCtaId ;  /* 0x00000000000579c3 */ /* 0x000e620000008800 */
[----:B------:R-:W-:Y:S01]  /*02f0*/  UMOV UR4, 0x400 ;  /* 0x0000040000047882 */ /* 0x000fe20000000000 */
[----:B------:R-:W-:Y:S01]  /*0300*/  UMOV UR6, 0x1 ;  /* 0x0000000100067882 */ /* 0x000fe20000000000 */
[----:B------:R-:W-:Y:S01]  /*0310*/  UMOV UR9, 0x100 ;  /* 0x0000010000097882 */ /* 0x000fe20000000000 */
[----:B------:R-:W-:-:S04]  /*0320*/  UIADD3 UR6, -UR6, 0x100000, URZ ;  /* 0x0010000006067890 */ /* 0x000fc8000fffe13f */
[----:B------:R-:W-:Y:S02]  /*0330*/  USHF.L.U32 UR7, UR6, 0xb, URZ ;  /* 0x0000000b06077899 */ /* 0x000fe4000800063f */
[----:B------:R-:W-:Y:S01]  /*0340*/  USHF.L.U32 UR6, UR6, 0x1, URZ ;  /* 0x0000000106067899 */ /* 0x000fe2000800063f */
[----:B------:R-:W-:Y:S01]  /*0350*/  ELECT P0, URZ, PT ;  /* 0x00000000003f782f */ /* 0x000fe20003800000 */
[----:B-1----:R-:W-:Y:S02]  /*0360*/  ULEA UR8, UR5, UR4, 0x18 ;  /* 0x0000000405087291 */ /* 0x002fe4000f8ec03f */
[----:B------:R-:W-:-:S04]  /*0370*/  UIADD3 UR4, -UR9, 0x100000, URZ ;  /* 0x0010000009047890 */ /* 0x000fc8000fffe13f */
[----:B------:R-:W-:Y:S02]  /*0380*/  USHF.L.U32 UR5, UR4, 0xb, URZ ;  /* 0x0000000b04057899 */ /* 0x000fe4000800063f */
[----:B------:R-:W-:Y:S01]  /*0390*/  USHF.L.U32 UR4, UR4, 0x1, URZ ;  /* 0x0000000104047899 */ /* 0x000fe2000800063f */
[----:B------:R-:W1:Y:S03]  /*03a0*/  FENCE.VIEW.ASYNC.S ;  /* 0x00000000000073c6 */ /* 0x000e660000000000 */
[----:B-1----:R1:W4:Y:S08]  /*03b0*/  SYNCS.EXCH.64 URZ, [UR8+0x30c10], UR6 ;  /* 0x030c1006083f75b2 */ /* 0x0023300008000100 */
[----:B------:R1:W1:Y:S01]  /*03c0*/  SYNCS.EXCH.64 URZ, [UR8+0x30c20], UR4 ;  /* 0x030c2004083f75b2 */ /* 0x0002620008000100 */
[----:B------:R1:W1:Y:S01]  /*03d0*/  SYNCS.EXCH.64 URZ, [UR8+0x30c18], UR6 ;  /* 0x030c1806083f75b2 */ /* 0x0002620008000100 */
[----:B------:R1:W1:Y:S01]  /*03e0*/  SYNCS.EXCH.64 URZ, [UR8+0x30c28], UR4 ;  /* 0x030c2804083f75b2 */ /* 0x0002620008000100 */
[----:B------:R-:W-:Y:S01]  /*03f0*/  NOP ;  /* 0x0000000000007918 */ /* 0x000fe20000000000 */
.L_x_2:
[----:B------:R-:W5:Y:S01]  /*0400*/  SHFL.IDX PT, R3, R0, RZ, 0x1f ;  /* 0x00001fff00037589 */ /* 0x000f6200000e0000 */
[----:B------:R-:W-:Y:S01]  /*0410*/  NOP ;  /* 0x0000000000007918 */ /* 0x000fe20000000000 */
[----:B-----5:R-:W-:-:S13]  /*0420*/  ISETP.NE.AND P0, PT, R3, RZ, PT ;  /* 0x000000ff0300720c */ /* 0x020fda0003f05270 */
[----:B------:R-:W-:Y:S05]  /*0430*/  @P0 BRA `(.L_x_3) ;  /* 0x0000000000480947 */ /* 0x000fea0003800000 */
[----:B-1----:R-:W1:Y:S01]  /*0440*/  S2UR UR5, SR_CgaCtaId ;  /* 0x00000000000579c3 */ /* 0x002e620000008800 */
[----:B------:R-:W-:Y:S01]  /*0450*/  UMOV UR4, 0x400 ;  /* 0x0000040000047882 */ /* 0x000fe20000000000 */
[----:B------:R-:W-:Y:S01]  /*0460*/  UMOV UR6, 0x1 ;  /* 0x0000000100067882 */ /* 0x000fe20000000000 */
[----:B------:R-:W-:Y:S01]  /*0470*/  UMOV UR7, 0x100 ;  /* 0x0000010000077882 */ /* 0x000fe20000000000 */
[----:B------:R-:W-:Y:S01]  /*0480*/  ELECT P0, URZ, PT ;  /* 0x00000000003f782f */ /* 0x000fe20003800000 */
[----:B-1----:R-:W-:Y:S02]  /*0490*/  ULEA UR8, UR5, UR4, 0x18 ;  /* 0x0000000405087291 */ /* 0x002fe4000f8ec03f */
[----:B------:R-:W-:-:S04]  /*04a0*/  UIADD3 UR4, -UR6, 0x100000, URZ ;  /* 0x0010000006047890 */ /* 0x000fc8000fffe13f */
[----:B------:R-:W-:Y:S02]  /*04b0*/  USHF.L.U32 UR5, UR4, 0xb, URZ ;  /* 0x0000000b04057899 */ /* 0x000fe4000800063f */
[----:B------:R-:W-:Y:S02]  /*04c0*/  USHF.L.U32 UR4, UR4, 0x1, URZ ;  /* 0x0000000104047899 */ /* 0x000fe4000800063f */
[----:B------:R-:W-:-:S04]  /*04d0*/  UIADD3 UR6, -UR7, 0x100000, URZ ;  /* 0x0010000007067890 */ /* 0x000fc8000fffe13f */
[----:B------:R-:W-:Y:S02]  /*04e0*/  USHF.L.U32 UR7, UR6, 0xb, URZ ;  /* 0x0000000b06077899 */ /* 0x000fe4000800063f */
[----:B------:R-:W-:Y:S01]  /*04f0*/  USHF.L.U32 UR6, UR6, 0x1, URZ ;  /* 0x0000000106067899 */ /* 0x000fe2000800063f */
[----:B------:R-:W1:Y:S03]  /*0500*/  FENCE.VIEW.ASYNC.S ;  /* 0x00000000000073c6 */ /* 0x000e660000000000 */
[----:B-1----:R1:W1:Y:S08]  /*0510*/  SYNCS.EXCH.64 URZ, [UR8+0x30c30], UR4 ;  /* 0x030c3004083f75b2 */ /* 0x0022700008000100 */
[----:B------:R1:W1:Y:S01]  /*0520*/  SYNCS.EXCH.64 URZ, [UR8+0x30c40], UR6 ;  /* 0x030c4006083f75b2 */ /* 0x0002620008000100 */
[----:B------:R1:W1:Y:S01]  /*0530*/  SYNCS.EXCH.64 URZ, [UR8+0x30c38], UR4 ;  /* 0x030c3804083f75b2 */ /* 0x0002620008000100 */
[----:B------:R1:W1:Y:S01]  /*0540*/  SYNCS.EXCH.64 URZ, [UR8+0x30c48], UR6 ;  /* 0x030c4806083f75b2 */ /* 0x0002620008000100 */
[----:B------:R-:W-:Y:S01]  /*0550*/  NOP ;  /* 0x0000000000007918 */ /* 0x000fe20000000000 */
.L_x_3:
[----:B---3--:R-:W-:Y:S01]  /*0560*/  ISETP.NE.AND P0, PT, R2, RZ, PT ;  /* 0x000000ff0200720c */ /* 0x008fe20003f05270 */
[----:B------:R-:W-:Y:S01]  /*0570*/  IMAD.MOV.U32 R16, RZ, RZ, 0x1 ;  /* 0x00000001ff107424 */ /* 0x000fe200078e00ff */
[----:B------:R-:W-:Y:S01]  /*0580*/  NOP ;  /* 0x0000000000007918 */ /* 0x000fe20000000000 */
[----:B------:R-:W-:Y:S03]  /*0590*/  BSSY B6, `(.L_x_4) ;  /* 0x000071c000067945 */ /* 0x000fe60003800000 */
[----:B------:R-:W-:Y:S01]  /*05a0*/  SEL R16, R16, 0x2, !P0 ;  /* 0x0000000210107807 */ /* 0x000fe20004000000 */
[----:B-12-4-:R-:W-:Y:S06]  /*05b0*/  BAR.SYNC.DEFER_BLOCKING 0x0 ;  /* 0x0000000000007b1d */ /* 0x016fec0000010000 */
[----:B------:R-:W-:Y:S05]  /*05c0*/  @!P0 BRA `(.L_x_5) ;  /* 0x0000004c00548947 */ /* 0x000fea0003800000 */
.L_x_6:
[----:B------:R-:W-:-:S08]  /*05d0*/  NOP ;  /* 0x0000000000007918 */ /* 0x000fd00000000000 */
[----:B------:R-:W1:Y:S02]  /*05e0*/  USETMAXREG.TRY_ALLOC.CTAPOOL UP0, 0xf0 ;  /* 0x000000f0000079c8 */ /* 0x000e640008000600 */
[----:B-1----:R-:W-:-:S13]  /*05f0*/  PLOP3.LUT P0, PT, PT, PT, UP0, 0x80, 0x0 ;  /* 0x000000000000781c */ /* 0x002fda0003f0f008 */
[----:B------:R-:W-:Y:S05]  /*0600*/  @!P0 BRA `(.L_x_6) ;  /* 0xfffffffc00f08947 */ /* 0x000fea000383ffff */
[----:B------:R-:W-:Y:S01]  /*0610*/  LOP3.LUT R0, R0, 0x3, RZ, 0xc0, !PT ;  /* 0x0000000300007812 */ /* 0x000fe200078ec0ff */
[----:B------:R-:W1:Y:S01]  /*0620*/  S2R R2, SR_TID.X ;  /* 0x0000000000027919 */ /* 0x000e620000002100 */
[----:B------:R-:W2:Y:S04]  /*0630*/  S2UR UR4, SR_CTAID.Z ;  /* 0x00000000000479c3 */ /* 0x000ea80000002700 */
[----:B------:R-:W3:Y:S02]  /*0640*/  SHFL.IDX PT, R0, R0, RZ, 0x1f ;  /* 0x00001fff00007589 */ /* 0x000ee400000e0000 */
[----:B---3--:R-:W-:Y:S02]  /*0650*/  ISETP.NE.AND P0, PT, R0, RZ, PT ;  /* 0x000000ff0000720c */ /* 0x008fe40003f05270 */
[----:B-1----:R-:W-:-:S11]  /*0660*/  SHF.R.U32.HI R2, RZ, 0x7, R2 ;  /* 0x00000007ff027819 */ /* 0x002fd60000011602 */
[----:B------:R-:W-:-:S05]  /*0670*/  @!P0 VIADD R2, R2, 0x9 ;  /* 0x0000000902028836 */ /* 0x000fca0000000000 */
[----:B------:R1:W-:Y:S06]  /*0680*/  @!P0 BAR.ARV R2, 0xa0 ;  /* 0x000280020000851d */ /* 0x0003ec0000002000 */
[----:B--2---:R-:W-:-:S13]  /*0690*/  ISETP.LE.AND P0, PT, RZ, UR4, PT ;  /* 0x00000004ff007c0c */ /* 0x004fda000bf03270 */
[----:B-1----:R-:W-:Y:S05]  /*06a0*/  @!P0 BRA `(.L_x_7) ;  /* 0x0000007000288947 */ /* 0x002fea0003800000 */
[----:B------:R-:W1:Y:S01]  /*06b0*/  S2R R3, SR_TID.X ;  /* 0x0000000000037919 */ /* 0x000e620000002100 */
[----:B------:R-:W-:-:S04]  /*06c0*/  MOV R0, RZ ;  /* 0x000000ff00007202 */ /* 0x000fc80000000f00 */
[----:B------:R-:W-:Y:S01]  /*06d0*/  LOP3.LUT P0, RZ, R0, 0x3ff, RZ, 0xc0, !PT ;  /* 0x000003ff00ff7812 */ /* 0x000fe2000780c0ff */
[----:B-1----:R-:W-:-:S12]  /*06e0*/  VIADD R17, R3, 0xffffff80 ;  /* 0xffffff8003117836 */ /* 0x002fd80000000000 */
[----:B------:R-:W-:Y:S05]  /*06f0*/  @!P0 BRA `(.L_x_8) ;  /* 0x00000000007c8947 */ /* 0x000fea0003800000 */
[----:B------:R-:W-:Y:S01]  /*0700*/  MOV R2, 0x0 ;  /* 0x0000000000027802 */ /* 0x000fe20000000f00 */
[----:B------:R-:W-:Y:S01]  /*0710*/  ULDC.64 UR4, c[0x4][0x80] ;  /* 0x0100200000047ab9 */ /* 0x000fe20000000a00 */
[----:B------:R-:W-:Y:S01]  /*0720*/  ULDC.64 UR6, c[0x4][0x8] ;  /* 0x0100020000067ab9 */ /* 0x000fe20000000a00 */
[----:B------:R-:W-:Y:S01]  /*0730*/  IMAD.U32 R4, RZ, RZ, UR4 ;  /* 0x00000004ff047e24 */ /* 0x000fe2000f8e00ff */
[----:B------:R1:W2:Y:S01]  /*0740*/  LDC.64 R14, c[0x4][R2] ;  /* 0x01000000020e7b82 */ /* 0x0002a20000000a00 */
[----:B------:R-:W-:Y:S01]  /*0750*/  IMAD.U32 R5, RZ, RZ, UR5 ;  /* 0x00000005ff057e24 */ /* 0x000fe2000f8e00ff */
[----:B------:R-:W-:Y:S01]  /*0760*/  ULDC.64 UR4, c[0x4][0x88] ;  /* 0x0100220000047ab9 */ /* 0x000fe20000000a00 */
[----:B------:R-:W-:Y:S02]  /*0770*/  IMAD.U32 R10, RZ, RZ, UR6 ;  /* 0x00000006ff0a7e24 */ /* 0x000fe4000f8e00ff */
[----:B------:R-:W-:Y:S02]  /*0780*/  IMAD.U32 R6, RZ, RZ, UR4 ;  /* 0x00000004ff067e24 */ /* 0x000fe4000f8e00ff */
[----:B------:R-:W-:-:S02]  /*0790*/  IMAD.U32 R7, RZ, RZ, UR5 ;  /* 0x00000005ff077e24 */ /* 0x000fc4000f8e00ff */
[----:B------:R-:W-:Y:S02]  /*07a0*/  IMAD.U32 R11, RZ, RZ, UR7 ;  /* 0x00000007ff0b7e24 */ /* 0x000fe4000f8e00ff */
[----:B------:R-:W-:Y:S02]  /*07b0*/  IMAD.MOV.U32 R8, RZ, RZ, 0x70 ;  /* 0x00000070ff087424 */ /* 0x000fe400078e00ff */
[----:B------:R-:W-:Y:S02]  /*07c0*/  IMAD.MOV.U32 R12, RZ, RZ, 0x1 ;  /* 0x00000001ff0c7424 */ /* 0x000fe400078e00ff */
[----:B-1----:R-:W-:-:S07]  /*07d0*/  IMAD.MOV.U32 R13, RZ, RZ, RZ ;  /* 0x000000ffff0d7224 */ /* 0x002fce00078e00ff */
[----:B------:R-:W-:-:S07]  /*07e0*/  LEPC R20, `(.L_x_9) ;  /* 0x000000001014794e */ /* 0x000fce0000000000 */
[----:B--2---:R-:W-:Y:S05]  /*07f0*/  CALL.ABS.NOINC R14 ;  /* 0x000000000e007343 */ /* 0x004fea0003c00000 */
.L_x_9:
[----:B------:R-:W1:Y:S01]  /*0800*/  LDC.64 R2, c[0x4][R2] ;  /* 0x0100000002027b82 */ /* 0x000e620000000a00 */
[----:B------:R-:W-:Y:S01]  /*0810*/  ULDC.64 UR4, c[0x4][0x80] ;  /* 0x0100200000047ab9 */ /* 0x000fe20000000a00 */
[----:B------:R-:W-:Y:S01]  /*0820*/  ULDC.64 UR6, c[0x4][0x88] ;  /* 0x0100220000067ab9 */ /* 0x000fe20000000a00 */
[----:B------:R-:W-:Y:S02]  /*0830*/  IMAD.U32 R4, RZ, RZ, UR4 ;  /* 0x00000004ff047e24 */ /* 0x000fe4000f8e00ff */
        /* <DEDUP_REMOVED lines=8> */
[----:B------:R-:W-:-:S07]  /*08c0*/  IMAD.MOV.U32 R13, RZ, RZ, RZ ;  /* 0x000000ffff0d7224 */ /* 0x000fce00078e00ff */
[----:B------:R-:W-:-:S07]  /*08d0*/  LEPC R20, `(.L_x_8) ;  /* 0x000000001014794e */ /* 0x000fce0000000000 */
[----:B-1----:R-:W-:Y:S05]  /*08e0*/  CALL.ABS.NOINC R2 ;  /* 0x0000000002007343 */ /* 0x002fea0003c00000 */
.L_x_8:
[----:B------:R-:W1:Y:S01]  /*08f0*/  S2R R0, SR_CgaCtaId ;  /* 0x0000000000007919 */ /* 0x000e620000008800 */
[----:B------:R-:W-:-:S04]  /*0900*/  MOV R225, 0x400 ;  /* 0x0000040000e17802 */ /* 0x000fc80000000f00 */
[----:B-1----:R-:W-:-:S05]  /*0910*/  LEA R225, R0, R225, 0x18 ;  /* 0x000000e100e17211 */ /* 0x002fca00078ec0ff */
[----:B------:R-:W-:-:S05]  /*0920*/  VIADD R2, R225, 0x20c00 ;  /* 0x00020c00e1027836 */ /* 0x000fca0000000000 */
[----:B------:R-:W-:-:S13]  /*0930*/  LOP3.LUT P0, RZ, R2, 0x3ff, RZ, 0xc0, !PT ;  /* 0x000003ff02ff7812 */ /* 0x000fda000780c0ff */
        /* <DEDUP_REMOVED lines=17> */
.L_x_11:
        /* <DEDUP_REMOVED lines=15> */
.L_x_10:
[----:B------:R-:W-:Y:S01]  /*0b40*/  SHF.R.S32.HI R2, RZ, 0x1f, R17 ;  /* 0x0000001fff027819 */ /* 0x000fe20000011411 */
[----:B------:R-:W-:-:S03]  /*0b50*/  UMOV UR4, 0xffffffff ;  /* 0xffffffff00047882 */ /* 0x000fc60000000000 */
[----:B------:R-:W-:-:S04]  /*0b60*/  LEA.HI R3, R2, R17, RZ, 0x7 ;  /* 0x0000001102037211 */ /* 0x000fc800078f38ff */
[----:B------:R-:W-:Y:S01]  /*0b70*/  SHF.R.S32.HI R13, RZ, 0x7, R3 ;  /* 0x00000007ff0d7819 */ /* 0x000fe20000011403 */
[----:B------:R-:W-:Y:S06]  /*0b80*/  BRA.DIV UR4, `(.L_x_12) ;  /* 0x0000006a04f87947 */ /* 0x000fec000b800000 */
[----:B------:R1:W2:Y:S02]  /*0b90*/  SHFL.IDX PT, R14, R13, RZ, 0x1f ;  /* 0x00001fff0d0e7589 */ /* 0x0002a400000e0000 */
.L_x_83:
[----:B------:R-:W-:Y:S02]  /*0ba0*/  SHF.L.U32 R6, RZ, 0x1f, RZ ;  /* 0x0000001fff067819 */ /* 0x000fe400000006ff */
[----:B------:R-:W-:Y:S02]  /*0bb0*/  LEA.HI R4, R2, R17, RZ, 0x4 ;  /* 0x0000001102047211 */ /* 0x000fe400078f20ff */
[----:B------:R-:W3:Y:S01]  /*0bc0*/  SYNCS.PHASECHK.TRANS64.TRYWAIT P0, [R225+URZ+0x30c00], R6 ;  /* 0x030c0006e10075a7 */ /* 0x000ee2000800017f */
[----:B--2---:R-:W-:Y:S02]  /*0bd0*/  LEA.HI R0, R14, R14, RZ, 0x1 ;  /* 0x0000000e0e007211 */ /* 0x004fe400078f08ff */
[----:B------:R-:W-:Y:S02]  /*0be0*/  SHF.R.S32.HI R7, RZ, 0x4, R4 ;  /* 0x00000004ff077819 */ /* 0x000fe40000011404 */
[----:B------:R-:W-:Y:S02]  /*0bf0*/  LOP3.LUT R5, R0, 0xffffe, RZ, 0xc0, !PT ;  /* 0x000ffffe00057812 */ /* 0x000fe400078ec0ff */
[----:B------:R-:W-:-:S03]  /*0c00*/  LEA.HI R4, R4, R7, RZ, 0x1 ;  /* 0x0000000704047211 */ /* 0x000fc600078f08ff */
[----:B------:R-:W-:Y:S01]  /*0c10*/  IMAD.IADD R0, R14, 0x1, -R5 ;  /* 0x000000010e007824 */ /* 0x000fe200078e0a05 */
[----:B------:R-:W-:-:S05]  /*0c20*/  LOP3.LUT R4, R4, 0xfffffffe, RZ, 0xc0, !PT ;  /* 0xfffffffe04047812 */ /* 0x000fca00078ec0ff */
[----:B------:R-:W-:-:S05]  /*0c30*/  IMAD.IADD R4, R7, 0x1, -R4 ;  /* 0x0000000107047824 */ /* 0x000fca00078e0a04 */
[----:B------:R2:W-:Y:S02]  /*0c40*/  STL [R1+0xc], R4 ;  /* 0x00000c0401007387 */ /* 0x0005e40000100800 */
[----:B--23--:R-:W-:Y:S05]  /*0c50*/  @P0 BRA `(.L_x_13) ;  /* 0x0000000000080947 */ /* 0x00cfea0003800000 */
[----:B------:R-:W2:Y:S02]  /*0c60*/  SYNCS.PHASECHK.TRANS64.TRYWAIT P0, [R225+URZ+0x30c00], R6 ;  /* 0x030c0006e10075a7 */ /* 0x000ea4000800017f */
[----:B--2---:R-:W-:Y:S05]  /*0c70*/  @!P0 BRA `(.L_x_14) ;  /* 0x0000006800d88947 */ /* 0x004fea0003800000 */
.L_x_13:
[----:B------:R-:W3:Y:S01]  /*0c80*/  LDC R9, c[0x0][0x280] ;  /* 0x0000a000ff097b82 */ /* 0x000ee20000000800 */
[----:B------:R-:W-:Y:S02]  /*0c90*/  LEA.HI R4, R2, R17, RZ, 0x5 ;  /* 0x0000001102047211 */ /* 0x000fe400078f28ff */
[----:B------:R-:W-:Y:S02]  /*0ca0*/  CS2R R214, SRZ ;  /* 0x0000000000d67805 */ /* 0x000fe4000001ff00 */
[----:B------:R-:W-:Y:S02]  /*0cb0*/  CS2R R212, SRZ ;  /* 0x0000000000d47805 */ /* 0x000fe4000001ff00 */
[----:B------:R-:W-:Y:S02]  /*0cc0*/  CS2R R210, SRZ ;  /* 0x0000000000d27805 */ /* 0x000fe4000001ff00 */
[----:B------:R-:W-:Y:S02]  /*0cd0*/  CS2R R208, SRZ ;  /* 0x0000000000d07805 */ /* 0x000fe4000001ff00 */
[----:B------:R-:W-:-:S02]  /*0ce0*/  CS2R R206, SRZ ;  /* 0x0000000000ce7805 */ /* 0x000fc4000001ff00 */
[----:B------:R-:W-:Y:S02]  /*0cf0*/  CS2R R204, SRZ ;  /* 0x0000000000cc7805 */ /* 0x000fe4000001ff00 */
        /* <DEDUP_REMOVED lines=16> */
[----:B---3--:R-:W-:-:S02]  /*0e00*/  ISETP.GE.AND P0, PT, R9, 0x1, PT ;  /* 0x000000010900780c */ /* 0x008fc40003f06270 */
        /* <DEDUP_REMOVED lines=10> */
[----:B------:R-:W-:Y:S01]  /*0eb0*/  SHF.R.S32.HI R5, RZ, 0x5, R4 ;  /* 0x00000005ff057819 */ /* 0x000fe20000011404 */
[----:B------:R-:W-:Y:S06]  /*0ec0*/  @!P0 BRA `(.L_x_15) ;  /* 0x0000003400c48947 */ /* 0x000fec0003800000 */
[----:B------:R-:W3:Y:S01]  /*0ed0*/  LDL R12, [R1+0xc] ;  /* 0x00000c00010c7983 */ /* 0x000ee20000100800 */
[----:B--2---:R-:W-:Y:S01]  /*0ee0*/  LOP3.LUT R6, R3, 0xffffff80, RZ, 0xc0, !PT ;  /* 0xffffff8003067812 */ /* 0x004fe200078ec0ff */
[----:B------:R-:W-:Y:S01]  /*0ef0*/  IMAD.SHL.U32 R3, R17, 0x40, RZ ;  /* 0x0000004011037824 */ /* 0x000fe200078e00ff */
[----:B------:R-:W-:Y:S01]  /*0f00*/  LOP3.LUT R4, R4, 0xffffffe0, RZ, 0xc0, !PT ;  /* 0xffffffe004047812 */ /* 0x000fe200078ec0ff */
[----:B------:R-:W-:Y:S01]  /*0f10*/  IMAD.SHL.U32 R8, R5, 0x10, RZ ;  /* 0x0000001005087824 */ /* 0x000fe200078e00ff */
[CC--:B------:R-:W-:Y:S01]  /*0f20*/  LEA.HI R5, R2.reuse, R17.reuse, RZ, 0x2 ;  /* 0x0000001102057211 */ /* 0x0c0fe200078f10ff */
[----:B------:R-:W-:Y:S01]  /*0f30*/  VIADD R9, R9, 0x7f ;  /* 0x0000007f09097836 */ /* 0x000fe20000000000 */
[----:B------:R-:W-:Y:S01]  /*0f40*/  LOP3.LUT R3, R3, 0x1c0, RZ, 0xc0, !PT ;  /* 0x000001c003037812 */ /* 0x000fe200078ec0ff */
[C---:B------:R-:W-:Y:S01]  /*0f50*/  IMAD.IADD R4, R17.reuse, 0x1, -R4 ;  /* 0x0000000111047824 */ /* 0x040fe200078e0a04 */
[----:B------:R-:W-:Y:S01]  /*0f60*/  LEA.HI R7, R2, R17, RZ, 0x3 ;  /* 0x0000001102077211 */ /* 0x000fe200078f18ff */
[----:B------:R-:W-:Y:S01]  /*0f70*/  IMAD.IADD R6, R17, 0x1, -R6 ;  /* 0x0000000111067824 */ /* 0x000fe200078e0a06 */
[----:B------:R-:W-:Y:S01]  /*0f80*/  LOP3.LUT R2, R5, 0xfffffffc, RZ, 0xc0, !PT ;  /* 0xfffffffc05027812 */ /* 0x000fe200078ec0ff */
[----:B------:R-:W2:Y:S01]  /*0f90*/  S2R R18, SR_CTAID.X ;  /* 0x0000000000127919 */ /* 0x000ea20000002500 */
[----:B------:R-:W-:Y:S01]  /*0fa0*/  SHF.R.S32.HI R10, RZ, 0x1f, R9 ;  /* 0x0000001fff0a7819 */ /* 0x000fe20000011409 */
[----:B------:R-:W2:Y:S01]  /*0fb0*/  LDC R21, c[0x0][0x290] ;  /* 0x0000a400ff157b82 */ /* 0x000ea20000000800 */
[----:B------:R-:W-:Y:S01]  /*0fc0*/  LOP3.LUT R8, R3, 0x30, R8, 0xf8, !PT ;  /* 0x0000003003087812 */ /* 0x000fe200078ef808 */
[----:B------:R-:W-:Y:S01]  /*0fd0*/  IMAD R19, R13, 0x400, R6 ;  /* 0x000004000d137824 */ /* 0x000fe200078e0206 */
[----:B------:R-:W-:Y:S01]  /*0fe0*/  SHF.R.S32.HI R5, RZ, 0x1f, R4 ;  /* 0x0000001fff057819 */ /* 0x000fe20000011404 */
[----:B------:R-:W-:Y:S01]  /*0ff0*/  IMAD.IADD R2, R17, 0x1, -R2 ;  /* 0x0000000111027824 */ /* 0x000fe200078e0a02 */
[----:B------:R-:W-:Y:S01]  /*1000*/  SHF.R.U32.HI R11, RZ, 0x3, R3 ;  /* 0x00000003ff0b7819 */ /* 0x000fe20000011603 */
[----:B------:R-:W-:Y:S01]  /*1010*/  IMAD.MOV.U32 R215, RZ, RZ, RZ ;  /* 0x000000ffffd77224 */ /* 0x000fe200078e00ff */
[----:B------:R-:W-:-:S02]  /*1020*/  LEA.HI R3, R13, R13, RZ, 0x1 ;  /* 0x0000000d0d037211 */ /* 0x000fc400078f08ff */
[----:B------:R-:W-:Y:S02]  /*1030*/  LEA.HI R235, R10, R9, RZ, 0x7 ;  /* 0x000000090aeb7211 */ /* 0x000fe400078f38ff */
[----:B------:R-:W-:Y:S02]  /*1040*/  LOP3.LUT R8, R8, 0x8, R7, 0xf8, !PT ;  /* 0x0000000808087812 */ /* 0x000fe400078ef807 */
[CC--:B------:R-:W-:Y:S02]  /*1050*/  LEA.HI R7, R5.reuse, R4.reuse, RZ, 0x3 ;  /* 0x0000000405077211 */ /* 0x0c0fe400078f18ff */
[----:B------:R-:W-:Y:S02]  /*1060*/  LEA.HI R9, R5, R4, RZ, 0x2 ;  /* 0x0000000405097211 */ /* 0x000fe400078f10ff */
[----:B------:R-:W-:Y:S02]  /*1070*/  LOP3.LUT R4, R3, 0xfffffffe, RZ, 0xc0, !PT ;  /* 0xfffffffe03047812 */ /* 0x000fe400078ec0ff */
[----:B------:R-:W-:-:S02]  /*1080*/  LOP3.LUT R11, R8, R11, RZ, 0x3c, !PT ;  /* 0x0000000b080b7212 */ /* 0x000fc400078e3cff */
[----:B------:R-:W-:Y:S01]  /*1090*/  SHF.R.S32.HI R3, RZ, 0x1f, R6 ;  /* 0x0000001fff037819 */ /* 0x000fe20000011406 */
[----:B------:R-:W-:Y:S01]  /*10a0*/  IMAD.IADD R226, R13, 0x1, -R4 ;  /* 0x000000010de27824 */ /* 0x000fe200078e0a04 */
[--C-:B------:R-:W-:Y:S02]  /*10b0*/  SHF.R.S32.HI R8, RZ, 0x3, R7.reuse ;  /* 0x00000003ff087819 */ /* 0x100fe40000011407 */
[----:B------:R-:W-:Y:S02]  /*10c0*/  SHF.R.S32.HI R7, RZ, 0x1f, R7 ;  /* 0x0000001fff077819 */ /* 0x000fe40000011407 */
[----:B------:R-:W-:Y:S02]  /*10d0*/  LEA.HI R4, R3, R6, RZ, 0x2 ;  /* 0x0000000603047211 */ /* 0x000fe400078f10ff */
[----:B------:R-:W-:Y:S01]  /*10e0*/  LEA.HI R7, R7, R8, RZ, 0x4 ;  /* 0x0000000807077211 */ /* 0x000fe200078f20ff */
[----:B--2---:R-:W-:Y:S01]  /*10f0*/  IMAD R18, R18, -0x80, R21 ;  /* 0xffffff8012127824 */ /* 0x004fe200078e0215 */
[----:B------:R-:W-:-:S02]  /*1100*/  LOP3.LUT R5, R4, 0x7ffffffc, RZ, 0xc0, !PT ;  /* 0x7ffffffc04057812 */ /* 0x000fc400078ec0ff */
[----:B------:R-:W-:Y:S02]  /*1110*/  SHF.R.S32.HI R10, RZ, 0x2, R9 ;  /* 0x00000002ff0a7819 */ /* 0x000fe40000011409 */
[----:B------:R-:W-:Y:S02]  /*1120*/  LOP3.LUT R7, R7, 0x1ffffff0, RZ, 0xc0, !PT ;  /* 0x1ffffff007077812 */ /* 0x000fe400078ec0ff */
[----:B------:R-:W-:Y:S02]  /*1130*/  LEA.HI R9, R9, R10, RZ, 0x1 ;  /* 0x0000000a09097211 */ /* 0x000fe400078f08ff */
[----:B------:R-:W-:Y:S01]  /*1140*/  SHF.R.S32.HI R235, RZ, 0x7, R235 ;  /* 0x00000007ffeb7819 */ /* 0x000fe200000114eb */
[----:B------:R-:W-:Y:S01]  /*1150*/  IMAD.IADD R8, R8, 0x1, -R7 ;  /* 0x0000000108087824 */ /* 0x000fe200078e0a07 */
[----:B------:R-:W-:Y:S01]  /*1160*/  LOP3.LUT R9, R9, 0xfffffffe, RZ, 0xc0, !PT ;  /* 0xfffffffe09097812 */ /* 0x000fe200078ec0ff */
[----:B------:R-:W-:-:S04]  /*1170*/  VIADD R7, R10, 0x10 ;  /* 0x000000100a077836 */ /* 0x000fc80000000000 */
[----:B------:R-:W-:Y:S02]  /*1180*/  IMAD.IADD R9, R10, 0x1, -R9 ;  /* 0x000000010a097824 */ /* 0x000fe400078e0a09 */
[----:B---3--:R-:W-:Y:S01]  /*1190*/  IMAD R236, R13, 0x10, R12 ;  /* 0x000000100dec7824 */ /* 0x008fe200078e020c */
[----:B------:R-:W-:Y:S01]  /*11a0*/  LEA.HI R12, R3, R6, RZ, 0x5 ;  /* 0x00000006030c7211 */ /* 0x000fe200078f28ff */
[----:B------:R-:W-:Y:S02]  /*11b0*/  IMAD.IADD R3, R6, 0x1, -R5 ;  /* 0x0000000106037824 */ /* 0x000fe400078e0a05 */
[C---:B------:R-:W-:Y:S01]  /*11c0*/  VIADD R5, R10.reuse, 0x8 ;  /* 0x000000080a057836 */ /* 0x040fe20000000000 */
[----:B------:R-:W-:Y:S01]  /*11d0*/  SHF.R.S32.HI R17, RZ, 0x5, R12 ;  /* 0x00000005ff117819 */ /* 0x000fe2000001140c */
[----:B-1----:R-:W-:Y:S02]  /*11e0*/  VIADD R13, R10, 0x18 ;  /* 0x000000180a0d7836 */ /* 0x002fe40000000000 */
[----:B------:R-:W-:Y:S01]  /*11f0*/  IMAD.U32 R236, R236, 0x200, R11 ;  /* 0x00000200ecec7824 */ /* 0x000fe200078e000b */
[----:B------:R-:W-:Y:S01]  /*1200*/  LEA.HI R6, R5, R5, RZ, 0x1 ;  /* 0x0000000505067211 */ /* 0x000fe200078f08ff */
[----:B------:R-:W-:Y:S01]  /*1210*/  IMAD R17, R17, -0x10, R18 ;  /* 0xfffffff011117824 */ /* 0x000fe200078e0212 */
[----:B------:R-:W-:-:S02]  /*1220*/  LEA.HI R11, R7, R7, RZ, 0x1 ;  /* 0x00000007070b7211 */ /* 0x000fc400078f08ff */
[----:B------:R-:W-:Y:S02]  /*1230*/  LEA.HI R15, R13, R13, RZ, 0x1 ;  /* 0x0000000d0d0f7211 */ /* 0x000fe400078f08ff */
[----:B------:R-:W-:Y:S02]  /*1240*/  LOP3.LUT R10, R6, 0xfffffffe, RZ, 0xc0, !PT ;  /* 0xfffffffe060a7812 */ /* 0x000fe400078ec0ff */
[----:B------:R-:W-:Y:S02]  /*1250*/  LOP3.LUT R12, R11, 0xfffffffe, RZ, 0xc0, !PT ;  /* 0xfffffffe0b0c7812 */ /* 0x000fe400078ec0ff */
[----:B------:R-:W-:Y:S01]  /*1260*/  LOP3.LUT R14, R15, 0xfffffffe, RZ, 0xc0, !PT ;  /* 0xfffffffe0f0e7812 */ /* 0x000fe200078ec0ff */
[----:B------:R-:W-:Y:S01]  /*1270*/  IMAD.IADD R10, R5, 0x1, -R10 ;  /* 0x00000001050a7824 */ /* 0x000fe200078e0a0a */
[----:B------:R-:W-:Y:S01]  /*1280*/  SHF.R.S32.HI R5, RZ, 0x1, R6 ;  /* 0x00000001ff057819 */ /* 0x000fe20000011406 */
[----:B------:R-:W-:Y:S01]  /*1290*/  IMAD.IADD R12, R7, 0x1, -R12 ;  /* 0x00000001070c7824 */ /* 0x000fe200078e0a0c */
[----:B------:R-:W-:Y:S01]  /*12a0*/  SHF.R.S32.HI R6, RZ, 0x1f, R6 ;  /* 0x0000001fff067819 */ /* 0x000fe20000011406 */
[----:B------:R-:W-:Y:S01]  /*12b0*/  IMAD.IADD R237, R13, 0x1, -R14 ;  /* 0x000000010ded7824 */ /* 0x000fe200078e0a0e */
[----:B------:R-:W-:-:S02]  /*12c0*/  SHF.R.S32.HI R7, RZ, 0x1, R11 ;  /* 0x00000001ff077819 */ /* 0x000fc4000001140b */
[----:B------:R-:W-:Y:S02]  /*12d0*/  SHF.R.S32.HI R14, RZ, 0x1f, R11 ;  /* 0x0000001fff0e7819 */ /* 0x000fe4000001140b */
[--C-:B------:R-:W-:Y:S02]  /*12e0*/  SHF.R.S32.HI R13, RZ, 0x2, R4.reuse ;  /* 0x00000002ff0d7819 */ /* 0x100fe40000011404 */
[----:B------:R-:W-:Y:S02]  /*12f0*/  LEA.HI R6, R6, R5, RZ, 0x4 ;  /* 0x0000000506067211 */ /* 0x000fe400078f20ff */
[----:B------:R-:W-:Y:S02]  /*1300*/  SHF.R.S32.HI R4, RZ, 0x1f, R4 ;  /* 0x0000001fff047819 */ /* 0x000fe40000011404 */
[----:B------:R-:W-:Y:S02]  /*1310*/  LEA.HI R14, R14, R7, RZ, 0x4 ;  /* 0x000000070e0e7211 */ /* 0x000fe400078f20ff */
[----:B------:R-:W-:-:S02]  /*1320*/  SHF.R.S32.HI R11, RZ, 0x1, R15 ;  /* 0x00000001ff0b7819 */ /* 0x000fc4000001140f */
[----:B------:R-:W-:Y:S02]  /*1330*/  SHF.R.S32.HI R18, RZ, 0x1f, R15 ;  /* 0x0000001fff127819 */ /* 0x000fe4000001140f */
[----:B------:R-:W-:Y:S02]  /*1340*/  LOP3.LUT R6, R6, 0x1ffffff0, RZ, 0xc0, !PT ;  /* 0x1ffffff006067812 */ /* 0x000fe400078ec0ff */
[----:B------:R-:W-:Y:S02]  /*1350*/  LEA.HI R4, R4, R13, RZ, 0x3 ;  /* 0x0000000d04047211 */ /* 0x000fe400078f18ff */
[----:B------:R-:W-:Y:S01]  /*1360*/  LOP3.LUT R14, R14, 0x1ffffff0, RZ, 0xc0, !PT ;  /* 0x1ffffff00e0e7812 */ /* 0x000fe200078ec0ff */
[----:B------:R-:W-:Y:S01]  /*1370*/  IMAD.IADD R5, R5, 0x1, -R6 ;  /* 0x0000000105057824 */ /* 0x000fe200078e0a06 */
[----:B------:R-:W-:Y:S01]  /*1380*/  LEA.HI R18, R18, R11, RZ, 0x4 ;  /* 0x0000000b12127211 */ /* 0x000fe200078f20ff */
[----:B------:R-:W-:Y:S01]  /*1390*/  IMAD R6, R8, 0x8, R9 ;  /* 0x0000000808067824 */ /* 0x000fe200078e0209 */
[----:B------:R-:W-:Y:S01]  /*13a0*/  LOP3.LUT R4, R4, 0xfffffff8, RZ, 0xc0, !PT ;  /* 0xfffffff804047812 */ /* 0x000fe200078ec0ff */
[----:B------:R-:W-:Y:S01]  /*13b0*/  IMAD.IADD R7, R7, 0x1, -R14 ;  /* 0x0000000107077824 */ /* 0x000fe200078e0a0e */
[----:B------:R-:W-:Y:S01]  /*13c0*/  LOP3.LUT R18, R18, 0x1ffffff0, RZ, 0xc0, !PT ;  /* 0x1ffffff012127812 */ /* 0x000fe200078ec0ff */
[----:B------:R-:W-:Y:S01]  /*13d0*/  IMAD R5, R5, 0x8, R10 ;  /* 0x0000000805057824 */ /* 0x000fe200078e020a */
[----:B------:R-:W-:Y:S01]  /*13e0*/  IADD3 R17, R17, R4, -R13 ;  /* 0x0000000411117210 */ /* 0x000fe20007ffe80d */
[----:B------:R-:W-:Y:S01]  /*13f0*/  IMAD R4, R7, 0x8, R12 ;  /* 0x0000000807047824 */ /* 0x000fe200078e020c */
[----:B------:R1:W-:Y:S01]  /*1400*/  STL [R1+0x8], R6 ;  /* 0x0000080601007387 */ /* 0x0003e20000100800 */
[----:B------:R-:W-:-:S02]  /*1410*/  IMAD.IADD R18, R11, 0x1, -R18 ;  /* 0x000000010b127824 */ /* 0x000fc400078e0a12 */
[----:B------:R-:W-:Y:S01]  /*1420*/  IMAD.SHL.U32 R8, R19, 0x4, RZ ;  /* 0x0000000413087824 */ /* 0x000fe200078e00ff */
[----:B------:R2:W-:Y:S01]  /*1430*/  STL [R1+0x4], R5 ;  /* 0x0000040501007387 */ /* 0x0005e20000100800 */
[----:B------:R-:W-:Y:S02]  /*1440*/  IMAD R237, R18, 0x8, R237 ;  /* 0x0000000812ed7824 */ /* 0x000fe400078e02ed */
[----:B------:R-:W-:Y:S01]  /*1450*/  IMAD R226, R226, -0x40, R17 ;  /* 0xffffffc0e2e27824 */ /* 0x000fe200078e0211 */
[----:B------:R3:W-:Y:S01]  /*1460*/  STL [R1], R4 ;  /* 0x0000000401007387 */ /* 0x0007e20000100800 */
[----:B------:R-:W-:Y:S01]  /*1470*/  IMAD R8, R8, 0x4, R225 ;  /* 0x0000000408087824 */ /* 0x000fe200078e02e1 */
[----:B-1----:R-:W-:Y:S01]  /*1480*/  CS2R R6, SRZ ;  /* 0x0000000000067805 */ /* 0x002fe2000001ff00 */
[----:B--2---:R-:W-:Y:S01]  /*1490*/  IMAD.MOV.U32 R5, RZ, RZ, RZ ;  /* 0x000000ffff057224 */ /* 0x004fe200078e00ff */
[----:B---3--:R-:W-:-:S07]  /*14a0*/  LOP3.LUT R4, R16, 0x1, RZ, 0xfc, !PT ;  /* 0x0000000110047812 */ /* 0x008fce00078efcff */
.L_x_26:
[----:B------:R-:W-:Y:S01]  /*14b0*/  ISETP.NE.AND P0, PT, R4, 0x3, PT ;  /* 0x000000030400780c */ /* 0x000fe20003f05270 */
[----:B------:R-:W-:-:S12]  /*14c0*/  YIELD ;  /* 0x0000000000007946 */ /* 0x000fd80003800000 */
[----:B-1----:R-:W-:Y:S05]  /*14d0*/  @!P0 BRA `(.L_x_16) ;  /* 0x0000000000048947 */ /* 0x002fea0003800000 */
[----:B------:R-:W-:Y:S01]  /*14e0*/  BPT.TRAP 0x1 ;  /* 0x000000040000795c */ /* 0x000fe20000300000 */
.L_x_16:
[----:B------:R-:W-:Y:S01]  /*14f0*/  IMAD R9, R7, 0x8, R225 ;  /* 0x0000000807097824 */ /* 0x000fe200078e02e1 */
[----:B------:R-:W-:-:S04]  /*1500*/  SHF.L.U32 R22, R6, 0x1f, RZ ;  /* 0x0000001f06167819 */ /* 0x000fc800000006ff */
[----:B------:R1:W2:Y:S01]  /*1510*/  SYNCS.PHASECHK.TRANS64.TRYWAIT P1, [R9+URZ+0x30c10], R22 ;  /* 0x030c1016090075a7 */ /* 0x0002a2000802017f */
[----:B------:R-:W-:Y:S05]  /*1520*/  @!P0 BRA `(.L_x_17) ;  /* 0x0000000000048947 */ /* 0x000fea0003800000 */
[----:B------:R-:W-:Y:S01]  /*1530*/  BPT.TRAP 0x1 ;  /* 0x000000040000795c */ /* 0x000fe20000300000 */
.L_x_17:
[----:B------:R-:W-:-:S05]  /*1540*/  VIADD R10, R225, 0x10000 ;  /* 0x00010000e10a7836 */ /* 0x000fca0000000000 */
[----:B------:R-:W-:-:S04]  /*1550*/  SHF.R.U32.HI R10, RZ, 0x4, R10 ;  /* 0x00000004ff0a7819 */ /* 0x000fc8000001160a */
[----:B------:R-:W-:Y:S01]  /*1560*/  LOP3.LUT R10, R10, 0x3fff, RZ, 0xc0, !PT ;  /* 0x00003fff0a0a7812 */ /* 0x000fe200078ec0ff */
[----:B--2---:R-:W-:Y:S06]  /*1570*/  @P1 BRA `(.L_x_18) ;  /* 0x0000000000081947 */ /* 0x004fec0003800000 */
[----:B------:R-:W2:Y:S02]  /*1580*/  SYNCS.PHASECHK.TRANS64.TRYWAIT P1, [R9+URZ+0x30c10], R22 ;  /* 0x030c1016090075a7 */ /* 0x000ea4000802017f */
[----:B--2---:R-:W-:Y:S05]  /*1590*/  @!P1 BRA `(.L_x_19) ;  /* 0x0000006000a49947 */ /* 0x004fea0003800000 */
.L_x_18:
[----:B------:R-:W-:Y:S05]  /*15a0*/  WARPSYNC.ALL ;  /* 0x0000000000007948 */ /* 0x000fea0003800000 */
[----:B------:R-:W-:Y:S01]  /*15b0*/  LOP3.LUT R12, R10, 0x10000, RZ, 0xfc, !PT ;  /* 0x000100000a0c7812 */ /* 0x000fe200078efcff */
[----:B------:R-:W-:Y:S01]  /*15c0*/  IMAD R11, R0, 0x2000, R225 ;  /* 0x00002000000b7824 */ /* 0x000fe200078e02e1 */
[----:B------:R-:W3:Y:S04]  /*15d0*/  LDL R15, [R1+0x8] ;  /* 0x00000800010f7983 */ /* 0x000ee80000100800 */
[----:B------:R-:W-:Y:S01]  /*15e0*/  R2UR UR9, R11 ;  /* 0x000000000b0972ca */ /* 0x000fe200000e0000 */
[C---:B------:R-:W-:Y:S01]  /*15f0*/  IMAD R12, R7.reuse, 0x400, R12 ;  /* 0x00000400070c7824 */ /* 0x040fe200078e020c */
[----:B------:R-:W4:Y:S04]  /*1600*/  LDL R14, [R1+0x4] ;  /* 0x00000400010e7983 */ /* 0x000f280000100800 */
[----:B------:R-:W-:Y:S01]  /*1610*/  R2UR UR8, R12 ;  /* 0x000000000c0872ca */ /* 0x000fe200000e0000 */
[----:B------:R-:W5:Y:S01]  /*1620*/  LDL R13, [R1] ;  /* 0x00000000010d7983 */ /* 0x000f620000100800 */
[----:B------:R-:W-:Y:S01]  /*1630*/  WARPGROUP.ARRIVE ;  /* 0x00000000000079c5 */ /* 0x000fe20000000000 */
[----:B------:R-:W-:Y:S01]  /*1640*/  UMOV UR7, 0x40000040 ;  /* 0x4000004000077882 */ /* 0x000fe20000000000 */
[----:B------:R-:W-:Y:S01]  /*1650*/  UMOV UR5, 0x40000040 ;  /* 0x4000004000057882 */ /* 0x000fe20000000000 */
[----:B------:R-:W-:-:S02]  /*1660*/  IMAD R18, R7, 0x80, R237 ;  /* 0x0000008007127824 */ /* 0x000fc400078e02ed */
[----:B------:R-:W-:Y:S01]  /*1670*/  USHF.R.U32.HI UR4, URZ, 0x4, UR9 ;  /* 0x000000043f047899 */ /* 0x000fe20008011609 */
[----:B------:R-:W-:Y:S02]  /*1680*/  VIADD R11, R225, 0x20000 ;  /* 0x00020000e10b7836 */ /* 0x000fe40000000000 */
[----:B------:R-:W-:Y:S01]  /*1690*/  IMAD R18, R3, 0x2, R18 ;  /* 0x0000000203127824 */ /* 0x000fe200078e0212 */
[----:B------:R-:W-:Y:S02]  /*16a0*/  ULOP3.LUT UR4, UR4, 0x3fff, URZ, 0xc0, !UPT ;  /* 0x00003fff04047892 */ /* 0x000fe4000f8ec03f */
[----:B------:R-:W-:Y:S01]  /*16b0*/  UMOV UR6, UR8 ;  /* 0x0000000800067c82 */ /* 0x000fe20008000000 */
[C---:B------:R-:W-:Y:S01]  /*16c0*/  IMAD R216, R18.reuse, 0x4, R225 ;  /* 0x0000000412d87824 */ /* 0x040fe200078e02e1 */
[----:B------:R-:W-:Y:S01]  /*16d0*/  ULOP3.LUT UR10, UR4, 0x10000, URZ, 0xfc, !UPT ;  /* 0x00010000040a7892 */ /* 0x000fe2000f8efc3f */
[----:B------:R-:W-:-:S06]  /*16e0*/  IMAD R220, R18, 0x4, R11 ;  /* 0x0000000412dc7824 */ /* 0x000fcc00078e020b */
[----:B------:R-:W-:Y:S02]  /*16f0*/  UMOV UR4, UR10 ;  /* 0x0000000a00047c82 */ /* 0x000fe40008000000 */
[----:B------:R-:W-:Y:S01]  /*1700*/  HGMMA.64x128x16.F32 R88, gdesc[UR4], RZ, !UPT, gsb0 ;  /* 0x01e00000045879f0 */ /* 0x000fe2000c0008ff */
[----:B------:R-:W-:Y:S02]  /*1710*/  UIADD3 UR6, UR8, 0x2, URZ ;  /* 0x0000000208067890 */ /* 0x000fe4000fffe03f */
[----:B------:R-:W-:Y:S01]  /*1720*/  UIADD3 UR4, UR10, 0x2, URZ ;  /* 0x000000020a047890 */ /* 0x000fe2000fffe03f */
[----:B------:R-:W-:Y:S01]  /*1730*/  UMOV UR7, 0x40000040 ;  /* 0x4000004000077882 */ /* 0x000fe20000000000 */
[----:B------:R-:W-:Y:S01]  /*1740*/  UMOV UR5, 0x40000040 ;  /* 0x4000004000057882 */ /* 0x000fe20000000000 */
[----:B------:R-:W-:Y:S02]  /*1750*/  WARPGROUP.DEPBAR.LE gsb0, 0x0 ;  /* 0x00008000000079c5 */ /* 0x000fe40000010000 */
[----:B------:R-:W-:-:S06]  /*1760*/  WARPGROUP.ARRIVE ;  /* 0x00000000000079c5 */ /* 0x000fcc0000000000 */
[----:B------:R-:W-:Y:S01]  /*1770*/  HGMMA.64x128x16.F32 R88, gdesc[UR4], R88, gsb0 ;  /* 0x01e00000045879f0 */ /* 0x000fe20008000858 */
[----:B------:R-:W-:Y:S02]  /*1780*/  UIADD3 UR6, UR8, 0x4, URZ ;  /* 0x0000000408067890 */ /* 0x000fe4000fffe03f */
[----:B------:R-:W-:Y:S01]  /*1790*/  UIADD3 UR4, UR10, 0x4, URZ ;  /* 0x000000040a047890 */ /* 0x000fe2000fffe03f */
[----:B------:R-:W-:Y:S01]  /*17a0*/  UMOV UR7, 0x40000040 ;  /* 0x4000004000077882 */ /* 0x000fe20000000000 */
[----:B------:R-:W-:Y:S01]  /*17b0*/  UMOV UR5, 0x40000040 ;  /* 0x4000004000057882 */ /* 0x000fe20000000000 */
[----:B---3--:R-:W-:-:S04]  /*17c0*/  IMAD R12, R7, 0x80, R15 ;  /* 0x00000080070c7824 */ /* 0x008fc800078e020f */
[----:B------:R-:W-:Y:S02]  /*17d0*/  IMAD R12, R3, 0x2, R12 ;  /* 0x00000002030c7824 */ /* 0x000fe400078e020c */
[C---:B----4-:R-:W-:Y:S02]  /*17e0*/  IMAD R14, R7.reuse, 0x80, R14 ;  /* 0x00000080070e7824 */ /* 0x050fe400078e020e */
[----:B------:R-:W-:Y:S01]  /*17f0*/  IMAD R20, R12, 0x4, R225 ;  /* 0x000000040c147824 */ /* 0x000fe200078e02e1 */
[----:B------:R-:W-:Y:S02]  /*1800*/  WARPGROUP.DEPBAR.LE gsb0, 0x0 ;  /* 0x00008000000079c5 */ /* 0x000fe40000010000 */
[----:B------:R-:W-:Y:S01]  /*1810*/  WARPGROUP.ARRIVE ;  /* 0x00000000000079c5 */ /* 0x000fe20000000000 */
[----:B-----5:R-:W-:Y:S02]  /*1820*/  IMAD R16, R7, 0x80, R13 ;  /* 0x0000008007107824 */ /* 0x020fe400078e020d */
[----:B------:R-:W-:-:S02]  /*1830*/  IMAD R14, R3, 0x2, R14 ;  /* 0x00000002030e7824 */ /* 0x000fc400078e020e */
[----:B------:R-:W-:Y:S01]  /*1840*/  IMAD R16, R3, 0x2, R16 ;  /* 0x0000000203107824 */ /* 0x000fe200078e0210 */
[----:B------:R-:W-:Y:S01]  /*1850*/  HGMMA.64x128x16.F32 R88, gdesc[UR4], R88, gsb0 ;  /* 0x01e00000045879f0 */ /* 0x000fe20008000858 */
[----:B------:R-:W-:Y:S01]  /*1860*/  UIADD3 UR6, UR8, 0x6, URZ ;  /* 0x0000000608067890 */ /* 0x000fe2000fffe03f */
[--C-:B------:R-:W-:Y:S01]  /*1870*/  IMAD R234, R14, 0x4, R225.reuse ;  /* 0x000000040eea7824 */ /* 0x100fe200078e02e1 */
[----:B------:R-:W-:Y:S01]  /*1880*/  UIADD3 UR4, UR10, 0x6, URZ ;  /* 0x000000060a047890 */ /* 0x000fe2000fffe03f */
[----:B------:R-:W-:Y:S01]  /*1890*/  IMAD R222, R16, 0x4, R225 ;  /* 0x0000000410de7824 */ /* 0x000fe200078e02e1 */
[----:B------:R-:W-:Y:S01]  /*18a0*/  UMOV UR7, 0x40000040 ;  /* 0x4000004000077882 */ /* 0x000fe20000000000 */
[----:B------:R-:W-:Y:S01]  /*18b0*/  UMOV UR5, 0x40000040 ;  /* 0x4000004000057882 */ /* 0x000fe20000000000 */
[--C-:B------:R-:W-:Y:S02]  /*18c0*/  IMAD R217, R12, 0x4, R11.reuse ;  /* 0x000000040cd97824 */ /* 0x100fe400078e020b */
[----:B------:R-:W-:-:S02]  /*18d0*/  IMAD R221, R14, 0x4, R11 ;  /* 0x000000040edd7824 */ /* 0x000fc400078e020b */
[----:B------:R-:W-:Y:S01]  /*18e0*/  IMAD R219, R16, 0x4, R11 ;  /* 0x0000000410db7824 */ /* 0x000fe200078e020b */
[----:B------:R-:W-:Y:S02]  /*18f0*/  WARPGROUP.DEPBAR.LE gsb0, 0x0 ;  /* 0x00008000000079c5 */ /* 0x000fe40000010000 */
[----:B------:R-:W-:-:S06]  /*1900*/  WARPGROUP.ARRIVE ;  /* 0x00000000000079c5 */ /* 0x000fcc0000000000 */
[----:B------:R-:W-:Y:S03]  /*1910*/  HGMMA.64x128x16.F32 R88, gdesc[UR4], R88, gsb0 ;  /* 0x01e00000045879f0 */ /* 0x000fe60008000858 */
[----:B------:R-:W-:Y:S02]  /*1920*/  WARPGROUP.DEPBAR.LE gsb0, 0x0 ;  /* 0x00008000000079c5 */ /* 0x000fe40000010000 */
[----:B------:R-:W3:Y:S04]  /*1930*/  LDS R20, [R20+0x20000] ;  /* 0x0200000014147984 */ /* 0x000ee80000000800 */
[----:B------:R-:W4:Y:S04]  /*1940*/  LDS R234, [R234+0x20000] ;  /* 0x02000000eaea7984 */ /* 0x000f280000000800 */
[----:B------:R-:W1:Y:S04]  /*1950*/  LDS R222, [R222+0x20000] ;  /* 0x02000000dede7984 */ /* 0x000e680000000800 */
[----:B------:R-:W1:Y:S01]  /*1960*/  LDS R216, [R216+0x20000] ;  /* 0x02000000d8d87984 */ /* 0x000e620000000800 */
[----:B------:R-:W-:Y:S05]  /*1970*/  @!P0 BRA `(.L_x_20) ;  /* 0x0000000000048947 */ /* 0x000fea0003800000 */
[----:B------:R-:W-:Y:S01]  /*1980*/  BPT.TRAP 0x1 ;  /* 0x000000040000795c */ /* 0x000fe20000300000 */
.L_x_20:
[----:B------:R1:W1:Y:S01]  /*1990*/  SYNCS.PHASECHK.TRANS64.TRYWAIT P1, [R9+URZ+0x30c30], R22 ;  /* 0x030c3016090075a7 */ /* 0x000262000802017f */
[----:B------:R-:W-:Y:S05]  /*19a0*/  @!P0 BRA `(.L_x_21) ;  /* 0x0000000000048947 */ /* 0x000fea0003800000 */
[----:B------:R-:W-:Y:S01]  /*19b0*/  BPT.TRAP 0x1 ;  /* 0x000000040000795c */ /* 0x000fe20000300000 */
.L_x_21:
[----:B------:R-:W-:-:S05]  /*19c0*/  VIADD R11, R225, 0x18000 ;  /* 0x00018000e10b7836 */ /* 0x000fca0000000000 */
[----:B------:R-:W-:-:S04]  /*19d0*/  SHF.R.U32.HI R11, RZ, 0x4, R11 ;  /* 0x00000004ff0b7819 */ /* 0x000fc8000001160b */
[----:B------:R-:W-:-:S04]  /*19e0*/  LOP3.LUT R218, R11, 0x3fff, RZ, 0xc0, !PT ;  /* 0x00003fff0bda7812 */ /* 0x000fc800078ec0ff */
[----:B------:R-:W-:Y:S01]  /*19f0*/  LOP3.LUT R12, R218, 0x10000, RZ, 0xfc, !PT ;  /* 0x00010000da0c7812 */ /* 0x000fe200078efcff */
[----:B-1----:R-:W-:Y:S06]  /*1a00*/  @P1 BRA `(.L_x_22) ;  /* 0x0000000000081947 */ /* 0x002fec0003800000 */
[----:B------:R-:W1:Y:S02]  /*1a10*/  SYNCS.PHASECHK.TRANS64.TRYWAIT P1, [R9+URZ+0x30c30], R22 ;  /* 0x030c3016090075a7 */ /* 0x000e64000802017f */
[----:B-1----:R-:W-:Y:S05]  /*1a20*/  @!P1 BRA `(.L_x_23) ;  /* 0x0000005c00949947 */ /* 0x002fea0003800000 */
.L_x_22:
[----:B------:R-:W-:Y:S01]  /*1a30*/  UIADD3 UR9, UR9, 0x4000, URZ ;  /* 0x0000400009097890 */ /* 0x000fe2000fffe03f */
[----:B------:R-:W-:Y:S01]  /*1a40*/  IMAD R12, R7, 0x400, R12 ;  /* 0x00000400070c7824 */ /* 0x000fe200078e020c */
[----:B------:R-:W-:Y:S01]  /*1a50*/  WARPGROUP.ARRIVE ;  /* 0x00000000000079c5 */ /* 0x000fe20000000000 */
[----:B------:R-:W-:Y:S01]  /*1a60*/  UMOV UR7, 0x40000040 ;  /* 0x4000004000077882 */ /* 0x000fe20000000000 */
[----:B------:R-:W-:Y:S01]  /*1a70*/  USHF.R.U32.HI UR9, URZ, 0x4, UR9 ;  /* 0x000000043f097899 */ /* 0x000fe20008011609 */
[----:B------:R-:W-:Y:S01]  /*1a80*/  VIADD R231, R2, 0xc ;  /* 0x0000000c02e77836 */ /* 0x000fe20000000000 */
[----:B------:R-:W-:Y:S01]  /*1a90*/  R2UR UR8, R12 ;  /* 0x000000000c0872ca */ /* 0x000fe200000e0000 */
[----:B------:R-:W-:Y:S01]  /*1aa0*/  UMOV UR5, 0x40000040 ;  /* 0x4000004000057882 */ /* 0x000fe20000000000 */
[----:B------:R-:W-:Y:S01]  /*1ab0*/  ULOP3.LUT UR9, UR9, 0x3fff, URZ, 0xc0, !UPT ;  /* 0x00003fff09097892 */ /* 0x000fe2000f8ec03f */
[----:B------:R-:W-:Y:S01]  /*1ac0*/  VIADD R230, R2, 0x10 ;  /* 0x0000001002e67836 */ /* 0x000fe20000000000 */
[----:B---3--:R-:W1:Y:S01]  /*1ad0*/  SHFL.IDX PT, R15, R20, R231, 0x1f ;  /* 0x00001fe7140f7589 */ /* 0x008e6200000e0000 */
[C---:B------:R-:W-:Y:S01]  /*1ae0*/  ISETP.GT.AND P2, PT, R226.reuse, RZ, PT ;  /* 0x000000ffe200720c */ /* 0x040fe20003f44270 */
[----:B------:R-:W-:Y:S01]  /*1af0*/  ULOP3.LUT UR9, UR9, 0x10000, URZ, 0xfc, !UPT ;  /* 0x0001000009097892 */ /* 0x000fe2000f8efc3f */
[----:B------:R-:W-:Y:S01]  /*1b00*/  ISETP.GT.AND P1, PT, R226, 0x8, PT ;  /* 0x00000008e200780c */ /* 0x000fe20003f24270 */
[----:B------:R-:W3:Y:S01]  /*1b10*/  SHFL.IDX PT, R16, R20, R230, 0x1f ;  /* 0x00001fe614107589 */ /* 0x000ee200000e0000 */
[----:B------:R-:W-:Y:S01]  /*1b20*/  FSEL R18, R93, -INF , P2 ;  /* 0xff8000005d127808 */ /* 0x000fe20001000000 */
[C---:B------:R-:W-:Y:S01]  /*1b30*/  VIADD R232, R2.reuse, 0x8 ;  /* 0x0000000802e87836 */ /* 0x040fe20000000000 */
[----:B------:R-:W-:Y:S01]  /*1b40*/  ULDC UR10, c[0x0][0x744] ;  /* 0x0001d100000a7ab9 */ /* 0x000fe20000000800 */
[----:B------:R-:W5:Y:S01]  /*1b50*/  SHFL.IDX PT, R11, R20, R2, 0x1f ;  /* 0x00001f02140b7589 */ /* 0x000f6200000e0000 */
[----:B------:R-:W-:Y:S01]  /*1b60*/  UMOV UR6, UR8 ;  /* 0x0000000800067c82 */ /* 0x000fe20008000000 */
[----:B------:R-:W-:Y:S01]  /*1b70*/  UMOV UR4, UR9 ;  /* 0x0000000900047c82 */ /* 0x000fe20008000000 */
[----:B--2---:R-:W-:Y:S01]  /*1b80*/  FSEL R22, R95, -INF , P1 ;  /* 0xff8000005f167808 */ /* 0x004fe20000800000 */
[----:B------:R-:W-:Y:S01]  /*1b90*/  HGMMA.64x128x16.F32 R24, gdesc[UR4], RZ, !UPT, gsb0 ;  /* 0x01e00000041879f0 */ /* 0x000fe2000c0008ff */
[----:B------:R-:W-:Y:S01]  /*1ba0*/  UIADD3 UR6, UR8, 0x2, URZ ;  /* 0x0000000208067890 */ /* 0x000fe2000fffe03f */
[----:B------:R-:W2:Y:S01]  /*1bb0*/  SHFL.IDX PT, R13, R20, R232, 0x1f ;  /* 0x00001fe8140d7589 */ /* 0x000ea200000e0000 */
[----:B------:R-:W-:Y:S01]  /*1bc0*/  UIADD3 UR4, UR9, 0x2, URZ ;  /* 0x0000000209047890 */ /* 0x000fe2000fffe03f */
[----:B------:R-:W-:Y:S01]  /*1bd0*/  VIADD R227, R2, 0x1c ;  /* 0x0000001c02e37836 */ /* 0x000fe20000000000 */
[----:B------:R-:W-:Y:S01]  /*1be0*/  UMOV UR7, 0x40000040 ;  /* 0x4000004000077882 */ /* 0x000fe20000000000 */
[----:B------:R-:W-:Y:S01]  /*1bf0*/  UMOV UR5, 0x40000040 ;  /* 0x4000004000057882 */ /* 0x000fe20000000000 */
[----:B------:R-:W-:Y:S01]  /*1c00*/  FSEL R19, R96, -INF , P2 ;  /* 0xff80000060137808 */ /* 0x000fe20001000000 */
[----:B------:R-:W-:Y:S01]  /*1c10*/  VIADD R228, R2, 0x18 ;  /* 0x0000001802e47836 */ /* 0x000fe20000000000 */
[----:B------:R-:W-:Y:S01]  /*1c20*/  FSEL R21, R98, -INF , P1 ;  /* 0xff80000062157808 */ /* 0x000fe20000800000 */
[----:B------:R-:W-:Y:S01]  /*1c30*/  VIADD R233, R2, 0x4 ;  /* 0x0000000402e97836 */ /* 0x000fe20000000000 */
[----:B------:R-:W-:Y:S01]  /*1c40*/  FSEL R88, R88, -INF , P2 ;  /* 0xff80000058587808 */ /* 0x000fe20001000000 */
[--C-:B-1----:R-:W-:Y:S01]  /*1c50*/  FFMA.FTZ R23, R18, UR10, -R15.reuse ;  /* 0x0000000a12177c23 */ /* 0x102fe2000801080f */
[----:B------:R-:W-:Y:S01]  /*1c60*/  FFMA.FTZ R17, R22, UR10, -R15 ;  /* 0x0000000a16117c23 */ /* 0x000fe2000801080f */
[----:B------:R-:W-:Y:S01]  /*1c70*/  VIADD R229, R2, 0x14 ;  /* 0x0000001402e57836 */ /* 0x000fe20000000000 */
[----:B------:R-:W1:Y:S01]  /*1c80*/  SHFL.IDX PT, R12, R20, R233, 0x1f ;  /* 0x00001fe9140c7589 */ /* 0x000e6200000e0000 */
[----:B------:R4:W-:Y:S01]  /*1c90*/  MUFU.EX2 R15, R23 ;  /* 0x00000017000f7308 */ /* 0x0009e20000000800 */
[--C-:B---3--:R-:W-:Y:S01]  /*1ca0*/  FFMA.FTZ R22, R19, UR10, -R16.reuse ;  /* 0x0000000a13167c23 */ /* 0x108fe20008010810 */
[----:B------:R-:W-:Y:S01]  /*1cb0*/  FFMA.FTZ R19, R21, UR10, -R16 ;  /* 0x0000000a15137c23 */ /* 0x000fe20008010810 */
[----:B------:R-:W-:Y:S01]  /*1cc0*/  FSEL R94, R94, -INF , P1 ;  /* 0xff8000005e5e7808 */ /* 0x000fe20000800000 */
[----:B------:R-:W3:Y:S01]  /*1cd0*/  SHFL.IDX PT, R21, R20, R228, 0x1f ;  /* 0x00001fe414157589 */ /* 0x000ee200000e0000 */
[----:B-----5:R-:W-:Y:S01]  /*1ce0*/  FFMA.FTZ R88, R88, UR10, -R11 ;  /* 0x0000000a58587c23 */ /* 0x020fe2000801080b */
[----:B------:R-:W-:Y:S01]  /*1cf0*/  FSEL R100, R100, -INF , P2 ;  /* 0xff80000064647808 */ /* 0x000fe20001000000 */
[----:B------:R-:W-:Y:S01]  /*1d00*/  IMAD R218, R7, 0x400, R218 ;  /* 0x0000040007da7824 */ /* 0x000fe200078e02da */
[----:B------:R-:W5:Y:S01]  /*1d10*/  SHFL.IDX PT, R18, R20, R229, 0x1f ;  /* 0x00001fe514127589 */ /* 0x000f6200000e0000 */
[----:B------:R1:W-:Y:S01]  /*1d20*/  MUFU.EX2 R223, R88 ;  /* 0x0000005800df7308 */ /* 0x0003e20000000800 */
[----:B--2---:R-:W-:Y:S01]  /*1d30*/  FFMA.FTZ R14, R94, UR10, -R13 ;  /* 0x0000000a5e0e7c23 */ /* 0x004fe2000801080d */
[----:B------:R-:W-:Y:S01]  /*1d40*/  FSEL R94, R103, -INF , P1 ;  /* 0xff800000675e7808 */ /* 0x000fe20000800000 */
[----:B----4-:R-:W2:Y:S01]  /*1d50*/  SHFL.IDX PT, R23, R20, R227, 0x1f ;  /* 0x00001fe314177589 */ /* 0x010ea200000e0000 */
[----:B------:R-:W-:-:S02]  /*1d60*/  FSEL R102, R102, -INF , P1 ;  /* 0xff80000066667808 */ /* 0x000fc40000800000 */
[----:B------:R-:W-:Y:S01]  /*1d70*/  FSEL R89, R89, -INF , P2 ;  /* 0xff80000059597808 */ /* 0x000fe20001000000 */
[----:B------:R-:W-:Y:S01]  /*1d80*/  SHFL.IDX PT, R98, R234, R230, 0x1f ;  /* 0x00001fe6ea627589 */ /* 0x000fe200000e0000 */
[----:B------:R4:W-:Y:S01]  /*1d90*/  MUFU.EX2 R16, R22 ;  /* 0x0000001600107308 */ /* 0x0009e20000000800 */
[----:B-1----:R-:W-:Y:S02]  /*1da0*/  FSEL R88, R101, -INF , P2 ;  /* 0xff80000065587808 */ /* 0x002fe40001000000 */
[----:B------:R-:W-:Y:S01]  /*1db0*/  FSEL R97, R97, -INF , P2 ;  /* 0xff80000061617808 */ /* 0x000fe20001000000 */
[----:B------:R-:W-:Y:S01]  /*1dc0*/  SHFL.IDX PT, R96, R234, R231, 0x1f ;  /* 0x00001fe7ea607589 */ /* 0x000fe200000e0000 */
[----:B------:R-:W-:Y:S01]  /*1dd0*/  FSEL R90, R90, -INF , P1 ;  /* 0xff8000005a5a7808 */ /* 0x000fe20000800000 */
[----:B------:R-:W-:Y:S01]  /*1de0*/  FFMA.FTZ R89, R89, UR10, -R12 ;  /* 0x0000000a59597c23 */ /* 0x000fe2000801080c */
[----:B------:R-:W-:Y:S01]  /*1df0*/  FSEL R99, R99, -INF , P1 ;  /* 0xff80000063637808 */ /* 0x000fe20000800000 */
[----:B------:R-:W-:Y:S01]  /*1e00*/  SHFL.IDX PT, R101, R234, R228, 0x1f ;  /* 0x00001fe4ea657589 */ /* 0x000fe200000e0000 */
[----:B------:R-:W-:Y:S01]  /*1e10*/  FSEL R91, R91, -INF , P1 ;  /* 0xff8000005b5b7808 */ /* 0x000fe20000800000 */
[----:B------:R1:W-:Y:S01]  /*1e20*/  MUFU.EX2 R224, R89 ;  /* 0x0000005900e07308 */ /* 0x0003e20000000800 */
[--C-:B---3--:R-:W-:Y:S01]  /*1e30*/  FFMA.FTZ R100, R100, UR10, -R21.reuse ;  /* 0x0000000a64647c23 */ /* 0x108fe20008010815 */
[----:B----4-:R-:W-:Y:S01]  /*1e40*/  FFMA.FTZ R22, R102, UR10, -R21 ;  /* 0x0000000a66167c23 */ /* 0x010fe20008010815 */
[----:B------:R-:W-:Y:S01]  /*1e50*/  FFMA.FTZ R11, R90, UR10, -R11 ;  /* 0x0000000a5a0b7c23 */ /* 0x000fe2000801080b */
[----:B------:R-:W-:Y:S01]  /*1e60*/  FSEL R93, R108, -INF , P2 ;  /* 0xff8000006c5d7808 */ /* 0x000fe20001000000 */
[--C-:B-----5:R-:W-:Y:S01]  /*1e70*/  FFMA.FTZ R97, R97, UR10, -R18.reuse ;  /* 0x0000000a61617c23 */ /* 0x120fe20008010812 */
[----:B------:R-:W3:Y:S01]  /*1e80*/  SHFL.IDX PT, R90, R234, R2, 0x1f ;  /* 0x00001f02ea5a7589 */ /* 0x000ee200000e0000 */
[----:B------:R-:W-:Y:S01]  /*1e90*/  FFMA.FTZ R99, R99, UR10, -R18 ;  /* 0x0000000a63637c23 */ /* 0x000fe20008010812 */
[----:B------:R4:W-:Y:S01]  /*1ea0*/  MUFU.EX2 R21, R100 ;  /* 0x0000006400157308 */ /* 0x0009e20000000800 */
[--C-:B--2---:R-:W-:Y:S01]  /*1eb0*/  FFMA.FTZ R95, R88, UR10, -R23.reuse ;  /* 0x0000000a585f7c23 */ /* 0x104fe20008010817 */
[----:B------:R-:W-:Y:S01]  /*1ec0*/  FFMA.FTZ R88, R94, UR10, -R23 ;  /* 0x0000000a5e587c23 */ /* 0x000fe20008010817 */
[----:B-1----:R-:W-:Y:S01]  /*1ed0*/  FSEL R89, R104, -INF , P2 ;  /* 0xff80000068597808 */ /* 0x002fe20001000000 */
[----:B------:R-:W1:Y:S01]  /*1ee0*/  SHFL.IDX PT, R94, R234, R232, 0x1f ;  /* 0x00001fe8ea5e7589 */ /* 0x000e6200000e0000 */
[----:B------:R-:W-:Y:S01]  /*1ef0*/  FFMA.FTZ R12, R91, UR10, -R12 ;  /* 0x0000000a5b0c7c23 */ /* 0x000fe2000801080c */
[----:B------:R-:W-:-:S02]  /*1f00*/  FSEL R91, R106, -INF , P1 ;  /* 0xff8000006a5b7808 */ /* 0x000fc40000800000 */
[----:B------:R-:W-:Y:S01]  /*1f10*/  SHFL.IDX PT, R104, R234, R227, 0x1f ;  /* 0x00001fe3ea687589 */ /* 0x000fe200000e0000 */
[----:B------:R2:W-:Y:S01]  /*1f20*/  MUFU.EX2 R18, R97 ;  /* 0x0000006100127308 */ /* 0x0005e20000000800 */
[----:B------:R-:W-:Y:S02]  /*1f30*/  FSEL R103, R114, -INF , P1 ;  /* 0xff80000072677808 */ /* 0x000fe40000800000 */
[----:B----4-:R-:W4:Y:S01]  /*1f40*/  SHFL.IDX PT, R100, R234, R229, 0x1f ;  /* 0x00001fe5ea647589 */ /* 0x010f2200000e0000 */
[----:B------:R-:W-:Y:S02]  /*1f50*/  FSEL R115, R115, -INF , P1 ;  /* 0xff80000073737808 */ /* 0x000fe40000800000 */
[----:B------:R-:W-:Y:S01]  /*1f60*/  FSEL R92, R92, -INF , P2 ;  /* 0xff8000005c5c7808 */ /* 0x000fe20001000000 */
[----:B------:R-:W5:Y:S01]  /*1f70*/  SHFL.IDX PT, R106, R222, R2, 0x1f ;  /* 0x00001f02de6a7589 */ /* 0x000f6200000e0000 */
[----:B------:R1:W-:Y:S01]  /*1f80*/  MUFU.EX2 R20, R99 ;  /* 0x0000006300147308 */ /* 0x0003e20000000800 */
[----:B--2---:R-:W-:-:S02]  /*1f90*/  FSEL R97, R110, -INF , P1 ;  /* 0xff8000006e617808 */ /* 0x004fc40000800000 */
[----:B------:R-:W-:Y:S01]  /*1fa0*/  FFMA.FTZ R92, R92, UR10, -R13 ;  /* 0x0000000a5c5c7c23 */ /* 0x000fe2000801080d */
[----:B------:R-:W-:Y:S01]  /*1fb0*/  SHFL.IDX PT, R114, R222, R230, 0x1f ;  /* 0x00001fe6de727589 */ /* 0x000fe200000e0000 */
[----:B------:R-:W-:Y:S01]  /*1fc0*/  FSEL R119, R119, -INF , P1 ;  /* 0xff80000077777808 */ /* 0x000fe20000800000 */
[--C-:B---3--:R-:W-:Y:S01]  /*1fd0*/  FFMA.FTZ R89, R89, UR10, -R90.reuse ;  /* 0x0000000a59597c23 */ /* 0x108fe2000801085a */
[----:B------:R-:W-:Y:S01]  /*1fe0*/  FSEL R111, R111, -INF , P1 ;  /* 0xff8000006f6f7808 */ /* 0x000fe20000800000 */
[----:B------:R2:W-:Y:S01]  /*1ff0*/  MUFU.EX2 R23, R95 ;  /* 0x0000005f00177308 */ /* 0x0005e20000000800 */
[----:B-1----:R-:W-:Y:S01]  /*2000*/  FSEL R99, R113, -INF , P2 ;  /* 0xff80000071637808 */ /* 0x002fe20001000000 */
[----:B------:R-:W-:Y:S01]  /*2010*/  FFMA.FTZ R90, R91, UR10, -R90 ;  /* 0x0000000a5b5a7c23 */ /* 0x000fe2000801085a */
[--C-:B------:R-:W-:Y:S01]  /*2020*/  FFMA.FTZ R93, R93, UR10, -R94.reuse ;  /* 0x0000000a5d5d7c23 */ /* 0x100fe2000801085e */
[----:B------:R-:W-:Y:S01]  /*2030*/  FFMA.FTZ R94, R97, UR10, -R94 ;  /* 0x0000000a615e7c23 */ /* 0x000fe2000801085e */
[----:B------:R-:W-:Y:S01]  /*2040*/  FSEL R97, R112, -INF , P2 ;  /* 0xff80000070617808 */ /* 0x000fe20001000000 */
[----:B------:R-:W-:Y:S01]  /*2050*/  SHFL.IDX PT, R108, R222, R233, 0x1f ;  /* 0x00001fe9de6c7589 */ /* 0x000fe200000e0000 */
[----:B------:R-:W-:Y:S01]  /*2060*/  FSEL R102, R116, -INF , P2 ;  /* 0xff80000074667808 */ /* 0x000fe20001000000 */
[----:B------:R1:W-:Y:S01]  /*2070*/  MUFU.EX2 R13, R92 ;  /* 0x0000005c000d7308 */ /* 0x0003e20000000800 */
[----:B--2---:R-:W-:Y:S01]  /*2080*/  FSEL R95, R109, -INF , P2 ;  /* 0xff8000006d5f7808 */ /* 0x004fe20001000000 */
[----:B------:R-:W-:Y:S01]  /*2090*/  FFMA.FTZ R97, R97, UR10, -R98 ;  /* 0x0000000a61617c23 */ /* 0x000fe20008010862 */
[----:B----4-:R-:W-:Y:S01]  /*20a0*/  FFMA.FTZ R99, R99, UR10, -R100 ;  /* 0x0000000a63637c23 */ /* 0x010fe20008010864 */
[----:B------:R-:W-:Y:S01]  /*20b0*/  FFMA.FTZ R98, R103, UR10, -R98 ;  /* 0x0000000a67627c23 */ /* 0x000fe20008010862 */
[----:B------:R-:W-:Y:S01]  /*20c0*/  FFMA.FTZ R100, R115, UR10, -R100 ;  /* 0x0000000a73647c23 */ /* 0x000fe20008010864 */
[----:B------:R-:W2:Y:S01]  /*20d0*/  SHFL.IDX PT, R112, R222, R231, 0x1f ;  /* 0x00001fe7de707589 */ /* 0x000ea200000e0000 */
[----:B------:R-:W-:Y:S01]  /*20e0*/  FSEL R103, R117, -INF , P2 ;  /* 0xff80000075677808 */ /* 0x000fe20001000000 */
[----:B------:R-:W-:Y:S01]  /*20f0*/  FFMA.FTZ R95, R95, UR10, -R96 ;  /* 0x0000000a5f5f7c23 */ /* 0x000fe20008010860 */
[----:B------:R-:W-:Y:S01]  /*2100*/  FSEL R118, R118, -INF , P1 ;  /* 0xff80000076767808 */ /* 0x000fe20000800000 */
[----:B------:R-:W3:Y:S01]  /*2110*/  SHFL.IDX PT, R115, R222, R229, 0x1f ;  /* 0x00001fe5de737589 */ /* 0x000ee200000e0000 */
[----:B------:R-:W-:Y:S01]  /*2120*/  FSEL R91, R105, -INF , P2 ;  /* 0xff800000695b7808 */ /* 0x000fe20001000000 */
[--C-:B------:R-:W-:Y:S01]  /*2130*/  FFMA.FTZ R103, R103, UR10, -R104.reuse ;  /* 0x0000000a67677c23 */ /* 0x100fe20008010868 */
[----:B------:R-:W-:Y:S01]  /*2140*/  FFMA.FTZ R104, R119, UR10, -R104 ;  /* 0x0000000a77687c23 */ /* 0x000fe20008010868 */
[----:B-1----:R-:W1:Y:S01]  /*2150*/  SHFL.IDX PT, R92, R234, R233, 0x1f ;  /* 0x00001fe9ea5c7589 */ /* 0x002e6200000e0000 */
[----:B------:R-:W-:Y:S01]  /*2160*/  FFMA.FTZ R96, R111, UR10, -R96 ;  /* 0x0000000a6f607c23 */ /* 0x000fe20008010860 */
[----:B------:R-:W-:Y:S01]  /*2170*/  FSEL R105, R120, -INF , P2 ;  /* 0xff80000078697808 */ /* 0x000fe20001000000 */
[--C-:B------:R-:W-:Y:S01]  /*2180*/  FFMA.FTZ R102, R102, UR10, -R101.reuse ;  /* 0x0000000a66667c23 */ /* 0x100fe20008010865 */
[----:B------:R-:W4:Y:S01]  /*2190*/  SHFL.IDX PT, R119, R222, R228, 0x1f ;  /* 0x00001fe4de777589 */ /* 0x000f2200000e0000 */
[----:B------:R-:W-:Y:S01]  /*21a0*/  FSEL R111, R122, -INF , P1 ;  /* 0xff8000007a6f7808 */ /* 0x000fe20000800000 */
[----:B------:R-:W-:Y:S01]  /*21b0*/  FFMA.FTZ R101, R118, UR10, -R101 ;  /* 0x0000000a76657c23 */ /* 0x000fe20008010865 */
[----:B------:R-:W-:Y:S01]  /*21c0*/  FSEL R110, R124, -INF , P2 ;  /* 0xff8000007c6e7808 */ /* 0x000fe20001000000 */
[--C-:B-----5:R-:W-:Y:S01]  /*21d0*/  FFMA.FTZ R105, R105, UR10, -R106.reuse ;  /* 0x0000000a69697c23 */ /* 0x120fe2000801086a */
[----:B------:R-:W5:Y:S01]  /*21e0*/  SHFL.IDX PT, R124, R216, R232, 0x1f ;  /* 0x00001fe8d87c7589 */ /* 0x000f6200000e0000 */
[----:B------:R-:W-:Y:S01]  /*21f0*/  FSEL R118, R131, -INF , P1 ;  /* 0xff80000083767808 */ /* 0x000fe20000800000 */
[----:B------:R-:W-:Y:S01]  /*2200*/  FFMA.FTZ R106, R111, UR10, -R106 ;  /* 0x0000000a6f6a7c23 */ /* 0x000fe2000801086a */
[----:B------:R-:W-:Y:S01]  /*2210*/  FSEL R111, R125, -INF , P2 ;  /* 0xff8000007d6f7808 */ /* 0x000fe20001000000 */
[----:B------:R-:W5:Y:S01]  /*2220*/  SHFL.IDX PT, R131, R216, R233, 0x1f ;  /* 0x00001fe9d8837589 */ /* 0x000f6200000e0000 */
[----:B------:R-:W-:Y:S01]  /*2230*/  FSEL R127, R127, -INF , P1 ;  /* 0xff8000007f7f7808 */ /* 0x000fe20000800000 */
[----:B------:R-:W-:Y:S01]  /*2240*/  MUFU.EX2 R11, R11 ;  /* 0x0000000b000b7308 */ /* 0x000fe20000000800 */
[----:B------:R-:W-:Y:S01]  /*2250*/  FSEL R113, R128, -INF , P2 ;  /* 0xff80000080717808 */ /* 0x000fe20001000000 */
[--C-:B--2---:R-:W-:Y:S01]  /*2260*/  FFMA.FTZ R111, R111, UR10, -R112.reuse ;  /* 0x0000000a6f6f7c23 */ /* 0x104fe20008010870 */
[----:B------:R-:W-:Y:S01]  /*2270*/  FSEL R116, R129, -INF , P2 ;  /* 0xff80000081747808 */ /* 0x000fe20001000000 */
[----:B------:R-:W-:Y:S01]  /*2280*/  FFMA.FTZ R112, R127, UR10, -R112 ;  /* 0x0000000a7f707c23 */ /* 0x000fe20008010870 */
[----:B------:R-:W-:Y:S01]  /*2290*/  FSEL R117, R130, -INF , P1 ;  /* 0xff80000082757808 */ /* 0x000fe20000800000 */
[--C-:B------:R-:W-:Y:S01]  /*22a0*/  FFMA.FTZ R113, R113, UR10, -R114.reuse ;  /* 0x0000000a71717c23 */ /* 0x100fe20008010872 */
[----:B------:R-:W2:Y:S01]  /*22b0*/  SHFL.IDX PT, R109, R222, R232, 0x1f ;  /* 0x00001fe8de6d7589 */ /* 0x000ea200000e0000 */
[--C-:B---3--:R-:W-:Y:S01]  /*22c0*/  FFMA.FTZ R116, R116, UR10, -R115.reuse ;  /* 0x0000000a74747c23 */ /* 0x108fe20008010873 */
[----:B------:R-:W-:Y:S01]  /*22d0*/  FFMA.FTZ R115, R118, UR10, -R115 ;  /* 0x0000000a76737c23 */ /* 0x000fe20008010873 */
[----:B------:R-:W-:Y:S01]  /*22e0*/  FFMA.FTZ R114, R117, UR10, -R114 ;  /* 0x0000000a75727c23 */ /* 0x000fe20008010872 */
[----:B------:R-:W3:Y:S01]  /*22f0*/  SHFL.IDX PT, R127, R216, R231, 0x1f ;  /* 0x00001fe7d87f7589 */ /* 0x000ee200000e0000 */
[----:B------:R-:W-:Y:S01]  /*2300*/  FSEL R107, R107, -INF , P1 ;  /* 0xff8000006b6b7808 */ /* 0x000fe20000800000 */
[--C-:B-1----:R-:W-:Y:S01]  /*2310*/  FFMA.FTZ R91, R91, UR10, -R92.reuse ;  /* 0x0000000a5b5b7c23 */ /* 0x102fe2000801085c */
[----:B------:R-:W-:Y:S01]  /*2320*/  FSEL R117, R132, -INF , P2 ;  /* 0xff80000084757808 */ /* 0x000fe20001000000 */
[----:B------:R-:W1:Y:S01]  /*2330*/  SHFL.IDX PT, R122, R222, R227, 0x1f ;  /* 0x00001fe3de7a7589 */ /* 0x000e6200000e0000 */
[----:B------:R-:W-:Y:S01]  /*2340*/  FSEL R118, R134, -INF , P1 ;  /* 0xff80000086767808 */ /* 0x000fe20000800000 */
[----:B------:R-:W-:Y:S01]  /*2350*/  FFMA.FTZ R92, R107, UR10, -R92 ;  /* 0x0000000a6b5c7c23 */ /* 0x000fe2000801085c */
[----:B------:R-:W-:Y:S01]  /*2360*/  FSEL R107, R121, -INF , P2 ;  /* 0xff800000796b7808 */ /* 0x000fe20001000000 */
[----:B----4-:R-:W-:Y:S01]  /*2370*/  FFMA.FTZ R117, R117, UR10, -R119 ;  /* 0x0000000a75757c23 */ /* 0x010fe20008010877 */
[----:B------:R-:W4:Y:S01]  /*2380*/  SHFL.IDX PT, R129, R216, R229, 0x1f ;  /* 0x00001fe5d8817589 */ /* 0x000f2200000e0000 */
[----:B------:R-:W-:-:S02]  /*2390*/  WARPGROUP.DEPBAR.LE gsb0, 0x0 ;  /* 0x00008000000079c5 */ /* 0x000fc40000010000 */
[----:B------:R-:W-:Y:S01]  /*23a0*/  WARPGROUP.ARRIVE ;  /* 0x00000000000079c5 */ /* 0x000fe20000000000 */
[----:B------:R-:W-:Y:S01]  /*23b0*/  FFMA.FTZ R118, R118, UR10, -R119 ;  /* 0x0000000a76767c23 */ /* 0x000fe20008010877 */
[----:B------:R-:W-:Y:S01]  /*23c0*/  FSEL R119, R140, -INF , P2 ;  /* 0xff8000008c777808 */ /* 0x000fe20001000000 */
[----:B------:R-:W-:Y:S01]  /*23d0*/  FFMA.FTZ R107, R107, UR10, -R108 ;  /* 0x0000000a6b6b7c23 */ /* 0x000fe2000801086c */
[----:B------:R-:W-:Y:S01]  /*23e0*/  FSEL R123, R123, -INF , P1 ;  /* 0xff8000007b7b7808 */ /* 0x000fe20000800000 */
[----:B------:R-:W-:Y:S01]  /*23f0*/  SHFL.IDX PT, R134, R216, R230, 0x1f ;  /* 0x00001fe6d8867589 */ /* 0x000fe200000e0000 */
[----:B------:R-:W-:Y:S01]  /*2400*/  HGMMA.64x128x16.F32 R24, gdesc[UR4], R24, gsb0 ;  /* 0x01e00000041879f0 */ /* 0x000fe20008000818 */
[----:B------:R-:W-:Y:S01]  /*2410*/  UIADD3 UR6, UR8, 0x4, URZ ;  /* 0x0000000408067890 */ /* 0x000fe2000fffe03f */
[----:B------:R-:W-:Y:S01]  /*2420*/  FSEL R132, R137, -INF , P2 ;  /* 0xff80000089847808 */ /* 0x000fe20001000000 */
[----:B------:R-:W-:Y:S01]  /*2430*/  UIADD3 UR4, UR9, 0x4, URZ ;  /* 0x0000000409047890 */ /* 0x000fe2000fffe03f */
[----:B------:R-:W-:Y:S01]  /*2440*/  FSEL R120, R139, -INF , P1 ;  /* 0xff8000008b787808 */ /* 0x000fe20000800000 */
[----:B------:R-:W-:Y:S01]  /*2450*/  UMOV UR7, 0x40000040 ;  /* 0x4000004000077882 */ /* 0x000fe20000000000 */
[----:B------:R-:W-:Y:S01]  /*2460*/  UMOV UR5, 0x40000040 ;  /* 0x4000004000057882 */ /* 0x000fe20000000000 */
[----:B-----5:R-:W-:Y:S01]  /*2470*/  FFMA.FTZ R128, R119, UR10, -R124 ;  /* 0x0000000a77807c23 */ /* 0x020fe2000801087c */
[----:B------:R-:W-:Y:S01]  /*2480*/  FFMA.FTZ R108, R123, UR10, -R108 ;  /* 0x0000000a7b6c7c23 */ /* 0x000fe2000801086c */
[----:B------:R-:W5:Y:S01]  /*2490*/  SHFL.IDX PT, R119, R216, R227, 0x1f ;  /* 0x00001fe3d8777589 */ /* 0x000f6200000e0000 */
[--C-:B------:R-:W-:Y:S01]  /*24a0*/  FFMA.FTZ R132, R132, UR10, -R131.reuse ;  /* 0x0000000a84847c23 */ /* 0x100fe20008010883 */
[----:B------:R-:W-:Y:S01]  /*24b0*/  FFMA.FTZ R131, R120, UR10, -R131 ;  /* 0x0000000a78837c23 */ /* 0x000fe20008010883 */
[----:B------:R-:W-:Y:S01]  /*24c0*/  FSEL R130, R141, -INF , P2 ;  /* 0xff8000008d827808 */ /* 0x000fe20001000000 */
[----:B------:R-:W5:Y:S01]  /*24d0*/  SHFL.IDX PT, R123, R216, R2, 0x1f ;  /* 0x00001f02d87b7589 */ /* 0x000f6200000e0000 */
[----:B------:R-:W-:Y:S01]  /*24e0*/  FSEL R120, R143, -INF , P1 ;  /* 0xff8000008f787808 */ /* 0x000fe20000800000 */
[----:B--2---:R-:W-:Y:S01]  /*24f0*/  FFMA.FTZ R110, R110, UR10, -R109 ;  /* 0x0000000a6e6e7c23 */ /* 0x004fe2000801086d */
[----:B------:R-:W-:Y:S01]  /*2500*/  FSEL R126, R126, -INF , P1 ;  /* 0xff8000007e7e7808 */ /* 0x000fe20000800000 */
[--C-:B---3--:R-:W-:Y:S01]  /*2510*/  FFMA.FTZ R130, R130, UR10, -R127.reuse ;  /* 0x0000000a82827c23 */ /* 0x108fe2000801087f */
[----:B------:R-:W-:Y:S01]  /*2520*/  FSEL R133, R133, -INF , P2 ;  /* 0xff80000085857808 */ /* 0x000fe20001000000 */
[----:B------:R-:W-:Y:S01]  /*2530*/  FFMA.FTZ R127, R120, UR10, -R127 ;  /* 0x0000000a787f7c23 */ /* 0x000fe2000801087f */
[----:B------:R-:W-:Y:S01]  /*2540*/  FSEL R120, R145, -INF , P2 ;  /* 0xff80000091787808 */ /* 0x000fe20001000000 */
[----:B------:R-:W-:Y:S01]  /*2550*/  FFMA.FTZ R109, R126, UR10, -R109 ;  /* 0x0000000a7e6d7c23 */ /* 0x000fe2000801086d */
[----:B------:R-:W-:Y:S01]  /*2560*/  FSEL R126, R136, -INF , P2 ;  /* 0xff800000887e7808 */ /* 0x000fe20001000000 */
[--C-:B-1----:R-:W-:Y:S01]  /*2570*/  FFMA.FTZ R222, R133, UR10, -R122.reuse ;  /* 0x0000000a85de7c23 */ /* 0x102fe2000801087a */
[----:B------:R-:W-:Y:S01]  /*2580*/  FSEL R136, R147, -INF , P1 ;  /* 0xff80000093887808 */ /* 0x000fe20000800000 */
[--C-:B----4-:R-:W-:Y:S01]  /*2590*/  FFMA.FTZ R133, R120, UR10, -R129.reuse ;  /* 0x0000000a78857c23 */ /* 0x110fe20008010881 */
[----:B------:R-:W-:Y:S01]  /*25a0*/  FSEL R120, R149, -INF , P2 ;  /* 0xff80000095787808 */ /* 0x000fe20001000000 */
[----:B------:R-:W-:Y:S01]  /*25b0*/  MUFU.EX2 R12, R12 ;  /* 0x0000000c000c7308 */ /* 0x000fe20000000800 */
[----:B------:R-:W-:Y:S01]  /*25c0*/  FSEL R138, R138, -INF , P1 ;  /* 0xff8000008a8a7808 */ /* 0x000fe20000800000 */
[----:B------:R-:W-:Y:S01]  /*25d0*/  FFMA.FTZ R129, R136, UR10, -R129 ;  /* 0x0000000a88817c23 */ /* 0x000fe20008010881 */
[----:B------:R-:W-:Y:S01]  /*25e0*/  FSEL R136, R151, -INF , P1 ;  /* 0xff80000097887808 */ /* 0x000fe20000800000 */
[----:B------:R-:W-:Y:S01]  /*25f0*/  VIADD R234, R225, 0x20c00 ;  /* 0x00020c00e1ea7836 */ /* 0x000fe20000000000 */
[----:B------:R-:W-:Y:S01]  /*2600*/  FSEL R135, R135, -INF , P1 ;  /* 0xff80000087877808 */ /* 0x000fe20000800000 */
[--C-:B-----5:R-:W-:Y:S01]  /*2610*/  FFMA.FTZ R120, R120, UR10, -R119.reuse ;  /* 0x0000000a78787c23 */ /* 0x120fe20008010877 */
[----:B------:R-:W-:Y:S01]  /*2620*/  FSEL R121, R142, -INF , P1 ;  /* 0xff8000008e797808 */ /* 0x000fe20000800000 */
[----:B------:R-:W-:Y:S01]  /*2630*/  FFMA.FTZ R119, R136, UR10, -R119 ;  /* 0x0000000a88777c23 */ /* 0x000fe20008010877 */
[----:B------:R-:W-:Y:S01]  /*2640*/  FSEL R125, R146, -INF , P1 ;  /* 0xff800000927d7808 */ /* 0x000fe20000800000 */
[--C-:B------:R-:W-:Y:S01]  /*2650*/  FFMA.FTZ R126, R126, UR10, -R123.reuse ;  /* 0x0000000a7e7e7c23 */ /* 0x100fe2000801087b */
[----:B------:R-:W-:Y:S01]  /*2660*/  FFMA.FTZ R123, R138, UR10, -R123 ;  /* 0x0000000a8a7b7c23 */ /* 0x000fe2000801087b */
[----:B------:R-:W-:Y:S01]  /*2670*/  FFMA.FTZ R122, R135, UR10, -R122 ;  /* 0x0000000a877a7c23 */ /* 0x000fe2000801087a */
[----:B------:R-:W-:Y:S01]  /*2680*/  FFMA.FTZ R124, R121, UR10, -R124 ;  /* 0x0000000a797c7c23 */ /* 0x000fe2000801087c */
[----:B------:R-:W-:Y:S01]  /*2690*/  FSEL R135, R144, -INF , P2 ;  /* 0xff80000090877808 */ /* 0x000fe20001000000 */
[----:B------:R-:W1:Y:S01]  /*26a0*/  SHFL.IDX PT, R121, R216, R228, 0x1f ;  /* 0x00001fe4d8797589 */ /* 0x000e6200000e0000 */
[----:B------:R-:W-:Y:S01]  /*26b0*/  FSEL R148, R148, -INF , P2 ;  /* 0xff80000094947808 */ /* 0x000fe20001000000 */
[----:B------:R-:W-:Y:S01]  /*26c0*/  MUFU.EX2 R22, R22 ;  /* 0x0000001600167308 */ /* 0x000fe20000000800 */
[----:B------:R-:W-:Y:S01]  /*26d0*/  FSEL R150, R150, -INF , P1 ;  /* 0xff80000096967808 */ /* 0x000fe20000800000 */
[--C-:B------:R-:W-:Y:S01]  /*26e0*/  FFMA.FTZ R135, R135, UR10, -R134.reuse ;  /* 0x0000000a87877c23 */ /* 0x100fe20008010886 */
[----:B------:R-:W-:-:S05]  /*26f0*/  FFMA.FTZ R134, R125, UR10, -R134 ;  /* 0x0000000a7d867c23 */ /* 0x000fca0008010886 */
[----:B------:R-:W-:Y:S08]  /*2700*/  MUFU.EX2 R88, R88 ;  /* 0x0000005800587308 */ /* 0x000ff00000000800 */
[----:B------:R-:W2:Y:S01]  /*2710*/  MUFU.EX2 R14, R14 ;  /* 0x0000000e000e7308 */ /* 0x000ea20000000800 */
[--C-:B-1----:R-:W-:Y:S01]  /*2720*/  FFMA.FTZ R125, R148, UR10, -R121.reuse ;  /* 0x0000000a947d7c23 */ /* 0x102fe20008010879 */
[----:B------:R-:W-:-:S06]  /*2730*/  FFMA.FTZ R121, R150, UR10, -R121 ;  /* 0x0000000a96797c23 */ /* 0x000fcc0008010879 */
[----:B------:R-:W-:Y:S08]  /*2740*/  MUFU.EX2 R17, R17 ;  /* 0x0000001100117308 */ /* 0x000ff00000000800 */
[----:B------:R-:W1:Y:S08]  /*2750*/  MUFU.EX2 R89, R89 ;  /* 0x0000005900597308 */ /* 0x000e700000000800 */
[----:B------:R-:W-:Y:S08]  /*2760*/  MUFU.EX2 R90, R90 ;  /* 0x0000005a005a7308 */ /* 0x000ff00000000800 */
[----:B------:R-:W3:Y:S08]  /*2770*/  MUFU.EX2 R91, R91 ;  /* 0x0000005b005b7308 */ /* 0x000ef00000000800 */
[----:B------:R-:W4:Y:S08]  /*2780*/  MUFU.EX2 R92, R92 ;  /* 0x0000005c005c7308 */ /* 0x000f300000000800 */
[----:B------:R-:W5:Y:S08]  /*2790*/  MUFU.EX2 R110, R110 ;  /* 0x0000006e006e7308 */ /* 0x000f700000000800 */
[----:B------:R-:W5:Y:S08]  /*27a0*/  MUFU.EX2 R109, R109 ;  /* 0x0000006d006d7308 */ /* 0x000f700000000800 */
[----:B------:R-:W-:Y:S08]  /*27b0*/  MUFU.EX2 R111, R111 ;  /* 0x0000006f006f7308 */ /* 0x000ff00000000800 */
[----:B------:R-:W-:Y:S01]  /*27c0*/  MUFU.EX2 R112, R112 ;  /* 0x0000007000707308 */ /* 0x000fe20000000800 */
[----:B------:R-:W-:-:S02]  /*27d0*/  WARPGROUP.DEPBAR.LE gsb0, 0x0 ;  /* 0x00008000000079c5 */ /* 0x000fc40000010000 */
[----:B------:R-:W-:-:S05]  /*27e0*/  WARPGROUP.ARRIVE ;  /* 0x00000000000079c5 */ /* 0x000fca0000000000 */
[----:B------:R-:W-:Y:S01]  /*27f0*/  MUFU.EX2 R113, R113 ;  /* 0x0000007100717308 */ /* 0x000fe20000000800 */
[----:B------:R-:W-:Y:S01]  /*2800*/  HGMMA.64x128x16.F32 R24, gdesc[UR4], R24, gsb0 ;  /* 0x01e00000041879f0 */ /* 0x000fe20008000818 */
[----:B------:R-:W-:Y:S02]  /*2810*/  UIADD3 UR6, UR8, 0x6, URZ ;  /* 0x0000000608067890 */ /* 0x000fe4000fffe03f */
[----:B------:R-:W-:Y:S01]  /*2820*/  UIADD3 UR4, UR9, 0x6, URZ ;  /* 0x0000000609047890 */ /* 0x000fe2000fffe03f */
[----:B------:R-:W-:Y:S01]  /*2830*/  UMOV UR7, 0x40000040 ;  /* 0x4000004000077882 */ /* 0x000fe20000000000 */
[----:B------:R-:W-:Y:S02]  /*2840*/  UMOV UR5, 0x40000040 ;  /* 0x4000004000057882 */ /* 0x000fe40000000000 */
[----:B------:R-:W-:Y:S08]  /*2850*/  MUFU.EX2 R116, R116 ;  /* 0x0000007400747308 */ /* 0x000ff00000000800 */
[----:B------:R-:W5:Y:S08]  /*2860*/  MUFU.EX2 R19, R19 ;  /* 0x0000001300137308 */ /* 0x000f700000000800 */
[----:B------:R-:W-:Y:S08]  /*2870*/  MUFU.EX2 R105, R105 ;  /* 0x0000006900697308 */ /* 0x000ff00000000800 */
        /* <DEDUP_REMOVED lines=12> */
[----:B------:R-:W-:Y:S01]  /*2940*/  MUFU.EX2 R100, R100 ;  /* 0x0000006400647308 */ /* 0x000fe20000000800 */
[----:B------:R-:W-:-:S02]  /*2950*/  WARPGROUP.DEPBAR.LE gsb0, 0x0 ;  /* 0x00008000000079c5 */ /* 0x000fc40000010000 */
[----:B------:R-:W-:-:S05]  /*2960*/  WARPGROUP.ARRIVE ;  /* 0x00000000000079c5 */ /* 0x000fca0000000000 */
[----:B------:R-:W-:Y:S01]  /*2970*/  MUFU.EX2 R102, R102 ;  /* 0x0000006600667308 */ /* 0x000fe20000000800 */
[----:B------:R-:W-:Y:S01]  /*2980*/  HGMMA.64x128x16.F32 R24, gdesc[UR4], R24, gsb0 ;  /* 0x01e00000041879f0 */ /* 0x000fe20008000818 */
[----:B------:R-:W-:Y:S01]  /*2990*/  R2UR UR4, R218 ;  /* 0x00000000da0472ca */ /* 0x000fe200000e0000 */
[----:B------:R-:W-:-:S05]  /*29a0*/  UMOV UR7, 0x40000040 ;  /* 0x4000004000077882 */ /* 0x000fca0000000000 */
[----:B------:R-:W-:Y:S01]  /*29b0*/  MUFU.EX2 R101, R101 ;  /* 0x0000006500657308 */ /* 0x000fe20000000800 */
[----:B------:R-:W-:-:S07]  /*29c0*/  R2UR UR5, R225 ;  /* 0x00000000e10572ca */ /* 0x000fce00000e0000 */
[----:B------:R-:W-:Y:S01]  /*29d0*/  MUFU.EX2 R103, R103 ;  /* 0x0000006700677308 */ /* 0x000fe20000000800 */
[----:B------:R-:W-:-:S05]  /*29e0*/  UMOV UR6, UR4 ;  /* 0x0000000400067c82 */ /* 0x000fca0008000000 */
[----:B------:R-:W-:Y:S02]  /*29f0*/  USHF.R.U32.HI UR5, URZ, 0x4, UR5 ;  /* 0x000000043f057899 */ /* 0x000fe40008011605 */
[----:B------:R-:W-:Y:S02]  /*2a00*/  MUFU.EX2 R104, R104 ;  /* 0x0000006800687308 */ /* 0x000fe40000000800 */
[----:B------:R-:W-:-:S03]  /*2a10*/  ULOP3.LUT UR9, UR5, 0x3fff, URZ, 0xc0, !UPT ;  /* 0x00003fff05097892 */ /* 0x000fc6000f8ec03f */
[----:B------:R-:W-:-:S03]  /*2a20*/  UMOV UR5, 0x40000040 ;  /* 0x4000004000057882 */ /* 0x000fc60000000000 */
        /* <DEDUP_REMOVED lines=11> */
[----:B------:R-:W2:Y:S04]  /*2ae0*/  LDS R217, [R217+0x400] ;  /* 0x00040000d9d97984 */ /* 0x000ea80000000800 */
[----:B------:R-:W-:Y:S04]  /*2af0*/  LDS R221, [R221+0x400] ;  /* 0x00040000dddd7984 */ /* 0x000fe80000000800 */
[----:B------:R-:W-:Y:S04]  /*2b00*/  LDS R220, [R220+0x400] ;  /* 0x00040000dcdc7984 */ /* 0x000fe80000000800 */
[----:B------:R-:W-:Y:S04]  /*2b10*/  LDS R219, [R219+0x400] ;  /* 0x00040000dbdb7984 */ /* 0x000fe80000000800 */
[----:B--2---:R-:W2:Y:S04]  /*2b20*/  SHFL.IDX PT, R137, R217, R233, 0x1f ;  /* 0x00001fe9d9897589 */ /* 0x004ea800000e0000 */
[----:B------:R-:W1:Y:S04]  /*2b30*/  SHFL.IDX PT, R141, R217, R232, 0x1f ;  /* 0x00001fe8d98d7589 */ /* 0x000e6800000e0000 */
[----:B------:R-:W3:Y:S04]  /*2b40*/  SHFL.IDX PT, R143, R217, R229, 0x1f ;  /* 0x00001fe5d98f7589 */ /* 0x000ee800000e0000 */
[----:B------:R-:W4:Y:S04]  /*2b50*/  SHFL.IDX PT, R139, R217, R231, 0x1f ;  /* 0x00001fe7d98b7589 */ /* 0x000f2800000e0000 */
[----:B------:R-:W5:Y:S04]  /*2b60*/  SHFL.IDX PT, R140, R217, R230, 0x1f ;  /* 0x00001fe6d98c7589 */ /* 0x000f6800000e0000 */
[----:B------:R-:W5:Y:S01]  /*2b70*/  SHFL.IDX PT, R145, R217, R228, 0x1f ;  /* 0x00001fe4d9917589 */ /* 0x000f6200000e0000 */
[--C-:B--2---:R-:W-:Y:S01]  /*2b80*/  FADD.FTZ R136, R25, -R137.reuse ;  /* 0x8000008919887221 */ /* 0x104fe20000010000 */
[----:B------:R-:W-:-:S02]  /*2b90*/  FADD.FTZ R137, R27, -R137 ;  /* 0x800000891b897221 */ /* 0x000fc40000010000 */
[----:B------:R-:W2:Y:S01]  /*2ba0*/  SHFL.IDX PT, R147, R217, R2, 0x1f ;  /* 0x00001f02d9937589 */ /* 0x000ea200000e0000 */
[--C-:B-1----:R-:W-:Y:S01]  /*2bb0*/  FADD.FTZ R138, R28, -R141.reuse ;  /* 0x8000008d1c8a7221 */ /* 0x102fe20000010000 */
[----:B------:R-:W-:Y:S02]  /*2bc0*/  FADD.FTZ R25, R30, -R141 ;  /* 0x8000008d1e197221 */ /* 0x000fe40000010000 */
[----:B------:R-:W1:Y:S01]  /*2bd0*/  SHFL.IDX PT, R217, R217, R227, 0x1f ;  /* 0x00001fe3d9d97589 */ /* 0x000e6200000e0000 */
[----:B------:R-:W-:Y:S01]  /*2be0*/  MUFU.EX2 R30, R126 ;  /* 0x0000007e001e7308 */ /* 0x000fe20000000800 */
[--C-:B---3--:R-:W-:Y:S01]  /*2bf0*/  FADD.FTZ R141, R33, -R143.reuse ;  /* 0x8000008f218d7221 */ /* 0x108fe20000010000 */
[----:B------:R-:W-:Y:S01]  /*2c00*/  FADD.FTZ R143, R35, -R143 ;  /* 0x8000008f238f7221 */ /* 0x000fe20000010000 */
[----:B------:R-:W3:Y:S01]  /*2c10*/  SHFL.IDX PT, R33, R221, R230, 0x1f ;  /* 0x00001fe6dd217589 */ /* 0x000ee200000e0000 */
[----:B------:R-:W-:Y:S01]  /*2c20*/  FMUL.FTZ R25, R14, R25 ;  /* 0x000000190e197220 */ /* 0x000fe20000410000 */
[--C-:B----4-:R-:W-:Y:S01]  /*2c30*/  FADD.FTZ R142, R29, -R139.reuse ;  /* 0x8000008b1d8e7221 */ /* 0x110fe20000010000 */
[----:B------:R-:W-:Y:S01]  /*2c40*/  FADD.FTZ R27, R31, -R139 ;  /* 0x8000008b1f1b7221 */ /* 0x000fe20000010000 */
[----:B------:R-:W4:Y:S01]  /*2c50*/  SHFL.IDX PT, R146, R221, R2, 0x1f ;  /* 0x00001f02dd927589 */ /* 0x000f2200000e0000 */
[----:B------:R2:W-:Y:S01]  /*2c60*/  MUFU.EX2 R29, R122 ;  /* 0x0000007a001d7308 */ /* 0x0005e20000000800 */
[--C-:B-----5:R-:W-:Y:S01]  /*2c70*/  FADD.FTZ R139, R32, -R140.reuse ;  /* 0x8000008c208b7221 */ /* 0x120fe20000010000 */
[----:B------:R-:W-:Y:S01]  /*2c80*/  FADD.FTZ R140, R34, -R140 ;  /* 0x8000008c228c7221 */ /* 0x000fe20000010000 */
[----:B------:R-:W5:Y:S01]  /*2c90*/  SHFL.IDX PT, R32, R221, R233, 0x1f ;  /* 0x00001fe9dd207589 */ /* 0x000f6200000e0000 */
[----:B------:R-:W-:Y:S01]  /*2ca0*/  FMUL.FTZ R141, R18, R141 ;  /* 0x0000008d128d7220 */ /* 0x000fe20000410000 */
[--C-:B------:R-:W-:Y:S01]  /*2cb0*/  FADD.FTZ R144, R36, -R145.reuse ;  /* 0x8000009124907221 */ /* 0x100fe20000010000 */
[----:B------:R-:W-:Y:S01]  /*2cc0*/  FADD.FTZ R38, R38, -R145 ;  /* 0x8000009126267221 */ /* 0x000fe20000010000 */
[----:B------:R-:W5:Y:S01]  /*2cd0*/  SHFL.IDX PT, R34, R221, R228, 0x1f ;  /* 0x00001fe4dd227589 */ /* 0x000f6200000e0000 */
[----:B------:R-:W-:Y:S02]  /*2ce0*/  MUFU.EX2 R31, R123 ;  /* 0x0000007b001f7308 */ /* 0x000fe40000000800 */
[----:B------:R-:W-:Y:S01]  /*2cf0*/  FMUL.FTZ R38, R22, R38 ;  /* 0x0000002616267220 */ /* 0x000fe20000410000 */
[----:B--2---:R-:W2:Y:S01]  /*2d00*/  SHFL.IDX PT, R122, R221, R232, 0x1f ;  /* 0x00001fe8dd7a7589 */ /* 0x004ea200000e0000 */
[--C-:B------:R-:W-:Y:S01]  /*2d10*/  FADD.FTZ R24, R24, -R147.reuse ;  /* 0x8000009318187221 */ /* 0x100fe20000010000 */
[----:B------:R-:W-:-:S02]  /*2d20*/  FADD.FTZ R26, R26, -R147 ;  /* 0x800000931a1a7221 */ /* 0x000fc40000010000 */
[----:B------:R-:W2:Y:S01]  /*2d30*/  SHFL.IDX PT, R35, R221, R229, 0x1f ;  /* 0x00001fe5dd237589 */ /* 0x000ea200000e0000 */
[--C-:B-1----:R-:W-:Y:S01]  /*2d40*/  FADD.FTZ R37, R37, -R217.reuse ;  /* 0x800000d925257221 */ /* 0x102fe20000010000 */
[----:B------:R-:W-:Y:S01]  /*2d50*/  FADD.FTZ R39, R39, -R217 ;  /* 0x800000d927277221 */ /* 0x000fe20000010000 */
[----:B------:R-:W1:Y:S01]  /*2d60*/  MUFU.EX2 R28, R222 ;  /* 0x000000de001c7308 */ /* 0x000e620000000800 */
        /* <DEDUP_REMOVED lines=15> */
[----:B------:R5:W-:Y:S01]  /*2e60*/  MUFU.EX2 R34, R128 ;  /* 0x0000008000227308 */ /* 0x000be20000000800 */
[--C-:B--2---:R-:W-:Y:S01]  /*2e70*/  FADD.FTZ R44, R44, -R122.reuse ;  /* 0x8000007a2c2c7221 */ /* 0x104fe20000010000 */
[----:B------:R-:W-:Y:S01]  /*2e80*/  FADD.FTZ R46, R46, -R122 ;  /* 0x8000007a2e2e7221 */ /* 0x000fe20000010000 */
[----:B-1----:R-:W-:Y:S01]  /*2e90*/  SHFL.IDX PT, R131, R220, R227, 0x1f ;  /* 0x00001fe3dc837589 */ /* 0x002fe200000e0000 */
[----:B------:R-:W-:Y:S01]  /*2ea0*/  FMUL.FTZ R40, R89, R40 ;  /* 0x0000002859287220 */ /* 0x000fe20000410000 */
[--C-:B------:R-:W-:Y:S01]  /*2eb0*/  FADD.FTZ R49, R49, -R35.reuse ;  /* 0x8000002331317221 */ /* 0x100fe20000010000 */
[----:B------:R-:W-:Y:S01]  /*2ec0*/  FADD.FTZ R51, R51, -R35 ;  /* 0x8000002333337221 */ /* 0x000fe20000010000 */
[----:B------:R-:W1:Y:S01]  /*2ed0*/  SHFL.IDX PT, R122, R219, R229, 0x1f ;  /* 0x00001fe5db7a7589 */ /* 0x000e6200000e0000 */
[----:B------:R2:W2:Y:S01]  /*2ee0*/  MUFU.EX2 R32, R132 ;  /* 0x0000008400207308 */ /* 0x0004a20000000800 */
[----:B------:R-:W-:Y:S01]  /*2ef0*/  FMUL.FTZ R41, R91, R41 ;  /* 0x000000295b297220 */ /* 0x000fe20000410000 */
[----:B------:R-:W-:Y:S01]  /*2f00*/  FMUL.FTZ R42, R90, R42 ;  /* 0x0000002a5a2a7220 */ /* 0x000fe20000410000 */
[----:B------:R-:W2:Y:S01]  /*2f10*/  SHFL.IDX PT, R151, R219, R231, 0x1f ;  /* 0x00001fe7db977589 */ /* 0x000ea200000e0000 */
[--C-:B---3--:R-:W-:Y:S01]  /*2f20*/  FADD.FTZ R60, R60, -R216.reuse ;  /* 0x800000d83c3c7221 */ /* 0x108fe20000010000 */
[----:B------:R-:W-:Y:S01]  /*2f30*/  FADD.FTZ R62, R62, -R216 ;  /* 0x800000d83e3e7221 */ /* 0x000fe20000010000 */
[----:B------:R-:W-:Y:S01]  /*2f40*/  FMUL.FTZ R43, R92, R43 ;  /* 0x0000002b5c2b7220 */ /* 0x000fe20000410000 */
[----:B------:R-:W3:Y:S01]  /*2f50*/  SHFL.IDX PT, R148, R219, R230, 0x1f ;  /* 0x00001fe6db947589 */ /* 0x000ee200000e0000 */
[----:B------:R3:W3:Y:S01]  /*2f60*/  MUFU.EX2 R35, R124 ;  /* 0x0000007c00237308 */ /* 0x0006e20000000800 */
[--C-:B----4-:R-:W-:Y:S01]  /*2f70*/  FADD.FTZ R216, R81, -R145.reuse ;  /* 0x8000009151d87221 */ /* 0x110fe20000010000 */
[----:B------:R-:W-:Y:S01]  /*2f80*/  FADD.FTZ R145, R83, -R145 ;  /* 0x8000009153917221 */ /* 0x000fe20000010000 */
[----:B------:R-:W4:Y:S01]  /*2f90*/  SHFL.IDX PT, R126, R219, R228, 0x1f ;  /* 0x00001fe4db7e7589 */ /* 0x000f2200000e0000 */
[--C-:B-----5:R-:W-:Y:S01]  /*2fa0*/  FADD.FTZ R45, R45, -R36.reuse ;  /* 0x800000242d2d7221 */ /* 0x120fe20000010000 */
[----:B------:R-:W-:Y:S01]  /*2fb0*/  FADD.FTZ R47, R47, -R36 ;  /* 0x800000242f2f7221 */ /* 0x000fe20000010000 */
[----:B------:R-:W-:Y:S01]  /*2fc0*/  F2FP.F16.F32.PACK_AB R83, R39, R38 ;  /* 0x000000262753723e */ /* 0x000fe200000000ff */
[----:B------:R-:W5:Y:S01]  /*2fd0*/  SHFL.IDX PT, R123, R219, R227, 0x1f ;  /* 0x00001fe3db7b7589 */ /* 0x000f6200000e0000 */
[----:B------:R5:W5:Y:S01]  /*2fe0*/  MUFU.EX2 R36, R130 ;  /* 0x0000008200247308 */ /* 0x000b620000000800 */
[--C-:B------:R-:W-:Y:S01]  /*2ff0*/  FADD.FTZ R57, R57, -R218.reuse ;  /* 0x800000da39397221 */ /* 0x100fe20000010000 */
[----:B------:R-:W-:Y:S01]  /*3000*/  FADD.FTZ R59, R59, -R218 ;  /* 0x800000da3b3b7221 */ /* 0x000fe20000010000 */
[----:B------:R-:W5:Y:S01]  /*3010*/  SHFL.IDX PT, R149, R220, R228, 0x1f ;  /* 0x00001fe4dc957589 */ /* 0x000f6200000e0000 */
[----:B------:R-:W-:Y:S01]  /*3020*/  FMUL.FTZ R60, R110, R60 ;  /* 0x0000003c6e3c7220 */ /* 0x000fe20000410000 */
[----:B------:R-:W-:Y:S01]  /*3030*/  FMUL.FTZ R62, R109, R62 ;  /* 0x0000003e6d3e7220 */ /* 0x000fe20000410000 */
[----:B------:R-:W-:Y:S01]  /*3040*/  FMUL.FTZ R81, R19, R140 ;  /* 0x0000008c13517220 */ /* 0x000fe20000410000 */
[----:B------:R3:W5:Y:S01]  /*3050*/  SHFL.IDX PT, R217, R219, R2, 0x1f ;  /* 0x00001f02dbd97589 */ /* 0x00076200000e0000 */
[--C-:B-1----:R-:W-:Y:S01]  /*3060*/  FADD.FTZ R65, R65, -R122.reuse ;  /* 0x8000007a41417221 */ /* 0x102fe20000010000 */
[----:B------:R-:W-:Y:S01]  /*3070*/  FADD.FTZ R122, R67, -R122 ;  /* 0x8000007a437a7221 */ /* 0x000fe20000010000 */
[----:B------:R-:W1:Y:S01]  /*3080*/  MUFU.EX2 R38, R119 ;  /* 0x0000007700267308 */ /* 0x000e620000000800 */
[----:B------:R-:W1:Y:S01]  /*3090*/  SHFL.IDX PT, R150, R220, R232, 0x1f ;  /* 0x00001fe8dc967589 */ /* 0x000e6200000e0000 */
[--C-:B--2---:R-:W-:Y:S01]  /*30a0*/  FADD.FTZ R61, R61, -R151.reuse ;  /* 0x800000973d3d7221 */ /* 0x104fe20000010000 */
[----:B------:R-:W-:Y:S01]  /*30b0*/  FADD.FTZ R63, R63, -R151 ;  /* 0x800000973f3f7221 */ /* 0x000fe20000010000 */
[----:B------:R-:W-:Y:S01]  /*30c0*/  FMUL.FTZ R37, R23, R37 ;  /* 0x0000002517257220 */ /* 0x000fe20000410000 */
[----:B------:R-:W2:Y:S01]  /*30d0*/  SHFL.IDX PT, R146, R220, R233, 0x1f ;  /* 0x00001fe9dc927589 */ /* 0x000ea200000e0000 */
[----:B---3--:R-:W-:Y:S01]  /*30e0*/  FADD.FTZ R64, R64, -R148 ;  /* 0x8000009440407221 */ /* 0x008fe20000010000 */
[--C-:B------:R-:W-:Y:S01]  /*30f0*/  FADD.FTZ R219, R85, -R131.reuse ;  /* 0x8000008355db7221 */ /* 0x100fe20000010000 */
[----:B------:R-:W-:Y:S01]  /*3100*/  FMUL.FTZ R85, R12, R137 ;  /* 0x000000890c557220 */ /* 0x000fe20000410000 */
[----:B------:R-:W3:Y:S01]  /*3110*/  SHFL.IDX PT, R147, R220, R231, 0x1f ;  /* 0x00001fe7dc937589 */ /* 0x000ee200000e0000 */
[----:B----4-:R-:W-:Y:S01]  /*3120*/  FADD.FTZ R67, R70, -R126 ;  /* 0x8000007e46437221 */ /* 0x010fe20000010000 */
[----:B------:R-:W-:Y:S01]  /*3130*/  FADD.FTZ R131, R87, -R131 ;  /* 0x8000008357837221 */ /* 0x000fe20000010000 */
[----:B------:R-:W-:Y:S01]  /*3140*/  FADD.FTZ R66, R66, -R148 ;  /* 0x8000009442427221 */ /* 0x000fe20000010000 */
[----:B------:R-:W4:Y:S01]  /*3150*/  SHFL.IDX PT, R128, R220, R2, 0x1f ;  /* 0x00001f02dc807589 */ /* 0x000f2200000e0000 */
[----:B------:R-:W-:Y:S01]  /*3160*/  F2FP.F16.F32.PACK_AB R85, R85, R26 ;  /* 0x0000001a5555723e */ /* 0x000fe200000000ff */
[----:B------:R-:W-:Y:S01]  /*3170*/  FMUL.FTZ R26, R17, R27 ;  /* 0x0000001b111a7220 */ /* 0x000fe20000410000 */
[----:B-----5:R-:W-:Y:S01]  /*3180*/  FADD.FTZ R70, R69, -R123 ;  /* 0x8000007b45467221 */ /* 0x020fe20000010000 */
[----:B------:R-:W5:Y:S01]  /*3190*/  SHFL.IDX PT, R221, R221, R227, 0x1f ;  /* 0x00001fe3dddd7589 */ /* 0x000f6200000e0000 */
[----:B------:R-:W-:Y:S01]  /*31a0*/  FADD.FTZ R218, R84, -R149 ;  /* 0x8000009554da7221 */ /* 0x000fe20000010000 */
[----:B------:R-:W-:Y:S01]  /*31b0*/  FADD.FTZ R123, R71, -R123 ;  /* 0x8000007b477b7221 */ /* 0x000fe20000010000 */
[----:B------:R-:W-:Y:S01]  /*31c0*/  FADD.FTZ R149, R86, -R149 ;  /* 0x8000009556957221 */ /* 0x000fe20000010000 */
[----:B------:R-:W5:Y:S01]  /*31d0*/  SHFL.IDX PT, R132, R220, R230, 0x1f ;  /* 0x00001fe6dc847589 */ /* 0x000f6200000e0000 */
[----:B------:R-:W-:Y:S01]  /*31e0*/  FMUL.FTZ R86, R13, R138 ;  /* 0x0000008a0d567220 */ /* 0x000fe20000410000 */
[----:B------:R-:W-:Y:S01]  /*31f0*/  FMUL.FTZ R71, R15, R142 ;  /* 0x0000008e0f477220 */ /* 0x000fe20000410000 */
[----:B------:R-:W-:Y:S01]  /*3200*/  F2FP.F16.F32.PACK_AB R87, R26, R25 ;  /* 0x000000191a57723e */ /* 0x000fe200000000ff */
[----:B------:R-:W-:Y:S01]  /*3210*/  FMUL.FTZ R61, R111, R61 ;  /* 0x0000003d6f3d7220 */ /* 0x000fe20000410000 */
[----:B------:R-:W-:Y:S01]  /*3220*/  FMUL.FTZ R63, R112, R63 ;  /* 0x0000003f703f7220 */ /* 0x000fe20000410000 */
[----:B------:R-:W-:Y:S01]  /*3230*/  FMUL.FTZ R64, R113, R64 ;  /* 0x0000004071407220 */ /* 0x000fe20000410000 */
[----:B------:R-:W-:Y:S01]  /*3240*/  FMUL.FTZ R25, R116, R65 ;  /* 0x0000004174197220 */ /* 0x000fe20000410000 */
[--C-:B------:R-:W-:Y:S01]  /*3250*/  FADD.FTZ R56, R56, -R217.reuse ;  /* 0x800000d938387221 */ /* 0x100fe20000010000 */
[----:B------:R-:W-:Y:S01]  /*3260*/  FADD.FTZ R58, R58, -R217 ;  /* 0x800000d93a3a7221 */ /* 0x000fe20000010000 */
[----:B------:R-:W-:Y:S01]  /*3270*/  FADD.FTZ R124, R68, -R126 ;  /* 0x8000007e447c7221 */ /* 0x000fe20000010000 */
[----:B-1----:R-:W-:Y:S01]  /*3280*/  FADD.FTZ R148, R76, -R150 ;  /* 0x800000964c947221 */ /* 0x002fe20000010000 */
[----:B--2---:R-:W-:Y:S01]  /*3290*/  FADD.FTZ R130, R73, -R146 ;  /* 0x8000009249827221 */ /* 0x004fe20000010000 */
[----:B------:R-:W-:Y:S01]  /*32a0*/  FADD.FTZ R150, R78, -R150 ;  /* 0x800000964e967221 */ /* 0x000fe20000010000 */
[--C-:B---3--:R-:W-:Y:S01]  /*32b0*/  FADD.FTZ R217, R79, -R147.reuse ;  /* 0x800000934fd97221 */ /* 0x108fe20000010000 */
[----:B------:R-:W-:Y:S01]  /*32c0*/  FADD.FTZ R151, R77, -R147 ;  /* 0x800000934d977221 */ /* 0x000fe20000010000 */
[----:B----4-:R-:W-:Y:S01]  /*32d0*/  FADD.FTZ R126, R72, -R128 ;  /* 0x80000080487e7221 */ /* 0x010fe20000010000 */
[----:B------:R-:W-:Y:S01]  /*32e0*/  F2FP.F16.F32.PACK_AB R86, R71, R86 ;  /* 0x000000564756723e */ /* 0x000fe200000000ff */
[----:B------:R-:W-:Y:S01]  /*32f0*/  FMUL.FTZ R27, R28, R70 ;  /* 0x000000461c1b7220 */ /* 0x000fe20000410000 */
[----:B------:R-:W-:Y:S01]  /*3300*/  FMUL.FTZ R84, R223, R24 ;  /* 0x00000018df547220 */ /* 0x000fe20000410000 */
[--C-:B-----5:R-:W-:Y:S01]  /*3310*/  FADD.FTZ R53, R53, -R221.reuse ;  /* 0x800000dd35357221 */ /* 0x120fe20000010000 */
[----:B------:R-:W-:Y:S01]  /*3320*/  FADD.FTZ R55, R55, -R221 ;  /* 0x800000dd37377221 */ /* 0x000fe20000010000 */
[----:B------:R-:W-:Y:S01]  /*3330*/  FMUL.FTZ R69, R224, R136 ;  /* 0x00000088e0457220 */ /* 0x000fe20000410000 */
[----:B------:R-:W-:Y:S01]  /*3340*/  FMUL.FTZ R68, R20, R143 ;  /* 0x0000008f14447220 */ /* 0x000fe20000410000 */
[--C-:B------:R-:W-:Y:S01]  /*3350*/  FADD.FTZ R147, R80, -R132.reuse ;  /* 0x8000008450937221 */ /* 0x100fe20000010000 */
[----:B------:R-:W-:Y:S01]  /*3360*/  FADD.FTZ R132, R82, -R132 ;  /* 0x8000008452847221 */ /* 0x000fe20000010000 */
[----:B------:R-:W-:Y:S01]  /*3370*/  F2FP.F16.F32.PACK_AB R76, R41, R40 ;  /* 0x00000028294c723e */ /* 0x000fe200000000ff */
[----:B------:R-:W-:Y:S01]  /*3380*/  FMUL.FTZ R80, R16, R139 ;  /* 0x0000008b10507220 */ /* 0x000fe20000410000 */
        /* <DEDUP_REMOVED lines=8> */
[----:B------:R-:W-:Y:S01]  /*3410*/  FMUL.FTZ R59, R108, R59 ;  /* 0x0000003b6c3b7220 */ /* 0x000fe20000410000 */
[----:B------:R-:W-:Y:S01]  /*3420*/  FMUL.FTZ R67, R118, R67 ;  /* 0x0000004376437220 */ /* 0x000fe20000410000 */
[----:B------:R-:W-:Y:S01]  /*3430*/  FMUL.FTZ R26, R29, R123 ;  /* 0x0000007b1d1a7220 */ /* 0x000fe20000410000 */
[----:B------:R-:W-:Y:S01]  /*3440*/  FMUL.FTZ R60, R30, R126 ;  /* 0x0000007e1e3c7220 */ /* 0x000fe20000410000 */
[----:B------:R-:W-:Y:S01]  /*3450*/  FMUL.FTZ R25, R32, R130 ;  /* 0x0000008220197220 */ /* 0x000fe20000410000 */
[----:B------:R-:W-:Y:S01]  /*3460*/  FMUL.FTZ R63, R35, R150 ;  /* 0x00000096233f7220 */ /* 0x000fe20000410000 */
[----:B------:R-:W-:Y:S01]  /*3470*/  FMUL.FTZ R40, R127, R217 ;  /* 0x000000d97f287220 */ /* 0x000fe20000410000 */
[----:B------:R-:W-:-:S02]  /*3480*/  IMAD R42, R7, 0x4000, R236 ;  /* 0x00004000072a7824 */ /* 0x000fc400078e02ec */
[----:B------:R-:W-:Y:S01]  /*3490*/  FADD.FTZ R128, R74, -R128 ;  /* 0x800000804a807221 */ /* 0x000fe20000010000 */
[----:B------:R-:W-:Y:S01]  /*34a0*/  FADD.FTZ R146, R75, -R146 ;  /* 0x800000924b927221 */ /* 0x000fe20000010000 */
        /* <DEDUP_REMOVED lines=13> */
[----:B------:R-:W-:Y:S01]  /*3580*/  F2FP.F16.F32.PACK_AB R84, R69, R84 ;  /* 0x000000544554723e */ /* 0x000fe200000000ff */
[----:B------:R-:W-:Y:S01]  /*3590*/  FMUL.FTZ R122, R115, R122 ;  /* 0x0000007a737a7220 */ /* 0x000fe20000410000 */
[----:B------:R-:W-:Y:S01]  /*35a0*/  F2FP.F16.F32.PACK_AB R81, R68, R81 ;  /* 0x000000514451723e */ /* 0x000fe200000000ff */
[----:B------:R-:W-:Y:S01]  /*35b0*/  FMUL.FTZ R66, R117, R124 ;  /* 0x0000007c75427220 */ /* 0x000fe20000410000 */
[----:B------:R-:W-:Y:S01]  /*35c0*/  IMAD R42, R42, 0x2, R225 ;  /* 0x000000022a2a7824 */ /* 0x000fe200078e02e1 */
        /* <DEDUP_REMOVED lines=21> */
[----:B------:R-:W-:Y:S01]  /*3720*/  F2FP.F16.F32.PACK_AB R72, R49, R48 ;  /* 0x000000303148723e */ /* 0x000fe200000000ff */
[----:B------:R-:W-:Y:S01]  /*3730*/  STSM.16.MT88.4 [R42+0x20c00], R84 ;  /* 0x020c00542a007844 */ /* 0x000fe20000004200 */
[----:B------:R-:W-:-:S02]  /*3740*/  F2FP.F16.F32.PACK_AB R73, R51, R50 ;  /* 0x000000323349723e */ /* 0x000fc400000000ff */
[----:B------:R-:W-:Y:S01]  /*3750*/  F2FP.F16.F32.PACK_AB R74, R53, R52 ;  /* 0x00000034354a723e */ /* 0x000fe200000000ff */
[----:B------:R-:W-:Y:S01]  /*3760*/  STSM.16.MT88.4 [R42+0x21400], R80 ;  /* 0x021400502a007844 */ /* 0x000fe20000004200 */
[----:B------:R-:W-:Y:S02]  /*3770*/  F2FP.F16.F32.PACK_AB R75, R55, R54 ;  /* 0x00000036374b723e */ /* 0x000fe400000000ff */
[----:B------:R-:W-:Y:S01]  /*3780*/  F2FP.F16.F32.PACK_AB R65, R122, R65 ;  /* 0x000000417a41723e */ /* 0x000fe200000000ff */
[----:B------:R-:W-:Y:S01]  /*3790*/  STSM.16.MT88.4 [R42+0x21c00], R76 ;  /* 0x021c004c2a007844 */ /* 0x000fe20000004200 */
[----:B------:R-:W-:Y:S02]  /*37a0*/  F2FP.F16.F32.PACK_AB R66, R27, R66 ;  /* 0x000000421b42723e */ /* 0x000fe400000000ff */
        /* <DEDUP_REMOVED lines=11> */
[----:B------:R-:W-:Y:S01]  /*3860*/  F2FP.F16.F32.PACK_AB R25, R12, R11 ;  /* 0x0000000b0c19723e */ /* 0x000fe200000000ff */
[----:B------:R-:W-:Y:S01]  /*3870*/  IMAD R11, R0, 0x2000, R234 ;  /* 0x00002000000b7824 */ /* 0x000fe200078e02ea */
[----:B------:R-:W-:Y:S01]  /*3880*/  F2FP.F16.F32.PACK_AB R26, R15, R13 ;  /* 0x0000000d0f1a723e */ /* 0x000fe200000000ff */
[----:B------:R1:W-:Y:S01]  /*3890*/  STSM.16.MT88.4 [R42+0x24400], R56 ;  /* 0x024400382a007844 */ /* 0x0003e20000004200 */
[----:B------:R-:W-:-:S02]  /*38a0*/  F2FP.F16.F32.PACK_AB R27, R17, R14 ;  /* 0x0000000e111b723e */ /* 0x000fc400000000ff */
[----:B------:R-:W-:Y:S02]  /*38b0*/  F2FP.F16.F32.PACK_AB R32, R32, R30 ;  /* 0x0000001e2020723e */ /* 0x000fe400000000ff */
[----:B------:R-:W-:Y:S01]  /*38c0*/  WARPGROUP.ARRIVE ;  /* 0x00000000000079c5 */ /* 0x000fe20000000000 */
[----:B------:R-:W-:Y:S02]  /*38d0*/  F2FP.F16.F32.PACK_AB R33, R33, R31 ;  /* 0x0000001f2121723e */ /* 0x000fe400000000ff */
[----:B------:R-:W-:Y:S02]  /*38e0*/  F2FP.F16.F32.PACK_AB R34, R36, R34 ;  /* 0x000000222422723e */ /* 0x000fe400000000ff */
[----:B------:R-:W-:Y:S01]  /*38f0*/  F2FP.F16.F32.PACK_AB R35, R127, R35 ;  /* 0x000000237f23723e */ /* 0x000fe200000000ff */
[----:B------:R-:W-:Y:S01]  /*3900*/  HGMMA.64x64x16.F32 R152, R24, gdesc[UR4].tnspB, R152, gsb0 ;  /* 0x40e0000418987df0 */ /* 0x000fe20008000898 */
[----:B------:R-:W-:Y:S01]  /*3910*/  UIADD3 UR6, UR4, 0x80, URZ ;  /* 0x0000008004067890 */ /* 0x000fe2000fffe03f */
[----:B------:R-:W-:Y:S01]  /*3920*/  F2FP.F16.F32.PACK_AB R128, R133, R135 ;  /* 0x000000878580723e */ /* 0x000fe200000000ff */
[----:B------:R-:W-:Y:S01]  /*3930*/  UMOV UR7, 0x40000040 ;  /* 0x4000004000077882 */ /* 0x000fe20000000000 */
[----:B------:R-:W-:-:S02]  /*3940*/  F2FP.F16.F32.PACK_AB R129, R129, R134 ;  /* 0x000000868181723e */ /* 0x000fc400000000ff */
[----:B------:R-:W-:Y:S02]  /*3950*/  F2FP.F16.F32.PACK_AB R130, R120, R125 ;  /* 0x0000007d7882723e */ /* 0x000fe400000000ff */
[----:B------:R-:W-:Y:S02]  /*3960*/  F2FP.F16.F32.PACK_AB R131, R38, R121 ;  /* 0x000000792683723e */ /* 0x000fe400000000ff */
[----:B------:R-:W-:-:S04]  /*3970*/  SHF.R.U32.HI R11, RZ, 0x4, R11 ;  /* 0x00000004ff0b7819 */ /* 0x000fc8000001160b */
[----:B------:R-:W-:-:S04]  /*3980*/  LOP3.LUT R11, R11, 0x3fff, RZ, 0xc0, !PT ;  /* 0x00003fff0b0b7812 */ /* 0x000fc800078ec0ff */
[----:B------:R-:W-:-:S05]  /*3990*/  LOP3.LUT R12, R11, 0x10000, RZ, 0xfc, !PT ;  /* 0x000100000b0c7812 */ /* 0x000fca00078efcff */
[----:B------:R-:W-:-:S05]  /*39a0*/  IMAD R12, R7, 0x800, R12 ;  /* 0x00000800070c7824 */ /* 0x000fca00078e020c */
[----:B------:R-:W-:Y:S01]  /*39b0*/  R2UR UR8, R12 ;  /* 0x000000000c0872ca */ /* 0x000fe200000e0000 */
[----:B------:R-:W-:Y:S02]  /*39c0*/  WARPGROUP.DEPBAR.LE gsb0, 0x0 ;  /* 0x00008000000079c5 */ /* 0x000fe40000010000 */
[----:B------:R-:W-:Y:S02]  /*39d0*/  F2FP.F16.F32.PACK_AB R24, R18, R16 ;  /* 0x000000101218723e */ /* 0x000fe400000000ff */
[----:B------:R-:W-:Y:S02]  /*39e0*/  F2FP.F16.F32.PACK_AB R25, R20, R19 ;  /* 0x000000131419723e */ /* 0x000fe400000000ff */
[----:B------:R-:W-:Y:S02]  /*39f0*/  F2FP.F16.F32.PACK_AB R26, R23, R21 ;  /* 0x00000015171a723e */ /* 0x000fe400000000ff */
[----:B------:R-:W-:-:S04]  /*3a00*/  F2FP.F16.F32.PACK_AB R27, R88, R22 ;  /* 0x00000016581b723e */ /* 0x000fc800000000ff */
[----:B------:R-:W-:-:S06]  /*3a10*/  WARPGROUP.ARRIVE ;  /* 0x00000000000079c5 */ /* 0x000fcc0000000000 */
[----:B------:R-:W-:Y:S01]  /*3a20*/  HGMMA.64x64x16.F32 R152, R24, gdesc[UR4].tnspB, R152, gsb0 ;  /* 0x40e0000418987df0 */ /* 0x000fe20008000898 */
[----:B------:R-:W-:Y:S01]  /*3a30*/  UIADD3 UR6, UR4, 0x100, URZ ;  /* 0x0000010004067890 */ /* 0x000fe2000fffe03f */
[----:B------:R-:W-:Y:S01]  /*3a40*/  UMOV UR7, 0x40000040 ;  /* 0x4000004000077882 */ /* 0x000fe20000000000 */
        /* <DEDUP_REMOVED lines=36> */
[----:B------:R-:W-:Y:S01]  /*3c90*/  UIADD3 UR4, UR4, 0x380, URZ ;  /* 0x0000038004047890 */ /* 0x000fe2000fffe03f */
[----:B------:R-:W-:Y:S02]  /*3ca0*/  WARPGROUP.DEPBAR.LE gsb0, 0x0 ;  /* 0x00008000000079c5 */ /* 0x000fe40000010000 */
[----:B------:R-:W-:-:S06]  /*3cb0*/  WARPGROUP.ARRIVE ;  /* 0x00000000000079c5 */ /* 0x000fcc0000000000 */
[----:B------:R-:W-:Y:S01]  /*3cc0*/  HGMMA.64x64x16.F32 R152, R32, gdesc[UR4].tnspB, R152, gsb0 ;  /* 0x40e0000420987df0 */ /* 0x000fe20008000898 */
[----:B------:R-:W-:Y:S01]  /*3cd0*/  UMOV UR6, UR4 ;  /* 0x0000000400067c82 */ /* 0x000fe20008000000 */
[----:B------:R-:W-:Y:S01]  /*3ce0*/  UMOV UR7, 0x40000040 ;  /* 0x4000004000077882 */ /* 0x000fe20000000000 */
[----:B------:R-:W-:Y:S01]  /*3cf0*/  UMOV UR4, UR8 ;  /* 0x0000000800047c82 */ /* 0x000fe20008000000 */
[----:B------:R-:W-:Y:S02]  /*3d00*/  WARPGROUP.DEPBAR.LE gsb0, 0x0 ;  /* 0x00008000000079c5 */ /* 0x000fe40000010000 */
[----:B------:R-:W-:-:S06]  /*3d10*/  WARPGROUP.ARRIVE ;  /* 0x00000000000079c5 */ /* 0x000fcc0000000000 */
[----:B------:R-:W-:Y:S01]  /*3d20*/  HGMMA.64x64x16.F32 R152, R128, gdesc[UR4].tnspB, R152, gsb0 ;  /* 0x40e0000480987df0 */ /* 0x000fe20008000898 */
[----:B------:R-:W-:Y:S01]  /*3d30*/  UMOV UR6, UR9 ;  /* 0x0000000900067c82 */ /* 0x000fe20008000000 */
[----:B------:R-:W-:Y:S01]  /*3d40*/  UMOV UR7, 0x40000040 ;  /* 0x4000004000077882 */ /* 0x000fe20000000000 */
[----:B------:R-:W-:Y:S02]  /*3d50*/  WARPGROUP.DEPBAR.LE gsb0, 0x0 ;  /* 0x00008000000079c5 */ /* 0x000fe40000010000 */
[----:B------:R2:W-:Y:S06]  /*3d60*/  MEMBAR.ALL.CTA ;  /* 0x0000000000007992 */ /* 0x0005ec0000008000 */
[----:B--2---:R-:W2:Y:S02]  /*3d70*/  FENCE.VIEW.ASYNC.S ;  /* 0x00000000000073c6 */ /* 0x004ea40000000000 */
[----:B--2---:R-:W-:Y:S06]  /*3d80*/  BAR.SYNC.DEFER_BLOCKING 0x9, 0x100 ;  /* 0x0244000000007b1d */ /* 0x004fec0000010000 */
[----:B-1----:R-:W-:-:S06]  /*3d90*/  WARPGROUP.ARRIVE ;  /* 0x00000000000079c5 */ /* 0x002fcc0000000000 */
[----:B------:R-:W-:Y:S01]  /*3da0*/  HGMMA.64x64x16.F32 R24, gdesc[UR4].tnspB, RZ, !UPT, gsb0 ;  /* 0x40e00000041879f0 */ /* 0x000fe2000c0008ff */
[----:B------:R-:W-:Y:S02]  /*3db0*/  UIADD3 UR4, UR8, 0x2, URZ ;  /* 0x0000000208047890 */ /* 0x000fe4000fffe03f */
[----:B------:R-:W-:Y:S01]  /*3dc0*/  UIADD3 UR6, UR9, 0x80, URZ ;  /* 0x0000008009067890 */ /* 0x000fe2000fffe03f */
[----:B------:R-:W-:Y:S01]  /*3dd0*/  UMOV UR5, 0x40000040 ;  /* 0x4000004000057882 */ /* 0x000fe20000000000 */
[----:B------:R-:W-:Y:S01]  /*3de0*/  UMOV UR7, 0x40000040 ;  /* 0x4000004000077882 */ /* 0x000fe20000000000 */
[----:B------:R-:W-:Y:S02]  /*3df0*/  WARPGROUP.DEPBAR.LE gsb0, 0x0 ;  /* 0x00008000000079c5 */ /* 0x000fe40000010000 */
[----:B------:R-:W-:-:S06]  /*3e00*/  WARPGROUP.ARRIVE ;  /* 0x00000000000079c5 */ /* 0x000fcc0000000000 */
[----:B------:R-:W-:Y:S01]  /*3e10*/  HGMMA.64x64x16.F32 R24, gdesc[UR4].tnspB, R24, gsb0 ;  /* 0x40e00000041879f0 */ /* 0x000fe20008000818 */
        /* <DEDUP_REMOVED lines=41> */
[----:B------:R-:W-:Y:S03]  /*40b0*/  HGMMA.64x64x16.F32 R24, gdesc[UR4].tnspB, R24, gsb0 ;  /* 0x40e00000041879f0 */ /* 0x000fe60008000818 */
[----:B------:R-:W-:Y:S02]  /*40c0*/  WARPGROUP.DEPBAR.LE gsb0, 0x0 ;  /* 0x00008000000079c5 */ /* 0x000fe40000010000 */
[----:B------:R-:W-:Y:S05]  /*40d0*/  @!P0 BRA `(.L_x_24) ;  /* 0x0000000000048947 */ /* 0x000fea0003800000 */
[----:B------:R-:W-:Y:S01]  /*40e0*/  BPT.TRAP 0x1 ;  /* 0x000000040000795c */ /* 0x000fe20000300000 */
.L_x_24:
[----:B------:R-:W-:Y:S01]  /*40f0*/  IMAD R10, R7, 0x400, R10 ;  /* 0x00000400070a7824 */ /* 0x000fe200078e020a */
[----:B------:R-:W-:Y:S01]  /*4100*/  UMOV UR7, 0x40000040 ;  /* 0x4000004000077882 */ /* 0x000fe20000000000 */
[----:B------:R-:W1:Y:S03]  /*4110*/  S2R R11, SR_TID.X ;  /* 0x00000000000b7919 */ /* 0x000e660000002100 */
[----:B------:R-:W-:Y:S01]  /*4120*/  R2UR UR4, R10 ;  /* 0x000000000a0472ca */ /* 0x000fe200000e0000 */
[----:B------:R-:W-:-:S05]  /*4130*/  VIADD R10, R9, 0x30c40 ;  /* 0x00030c40090a7836 */ /* 0x000fca0000000000 */
[----:B------:R-:W-:-:S04]  /*4140*/  PRMT R10, RZ, 0x654, R10 ;  /* 0x00000654ff0a7816 */ /* 0x000fc8000000000a */
[----:B------:R2:W-:Y:S01]  /*4150*/  SYNCS.ARRIVE.TRANS64.RED.A1T0 RZ, [R10+URZ], RZ ;  /* 0x000000ff0aff79a7 */ /* 0x0005e2000810043f */
[----:B------:R-:W-:Y:S02]  /*4160*/  WARPGROUP.ARRIVE ;  /* 0x00000000000079c5 */ /* 0x000fe40000000000 */
[----:B------:R-:W-:-:S04]  /*4170*/  UMOV UR6, UR4 ;  /* 0x0000000400067c82 */ /* 0x000fc80008000000 */
[----:B------:R-:W-:Y:S01]  /*4180*/  HGMMA.64x64x16.F32 R184, R84, gdesc[UR4].tnspB, R184, gsb0 ;  /* 0x40e0000454b87df0 */ /* 0x000fe200080008b8 */
[----:B------:R-:W-:Y:S01]  /*4190*/  UIADD3 UR6, UR4, 0x80, URZ ;  /* 0x0000008004067890 */ /* 0x000fe2000fffe03f */
[----:B------:R-:W-:Y:S01]  /*41a0*/  UMOV UR7, 0x40000040 ;  /* 0x4000004000077882 */ /* 0x000fe20000000000 */
[----:B-1----:R-:W-:-:S05]  /*41b0*/  SHF.R.U32.HI R12, RZ, 0x7, R11 ;  /* 0x00000007ff0c7819 */ /* 0x002fca000001160b */
[C---:B------:R-:W-:Y:S02]  /*41c0*/  VIADD R11, R12.reuse, 0x9 ;  /* 0x000000090c0b7836 */ /* 0x040fe40000000000 */
[----:B--2---:R-:W-:Y:S01]  /*41d0*/  VIADD R10, R12, 0xc ;  /* 0x0000000c0c0a7836 */ /* 0x004fe20000000000 */
[----:B------:R-:W-:Y:S02]  /*41e0*/  WARPGROUP.DEPBAR.LE gsb0, 0x0 ;  /* 0x00008000000079c5 */ /* 0x000fe40000010000 */
[----:B------:R-:W-:-:S06]  /*41f0*/  WARPGROUP.ARRIVE ;  /* 0x00000000000079c5 */ /* 0x000fcc0000000000 */
[----:B------:R-:W-:Y:S01]  /*4200*/  HGMMA.64x64x16.F32 R184, R80, gdesc[UR4].tnspB, R184, gsb0 ;  /* 0x40e0000450b87df0 */ /* 0x000fe200080008b8 */
[----:B------:R-:W-:Y:S01]  /*4210*/  UIADD3 UR6, UR4, 0x100, URZ ;  /* 0x0000010004067890 */ /* 0x000fe2000fffe03f */
[----:B------:R-:W-:Y:S01]  /*4220*/  UMOV UR7, 0x40000040 ;  /* 0x4000004000077882 */ /* 0x000fe20000000000 */
        /* <DEDUP_REMOVED lines=26> */
[----:B------:R-:W-:Y:S02]  /*43d0*/  WARPGROUP.DEPBAR.LE gsb0, 0x0 ;  /* 0x00008000000079c5 */ /* 0x000fe40000010000 */
[----:B------:R-:W-:-:S06]  /*43e0*/  WARPGROUP.ARRIVE ;  /* 0x00000000000079c5 */ /* 0x000fcc0000000000 */
[----:B------:R-:W-:Y:S03]  /*43f0*/  HGMMA.64x64x16.F32 R184, R56, gdesc[UR4].tnspB, R184, gsb0 ;  /* 0x40e0000438b87df0 */ /* 0x000fe600080008b8 */
[----:B------:R-:W-:Y:S02]  /*4400*/  WARPGROUP.DEPBAR.LE gsb0, 0x0 ;  /* 0x00008000000079c5 */ /* 0x000fe40000010000 */
[----:B------:R1:W-:Y:S06]  /*4410*/  BAR.SYNC.DEFER_BLOCKING R11, 0xa0 ;  /* 0x0002800b0000751d */ /* 0x0003ec0000010000 */
[----:B------:R1:W-:Y:S04]  /*4420*/  STS.128 [R8+0x8000], R24 ;  /* 0x0080001808007388 */ /* 0x0003e80000000c00 */
[----:B------:R1:W-:Y:S04]  /*4430*/  STS.128 [R8+0x8800], R28 ;  /* 0x0088001c08007388 */ /* 0x0003e80000000c00 */
[----:B------:R1:W-:Y:S04]  /*4440*/  STS.128 [R8+0x9000], R32 ;  /* 0x0090002008007388 */ /* 0x0003e80000000c00 */
[----:B------:R1:W-:Y:S04]  /*4450*/  STS.128 [R8+0x9800], R36 ;  /* 0x0098002408007388 */ /* 0x0003e80000000c00 */
[----:B------:R1:W-:Y:S04]  /*4460*/  STS.128 [R8+0xa000], R40 ;  /* 0x00a0002808007388 */ /* 0x0003e80000000c00 */
[----:B------:R1:W-:Y:S04]  /*4470*/  STS.128 [R8+0xa800], R44 ;  /* 0x00a8002c08007388 */ /* 0x0003e80000000c00 */
[----:B------:R1:W-:Y:S04]  /*4480*/  STS.128 [R8+0xb000], R48 ;  /* 0x00b0003008007388 */ /* 0x0003e80000000c00 */
[----:B------:R1:W-:Y:S01]  /*4490*/  STS.128 [R8+0xb800], R52 ;  /* 0x00b8003408007388 */ /* 0x0003e20000000c00 */
[----:B------:R-:W-:Y:S01]  /*44a0*/  @!PT LDS RZ, [RZ] ;  /* 0x00000000fffff984 */ /* 0x000fe20000000800 */
[----:B------:R-:W-:Y:S01]  /*44b0*/  @!PT LDS RZ, [RZ] ;  /* 0x00000000fffff984 */ /* 0x000fe20000000800 */
[----:B------:R-:W-:Y:S01]  /*44c0*/  @!PT LDS RZ, [RZ] ;  /* 0x00000000fffff984 */ /* 0x000fe20000000800 */
[----:B------:R-:W-:Y:S01]  /*44d0*/  @!PT LDS RZ, [RZ] ;  /* 0x00000000fffff984 */ /* 0x000fe20000000800 */
[----:B------:R2:W-:Y:S06]  /*44e0*/  MEMBAR.ALL.CTA ;  /* 0x0000000000007992 */ /* 0x0005ec0000008000 */
[----:B--2---:R-:W2:Y:S02]  /*44f0*/  FENCE.VIEW.ASYNC.S ;  /* 0x00000000000073c6 */ /* 0x004ea40000000000 */
[----:B--2---:R1:W-:Y:S06]  /*4500*/  BAR.ARV R10, 0xa0 ;  /* 0x0002800a0000751d */ /* 0x0043ec0000002000 */
[----:B------:R-:W-:Y:S05]  /*4510*/  @!P0 BRA `(.L_x_25) ;  /* 0x0000000000048947 */ /* 0x000fea0003800000 */
[----:B------:R-:W-:Y:S01]  /*4520*/  BPT.TRAP 0x1 ;  /* 0x000000040000795c */ /* 0x000fe20000300000 */
.L_x_25:
[----:B------:R-:W-:Y:S02]  /*4530*/  VIADD R5, R5, 0x1 ;  /* 0x0000000105057836 */ /* 0x000fe40000000000 */
[----:B------:R-:W-:Y:S02]  /*4540*/  VIADD R9, R9, 0x30c20 ;  /* 0x00030c2009097836 */ /* 0x000fe40000000000 */
[----:B------:R-:W-:Y:S01]  /*4550*/  VIADD R7, R7, 0x1 ;  /* 0x0000000107077836 */ /* 0x000fe20000000000 */
[----:B------:R-:W-:Y:S02]  /*4560*/  ISETP.GE.AND P1, PT, R5, R235, PT ;  /* 0x000000eb0500720c */ /* 0x000fe40003f26270 */
[----:B------:R-:W-:Y:S02]  /*4570*/  PRMT R9, RZ, 0x654, R9 ;  /* 0x00000654ff097816 */ /* 0x000fe40000000009 */
[C---:B------:R-:W-:Y:S02]  /*4580*/  ISETP.NE.AND P0, PT, R7.reuse, 0x2, PT ;  /* 0x000000020700780c */ /* 0x040fe40003f05270 */
[----:B------:R2:W-:Y:S02]  /*4590*/  SYNCS.ARRIVE.TRANS64.RED.A1T0 RZ, [R9+URZ], RZ ;  /* 0x000000ff09ff79a7 */ /* 0x0005e4000810043f */
[----:B------:R-:W-:-:S02]  /*45a0*/  SEL R7, R7, RZ, P0 ;  /* 0x000000ff07077207 */ /* 0x000fc40000000000 */
[----:B--2---:R-:W-:-:S04]  /*45b0*/  SEL R9, RZ, 0x1, P0 ;  /* 0x00000001ff097807 */ /* 0x004fc80000000000 */
[----:B------:R-:W-:Y:S01]  /*45c0*/  LOP3.LUT R6, R6, R9, RZ, 0x3c, !PT ;  /* 0x0000000906067212 */ /* 0x000fe200078e3cff */
[----:B------:R-:W-:Y:S06]  /*45d0*/  @!P1 BRA `(.L_x_26) ;  /* 0xffffffcc00b49947 */ /* 0x000fec000383ffff */
.L_x_15:
[----:B------:R-:W-:Y:S01]  /*45e0*/  LOP3.LUT P0, RZ, R225, 0x3ff, RZ, 0xc0, !PT ;  /* 0x000003ffe1ff7812 */ /* 0x000fe2000780c0ff */
[----:B------:R-:W-:Y:S02]  /*45f0*/  ULDC UR4, c[0x0][0x740] ;  /* 0x0001d00000047ab9 */ /* 0x000fe40000000800 */
[----:B------:R-:W-:Y:S01]  /*4600*/  FMUL.FTZ R184, R184, UR4 ;  /* 0x00000004b8b87c20 */ /* 0x000fe20008410000 */
        /* <DEDUP_REMOVED lines=31> */
[----:B------:R-:W-:Y:S06]  /*4800*/  @!P0 BRA `(.L_x_27) ;  /* 0x0000000000408947 */ /* 0x000fec0003800000 */
[----:B------:R-:W-:Y:S01]  /*4810*/  MOV R0, 0x0 ;  /* 0x0000000000007802 */ /* 0x000fe20000000f00 */
[----:B------:R-:W-:Y:S01]  /*4820*/  ULDC.64 UR4, c[0x4][0x80] ;  /* 0x0100200000047ab9 */ /* 0x000fe20000000a00 */
[----:B------:R-:W-:Y:S01]  /*4830*/  ULDC.64 UR6, c[0x4][0x88] ;  /* 0x0100220000067ab9 */ /* 0x000fe20000000a00 */
[----:B------:R-:W-:Y:S01]  /*4840*/  IMAD.U32 R4, RZ, RZ, UR4 ;  /* 0x00000004ff047e24 */ /* 0x000fe2000f8e00ff */
[----:B------:R3:W4:Y:S01]  /*4850*/  LDC.64 R2, c[0x4][R0] ;  /* 0x0100000000027b82 */ /* 0x0007220000000a00 */
[----:B------:R-:W-:Y:S01]  /*4860*/  IMAD.U32 R5, RZ, RZ, UR5 ;  /* 0x00000005ff057e24 */ /* 0x000fe2000f8e00ff */
[----:B------:R-:W-:Y:S01]  /*4870*/  ULDC.64 UR4, c[0x4][0x18] ;  /* 0x0100060000047ab9 */ /* 0x000fe20000000a00 */
[----:B--2---:R-:W-:Y:S02]  /*4880*/  IMAD.U32 R6, RZ, RZ, UR6 ;  /* 0x00000006ff067e24 */ /* 0x004fe4000f8e00ff */
[----:B------:R-:W-:Y:S02]  /*4890*/  IMAD.U32 R7, RZ, RZ, UR7 ;  /* 0x00000007ff077e24 */ /* 0x000fe4000f8e00ff */
[----:B-1----:R-:W-:-:S02]  /*48a0*/  IMAD.U32 R10, RZ, RZ, UR4 ;  /* 0x00000004ff0a7e24 */ /* 0x002fc4000f8e00ff */
[----:B------:R-:W-:Y:S02]  /*48b0*/  IMAD.U32 R11, RZ, RZ, UR5 ;  /* 0x00000005ff0b7e24 */ /* 0x000fe4000f8e00ff */
[----:B------:R-:W-:Y:S02]  /*48c0*/  IMAD.MOV.U32 R8, RZ, RZ, 0x70 ;  /* 0x00000070ff087424 */ /* 0x000fe400078e00ff */
[----:B------:R-:W-:Y:S02]  /*48d0*/  IMAD.MOV.U32 R12, RZ, RZ, 0x1 ;  /* 0x00000001ff0c7424 */ /* 0x000fe400078e00ff */
[----:B---3--:R-:W-:-:S07]  /*48e0*/  IMAD.MOV.U32 R13, RZ, RZ, RZ ;  /* 0x000000ffff0d7224 */ /* 0x008fce00078e00ff */
[----:B------:R-:W-:-:S07]  /*48f0*/  LEPC R20, `(.L_x_27) ;  /* 0x000000001014794e */ /* 0x000fce0000000000 */
[----:B----4-:R-:W-:Y:S05]  /*4900*/  CALL.ABS.NOINC R2 ;  /* 0x0000000002007343 */ /* 0x010fea0003c00000 */
.L_x_27:
[----:B------:R-:W-:-:S05]  /*4910*/  VIADD R23, R225, 0x4000 ;  /* 0x00004000e1177836 */ /* 0x000fca0000000000 */
[----:B------:R-:W-:-:S13]  /*4920*/  LOP3.LUT P0, RZ, R23, 0x3ff, RZ, 0xc0, !PT ;  /* 0x000003ff17ff7812 */ /* 0x000fda000780c0ff */
[----:B------:R-:W-:Y:S05]  /*4930*/  @!P0 BRA `(.L_x_28) ;  /* 0x0000000000408947 */ /* 0x000fea0003800000 */
[----:B------:R-:W-:Y:S01]  /*4940*/  MOV R0, 0x0 ;  /* 0x0000000000007802 */ /* 0x000fe20000000f00 */
[----:B------:R-:W-:Y:S01]  /*4950*/  ULDC.64 UR4, c[0x4][0x80] ;  /* 0x0100200000047ab9 */ /* 0x000fe20000000a00 */
[----:B------:R-:W-:Y:S01]  /*4960*/  ULDC.64 UR6, c[0x4][0x18] ;  /* 0x0100060000067ab9 */ /* 0x000fe20000000a00 */
[----:B------:R-:W-:Y:S01]  /*4970*/  IMAD.U32 R4, RZ, RZ, UR4 ;  /* 0x00000004ff047e24 */ /* 0x000fe2000f8e00ff */
[----:B------:R3:W4:Y:S01]  /*4980*/  LDC.64 R2, c[0x4][R0] ;  /* 0x0100000000027b82 */ /* 0x0007220000000a00 */
[----:B------:R-:W-:Y:S01]  /*4990*/  IMAD.U32 R5, RZ, RZ, UR5 ;  /* 0x00000005ff057e24 */ /* 0x000fe2000f8e00ff */
[----:B------:R-:W-:Y:S01]  /*49a0*/  ULDC.64 UR4, c[0x4][0x88] ;  /* 0x0100220000047ab9 */ /* 0x000fe20000000a00 */
[----:B-1----:R-:W-:Y:S02]  /*49b0*/  IMAD.U32 R10, RZ, RZ, UR6 ;  /* 0x00000006ff0a7e24 */ /* 0x002fe4000f8e00ff */
[----:B--2---:R-:W-:Y:S02]  /*49c0*/  IMAD.U32 R6, RZ, RZ, UR4 ;  /* 0x00000004ff067e24 */ /* 0x004fe4000f8e00ff */
[----:B------:R-:W-:-:S02]  /*49d0*/  IMAD.U32 R7, RZ, RZ, UR5 ;  /* 0x00000005ff077e24 */ /* 0x000fc4000f8e00ff */
[----:B------:R-:W-:Y:S02]  /*49e0*/  IMAD.U32 R11, RZ, RZ, UR7 ;  /* 0x00000007ff0b7e24 */ /* 0x000fe4000f8e00ff */
[----:B------:R-:W-:Y:S02]  /*49f0*/  IMAD.MOV.U32 R8, RZ, RZ, 0x70 ;  /* 0x00000070ff087424 */ /* 0x000fe400078e00ff */
[----:B------:R-:W-:Y:S02]  /*4a00*/  IMAD.MOV.U32 R12, RZ, RZ, 0x1 ;  /* 0x00000001ff0c7424 */ /* 0x000fe400078e00ff */
[----:B---3--:R-:W-:-:S07]  /*4a10*/  IMAD.MOV.U32 R13, RZ, RZ, RZ ;  /* 0x000000ffff0d7224 */ /* 0x008fce00078e00ff */
[----:B------:R-:W-:-:S07]  /*4a20*/  LEPC R20, `(.L_x_28) ;  /* 0x000000001014794e */ /* 0x000fce0000000000 */
[----:B----4-:R-:W-:Y:S05]  /*4a30*/  CALL.ABS.NOINC R2 ;  /* 0x0000000002007343 */ /* 0x010fea0003c00000 */
.L_x_28:
        /* <DEDUP_REMOVED lines=18> */
.L_x_29:
        /* <DEDUP_REMOVED lines=18> */
.L_x_30:
[----:B------:R-:W3:Y:S01]  /*4c80*/  LDL.LU R20, [R1+0xc] ;  /* 0x00000c0001147983 */ /* 0x000ee20000300800 */
[----:B------:R-:W-:Y:S02]  /*4c90*/  F2FP.F16.F32.PACK_AB R152, R153, R152 ;  /* 0x000000989998723e */ /* 0x000fe400000000ff */
[----:B------:R-:W-:Y:S01]  /*4ca0*/  F2FP.F16.F32.PACK_AB R153, R155, R154 ;  /* 0x0000009a9b99723e */ /* 0x000fe200000000ff */
[----:B------:R-:W4:Y:S01]  /*4cb0*/  S2R R0, SR_TID.X ;  /* 0x0000000000007919 */ /* 0x000f220000002100 */
[----:B------:R-:W-:Y:S02]  /*4cc0*/  F2FP.F16.F32.PACK_AB R160, R161, R160 ;  /* 0x000000a0a1a0723e */ /* 0x000fe400000000ff */
[----:B------:R-:W-:Y:S02]  /*4cd0*/  F2FP.F16.F32.PACK_AB R154, R157, R156 ;  /* 0x0000009c9d9a723e */ /* 0x000fe400000000ff */
[----:B------:R-:W-:Y:S02]  /*4ce0*/  F2FP.F16.F32.PACK_AB R155, R159, R158 ;  /* 0x0000009e9f9b723e */ /* 0x000fe400000000ff */
[----:B------:R-:W-:-:S02]  /*4cf0*/  F2FP.F16.F32.PACK_AB R161, R163, R162 ;  /* 0x000000a2a3a1723e */ /* 0x000fc400000000ff */
[----:B------:R-:W-:Y:S02]  /*4d00*/  F2FP.F16.F32.PACK_AB R168, R169, R168 ;  /* 0x000000a8a9a8723e */ /* 0x000fe400000000ff */
[----:B------:R-:W-:Y:S02]  /*4d10*/  F2FP.F16.F32.PACK_AB R162, R165, R164 ;  /* 0x000000a4a5a2723e */ /* 0x000fe400000000ff */
        /* <DEDUP_REMOVED lines=9> */
[----:B--2---:R-:W-:Y:S01]  /*4db0*/  F2FP.F16.F32.PACK_AB R6, R189, R188 ;  /* 0x000000bcbd06723e */ /* 0x004fe200000000ff */
[----:B----4-:R-:W-:Y:S01]  /*4dc0*/  VIADD R9, R0, 0xffffff80 ;  /* 0xffffff8000097836 */ /* 0x010fe20000000000 */
[----:B-1----:R-:W-:-:S02]  /*4dd0*/  F2FP.F16.F32.PACK_AB R8, R193, R192 ;  /* 0x000000c0c108723e */ /* 0x002fc400000000ff */
[----:B------:R-:W-:Y:S02]  /*4de0*/  F2FP.F16.F32.PACK_AB R10, R197, R196 ;  /* 0x000000c4c50a723e */ /* 0x000fe400000000ff */
[----:B------:R-:W-:Y:S02]  /*4df0*/  SHF.R.S32.HI R2, RZ, 0x1f, R9 ;  /* 0x0000001fff027819 */ /* 0x000fe40000011409 */
[----:B------:R-:W-:Y:S02]  /*4e00*/  F2FP.F16.F32.PACK_AB R11, R199, R198 ;  /* 0x000000c6c70b723e */ /* 0x000fe400000000ff */
[CC--:B------:R-:W-:Y:S02]  /*4e10*/  LEA.HI R0, R2.reuse, R9.reuse, RZ, 0x4 ;  /* 0x0000000902007211 */ /* 0x0c0fe400078f20ff */
[----:B------:R-:W-:Y:S02]  /*4e20*/  LEA.HI R2, R2, R9, RZ, 0x5 ;  /* 0x0000000902027211 */ /* 0x000fe400078f28ff */
[----:B------:R-:W-:-:S02]  /*4e30*/  LOP3.LUT R0, R0, 0xfffffff0, RZ, 0xc0, !PT ;  /* 0xfffffff000007812 */ /* 0x000fc400078ec0ff */
[----:B------:R-:W-:Y:S02]  /*4e40*/  SHF.R.S32.HI R24, RZ, 0x5, R2 ;  /* 0x00000005ff187819 */ /* 0x000fe40000011402 */
[----:B------:R-:W-:Y:S01]  /*4e50*/  F2FP.F16.F32.PACK_AB R12, R201, R200 ;  /* 0x000000c8c90c723e */ /* 0x000fe200000000ff */
[----:B------:R-:W-:Y:S01]  /*4e60*/  IMAD.IADD R0, R9, 0x1, -R0 ;  /* 0x0000000109007824 */ /* 0x000fe200078e0a00 */
[----:B------:R-:W-:Y:S01]  /*4e70*/  F2FP.F16.F32.PACK_AB R9, R195, R194 ;  /* 0x000000c2c309723e */ /* 0x000fe200000000ff */
[----:B------:R-:W1:Y:S01]  /*4e80*/  SHFL.IDX PT, R21, R24, RZ, 0x1f ;  /* 0x00001fff18157589 */ /* 0x000e6200000e0000 */
[----:B------:R-:W-:Y:S02]  /*4e90*/  F2FP.F16.F32.PACK_AB R13, R203, R202 ;  /* 0x000000cacb0d723e */ /* 0x000fe400000000ff */
[----:B------:R-:W-:Y:S02]  /*4ea0*/  SHF.R.S32.HI R3, RZ, 0x1f, R0 ;  /* 0x0000001fff037819 */ /* 0x000fe40000011400 */
[----:B------:R-:W-:-:S02]  /*4eb0*/  F2FP.F16.F32.PACK_AB R14, R205, R204 ;  /* 0x000000cccd0e723e */ /* 0x000fc400000000ff */
[----:B------:R-:W-:Y:S02]  /*4ec0*/  LEA.HI R3, R3, R0, RZ, 0x3 ;  /* 0x0000000003037211 */ /* 0x000fe400078f18ff */
[----:B------:R-:W-:Y:S02]  /*4ed0*/  F2FP.F16.F32.PACK_AB R15, R207, R206 ;  /* 0x000000cecf0f723e */ /* 0x000fe400000000ff */
[C---:B------:R-:W-:Y:S01]  /*4ee0*/  LOP3.LUT R5, R3.reuse, 0xfffffff8, RZ, 0xc0, !PT ;  /* 0xfffffff803057812 */ /* 0x040fe200078ec0ff */
[----:B------:R-:W-:Y:S01]  /*4ef0*/  IMAD.SHL.U32 R3, R3, 0x40, RZ ;  /* 0x0000004003037824 */ /* 0x000fe200078e00ff */
[----:B------:R-:W-:Y:S02]  /*4f00*/  F2FP.F16.F32.PACK_AB R17, R18, R17 ;  /* 0x000000111211723e */ /* 0x000fe400000000ff */
[----:B------:R-:W-:Y:S01]  /*4f10*/  F2FP.F16.F32.PACK_AB R16, R209, R16 ;  /* 0x00000010d110723e */ /* 0x000fe200000000ff */
[----:B------:R-:W-:Y:S01]  /*4f20*/  IMAD.IADD R5, R0, 0x1, -R5 ;  /* 0x0000000100057824 */ /* 0x000fe200078e0a05 */
[----:B------:R-:W-:-:S02]  /*4f30*/  LOP3.LUT R3, R3, 0x7ffffe00, RZ, 0xc0, !PT ;  /* 0x7ffffe0003037812 */ /* 0x000fc400078ec0ff */
[----:B------:R-:W-:Y:S01]  /*4f40*/  F2FP.F16.F32.PACK_AB R18, R213, R212 ;  /* 0x000000d4d512723e */ /* 0x000fe200000000ff */
[C---:B------:R-:W-:Y:S01]  /*4f50*/  IMAD.SHL.U32 R0, R5.reuse, 0x40, RZ ;  /* 0x0000004005007824 */ /* 0x040fe200078e00ff */
[----:B------:R-:W-:Y:S01]  /*4f60*/  BAR.SYNC.DEFER_BLOCKING 0x1, 0x100 ;  /* 0x0044000000007b1d */ /* 0x000fe20000010000 */
[----:B------:R-:W-:Y:S01]  /*4f70*/  IMAD R3, R24, 0x400, R3 ;  /* 0x0000040018037824 */ /* 0x000fe200078e0203 */
[----:B------:R-:W-:Y:S01]  /*4f80*/  R2P PR, R5, 0x6 ;  /* 0x0000000605007804 */ /* 0x000fe20000000000 */
[----:B------:R-:W-:Y:S01]  /*4f90*/  IMAD.MOV.U32 R5, RZ, RZ, 0x40 ;  /* 0x00000040ff057424 */ /* 0x000fe200078e00ff */
[----:B------:R-:W-:Y:S02]  /*4fa0*/  LOP3.LUT R0, R0, 0x1c0, RZ, 0xc0, !PT ;  /* 0x000001c000007812 */ /* 0x000fe400078ec0ff */
[----:B------:R-:W-:Y:S02]  /*4fb0*/  F2FP.F16.F32.PACK_AB R19, R22, R19 ;  /* 0x000000131613723e */ /* 0x000fe400000000ff */
[----:B------:R-:W-:-:S02]  /*4fc0*/  SEL R5, R5, 0xffffffc0, !P2 ;  /* 0xffffffc005057807 */ /* 0x000fc40005000000 */
[----:B-1----:R-:W-:Y:S01]  /*4fd0*/  ISETP.NE.AND P0, PT, R21, 0x7, PT ;  /* 0x000000071500780c */ /* 0x002fe20003f05270 */
[----:B---3--:R-:W-:-:S05]  /*4fe0*/  IMAD.SHL.U32 R7, R20, 0x8, RZ ;  /* 0x0000000814077824 */ /* 0x008fca00078e00ff */
[----:B------:R-:W-:Y:S02]  /*4ff0*/  LOP3.LUT R7, R0, 0x8, R7, 0xf8, !PT ;  /* 0x0000000800077812 */ /* 0x000fe400078ef807 */
[----:B------:R-:W-:-:S04]  /*5000*/  SHF.R.U32.HI R0, RZ, 0x3, R0 ;  /* 0x00000003ff007819 */ /* 0x000fc80000011600 */
[----:B------:R-:W-:Y:S02]  /*5010*/  LOP3.LUT R0, R7, R0, RZ, 0x3c, !PT ;  /* 0x0000000007007212 */ /* 0x000fe400078e3cff */
[----:B------:R-:W-:-:S03]  /*5020*/  F2FP.F16.F32.PACK_AB R7, R191, R190 ;  /* 0x000000bebf07723e */ /* 0x000fc600000000ff */
[----:B------:R-:W-:Y:S02]  /*5030*/  IMAD.IADD R0, R0, 0x1, R3 ;  /* 0x0000000100007824 */ /* 0x000fe400078e0203 */
[----:B------:R-:W-:Y:S02]  /*5040*/  IMAD.MOV.U32 R3, RZ, RZ, 0x20 ;  /* 0x00000020ff037424 */ /* 0x000fe400078e00ff */
[----:B------:R-:W-:-:S03]  /*5050*/  IMAD R0, R0, 0x2, R225 ;  /* 0x0000000200007824 */ /* 0x000fc600078e02e1 */
[----:B------:R-:W-:Y:S02]  /*5060*/  SEL R3, R3, 0xffffffe0, !P1 ;  /* 0xffffffe003037807 */ /* 0x000fe40004800000 */
[--C-:B------:R-:W-:Y:S01]  /*5070*/  IADD3 R20, R5, 0x4000, R0.reuse ;  /* 0x0000400005147810 */ /* 0x100fe20007ffe000 */
[----:B------:R1:W-:Y:S01]  /*5080*/  STSM.16.M88.4 [R0+0x4000], R152 ;  /* 0x0040009800007844 */ /* 0x0003e20000000200 */
[----:B------:R-:W-:Y:S02]  /*5090*/  IADD3 R2, R3, 0x4000, R0 ;  /* 0x0000400003027810 */ /* 0x000fe40007ffe000 */
[----:B------:R-:W-:Y:S01]  /*50a0*/  F2FP.F16.F32.PACK_AB R5, R187, R186 ;  /* 0x000000babb05723e */ /* 0x000fe200000000ff */
[----:B------:R-:W-:Y:S02]  /*50b0*/  IMAD.IADD R3, R3, 0x1, R20 ;  /* 0x0000000103037824 */ /* 0x000fe400078e0214 */
[----:B------:R1:W-:Y:S04]  /*50c0*/  STSM.16.M88.4 [R2], R160 ;  /* 0x000000a002007844 */ /* 0x0003e80000000200 */
[----:B------:R1:W-:Y:S04]  /*50d0*/  STSM.16.M88.4 [R20], R168 ;  /* 0x000000a814007844 */ /* 0x0003e80000000200 */
[----:B------:R1:W-:Y:S04]  /*50e0*/  STSM.16.M88.4 [R3], R176 ;  /* 0x000000b003007844 */ /* 0x0003e80000000200 */
[----:B------:R1:W-:Y:S04]  /*50f0*/  STSM.16.M88.4 [R0], R4 ;  /* 0x0000000400007844 */ /* 0x0003e80000000200 */
[----:B------:R1:W-:Y:S04]  /*5100*/  STSM.16.M88.4 [R2+-0x4000], R8 ;  /* 0xffc0000802007844 */ /* 0x0003e80000000200 */
[----:B------:R1:W-:Y:S04]  /*5110*/  STSM.16.M88.4 [R20+-0x4000], R12 ;  /* 0xffc0000c14007844 */ /* 0x0003e80000000200 */
[----:B------:R1:W-:Y:S01]  /*5120*/  STSM.16.M88.4 [R3+-0x4000], R16 ;  /* 0xffc0001003007844 */ /* 0x0003e20000000200 */
[----:B------:R-:W-:Y:S01]  /*5130*/  @!PT LDS RZ, [RZ] ;  /* 0x00000000fffff984 */ /* 0x000fe20000000800 */
[----:B------:R-:W-:Y:S01]  /*5140*/  @!PT LDS RZ, [RZ] ;  /* 0x00000000fffff984 */ /* 0x000fe20000000800 */
[----:B------:R-:W-:Y:S01]  /*5150*/  @!PT LDS RZ, [RZ] ;  /* 0x00000000fffff984 */ /* 0x000fe20000000800 */
[----:B------:R-:W-:Y:S01]  /*5160*/  @!PT LDS RZ, [RZ] ;  /* 0x00000000fffff984 */ /* 0x000fe20000000800 */
[----:B------:R2:W-:Y:S06]  /*5170*/  MEMBAR.ALL.CTA ;  /* 0x0000000000007992 */ /* 0x0005ec0000008000 */
[----:B--2---:R-:W2:Y:S02]  /*5180*/  FENCE.VIEW.ASYNC.S ;  /* 0x00000000000073c6 */ /* 0x004ea40000000000 */
[----:B--2---:R-:W-:Y:S06]  /*5190*/  BAR.ARV 0x1, 0x120 ;  /* 0x0044800000007b1d */ /* 0x004fec0000002000 */
[----:B------:R-:W-:Y:S05]  /*51a0*/  @P0 BRA `(.L_x_31) ;  /* 0x0000000000540947 */ /* 0x000fea0003800000 */
[----:B------:R-:W-:Y:S01]  /*51b0*/  BAR.SYNC.DEFER_BLOCKING 0x1, 0x120 ;  /* 0x0044800000007b1d */ /* 0x000fe20000010000 */
[----:B------:R-:W-:-:S05]  /*51c0*/  ELECT P0, URZ, PT ;  /* 0x00000000003f782f */ /* 0x000fca0003800000 */
[----:B------:R-:W-:Y:S08]  /*51d0*/  BSSY B0, `(.L_x_31) ;  /* 0x0000012000007945 */ /* 0x000ff00003800000 */
[----:B------:R-:W-:Y:S05]  /*51e0*/  @!P0 BRA `(.L_x_32) ;  /* 0x0000000000408947 */ /* 0x000fea0003800000 */
[----:B------:R-:W2:Y:S01]  /*51f0*/  S2UR UR10, SR_CTAID.X ;  /* 0x00000000000a79c3 */ /* 0x000ea20000002500 */
[----:B------:R-:W-:Y:S01]  /*5200*/  R2UR UR6, R225 ;  /* 0x00000000e10672ca */ /* 0x000fe200000e0000 */
[----:B------:R-:W-:Y:S01]  /*5210*/  ULDC.64 UR14, c[0x0][0x198] ;  /* 0x00006600000e7ab9 */ /* 0x000fe20000000a00 */
[----:B------:R-:W-:Y:S01]  /*5220*/  UMOV UR9, URZ ;  /* 0x0000003f00097c82 */ /* 0x000fe20008000000 */
[----:B------:R-:W-:Y:S02]  /*5230*/  UIADD3 UR4, UP0, UR14, 0x770, URZ ;  /* 0x000007700e047890 */ /* 0x000fe4000ff1e03f */
[----:B------:R-:W-:Y:S02]  /*5240*/  UIADD3 UR14, UP1, UR14, 0x670, URZ ;  /* 0x000006700e0e7890 */ /* 0x000fe4000ff3e03f */
[----:B------:R-:W-:Y:S01]  /*5250*/  S2UR UR12, SR_CTAID.Z ;  /* 0x00000000000c79c3 */ /* 0x000fe20000002700 */
[----:B------:R-:W-:Y:S02]  /*5260*/  UIADD3.X UR5, URZ, UR15, URZ, UP0, !UPT ;  /* 0x0000000f3f057290 */ /* 0x000fe400087fe43f */
[----:B------:R-:W-:-:S03]  /*5270*/  UIADD3.X UR15, URZ, UR15, URZ, UP1, !UPT ;  /* 0x0000000f3f0f7290 */ /* 0x000fc60008ffe43f */
[----:B------:R-:W-:Y:S02]  /*5280*/  UIADD3 UR8, UR6, 0x4000, URZ ;  /* 0x0000400006087890 */ /* 0x000fe4000fffe03f */
[----:B------:R-:W3:Y:S01]  /*5290*/  S2UR UR11, SR_CTAID.Y ;  /* 0x00000000000b79c3 */ /* 0x000ee20000002600 */
[----:B--2---:R-:W-:-:S09]  /*52a0*/  USHF.L.U32 UR10, UR10, 0x7, URZ ;  /* 0x000000070a0a7899 */ /* 0x004fd2000800063f */
[----:B---3--:R2:W-:Y:S02]  /*52b0*/  UTMASTG.4D [UR8], [UR4] ;  /* 0x00000008040073b5 */ /* 0x0085e40008018000 */
[----:B--2---:R-:W-:Y:S02]  /*52c0*/  UMOV UR8, UR6 ;  /* 0x0000000600087c82 */ /* 0x004fe40008000000 */
[----:B------:R2:W-:Y:S02]  /*52d0*/  UTMASTG.4D [UR8], [UR14] ;  /* 0x000000080e0073b5 */ /* 0x0005e40008018000 */
[----:B--2---:R0:W-:Y:S02]  /*52e0*/  UTMACMDFLUSH ;  /* 0x00000000000079b7 */ /* 0x0041e40000000000 */
.L_x_32:
[----:B------:R-:W-:Y:S05]  /*52f0*/  BSYNC B0 ;  /* 0x0000000000007941 */ /* 0x000fea0003800000 */
.L_x_31:
[----:B------:R-:W-:-:S04]  /*5300*/  DEPBAR.LE SB0, 0x0 ;  /* 0x000080000000791a */ /* 0x000fc80000000000 */
[----:B------:R-:W-:Y:S05]  /*5310*/  BRA `(.L_x_7) ;  /* 0x00000024000c7947 */ /* 0x000fea0003800000 */
.L_x_5:
[----:B------:R-:W-:-:S08]  /*5320*/  NOP ;  /* 0x0000000000007918 */ /* 0x000fd00000000000 */
[----:B------:R-:W1:-:S00]  /*5330*/  USETMAXREG.DEALLOC.CTAPOOL 0x18 ;  /* 0x00000018000079c8 */ /* 0x000e4000080e0500 */
[----:B-1----:R-:W-:Y:S01]  /*5340*/  LOP3.LUT R2, R0, 0x3, RZ, 0xc0, !PT ;  /* 0x0000000300027812 */ /* 0x002fe200078ec0ff */
[----:B------:R-:W-:-:S05]  /*5350*/  IMAD.MOV.U32 R0, RZ, RZ, RZ ;  /* 0x000000ffff007224 */ /* 0x000fca00078e00ff */
[----:B------:R-:W1:Y:S02]  /*5360*/  SHFL.IDX PT, R2, R2, RZ, 0x1f ;  /* 0x00001fff02027589 */ /* 0x000e6400000e0000 */
[----:B-1----:R-:W-:-:S13]  /*5370*/  ISETP.NE.AND P0, PT, R2, RZ, PT ;  /* 0x000000ff0200720c */ /* 0x002fda0003f05270 */
[----:B------:R-:W-:Y:S05]  /*5380*/  @!P0 BRA `(.L_x_33) ;  /* 0x0000000800b08947 */ /* 0x000fea0003800000 */
[----:B------:R-:W-:-:S13]  /*5390*/  ISETP.NE.AND P0, PT, R2, 0x1, PT ;  /* 0x000000010200780c */ /* 0x000fda0003f05270 */
[----:B------:R-:W-:Y:S05]  /*53a0*/  @P0 BRA `(.L_x_7) ;  /* 0x0000002000e80947 */ /* 0x000fea0003800000 */
[----:B------:R-:W1:Y:S02]  /*53b0*/  S2UR UR11, SR_CTAID.Z ;  /* 0x00000000000b79c3 */ /* 0x000e640000002700 */
[----:B-1----:R-:W-:-:S13]  /*53c0*/  ISETP.LE.AND P0, PT, RZ, UR11, PT ;  /* 0x0000000bff007c0c */ /* 0x002fda000bf03270 */
[----:B------:R-:W-:Y:S05]  /*53d0*/  @!P0 BRA `(.L_x_7) ;  /* 0x0000002000dc8947 */ /* 0x000fea0003800000 */
[----:B------:R-:W1:Y:S01]  /*53e0*/  S2UR UR7, SR_CTAID.Y ;  /* 0x00000000000779c3 */ /* 0x000e620000002600 */
[----:B------:R-:W-:Y:S01]  /*53f0*/  ULDC.64 UR8, c[0x0][0x2d8] ;  /* 0x0000b60000087ab9 */ /* 0x000fe20000000a00 */
[----:B------:R-:W-:-:S06]  /*5400*/  ELECT P0, URZ, PT ;  /* 0x00000000003f782f */ /* 0x000fcc0003800000 */
[----:B------:R-:W2:Y:S01]  /*5410*/  LDC R2, c[0x0][0x280] ;  /* 0x0000a000ff027b82 */ /* 0x000ea20000000800 */
[----:B-1----:R-:W-:-:S04]  /*5420*/  USHF.R.S32.HI UR4, URZ, 0x1f, UR7 ;  /* 0x0000001f3f047899 */ /* 0x002fc80008011407 */
[----:B------:R-:W-:Y:S02]  /*5430*/  UIMAD UR6, UR4, UR8, URZ ;  /* 0x00000008040672a4 */ /* 0x000fe4000f8e023f */
[----:B------:R-:W-:Y:S01]  /*5440*/  UIMAD.WIDE.U32 UR4, UR7, UR8, URZ ;  /* 0x00000008070472a5 */ /* 0x000fe2000f8e003f */
[----:B--2---:R-:W-:Y:S01]  /*5450*/  ISETP.GE.AND P1, PT, R2, 0x1, PT ;  /* 0x000000010200780c */ /* 0x004fe20003f26270 */
[----:B------:R-:W-:Y:S02]  /*5460*/  UIMAD UR7, UR7, UR9, UR6 ;  /* 0x00000009070772a4 */ /* 0x000fe4000f8e0206 */
[----:B------:R-:W-:Y:S01]  /*5470*/  USHF.R.S32.HI UR6, URZ, 0x1f, UR11 ;  /* 0x0000001f3f067899 */ /* 0x000fe2000801140b */
[----:B------:R-:W-:Y:S01]  /*5480*/  ULDC.64 UR8, c[0x0][0x2e0] ;  /* 0x0000b80000087ab9 */ /* 0x000fe20000000a00 */
[----:B------:R-:W-:Y:S02]  /*5490*/  UIADD3 UR5, UR5, UR7, URZ ;  /* 0x0000000705057290 */ /* 0x000fe4000fffe03f */
[----:B------:R-:W-:-:S04]  /*54a0*/  UIMAD UR6, UR6, UR8, URZ ;  /* 0x00000008060672a4 */ /* 0x000fc8000f8e023f */
[----:B------:R-:W-:Y:S02]  /*54b0*/  UIMAD UR10, UR11, UR9, UR6 ;  /* 0x000000090b0a72a4 */ /* 0x000fe4000f8e0206 */
[----:B------:R-:W-:Y:S01]  /*54c0*/  UIMAD.WIDE.U32 UR6, UR11, UR8, UR4 ;  /* 0x000000080b0672a5 */ /* 0x000fe2000f8e0004 */
[----:B------:R-:W-:Y:S11]  /*54d0*/  @!P1 BRA `(.L_x_7) ;  /* 0x00000020009c9947 */ /* 0x000ff60003800000 */
[C---:B------:R-:W-:Y:S01]  /*54e0*/  VIADD R0, R2.reuse, 0x7f ;  /* 0x0000007f02007836 */ /* 0x040fe20000000000 */
[----:B------:R-:W-:Y:S01]  /*54f0*/  ISETP.GE.AND P1, PT, R2, 0x81, PT ;  /* 0x000000810200780c */ /* 0x000fe20003f26270 */
[----:B------:R-:W-:Y:S01]  /*5500*/  UIADD3 UR10, UR7, UR10, URZ ;  /* 0x0000000a070a7290 */ /* 0x000fe2000fffe03f */
[----:B------:R-:W-:Y:S02]  /*5510*/  UMOV UR5, URZ ;  /* 0x0000003f00057c82 */ /* 0x000fe40008000000 */
[----:B------:R-:W-:-:S04]  /*5520*/  SHF.R.S32.HI R3, RZ, 0x1f, R0 ;  /* 0x0000001fff037819 */ /* 0x000fc80000011400 */
[----:B------:R-:W-:-:S04]  /*5530*/  LEA.HI R3, R3, R0, RZ, 0x7 ;  /* 0x0000000003037211 */ /* 0x000fc800078f38ff */
[----:B------:R-:W-:-:S04]  /*5540*/  SHF.R.S32.HI R0, RZ, 0x7, R3 ;  /* 0x00000007ff007819 */ /* 0x000fc80000011403 */
[----:B------:R-:W-:-:S04]  /*5550*/  VIMNMX R0, R0, 0x1, !PT ;  /* 0x0000000100007848 */ /* 0x000fc80007fe0100 */
[----:B------:R-:W-:Y:S01]  /*5560*/  LOP3.LUT R3, R0, 0x1, RZ, 0xc0, !PT ;  /* 0x0000000100037812 */ /* 0x000fe200078ec0ff */
[----:B------:R-:W-:Y:S06]  /*5570*/  @!P1 BRA `(.L_x_34) ;  /* 0x0000000400789947 */ /* 0x000fec0003800000 */
[----:B------:R-:W-:Y:S01]  /*5580*/  ULDC.64 UR16, c[0x0][0x2c0] ;  /* 0x0000b00000107ab9 */ /* 0x000fe20000000a00 */
[----:B------:R-:W-:Y:S01]  /*5590*/  IMAD.IADD R0, R0, 0x1, -R3 ;  /* 0x0000000100007824 */ /* 0x000fe200078e0a03 */
[----:B------:R-:W-:Y:S01]  /*55a0*/  ULEA UR16, UP0, UR6, UR16, 0x2 ;  /* 0x0000001006107291 */ /* 0x000fe2000f80103f */
[----:B------:R-:W-:Y:S01]  /*55b0*/  UMOV UR4, URZ ;  /* 0x0000003f00047c82 */ /* 0x000fe20008000000 */
[----:B------:R-:W-:Y:S02]  /*55c0*/  UMOV UR5, URZ ;  /* 0x0000003f00057c82 */ /* 0x000fe40008000000 */
[----:B------:R-:W-:Y:S02]  /*55d0*/  ULEA.HI.X UR17, UR6, UR17, UR10, 0x2, UP0 ;  /* 0x0000001106117291 */ /* 0x000fe400080f140a */
[----:B------:R-:W-:Y:S02]  /*55e0*/  UIADD3 UR12, UP0, UR16, 0x4000, URZ ;  /* 0x00004000100c7890 */ /* 0x000fe4000ff1e03f */
[----:B------:R-:W-:-:S02]  /*55f0*/  UIADD3 UR14, UP1, UR16, 0x8000, URZ ;  /* 0x00008000100e7890 */ /* 0x000fc4000ff3e03f */
[----:B------:R-:W-:Y:S02]  /*5600*/  UIADD3 UR16, UP2, UR16, 0xc000, URZ ;  /* 0x0000c00010107890 */ /* 0x000fe4000ff5e03f */
[----:B------:R-:W-:Y:S02]  /*5610*/  UIADD3.X UR13, URZ, UR17, URZ, UP0, !UPT ;  /* 0x000000113f0d7290 */ /* 0x000fe400087fe43f */
[----:B------:R-:W-:Y:S02]  /*5620*/  UIADD3.X UR15, URZ, UR17, URZ, UP1, !UPT ;  /* 0x000000113f0f7290 */ /* 0x000fe40008ffe43f */
[----:B------:R-:W-:Y:S01]  /*5630*/  UIADD3.X UR17, URZ, UR17, URZ, UP2, !UPT ;  /* 0x000000113f117290 */ /* 0x000fe200097fe43f */
[----:B------:R-:W-:-:S11]  /*5640*/  ULDC.64 UR20, c[0x0][0x2c0] ;  /* 0x0000b00000147ab9 */ /* 0x000fd60000000a00 */
.L_x_47:
[----:B------:R-:W-:Y:S01]  /*5650*/  USHF.L.U32 UR8, UR4, 0xe, URZ ;  /* 0x0000000e04087899 */ /* 0x000fe2000800063f */
[----:B------:R-:W-:Y:S03]  /*5660*/  BAR.SYNC.DEFER_BLOCKING 0xd, 0xa0 ;  /* 0x0342800000007b1d */ /* 0x000fe60000010000 */
[----:B------:R-:W-:Y:S02]  /*5670*/  UIMAD.WIDE UR24, UR8, 0x4, UR12 ;  /* 0x00000004081878a5 */ /* 0x000fe4000f8e020c */
[----:B------:R-:W-:Y:S01]  /*5680*/  UIMAD.WIDE UR22, UR8, 0x4, UR14 ;  /* 0x00000004081678a5 */ /* 0x000fe2000f8e020e */
[----:B------:R-:W-:Y:S01]  /*5690*/  BSSY B0, `(.L_x_35) ;  /* 0x0000011000007945 */ /* 0x000fe20003800000 */
[----:B------:R-:W-:-:S03]  /*56a0*/  UIMAD.WIDE UR8, UR8, 0x4, UR16 ;  /* 0x00000004080878a5 */ /* 0x000fc6000f8e0210 */
[----:B------:R-:W-:Y:S09]  /*56b0*/  @!P0 BRA `(.L_x_36) ;  /* 0x0000000000388947 */ /* 0x000ff20003800000 */
[----:B------:R-:W1:Y:S01]  /*56c0*/  S2UR UR19, SR_CgaCtaId ;  /* 0x00000000001379c3 */ /* 0x000e620000008800 */
[----:B------:R-:W-:Y:S01]  /*56d0*/  USHF.L.U32 UR11, UR5, 0xd, URZ ;  /* 0x0000000d050b7899 */ /* 0x000fe2000800063f */
[----:B------:R-:W-:Y:S01]  /*56e0*/  UMOV UR18, 0x400 ;  /* 0x0000040000127882 */ /* 0x000fe20000000000 */
[----:B------:R-:W-:Y:S02]  /*56f0*/  UMOV UR27, 0x14f00000 ;  /* 0x14f00000001b7882 */ /* 0x000fe40000000000 */
[----:B------:R-:W-:-:S04]  /*5700*/  UIADD3 UR26, UP0, UR11, UR6, URZ ;  /* 0x000000060b1a7290 */ /* 0x000fc8000ff1e03f */
[----:B------:R-:W-:Y:S02]  /*5710*/  ULEA.HI.X.SX32 UR11, UR11, UR10, 0x1, UP0 ;  /* 0x0000000a0b0b7291 */ /* 0x000fe400080f0e3f */
[----:B------:R-:W-:-:S04]  /*5720*/  ULEA UR28, UP0, UR26, UR20, 0x2 ;  /* 0x000000141a1c7291 */ /* 0x000fc8000f80103f */
[----:B------:R-:W-:-:S03]  /*5730*/  ULEA.HI.X UR29, UR26, UR21, UR11, 0x2, UP0 ;  /* 0x000000151a1d7291 */ /* 0x000fc600080f140b */
[----:B------:R-:W-:Y:S01]  /*5740*/  UMOV UR11, 0x400 ;  /* 0x00000400000b7882 */ /* 0x000fe20000000000 */
[----:B------:R-:W-:Y:S01]  /*5750*/  UMOV UR26, 0x0 ;  /* 0x00000000001a7882 */ /* 0x000fe20000000000 */
[----:B-1----:R-:W-:-:S04]  /*5760*/  ULEA UR18, UR19, UR18, 0x18 ;  /* 0x0000001213127291 */ /* 0x002fc8000f8ec03f */
[----:B------:R-:W-:-:S09]  /*5770*/  UIADD3 UR18, UR18, 0x8000, URZ ;  /* 0x0000800012127890 */ /* 0x000fd2000fffe03f */
[----:B------:R1:W-:Y:S02]  /*5780*/  UBLKRED.G.S.ADD.F32.RN [UR28], [UR18], UR11, desc[UR26] ;  /* 0x00001a1c120073bb */ /* 0x0003e400080a140b */
[----:B-1----:R0:W-:Y:S02]  /*5790*/  UTMACMDFLUSH ;  /* 0x00000000000079b7 */ /* 0x0021e40000000000 */
.L_x_36:
[----:B------:R-:W-:Y:S05]  /*57a0*/  BSYNC B0 ;  /* 0x0000000000007941 */ /* 0x000fea0003800000 */
.L_x_35:
[----:B------:R-:W-:Y:S06]  /*57b0*/  BAR.SYNC.DEFER_BLOCKING 0xe, 0xa0 ;  /* 0x0382800000007b1d */ /* 0x000fec0000010000 */
[----:B------:R-:W-:Y:S04]  /*57c0*/  BSSY B0, `(.L_x_37) ;  /* 0x000000c000007945 */ /* 0x000fe80003800000 */
[----:B------:R-:W-:Y:S05]  /*57d0*/  @!P0 BRA `(.L_x_38) ;  /* 0x0000000000288947 */ /* 0x000fea0003800000 */
[----:B------:R-:W1:Y:S01]  /*57e0*/  S2UR UR18, SR_CgaCtaId ;  /* 0x00000000001279c3 */ /* 0x000e620000008800 */
[----:B------:R-:W-:Y:S01]  /*57f0*/  UMOV UR11, 0x400 ;  /* 0x00000400000b7882 */ /* 0x000fe20000000000 */
[----:B------:R-:W-:Y:S01]  /*5800*/  UMOV UR26, 0x0 ;  /* 0x00000000001a7882 */ /* 0x000fe20000000000 */
[----:B------:R-:W-:Y:S01]  /*5810*/  UMOV UR27, 0x14f00000 ;  /* 0x14f00000001b7882 */ /* 0x000fe20000000000 */
[----:B-1----:R-:W-:-:S03]  /*5820*/  ULEA UR11, UR18, UR11, 0x18 ;  /* 0x0000000b120b7291 */ /* 0x002fc6000f8ec03f */
[----:B------:R-:W-:Y:S01]  /*5830*/  UMOV UR18, 0x400 ;  /* 0x0000040000127882 */ /* 0x000fe20000000000 */
[----:B------:R-:W-:-:S09]  /*5840*/  UIADD3 UR11, UR11, 0xc000, URZ ;  /* 0x0000c0000b0b7890 */ /* 0x000fd2000fffe03f */
[----:B------:R1:W-:Y:S01]  /*5850*/  UBLKRED.G.S.ADD.F32.RN [UR24], [UR11], UR18, desc[UR26] ;  /* 0x00001a180b0073bb */ /* 0x0003e200080a1412 */
[----:B------:R0:W-:Y:S01]  /*5860*/  UTMACMDFLUSH ;  /* 0x00000000000079b7 */ /* 0x0001e20000000000 */
[----:B-1----:R-:W-:-:S04]  /*5870*/  DEPBAR.LE SB0, 0x1 ;  /* 0x000080400000791a */ /* 0x002fc80000000000 */
.L_x_38:
[----:B------:R-:W-:Y:S05]  /*5880*/  BSYNC B0 ;  /* 0x0000000000007941 */ /* 0x000fea0003800000 */
.L_x_37:
[----:B------:R-:W-:Y:S06]  /*5890*/  BAR.ARV 0xa, 0xa0 ;  /* 0x0282800000007b1d */ /* 0x000fec0000002000 */
[----:B------:R-:W-:Y:S04]  /*58a0*/  BSSY B0, `(.L_x_39) ;  /* 0x0000003000007945 */ /* 0x000fe80003800000 */
[----:B------:R-:W-:Y:S05]  /*58b0*/  @!P0 BRA `(.L_x_40) ;  /* 0x0000000000048947 */ /* 0x000fea0003800000 */
[----:B------:R-:W-:-:S04]  /*58c0*/  DEPBAR.LE SB0, 0x0 ;  /* 0x000080000000791a */ /* 0x000fc80000000000 */
.L_x_40:
[----:B------:R-:W-:Y:S05]  /*58d0*/  BSYNC B0 ;  /* 0x0000000000007941 */ /* 0x000fea0003800000 */
.L_x_39:
[----:B------:R-:W-:Y:S06]  /*58e0*/  BAR.ARV 0xb, 0xa0 ;  /* 0x02c2800000007b1d */ /* 0x000fec0000002000 */
[----:B------:R-:W-:Y:S02]  /*58f0*/  BSSY B0, `(.L_x_41) ;  /* 0x000000c000007945 */ /* 0x000fe40003800000 */
[----:B------:R-:W-:Y:S06]  /*5900*/  BAR.SYNC.DEFER_BLOCKING 0xd, 0xa0 ;  /* 0x0342800000007b1d */ /* 0x000fec0000010000 */
        /* <DEDUP_REMOVED lines=8> */
[----:B------:R1:W-:Y:S02]  /*5990*/  UBLKRED.G.S.ADD.F32.RN [UR22], [UR11], UR18, desc[UR24] ;  /* 0x000018160b0073bb */ /* 0x0003e400080a1412 */
[----:B-1----:R0:W-:Y:S02]  /*59a0*/  UTMACMDFLUSH ;  /* 0x00000000000079b7 */ /* 0x0021e40000000000 */
.L_x_42:
[----:B------:R-:W-:Y:S05]  /*59b0*/  BSYNC B0 ;  /* 0x0000000000007941 */ /* 0x000fea0003800000 */
.L_x_41:
        /* <DEDUP_REMOVED lines=13> */
.L_x_44:
[----:B------:R-:W-:Y:S05]  /*5a90*/  BSYNC B0 ;  /* 0x0000000000007941 */ /* 0x000fea0003800000 */
.L_x_43:
[----:B------:R-:W-:Y:S01]  /*5aa0*/  VIADD R0, R0, 0xfffffffe ;  /* 0xfffffffe00007836 */ /* 0x000fe20000000000 */
[----:B------:R-:W-:Y:S06]  /*5ab0*/  BAR.ARV 0xa, 0xa0 ;  /* 0x0282800000007b1d */ /* 0x000fec0000002000 */
[----:B------:R-:W-:Y:S01]  /*5ac0*/  BSSY B0, `(.L_x_45) ;  /* 0x0000004000007945 */ /* 0x000fe20003800000 */
[----:B------:R-:W-:-:S03]  /*5ad0*/  ISETP.NE.AND P1, PT, R0, RZ, PT ;  /* 0x000000ff0000720c */ /* 0x000fc60003f25270 */
[----:B------:R-:W-:Y:S10]  /*5ae0*/  @!P0 BRA `(.L_x_46) ;  /* 0x0000000000048947 */ /* 0x000ff40003800000 */
[----:B------:R-:W-:-:S04]  /*5af0*/  DEPBAR.LE SB0, 0x0 ;  /* 0x000080000000791a */ /* 0x000fc80000000000 */
.L_x_46:
[----:B------:R-:W-:Y:S05]  /*5b00*/  BSYNC B0 ;  /* 0x0000000000007941 */ /* 0x000fea0003800000 */
.L_x_45:
[----:B------:R-:W-:Y:S06]  /*5b10*/  BAR.ARV 0xb, 0xa0 ;  /* 0x02c2800000007b1d */ /* 0x000fec0000002000 */
[----:B------:R-:W-:Y:S02]  /*5b20*/  UIADD3 UR5, UR5, 0x2, URZ ;  /* 0x0000000205057890 */ /* 0x000fe4000fffe03f */
[----:B------:R-:W-:Y:S01]  /*5b30*/  UIADD3 UR4, UR4, 0x1, URZ ;  /* 0x0000000104047890 */ /* 0x000fe2000fffe03f */
[----:B------:R-:W-:Y:S11]  /*5b40*/  @P1 BRA `(.L_x_47) ;  /* 0xfffffff800c01947 */ /* 0x000ff6000383ffff */
[----:B------:R-:W-:-:S12]  /*5b50*/  USHF.L.U32 UR5, UR5, 0xd, URZ ;  /* 0x0000000d05057899 */ /* 0x000fd8000800063f */
.L_x_34:
[----:B------:R-:W-:-:S13]  /*5b60*/  ISETP.NE.AND P1, PT, R3, RZ, PT ;  /* 0x000000ff0300720c */ /* 0x000fda0003f25270 */
[----:B------:R-:W-:Y:S05]  /*5b70*/  @!P1 BRA `(.L_x_7) ;  /* 0x0000001800f49947 */ /* 0x000fea0003800000 */
[----:B------:R-:W-:Y:S06]  /*5b80*/  BAR.SYNC.DEFER_BLOCKING 0xd, 0xa0 ;  /* 0x0342800000007b1d */ /* 0x000fec0000010000 */
[----:B------:R-:W-:Y:S04]  /*5b90*/  BSSY B0, `(.L_x_48) ;  /* 0x0000010000007945 */ /* 0x000fe80003800000 */
[----:B------:R-:W-:Y:S05]  /*5ba0*/  @!P0 BRA `(.L_x_49) ;  /* 0x0000000000388947 */ /* 0x000fea0003800000 */
[----:B------:R-:W1:Y:S01]  /*5bb0*/  S2UR UR11, SR_CgaCtaId ;  /* 0x00000000000b79c3 */ /* 0x000e620000008800 */
[----:B------:R-:W-:Y:S01]  /*5bc0*/  UIADD3 UR12, UP0, UR5, UR6, URZ ;  /* 0x00000006050c7290 */ /* 0x000fe2000ff1e03f */
[----:B------:R-:W-:Y:S01]  /*5bd0*/  UMOV UR4, 0x400 ;  /* 0x0000040000047882 */ /* 0x000fe20000000000 */
[----:B------:R-:W-:Y:S02]  /*5be0*/  ULDC.64 UR8, c[0x0][0x2c0] ;  /* 0x0000b00000087ab9 */ /* 0x000fe40000000a00 */
[----:B------:R-:W-:Y:S02]  /*5bf0*/  ULEA.HI.X.SX32 UR13, UR5, UR10, 0x1, UP0 ;  /* 0x0000000a050d7291 */ /* 0x000fe400080f0e3f */
[----:B------:R-:W-:-:S04]  /*5c00*/  ULEA UR8, UP0, UR12, UR8, 0x2 ;  /* 0x000000080c087291 */ /* 0x000fc8000f80103f */
[----:B------:R-:W-:-:S03]  /*5c10*/  ULEA.HI.X UR9, UR12, UR9, UR13, 0x2, UP0 ;  /* 0x000000090c097291 */ /* 0x000fc600080f140d */
[----:B------:R-:W-:Y:S01]  /*5c20*/  UMOV UR12, 0x0 ;  /* 0x00000000000c7882 */ /* 0x000fe20000000000 */
[----:B------:R-:W-:Y:S01]  /*5c30*/  UMOV UR13, 0x14f00000 ;  /* 0x14f00000000d7882 */ /* 0x000fe20000000000 */
[----:B-1----:R-:W-:-:S03]  /*5c40*/  ULEA UR4, UR11, UR4, 0x18 ;  /* 0x000000040b047291 */ /* 0x002fc6000f8ec03f */
[----:B------:R-:W-:Y:S01]  /*5c50*/  UMOV UR11, 0x400 ;  /* 0x00000400000b7882 */ /* 0x000fe20000000000 */
[----:B------:R-:W-:-:S09]  /*5c60*/  UIADD3 UR4, UR4, 0x8000, URZ ;  /* 0x0000800004047890 */ /* 0x000fd2000fffe03f */
[----:B------:R1:W-:Y:S02]  /*5c70*/  UBLKRED.G.S.ADD.F32.RN [UR8], [UR4], UR11, desc[UR12] ;  /* 0x00000c08040073bb */ /* 0x0003e400080a140b */
[----:B-1----:R0:W-:Y:S02]  /*5c80*/  UTMACMDFLUSH ;  /* 0x00000000000079b7 */ /* 0x0021e40000000000 */
.L_x_49:
[----:B------:R-:W-:Y:S05]  /*5c90*/  BSYNC B0 ;  /* 0x0000000000007941 */ /* 0x000fea0003800000 */
.L_x_48:
[----:B------:R-:W-:Y:S06]  /*5ca0*/  BAR.SYNC.DEFER_BLOCKING 0xe, 0xa0 ;  /* 0x0382800000007b1d */ /* 0x000fec0000010000 */
[----:B------:R-:W-:Y:S04]  /*5cb0*/  BSSY B0, `(.L_x_50) ;  /* 0x0000012000007945 */ /* 0x000fe80003800000 */
[----:B------:R-:W-:Y:S05]  /*5cc0*/  @!P0 BRA `(.L_x_51) ;  /* 0x0000000000408947 */ /* 0x000fea0003800000 */
[----:B------:R-:W1:Y:S01]  /*5cd0*/  S2UR UR12, SR_CgaCtaId ;  /* 0x00000000000c79c3 */ /* 0x000e620000008800 */
[----:B------:R-:W-:Y:S01]  /*5ce0*/  UIADD3 UR4, UR5, 0x1000, URZ ;  /* 0x0000100005047890 */ /* 0x000fe2000fffe03f */
[----:B------:R-:W-:Y:S01]  /*5cf0*/  UMOV UR11, 0x400 ;  /* 0x00000400000b7882 */ /* 0x000fe20000000000 */
[----:B------:R-:W-:Y:S02]  /*5d00*/  ULDC.64 UR8, c[0x0][0x2c0] ;  /* 0x0000b00000087ab9 */ /* 0x000fe40000000a00 */
[----:B------:R-:W-:-:S04]  /*5d10*/  UIADD3 UR13, UP0, UR4, UR6, URZ ;  /* 0x00000006040d7290 */ /* 0x000fc8000ff1e03f */
        /* <DEDUP_REMOVED lines=11> */
.L_x_51:
[----:B------:R-:W-:Y:S05]  /*5dd0*/  BSYNC B0 ;  /* 0x0000000000007941 */ /* 0x000fea0003800000 */
.L_x_50:
[----:B------:R-:W-:Y:S06]  /*5de0*/  BAR.ARV 0xa, 0xa0 ;  /* 0x0282800000007b1d */ /* 0x000fec0000002000 */
[----:B------:R-:W-:Y:S04]  /*5df0*/  BSSY B0, `(.L_x_52) ;  /* 0x0000003000007945 */ /* 0x000fe80003800000 */
[----:B------:R-:W-:Y:S05]  /*5e00*/  @!P0 BRA `(.L_x_53) ;  /* 0x0000000000048947 */ /* 0x000fea0003800000 */
[----:B------:R-:W-:-:S04]  /*5e10*/  DEPBAR.LE SB0, 0x0 ;  /* 0x000080000000791a */ /* 0x000fc80000000000 */
.L_x_53:
[----:B------:R-:W-:Y:S05]  /*5e20*/  BSYNC B0 ;  /* 0x0000000000007941 */ /* 0x000fea0003800000 */
.L_x_52:
[----:B------:R-:W-:Y:S06]  /*5e30*/  BAR.ARV 0xb, 0xa0 ;  /* 0x02c2800000007b1d */ /* 0x000fec0000002000 */
[----:B------:R-:W-:Y:S05]  /*5e40*/  BRA `(.L_x_7) ;  /* 0x0000001800407947 */ /* 0x000fea0003800000 */
.L_x_33:
[----:B------:R-:W1:Y:S01]  /*5e50*/  S2UR UR21, SR_CTAID.Z ;  /* 0x00000000001579c3 */ /* 0x000e620000002700 */
[----:B------:R-:W-:Y:S01]  /*5e60*/  IMAD.MOV.U32 R9, RZ, RZ, 0x1 ;  /* 0x00000001ff097424 */ /* 0x000fe200078e00ff */
[----:B-1----:R-:W-:-:S13]  /*5e70*/  ISETP.LE.AND P0, PT, RZ, UR21, PT ;  /* 0x00000015ff007c0c */ /* 0x002fda000bf03270 */
[----:B------:R-:W-:Y:S05]  /*5e80*/  @!P0 BRA `(.L_x_54) ;  /* 0x0000001400a08947 */ /* 0x000fea0003800000 */
[----:B------:R-:W1:Y:S01]  /*5e90*/  S2R R15, SR_CTAID.Y ;  /* 0x00000000000f7919 */ /* 0x000e620000002600 */
[----:B------:R-:W2:Y:S01]  /*5ea0*/  LDC.64 R2, c[0x0][0x718] ;  /* 0x0001c600ff027b82 */ /* 0x000ea20000000a00 */
[----:B------:R-:W-:Y:S01]  /*5eb0*/  ULDC UR4, c[0x0][0x2e8] ;  /* 0x0000ba0000047ab9 */ /* 0x000fe20000000800 */
[----:B------:R-:W-:Y:S01]  /*5ec0*/  BSSY B0, `(.L_x_54) ;  /* 0x0000164000007945 */ /* 0x000fe20003800000 */
[----:B------:R-:W3:Y:S01]  /*5ed0*/  S2R R13, SR_CTAID.Z ;  /* 0x00000000000d7919 */ /* 0x000ee20000002700 */
[----:B------:R-:W-:-:S04]  /*5ee0*/  UISETP.NE.AND UP0, UPT, UR4, 0x1, UPT ;  /* 0x000000010400788c */ /* 0x000fc8000bf05270 */
[----:B------:R-:W4:Y:S07]  /*5ef0*/  S2UR UR20, SR_CTAID.Y ;  /* 0x00000000001479c3 */ /* 0x000f2e0000002600 */
[----:B------:R-:W-:Y:S01]  /*5f00*/  @UP0 ULDC UR6, c[0x0][0x2ec] ;  /* 0x0000bb0000060ab9 */ /* 0x000fe20000000800 */
[----:B------:R-:W5:Y:S01]  /*5f10*/  LDC.64 R10, c[0x0][0x720] ;  /* 0x0001c800ff0a7b82 */ /* 0x000f620000000a00 */
[----:B------:R-:W-:-:S07]  /*5f20*/  @UP0 ULDC UR8, c[0x0][0x2f0] ;  /* 0x0000bc0000080ab9 */ /* 0x000fce0000000800 */
[----:B------:R-:W5:Y:S01]  /*5f30*/  LDC.64 R4, c[0x0][0x700] ;  /* 0x0001c000ff047b82 */ /* 0x000f620000000a00 */
[----:B-1----:R-:W-:Y:S01]  /*5f40*/  SHF.R.S32.HI R15, RZ, 0x1f, R15 ;  /* 0x0000001fff0f7819 */ /* 0x002fe2000001140f */
[----:B----4-:R-:W-:Y:S02]  /*5f50*/  UIMAD.WIDE.U32 UR6, UR20, UR6, URZ ;  /* 0x00000006140672a5 */ /* 0x010fe4000f8e003f */
[----:B------:R-:W-:Y:S01]  /*5f60*/  UMOV UR12, UR20 ;  /* 0x00000014000c7c82 */ /* 0x000fe20008000000 */
[----:B---3--:R-:W-:Y:S01]  /*5f70*/  SHF.R.S32.HI R13, RZ, 0x1f, R13 ;  /* 0x0000001fff0d7819 */ /* 0x008fe2000001140d */
[----:B--2---:R-:W-:Y:S01]  /*5f80*/  IMAD R0, R15, R2, RZ ;  /* 0x000000020f007224 */ /* 0x004fe200078e02ff */
[----:B------:R-:W-:-:S03]  /*5f90*/  @UP0 USHF.R.U32.HI UR12, URZ, UR8, UR7 ;  /* 0x000000083f0c0299 */ /* 0x000fc60008011607 */
[----:B------:R-:W-:Y:S02]  /*5fa0*/  IMAD R7, R3, UR20, R0 ;  /* 0x0000001403077c24 */ /* 0x000fe4000f8e0200 */
[----:B------:R-:W-:-:S04]  /*5fb0*/  IMAD.WIDE.U32 R2, R2, UR20, RZ ;  /* 0x0000001402027c25 */ /* 0x000fc8000f8e00ff */
[----:B------:R-:W-:Y:S02]  /*5fc0*/  IMAD.IADD R3, R3, 0x1, R7 ;  /* 0x0000000103037824 */ /* 0x000fe400078e0207 */
[----:B------:R-:W1:Y:S01]  /*5fd0*/  LDC.64 R6, c[0x0][0x730] ;  /* 0x0001cc00ff067b82 */ /* 0x000e620000000a00 */
[----:B-----5:R-:W-:Y:S02]  /*5fe0*/  IMAD R0, R13, R10, RZ ;  /* 0x0000000a0d007224 */ /* 0x020fe400078e02ff */
[----:B------:R-:W-:-:S04]  /*5ff0*/  IMAD.WIDE.U32 R2, R10, UR21, R2 ;  /* 0x000000150a027c25 */ /* 0x000fc8000f8e0002 */
[----:B------:R-:W-:Y:S01]  /*6000*/  IMAD R11, R11, UR21, R0 ;  /* 0x000000150b0b7c24 */ /* 0x000fe2000f8e0200 */
[----:B------:R-:W-:-:S03]  /*6010*/  LEA R4, P0, R2, R4, 0x2 ;  /* 0x0000000402047211 */ /* 0x000fc600078010ff */
[----:B------:R-:W-:Y:S01]  /*6020*/  IMAD.IADD R0, R3, 0x1, R11 ;  /* 0x0000000103007824 */ /* 0x000fe200078e020b */
[----:B------:R-:W-:-:S04]  /*6030*/  R2UR UR4, R4 ;  /* 0x00000000040472ca */ /* 0x000fc800000e0000 */
[----:B------:R-:W-:Y:S02]  /*6040*/  LEA.HI.X R0, R2, R5, R0, 0x2, P0 ;  /* 0x0000000502007211 */ /* 0x000fe400000f1400 */
[----:B------:R-:W-:Y:S02]  /*6050*/  ELECT P0, URZ, PT ;  /* 0x00000000003f782f */ /* 0x000fe40003800000 */
[----:B------:R-:W-:Y:S01]  /*6060*/  R2UR UR5, R0 ;  /* 0x00000000000572ca */ /* 0x000fe200000e0000 */
[----:B-1----:R-:W-:-:S04]  /*6070*/  IMAD R2, R15, R6, RZ ;  /* 0x000000060f027224 */ /* 0x002fc800078e02ff */
[----:B------:R-:W-:Y:S02]  /*6080*/  IMAD R5, R7, UR20, R2 ;  /* 0x0000001407057c24 */ /* 0x000fe4000f8e0202 */
[----:B------:R-:W1:Y:S01]  /*6090*/  LDC.64 R2, c[0x0][0x738] ;  /* 0x0001ce00ff027b82 */ /* 0x000e620000000a00 */
[----:B------:R-:W-:-:S04]  /*60a0*/  IMAD.WIDE.U32 R6, R6, UR20, RZ ;  /* 0x0000001406067c25 */ /* 0x000fc8000f8e00ff */
[----:B------:R-:W-:Y:S02]  /*60b0*/  IMAD.IADD R7, R7, 0x1, R5 ;  /* 0x0000000107077824 */ /* 0x000fe400078e0205 */
[----:B-1----:R-:W-:Y:S02]  /*60c0*/  IMAD R0, R13, R2, RZ ;  /* 0x000000020d007224 */ /* 0x002fe400078e02ff */
[----:B------:R-:W-:-:S04]  /*60d0*/  IMAD.WIDE.U32 R6, R2, UR21, R6 ;  /* 0x0000001502067c25 */ /* 0x000fc8000f8e0006 */
[----:B------:R-:W-:Y:S02]  /*60e0*/  IMAD R3, R3, UR21, R0 ;  /* 0x0000001503037c24 */ /* 0x000fe4000f8e0200 */
[----:B------:R-:W-:Y:S01]  /*60f0*/  IMAD.MOV.U32 R0, RZ, RZ, RZ ;  /* 0x000000ffff007224 */ /* 0x000fe200078e00ff */
[----:B------:R-:W-:Y:S06]  /*6100*/  @!P0 BRA `(.L_x_55) ;  /* 0x0000001000fc8947 */ /* 0x000fec0003800000 */
[----:B------:R-:W1:Y:S01]  /*6110*/  S2R R0, SR_CgaCtaId ;  /* 0x0000000000007919 */ /* 0x000e620000008800 */
[----:B------:R-:W-:Y:S01]  /*6120*/  MOV R11, 0x400 ;  /* 0x00000400000b7802 */ /* 0x000fe20000000f00 */
[----:B------:R-:W2:Y:S01]  /*6130*/  S2R R8, SR_TID.X ;  /* 0x0000000000087919 */ /* 0x000ea20000002100 */
[----:B------:R-:W3:Y:S02]  /*6140*/  S2R R2, SR_CTAID.X ;  /* 0x0000000000027919 */ /* 0x000ee40000002500 */
[----:B-1----:R-:W-:Y:S01]  /*6150*/  LEA R11, R0, R11, 0x18 ;  /* 0x0000000b000b7211 */ /* 0x002fe200078ec0ff */
[----:B------:R-:W-:Y:S01]  /*6160*/  IMAD.MOV.U32 R0, RZ, RZ, 0x1 ;  /* 0x00000001ff007424 */ /* 0x000fe200078e00ff */
[----:B--2---:R-:W-:-:S04]  /*6170*/  LOP3.LUT R8, R8, 0x7f, RZ, 0xc0, !PT ;  /* 0x0000007f08087812 */ /* 0x004fc800078ec0ff */
[----:B------:R-:W-:Y:S02]  /*6180*/  SHF.L.U32 R0, R0, 0x1f, RZ ;  /* 0x0000001f00007819 */ /* 0x000fe400000006ff */
[----:B------:R-:W-:Y:S02]  /*6190*/  ISETP.NE.AND P0, PT, R8, RZ, PT ;  /* 0x000000ff0800720c */ /* 0x000fe40003f05270 */
[----:B------:R-:W1:Y:S02]  /*61a0*/  SYNCS.PHASECHK.TRANS64.TRYWAIT P1, [R11+URZ+0x30c20], R0 ;  /* 0x030c20000b0075a7 */ /* 0x000e64000802017f */
[----:B-1-3--:R-:W-:Y:S09]  /*61b0*/  @!P1 BRA `(.L_x_56) ;  /* 0x0000001400c49947 */ /* 0x00aff20003800000 */
.L_x_84:
[----:B------:R-:W-:Y:S02]  /*61c0*/  IMAD.IADD R10, R7, 0x1, R3 ;  /* 0x00000001070a7824 */ /* 0x000fe400078e0203 */
[----:B------:R-:W-:Y:S02]  /*61d0*/  IMAD.SHL.U32 R2, R2, 0x80, RZ ;  /* 0x0000008002027824 */ /* 0x000fe400078e00ff */
[----:B------:R-:W-:Y:S01]  /*61e0*/  IMAD.MOV.U32 R9, RZ, RZ, 0x1 ;  /* 0x00000001ff097424 */ /* 0x000fe200078e00ff */
[----:B------:R-:W-:Y:S06]  /*61f0*/  @P0 BRA `(.L_x_57) ;  /* 0x0000000000180947 */ /* 0x000fec0003800000 */
[----:B------:R-:W2:Y:S01]  /*6200*/  S2R R4, SR_TID.X ;  /* 0x0000000000047919 */ /* 0x000ea20000002100 */
[----:B-1----:R-:W-:-:S04]  /*6210*/  IMAD.MOV.U32 R0, RZ, RZ, 0x4200 ;  /* 0x00004200ff007424 */ /* 0x002fc800078e00ff */
[----:B------:R3:W-:Y:S01]  /*6220*/  SYNCS.ARRIVE.TRANS64 RZ, [R11+URZ+0x30c10], R0 ;  /* 0x030c10000bff79a7 */ /* 0x0007e2000800003f */
[----:B--2---:R-:W-:-:S13]  /*6230*/  LOP3.LUT P1, RZ, R4, 0x1f, RZ, 0xc0, !PT ;  /* 0x0000001f04ff7812 */ /* 0x004fda000782c0ff */
[----:B---3--:R-:W-:Y:S05]  /*6240*/  @!P1 BRA `(.L_x_57) ;  /* 0x0000000000049947 */ /* 0x008fea0003800000 */
[----:B------:R-:W-:Y:S01]  /*6250*/  BPT.TRAP 0x1 ;  /* 0x000000040000795c */ /* 0x000fe20000300000 */
.L_x_57:
[----:B------:R-:W2:Y:S01]  /*6260*/  LDC.64 R4, c[0x0][0x198] ;  /* 0x00006600ff047b82 */ /* 0x000ea20000000a00 */
[----:B------:R-:W-:Y:S01]  /*6270*/  R2UR UR11, R2 ;  /* 0x00000000020b72ca */ /* 0x000fe200000e0000 */
[----:B------:R-:W-:Y:S01]  /*6280*/  UMOV UR14, 0x0 ;  /* 0x00000000000e7882 */ /* 0x000fe20000000000 */
[----:B------:R-:W-:Y:S01]  /*6290*/  R2UR UR8, R11 ;  /* 0x000000000b0872ca */ /* 0x000fe200000e0000 */
[----:B------:R-:W-:Y:S01]  /*62a0*/  UMOV UR15, 0x14f00000 ;  /* 0x14f00000000f7882 */ /* 0x000fe20000000000 */
[----:B------:R-:W-:Y:S01]  /*62b0*/  UMOV UR19, URZ ;  /* 0x0000003f00137c82 */ /* 0x000fe20008000000 */
[----:B------:R-:W-:Y:S01]  /*62c0*/  UMOV UR18, URZ ;  /* 0x0000003f00127c82 */ /* 0x000fe20008000000 */
[----:B------:R-:W-:Y:S01]  /*62d0*/  UMOV UR25, 0x20 ;  /* 0x0000002000197882 */ /* 0x000fe20000000000 */
[----:B------:R-:W3:Y:S01]  /*62e0*/  LDC R12, c[0x0][0x280] ;  /* 0x0000a000ff0c7b82 */ /* 0x000ee20000000800 */
[----:B------:R-:W-:Y:S01]  /*62f0*/  UMOV UR22, 0x0 ;  /* 0x0000000000167882 */ /* 0x000fe20000000000 */
[----:B------:R-:W-:Y:S01]  /*6300*/  UMOV UR23, 0x10000000 ;  /* 0x1000000000177882 */ /* 0x000fe20000000000 */
[----:B------:R-:W-:Y:S01]  /*6310*/  UMOV UR13, UR21 ;  /* 0x00000015000d7c82 */ /* 0x000fe20008000000 */
[----:B------:R-:W-:Y:S01]  /*6320*/  UMOV UR10, UR18 ;  /* 0x00000012000a7c82 */ /* 0x000fe20008000000 */
[----:B------:R-:W-:Y:S01]  /*6330*/  UMOV UR28, UR12 ;  /* 0x0000000c001c7c82 */ /* 0x000fe20008000000 */
[----:B------:R-:W-:Y:S01]  /*6340*/  UMOV UR29, UR21 ;  /* 0x00000015001d7c82 */ /* 0x000fe20008000000 */
[----:B------:R-:W-:Y:S01]  /*6350*/  UMOV UR26, UR18 ;  /* 0x00000012001a7c82 */ /* 0x000fe20008000000 */
[----:B------:R-:W-:Y:S01]  /*6360*/  UIADD3 UR16, UR8, 0x10000, URZ ;  /* 0x0001000008107890 */ /* 0x000fe2000fffe03f */
[----:B------:R-:W-:Y:S01]  /*6370*/  IMAD.MOV.U32 R20, RZ, RZ, RZ ;  /* 0x000000ffff147224 */ /* 0x000fe200078e00ff */
[----:B------:R-:W-:-:S02]  /*6380*/  UIADD3 UR17, UR8, 0x30c10, URZ ;  /* 0x00030c1008117890 */ /* 0x000fc4000fffe03f */
[----:B------:R-:W-:Y:S02]  /*6390*/  UIADD3 UR30, UR8, 0x20000, URZ ;  /* 0x00020000081e7890 */ /* 0x000fe4000fffe03f */
[----:B------:R-:W-:Y:S01]  /*63a0*/  UIADD3 UR9, UR8, 0x30c00, URZ ;  /* 0x00030c0008097890 */ /* 0x000fe2000fffe03f */
[----:B--2---:R-:W-:Y:S01]  /*63b0*/  IMAD.MOV.U32 R8, RZ, RZ, R4 ;  /* 0x000000ffff087224 */ /* 0x004fe200078e0004 */
[----:B------:R-:W-:Y:S01]  /*63c0*/  UIADD3 UR24, UR8, 0x4000, URZ ;  /* 0x0000400008187890 */ /* 0x000fe2000fffe03f */
[----:B------:R-:W-:Y:S01]  /*63d0*/  IMAD.MOV.U32 R4, RZ, RZ, 0x8000 ;  /* 0x00008000ff047424 */ /* 0x000fe200078e00ff */
[----:B------:R-:W-:Y:S01]  /*63e0*/  UMOV UR31, UR17 ;  /* 0x00000011001f7c82 */ /* 0x000fe20008000000 */
[----:B------:R-:W-:Y:S01]  /*63f0*/  UMOV UR27, UR11 ;  /* 0x0000000b001b7c82 */ /* 0x000fe20008000000 */
[----:B-1----:R-:W-:-:S04]  /*6400*/  IADD3 R0, P1, R8, 0x2f0, RZ ;  /* 0x000002f008007810 */ /* 0x002fc80007f3e0ff */
[----:B------:R-:W-:Y:S02]  /*6410*/  R2UR UR32, R0 ;  /* 0x00000000002072ca */ /* 0x000fe400000e0000 */
[----:B------:R-:W-:-:S04]  /*6420*/  IADD3 R0, P2, R8, 0x3f0, RZ ;  /* 0x000003f008007810 */ /* 0x000fc80007f5e0ff */
[----:B------:R-:W-:Y:S01]  /*6430*/  R2UR UR34, R0 ;  /* 0x00000000002272ca */ /* 0x000fe200000e0000 */
[----:B------:R-:W-:Y:S02]  /*6440*/  IMAD.MOV.U32 R0, RZ, RZ, R5 ;  /* 0x000000ffff007224 */ /* 0x000fe400078e0005 */
[----:B------:R-:W-:Y:S02]  /*6450*/  IMAD.MOV.U32 R5, RZ, RZ, RZ ;  /* 0x000000ffff057224 */ /* 0x000fe400078e00ff */
[----:B------:R-:W-:-:S05]  /*6460*/  IMAD.X R2, RZ, RZ, R0, P1 ;  /* 0x000000ffff027224 */ /* 0x000fca00008e0600 */
[----:B------:R-:W-:Y:S01]  /*6470*/  R2UR UR33, R2 ;  /* 0x00000000022172ca */ /* 0x000fe200000e0000 */
[----:B------:R-:W-:-:S05]  /*6480*/  IMAD.X R2, RZ, RZ, R0, P2 ;  /* 0x000000ffff027224 */ /* 0x000fca00010e0600 */
[----:B------:R-:W-:Y:S02]  /*6490*/  R2UR UR35, R2 ;  /* 0x00000000022372ca */ /* 0x000fe400000e0000 */
[----:B------:R-:W-:-:S04]  /*64a0*/  IADD3 R2, P1, R8, 0xf0, RZ ;  /* 0x000000f008027810 */ /* 0x000fc80007f3e0ff */
[----:B------:R-:W-:Y:S01]  /*64b0*/  R2UR UR6, R2 ;  /* 0x00000000020672ca */ /* 0x000fe200000e0000 */
[----:B------:R-:W-:Y:S01]  /*64c0*/  IMAD.X R3, RZ, RZ, R0, P1 ;  /* 0x000000ffff037224 */ /* 0x000fe200008e0600 */
[----:B---3--:R-:W-:-:S04]  /*64d0*/  ISETP.GE.AND P1, PT, R12, 0x81, PT ;  /* 0x000000810c00780c */ /* 0x008fc80003f26270 */
[----:B------:R-:W-:-:S13]  /*64e0*/  R2UR UR7, R3 ;  /* 0x00000000030772ca */ /* 0x000fda00000e0000 */
[----:B------:R-:W-:Y:S01]  /*64f0*/  UTMALDG.4D [UR16], [UR6], desc[UR14] ;  /* 0x00000e10060075b4 */ /* 0x000fe20008019000 */
[----:B------:R1:W-:Y:S01]  /*6500*/  UBLKCP.S.G [UR30], [UR4], UR25 ;  /* 0x0000001e040073ba */ /* 0x0003e20008000219 */
[----:B------:R2:W-:Y:S01]  /*6510*/  SYNCS.ARRIVE.TRANS64 RZ, [R11+URZ+0x30c00], R4 ;  /* 0x030c00040bff79a7 */ /* 0x0005e2000800003f */
[----:B------:R2:W-:Y:S01]  /*6520*/  UTMALDG.4D [UR8], [UR32], desc[UR22] ;  /* 0x00001608200075b4 */ /* 0x0005e20008019000 */
[----:B-1----:R-:W-:Y:S02]  /*6530*/  UMOV UR25, UR9 ;  /* 0x0000000900197c82 */ /* 0x002fe40008000000 */
[----:B------:R2:W-:Y:S01]  /*6540*/  UTMALDG.4D [UR24], [UR34], desc[UR22] ;  /* 0x00001618220075b4 */ /* 0x0005e20008019000 */
[----:B------:R-:W-:Y:S05]  /*6550*/  @!P1 BRA `(.L_x_58) ;  /* 0x0000000c002c9947 */ /* 0x000fea0003800000 */
[----:B------:R-:W1:Y:S01]  /*6560*/  S2R R13, SR_TID.X ;  /* 0x00000000000d7919 */ /* 0x000e620000002100 */
[C---:B--2---:R-:W-:Y:S01]  /*6570*/  VIADD R4, R12.reuse, 0x7f ;  /* 0x0000007f0c047836 */ /* 0x044fe20000000000 */
[----:B------:R-:W-:Y:S01]  /*6580*/  ISETP.GE.AND P1, PT, R12, 0x101, PT ;  /* 0x000001010c00780c */ /* 0x000fe20003f26270 */
[----:B------:R-:W-:Y:S02]  /*6590*/  IMAD.MOV.U32 R20, RZ, RZ, RZ ;  /* 0x000000ffff147224 */ /* 0x000fe400078e00ff */
[----:B------:R-:W-:Y:S01]  /*65a0*/  IMAD.MOV.U32 R15, RZ, RZ, RZ ;  /* 0x000000ffff0f7224 */ /* 0x000fe200078e00ff */
[----:B------:R-:W-:-:S04]  /*65b0*/  SHF.R.S32.HI R9, RZ, 0x1f, R4 ;  /* 0x0000001fff097819 */ /* 0x000fc80000011404 */
[----:B------:R-:W-:Y:S01]  /*65c0*/  LEA.HI R4, R9, R4, RZ, 0x7 ;  /* 0x0000000409047211 */ /* 0x000fe200078f38ff */
[----:B------:R-:W-:-:S03]  /*65d0*/  IMAD.MOV.U32 R9, RZ, RZ, 0x1 ;  /* 0x00000001ff097424 */ /* 0x000fc600078e00ff */
[----:B------:R-:W-:-:S04]  /*65e0*/  LEA.HI.SX32 R4, R4, 0xffffffff, 0x19 ;  /* 0xffffffff04047811 */ /* 0x000fc800078fcaff */
[----:B------:R-:W-:-:S04]  /*65f0*/  VIMNMX R4, R4, 0x1, !PT ;  /* 0x0000000104047848 */ /* 0x000fc80007fe0100 */
[----:B------:R-:W-:Y:S02]  /*6600*/  LOP3.LUT R19, R4, 0x1, RZ, 0xc0, !PT ;  /* 0x0000000104137812 */ /* 0x000fe400078ec0ff */
[----:B-1----:R-:W-:Y:S01]  /*6610*/  LOP3.LUT R14, R13, 0x1f, RZ, 0xc0, !PT ;  /* 0x0000001f0d0e7812 */ /* 0x002fe200078ec0ff */
[----:B------:R-:W-:Y:S06]  /*6620*/  @!P1 BRA `(.L_x_59) ;  /* 0x0000000800009947 */ /* 0x000fec0003800000 */
[----:B------:R-:W-:Y:S02]  /*6630*/  IMAD.IADD R18, R4, 0x1, -R19 ;  /* 0x0000000104127824 */ /* 0x000fe400078e0a13 */
[----:B------:R-:W-:Y:S02]  /*6640*/  IMAD.MOV.U32 R9, RZ, RZ, 0x1 ;  /* 0x00000001ff097424 */ /* 0x000fe400078e00ff */
[----:B------:R-:W-:-:S07]  /*6650*/  IMAD.MOV.U32 R15, RZ, RZ, RZ ;  /* 0x000000ffff0f7224 */ /* 0x000fce00078e00ff */
.L_x_68:
[----:B------:R-:W-:-:S04]  /*6660*/  SHF.L.U32 R21, R9, 0x1f, RZ ;  /* 0x0000001f09157819 */ /* 0x000fc800000006ff */
[----:B-1----:R-:W1:Y:S02]  /*6670*/  SYNCS.PHASECHK.TRANS64.TRYWAIT P1, [R11+URZ+0x30c40], R21 ;  /* 0x030c40150b0075a7 */ /* 0x002e64000802017f */
[----:B-12---:R-:W-:Y:S05]  /*6680*/  @!P1 BRA `(.L_x_60) ;  /* 0x0000001000a49947 */ /* 0x006fea0003800000 */
.L_x_85:
[----:B------:R-:W-:Y:S05]  /*6690*/  @P0 BRA `(.L_x_61) ;  /* 0x0000000000140947 */ /* 0x000fea0003800000 */
[----:B------:R-:W-:Y:S01]  /*66a0*/  ISETP.NE.AND P1, PT, R14, RZ, PT ;  /* 0x000000ff0e00720c */ /* 0x000fe20003f25270 */
[----:B------:R-:W-:-:S04]  /*66b0*/  IMAD.MOV.U32 R0, RZ, RZ, 0x4200 ;  /* 0x00004200ff007424 */ /* 0x000fc800078e00ff */
[----:B------:R2:W-:Y:S08]  /*66c0*/  SYNCS.ARRIVE.TRANS64 RZ, [R11+URZ+0x30c30], R0 ;  /* 0x030c30000bff79a7 */ /* 0x0005f0000800003f */
[----:B------:R-:W-:Y:S05]  /*66d0*/  @!P1 BRA `(.L_x_61) ;  /* 0x0000000000049947 */ /* 0x000fea0003800000 */
[----:B------:R-:W-:Y:S01]  /*66e0*/  BPT.TRAP 0x1 ;  /* 0x000000040000795c */ /* 0x000fe20000300000 */
.L_x_61:
[----:B------:R-:W3:Y:S01]  /*66f0*/  LDC.64 R12, c[0x0][0x728] ;  /* 0x0001ca00ff0c7b82 */ /* 0x000ee20000000a00 */
[----:B------:R-:W-:Y:S01]  /*6700*/  IMAD.SHL.U32 R17, R15, 0x80, RZ ;  /* 0x000000800f117824 */ /* 0x000fe200078e00ff */
[----:B------:R-:W-:Y:S01]  /*6710*/  R2UR UR6, R11 ;  /* 0x000000000b0672ca */ /* 0x000fe200000e0000 */
[----:B------:R-:W-:Y:S01]  /*6720*/  UMOV UR14, 0x0 ;  /* 0x00000000000e7882 */ /* 0x000fe20000000000 */
[----:B------:R-:W-:Y:S01]  /*6730*/  UMOV UR15, 0x14f00000 ;  /* 0x14f00000000f7882 */ /* 0x000fe20000000000 */
[----:B------:R-:W-:Y:S01]  /*6740*/  UMOV UR18, URZ ;  /* 0x0000003f00127c82 */ /* 0x000fe20008000000 */
[C---:B--2---:R-:W-:Y:S01]  /*6750*/  IADD3 R0, P1, R17.reuse, R6, RZ ;  /* 0x0000000611007210 */ /* 0x044fe20007f3e0ff */
[----:B------:R-:W-:Y:S01]  /*6760*/  UMOV UR13, 0x20 ;  /* 0x00000020000d7882 */ /* 0x000fe20000000000 */
[----:B------:R-:W2:Y:S01]  /*6770*/  LDC.64 R4, c[0x0][0x198] ;  /* 0x00006600ff047b82 */ /* 0x000ea20000000a00 */
[----:B------:R-:W-:-:S06]  /*6780*/  R2UR UR19, R17 ;  /* 0x00000000111372ca */ /* 0x000fcc00000e0000 */
[----:B------:R-:W-:Y:S02]  /*6790*/  UIADD3 UR16, UR6, 0x18000, URZ ;  /* 0x0001800006107890 */ /* 0x000fe4000fffe03f */
[----:B------:R-:W-:Y:S02]  /*67a0*/  UIADD3 UR17, UR6, 0x30c30, URZ ;  /* 0x00030c3006117890 */ /* 0x000fe4000fffe03f */
[----:B------:R-:W-:Y:S01]  /*67b0*/  UIADD3 UR6, UR6, 0x20400, URZ ;  /* 0x0002040006067890 */ /* 0x000fe2000fffe03f */
[----:B---3--:R-:W-:-:S04]  /*67c0*/  LEA R2, P2, R0, R12, 0x2 ;  /* 0x0000000c00027211 */ /* 0x008fc800078410ff */
[----:B------:R-:W-:Y:S01]  /*67d0*/  UMOV UR7, UR17 ;  /* 0x0000001100077c82 */ /* 0x000fe20008000000 */
[----:B------:R-:W-:Y:S02]  /*67e0*/  R2UR UR8, R2 ;  /* 0x00000000020872ca */ /* 0x000fe400000e0000 */
[----:B------:R-:W-:Y:S01]  /*67f0*/  LEA.HI.X.SX32 R2, R17, R10, 0x1, P1 ;  /* 0x0000000a11027211 */ /* 0x000fe200008f0eff */
[----:B--2---:R-:W-:-:S03]  /*6800*/  IMAD.MOV.U32 R8, RZ, RZ, R4 ;  /* 0x000000ffff087224 */ /* 0x004fc600078e0004 */
[----:B------:R-:W-:Y:S02]  /*6810*/  LEA.HI.X R0, R0, R13, R2, 0x2, P2 ;  /* 0x0000000d00007211 */ /* 0x000fe400010f1402 */
[----:B------:R-:W-:Y:S02]  /*6820*/  IADD3 R4, P1, R8, 0x1f0, RZ ;  /* 0x000001f008047810 */ /* 0x000fe40007f3e0ff */
[----:B------:R-:W-:Y:S01]  /*6830*/  R2UR UR9, R0 ;  /* 0x00000000000972ca */ /* 0x000fe200000e0000 */
[----:B------:R-:W-:Y:S01]  /*6840*/  IMAD.MOV.U32 R0, RZ, RZ, R5 ;  /* 0x000000ffff007224 */ /* 0x000fe200078e0005 */
[----:B------:R-:W-:-:S03]  /*6850*/  R2UR UR10, R4 ;  /* 0x00000000040a72ca */ /* 0x000fc600000e0000 */
[----:B------:R-:W-:-:S05]  /*6860*/  IMAD.X R5, RZ, RZ, R0, P1 ;  /* 0x000000ffff057224 */ /* 0x000fca00008e0600 */
[----:B------:R-:W-:-:S13]  /*6870*/  R2UR UR11, R5 ;  /* 0x00000000050b72ca */ /* 0x000fda00000e0000 */
[----:B------:R2:W-:Y:S01]  /*6880*/  UTMALDG.4D [UR16], [UR10], desc[UR14] ;  /* 0x00000e100a0075b4 */ /* 0x0005e20008019000 */
[----:B------:R2:W-:Y:S01]  /*6890*/  UBLKCP.S.G [UR6], [UR8], UR13 ;  /* 0x00000006080073ba */ /* 0x0005e2000800020d */
[----:B------:R-:W3:Y:S02]  /*68a0*/  SYNCS.PHASECHK.TRANS64.TRYWAIT P1, [R11+URZ+0x30c28], R21 ;  /* 0x030c28150b0075a7 */ /* 0x000ee4000802017f */
[----:B--23--:R-:W-:Y:S05]  /*68b0*/  @!P1 BRA `(.L_x_62) ;  /* 0x00000010002c9947 */ /* 0x00cfea0003800000 */
.L_x_86:
[----:B------:R-:W-:Y:S05]  /*68c0*/  @P0 BRA `(.L_x_63) ;  /* 0x0000000000140947 */ /* 0x000fea0003800000 */
[----:B------:R-:W-:Y:S01]  /*68d0*/  ISETP.NE.AND P1, PT, R14, RZ, PT ;  /* 0x000000ff0e00720c */ /* 0x000fe20003f25270 */
[----:B------:R-:W-:-:S04]  /*68e0*/  IMAD.MOV.U32 R2, RZ, RZ, 0x4200 ;  /* 0x00004200ff027424 */ /* 0x000fc800078e00ff */
[----:B------:R3:W-:Y:S08]  /*68f0*/  SYNCS.ARRIVE.TRANS64 RZ, [R11+URZ+0x30c18], R2 ;  /* 0x030c18020bff79a7 */ /* 0x0007f0000800003f */
[----:B------:R-:W-:Y:S05]  /*6900*/  @!P1 BRA `(.L_x_63) ;  /* 0x0000000000049947 */ /* 0x000fea0003800000 */
[----:B------:R-:W-:Y:S01]  /*6910*/  BPT.TRAP 0x1 ;  /* 0x000000040000795c */ /* 0x000fe20000300000 */
.L_x_63:
[----:B------:R-:W-:Y:S01]  /*6920*/  VIADD R17, R17, 0x80 ;  /* 0x0000008011117836 */ /* 0x000fe20000000000 */
[----:B------:R-:W-:Y:S01]  /*6930*/  R2UR UR17, R11 ;  /* 0x000000000b1172ca */ /* 0x000fe200000e0000 */
[----:B------:R-:W-:Y:S01]  /*6940*/  UMOV UR14, 0x0 ;  /* 0x00000000000e7882 */ /* 0x000fe20000000000 */
[----:B---3--:R-:W-:Y:S01]  /*6950*/  IADD3 R2, P1, R8, 0xf0, RZ ;  /* 0x000000f008027810 */ /* 0x008fe20007f3e0ff */
[----:B------:R-:W-:Y:S01]  /*6960*/  UMOV UR15, 0x14f00000 ;  /* 0x14f00000000f7882 */ /* 0x000fe20000000000 */
[----:B------:R-:W-:Y:S01]  /*6970*/  R2UR UR19, R17 ;  /* 0x00000000111372ca */ /* 0x000fe200000e0000 */
[----:B------:R-:W-:Y:S01]  /*6980*/  UMOV UR18, URZ ;  /* 0x0000003f00127c82 */ /* 0x000fe20008000000 */
[----:B------:R-:W-:Y:S01]  /*6990*/  R2UR UR10, R2 ;  /* 0x00000000020a72ca */ /* 0x000fe200000e0000 */
[----:B------:R-:W-:Y:S01]  /*69a0*/  IMAD.X R3, RZ, RZ, R0, P1 ;  /* 0x000000ffff037224 */ /* 0x000fe200008e0600 */
[----:B------:R-:W-:-:S04]  /*69b0*/  UMOV UR13, 0x20 ;  /* 0x00000020000d7882 */ /* 0x000fc80000000000 */
[----:B------:R-:W-:Y:S01]  /*69c0*/  R2UR UR11, R3 ;  /* 0x00000000030b72ca */ /* 0x000fe200000e0000 */
[----:B------:R-:W-:Y:S02]  /*69d0*/  UIADD3 UR8, UR17, 0x20200, URZ ;  /* 0x0002020011087890 */ /* 0x000fe4000fffe03f */
[----:B------:R-:W-:Y:S02]  /*69e0*/  UIADD3 UR16, UR17, 0x14000, URZ ;  /* 0x0001400011107890 */ /* 0x000fe4000fffe03f */
[----:B------:R-:W-:Y:S02]  /*69f0*/  UIADD3 UR17, UR17, 0x30c18, URZ ;  /* 0x00030c1811117890 */ /* 0x000fe4000fffe03f */
[----:B------:R-:W-:-:S05]  /*6a00*/  UIMAD.WIDE UR6, UR19, 0x4, UR4 ;  /* 0x00000004130678a5 */ /* 0x000fca000f8e0204 */
[----:B------:R-:W-:Y:S02]  /*6a10*/  UMOV UR9, UR17 ;  /* 0x0000001100097c82 */ /* 0x000fe40008000000 */
[----:B------:R3:W-:Y:S02]  /*6a20*/  UTMALDG.4D [UR16], [UR10], desc[UR14] ;  /* 0x00000e100a0075b4 */ /* 0x0007e40008019000 */
[----:B------:R3:W-:Y:S01]  /*6a30*/  UBLKCP.S.G [UR8], [UR6], UR13 ;  /* 0x00000008060073ba */ /* 0x0007e2000800020d */
[----:B------:R-:W4:Y:S02]  /*6a40*/  SYNCS.PHASECHK.TRANS64.TRYWAIT P1, [R11+URZ+0x30c48], R21 ;  /* 0x030c48150b0075a7 */ /* 0x000f24000802017f */
[----:B---34-:R-:W-:Y:S05]  /*6a50*/  @!P1 BRA `(.L_x_64) ;  /* 0x0000000c00d89947 */ /* 0x018fea0003800000 */
.L_x_87:
[----:B-123--:R-:W-:Y:S01]  /*6a60*/  SHF.R.S32.HI R21, RZ, 0x1f, R17 ;  /* 0x0000001fff157819 */ /* 0x00efe20000011411 */
[----:B------:R-:W-:Y:S06]  /*6a70*/  @P0 BRA `(.L_x_65) ;  /* 0x00000000001c0947 */ /* 0x000fec0003800000 */
[----:B------:R-:W-:-:S04]  /*6a80*/  IMAD.MOV.U32 R14, RZ, RZ, 0x4200 ;  /* 0x00004200ff0e7424 */ /* 0x000fc800078e00ff */
[----:B------:R1:W-:Y:S02]  /*6a90*/  SYNCS.ARRIVE.TRANS64 RZ, [R11+URZ+0x30c38], R14 ;  /* 0x030c380e0bff79a7 */ /* 0x0003e4000800003f */
[----:B-1----:R-:W1:Y:S02]  /*6aa0*/  S2R R14, SR_TID.X ;  /* 0x00000000000e7919 */ /* 0x002e640000002100 */
[----:B-1----:R-:W-:-:S04]  /*6ab0*/  LOP3.LUT R14, R14, 0x1f, RZ, 0xc0, !PT ;  /* 0x0000001f0e0e7812 */ /* 0x002fc800078ec0ff */
[----:B------:R-:W-:-:S13]  /*6ac0*/  ISETP.NE.AND P1, PT, R14, RZ, PT ;  /* 0x000000ff0e00720c */ /* 0x000fda0003f25270 */
[----:B------:R-:W-:Y:S05]  /*6ad0*/  @!P1 BRA `(.L_x_65) ;  /* 0x0000000000049947 */ /* 0x000fea0003800000 */
[----:B------:R-:W-:Y:S01]  /*6ae0*/  BPT.TRAP 0x1 ;  /* 0x000000040000795c */ /* 0x000fe20000300000 */
.L_x_65:
[C---:B------:R-:W-:Y:S01]  /*6af0*/  R2UR UR19, R17.reuse ;  /* 0x00000000111372ca */ /* 0x040fe200000e0000 */
[----:B------:R-:W-:Y:S01]  /*6b00*/  UMOV UR8, 0x0 ;  /* 0x0000000000087882 */ /* 0x000fe20000000000 */
[----:B------:R-:W-:Y:S01]  /*6b10*/  IADD3 R17, P1, R17, R6, RZ ;  /* 0x0000000611117210 */ /* 0x000fe20007f3e0ff */
[----:B------:R-:W-:Y:S01]  /*6b20*/  UMOV UR9, 0x14f00000 ;  /* 0x14f0000000097882 */ /* 0x000fe20000000000 */
[----:B------:R-:W-:Y:S01]  /*6b30*/  R2UR UR10, R11 ;  /* 0x000000000b0a72ca */ /* 0x000fe200000e0000 */
[----:B------:R-:W-:Y:S01]  /*6b40*/  UMOV UR18, URZ ;  /* 0x0000003f00127c82 */ /* 0x000fe20008000000 */
[----:B------:R-:W-:Y:S01]  /*6b50*/  R2UR UR6, R4 ;  /* 0x00000000040672ca */ /* 0x000fe200000e0000 */
[----:B------:R-:W-:Y:S01]  /*6b60*/  IMAD.X R21, R21, 0x1, R10, P1 ;  /* 0x0000000115157824 */ /* 0x000fe200008e060a */
[----:B------:R-:W-:Y:S01]  /*6b70*/  LEA R12, P1, R17, R12, 0x2 ;  /* 0x0000000c110c7211 */ /* 0x000fe200078210ff */
[----:B------:R-:W-:Y:S01]  /*6b80*/  UMOV UR13, 0x20 ;  /* 0x00000020000d7882 */ /* 0x000fe20000000000 */
[----:B------:R-:W-:-:S02]  /*6b90*/  R2UR UR7, R5 ;  /* 0x00000000050772ca */ /* 0x000fc400000e0000 */
[----:B------:R-:W-:Y:S02]  /*6ba0*/  LEA.HI.X R21, R17, R13, R21, 0x2, P1 ;  /* 0x0000000d11157211 */ /* 0x000fe400008f1415 */
[----:B------:R-:W-:Y:S02]  /*6bb0*/  R2UR UR14, R12 ;  /* 0x000000000c0e72ca */ /* 0x000fe400000e0000 */
[----:B------:R-:W-:Y:S01]  /*6bc0*/  R2UR UR15, R21 ;  /* 0x00000000150f72ca */ /* 0x000fe200000e0000 */
[----:B------:R-:W-:Y:S01]  /*6bd0*/  UIADD3 UR16, UR10, 0x1c000, URZ ;  /* 0x0001c0000a107890 */ /* 0x000fe2000fffe03f */
[----:B------:R-:W-:Y:S01]  /*6be0*/  LOP3.LUT R9, R9, 0x1, RZ, 0x3c, !PT ;  /* 0x0000000109097812 */ /* 0x000fe200078e3cff */
[----:B------:R-:W-:Y:S02]  /*6bf0*/  UIADD3 UR17, UR10, 0x30c38, URZ ;  /* 0x00030c380a117890 */ /* 0x000fe4000fffe03f */
[----:B------:R-:W-:Y:S01]  /*6c00*/  UIADD3 UR10, UR10, 0x20600, URZ ;  /* 0x000206000a0a7890 */ /* 0x000fe2000fffe03f */
[----:B------:R-:W-:-:S04]  /*6c10*/  SHF.L.U32 R4, R9, 0x1f, RZ ;  /* 0x0000001f09047819 */ /* 0x000fc800000006ff */
[----:B------:R-:W-:Y:S02]  /*6c20*/  UMOV UR11, UR17 ;  /* 0x00000011000b7c82 */ /* 0x000fe40008000000 */
[----:B------:R1:W-:Y:S02]  /*6c30*/  UTMALDG.4D [UR16], [UR6], desc[UR8] ;  /* 0x00000810060075b4 */ /* 0x0003e40008019000 */
[----:B------:R1:W-:Y:S01]  /*6c40*/  UBLKCP.S.G [UR10], [UR14], UR13 ;  /* 0x0000000a0e0073ba */ /* 0x0003e2000800020d */
[----:B------:R-:W2:Y:S02]  /*6c50*/  SYNCS.PHASECHK.TRANS64.TRYWAIT P1, [R11+URZ+0x30c20], R4 ;  /* 0x030c20040b0075a7 */ /* 0x000ea4000802017f */
[----:B-12---:R-:W-:Y:S05]  /*6c60*/  @!P1 BRA `(.L_x_66) ;  /* 0x0000000c00689947 */ /* 0x006fea0003800000 */
.L_x_89:
[----:B------:R-:W-:Y:S05]  /*6c70*/  @P0 BRA `(.L_x_67) ;  /* 0x0000000000140947 */ /* 0x000fea0003800000 */
[----:B------:R-:W-:Y:S01]  /*6c80*/  ISETP.NE.AND P1, PT, R14, RZ, PT ;  /* 0x000000ff0e00720c */ /* 0x000fe20003f25270 */
[----:B-1----:R-:W-:-:S04]  /*6c90*/  IMAD.MOV.U32 R4, RZ, RZ, 0x4200 ;  /* 0x00004200ff047424 */ /* 0x002fc800078e00ff */
[----:B------:R2:W-:Y:S08]  /*6ca0*/  SYNCS.ARRIVE.TRANS64 RZ, [R11+URZ+0x30c10], R4 ;  /* 0x030c10040bff79a7 */ /* 0x0005f0000800003f */
[----:B------:R-:W-:Y:S05]  /*6cb0*/  @!P1 BRA `(.L_x_67) ;  /* 0x0000000000049947 */ /* 0x000fea0003800000 */
[----:B------:R-:W-:Y:S01]  /*6cc0*/  BPT.TRAP 0x1 ;  /* 0x000000040000795c */ /* 0x000fe20000300000 */
.L_x_67:
[----:B------:R-:W-:Y:S01]  /*6cd0*/  R2UR UR6, R15 ;  /* 0x000000000f0672ca */ /* 0x000fe200000e0000 */
[----:B------:R-:W-:Y:S01]  /*6ce0*/  VIADD R18, R18, 0xfffffffe ;  /* 0xfffffffe12127836 */ /* 0x000fe20000000000 */
[----:B------:R-:W-:Y:S01]  /*6cf0*/  R2UR UR17, R11 ;  /* 0x000000000b1172ca */ /* 0x000fe200000e0000 */
[----:B------:R-:W-:Y:S01]  /*6d00*/  UMOV UR22, 0x0 ;  /* 0x0000000000167882 */ /* 0x000fe20000000000 */
[----:B------:R-:W-:Y:S01]  /*6d10*/  R2UR UR14, R2 ;  /* 0x00000000020e72ca */ /* 0x000fe200000e0000 */
[----:B------:R-:W-:Y:S01]  /*6d20*/  UMOV UR23, 0x14f00000 ;  /* 0x14f0000000177882 */ /* 0x000fe20000000000 */
[----:B------:R-:W-:Y:S01]  /*6d30*/  R2UR UR15, R3 ;  /* 0x00000000030f72ca */ /* 0x000fe200000e0000 */
[----:B------:R-:W-:Y:S01]  /*6d40*/  UMOV UR18, URZ ;  /* 0x0000003f00127c82 */ /* 0x000fe20008000000 */
[----:B------:R-:W-:Y:S01]  /*6d50*/  ISETP.NE.AND P1, PT, R18, RZ, PT ;  /* 0x000000ff1200720c */ /* 0x000fe20003f25270 */
[----:B------:R-:W-:-:S04]  /*6d60*/  UMOV UR7, 0x20 ;  /* 0x0000002000077882 */ /* 0x000fc80000000000 */
[----:B------:R-:W-:Y:S02]  /*6d70*/  UIADD3 UR6, UR6, 0x2, URZ ;  /* 0x0000000206067890 */ /* 0x000fe4000fffe03f */
[----:B------:R-:W-:Y:S02]  /*6d80*/  UIADD3 UR10, UR17, 0x20000, URZ ;  /* 0x00020000110a7890 */ /* 0x000fe4000fffe03f */
[----:B------:R-:W-:Y:S02]  /*6d90*/  USHF.L.U32 UR19, UR6, 0x7, URZ ;  /* 0x0000000706137899 */ /* 0x000fe4000800063f */
[----:B------:R-:W-:Y:S01]  /*6da0*/  UIADD3 UR16, UR17, 0x10000, URZ ;  /* 0x0001000011107890 */ /* 0x000fe2000fffe03f */
[----:B------:R-:W-:Y:S01]  /*6db0*/  IMAD.U32 R15, RZ, RZ, UR6 ;  /* 0x00000006ff0f7e24 */ /* 0x000fe2000f8e00ff */
[----:B------:R-:W-:Y:S02]  /*6dc0*/  UIADD3 UR17, UR17, 0x30c10, URZ ;  /* 0x00030c1011117890 */ /* 0x000fe4000fffe03f */
[----:B------:R-:W-:-:S05]  /*6dd0*/  UIMAD.WIDE UR8, UR19, 0x4, UR4 ;  /* 0x00000004130878a5 */ /* 0x000fca000f8e0204 */
[----:B------:R-:W-:Y:S02]  /*6de0*/  UMOV UR11, UR17 ;  /* 0x00000011000b7c82 */ /* 0x000fe40008000000 */
[----:B------:R3:W-:Y:S02]  /*6df0*/  UTMALDG.4D [UR16], [UR14], desc[UR22] ;  /* 0x000016100e0075b4 */ /* 0x0007e40008019000 */
[----:B------:R3:W-:Y:S02]  /*6e00*/  UBLKCP.S.G [UR10], [UR8], UR7 ;  /* 0x0000000a080073ba */ /* 0x0007e40008000207 */
[----:B---3--:R-:W-:Y:S05]  /*6e10*/  @P1 BRA `(.L_x_68) ;  /* 0xfffffff800101947 */ /* 0x008fea000383ffff */
[----:B------:R-:W-:-:S07]  /*6e20*/  IMAD.U32 R5, RZ, RZ, UR19 ;  /* 0x00000013ff057e24 */ /* 0x000fce000f8e00ff */
.L_x_59:
[----:B------:R-:W-:-:S13]  /*6e30*/  ISETP.NE.AND P1, PT, R19, RZ, PT ;  /* 0x000000ff1300720c */ /* 0x000fda0003f25270 */
[----:B------:R-:W-:Y:S05]  /*6e40*/  @!P1 BRA `(.L_x_58) ;  /* 0x0000000000f09947 */ /* 0x000fea0003800000 */
[----:B------:R-:W-:-:S04]  /*6e50*/  SHF.L.U32 R12, R9, 0x1f, RZ ;  /* 0x0000001f090c7819 */ /* 0x000fc800000006ff */
[----:B------:R-:W3:Y:S02]  /*6e60*/  SYNCS.PHASECHK.TRANS64.TRYWAIT P1, [R11+URZ+0x30c40], R12 ;  /* 0x030c400c0b0075a7 */ /* 0x000ee4000802017f */
[----:B---3--:R-:W-:Y:S05]  /*6e70*/  @!P1 BRA `(.L_x_69) ;  /* 0x0000000800fc9947 */ /* 0x008fea0003800000 */
.L_x_90:
[----:B------:R-:W-:Y:S05]  /*6e80*/  @P0 BRA `(.L_x_70) ;  /* 0x0000000000140947 */ /* 0x000fea0003800000 */
[----:B------:R-:W-:Y:S01]  /*6e90*/  ISETP.NE.AND P1, PT, R14, RZ, PT ;  /* 0x000000ff0e00720c */ /* 0x000fe20003f25270 */
[----:B-12---:R-:W-:-:S04]  /*6ea0*/  IMAD.MOV.U32 R4, RZ, RZ, 0x4200 ;  /* 0x00004200ff047424 */ /* 0x006fc800078e00ff */
[----:B------:R4:W-:Y:S08]  /*6eb0*/  SYNCS.ARRIVE.TRANS64 RZ, [R11+URZ+0x30c30], R4 ;  /* 0x030c30040bff79a7 */ /* 0x0009f0000800003f */
[----:B------:R-:W-:Y:S05]  /*6ec0*/  @!P1 BRA `(.L_x_70) ;  /* 0x0000000000049947 */ /* 0x000fea0003800000 */
[----:B------:R-:W-:Y:S01]  /*6ed0*/  BPT.TRAP 0x1 ;  /* 0x000000040000795c */ /* 0x000fe20000300000 */
.L_x_70:
[----:B-12-4-:R-:W1:Y:S01]  /*6ee0*/  LDC.64 R4, c[0x0][0x728] ;  /* 0x0001ca00ff047b82 */ /* 0x016e620000000a00 */
[----:B------:R-:W-:Y:S01]  /*6ef0*/  IMAD.SHL.U32 R15, R15, 0x80, RZ ;  /* 0x000000800f0f7824 */ /* 0x000fe200078e00ff */
[----:B------:R-:W-:Y:S01]  /*6f00*/  R2UR UR10, R11 ;  /* 0x000000000b0a72ca */ /* 0x000fe200000e0000 */
[----:B------:R-:W-:Y:S01]  /*6f10*/  UMOV UR8, 0x0 ;  /* 0x0000000000087882 */ /* 0x000fe20000000000 */
[----:B------:R-:W-:Y:S01]  /*6f20*/  UMOV UR9, 0x14f00000 ;  /* 0x14f0000000097882 */ /* 0x000fe20000000000 */
[----:B------:R-:W-:Y:S01]  /*6f30*/  UMOV UR18, URZ ;  /* 0x0000003f00127c82 */ /* 0x000fe20008000000 */
[C---:B------:R-:W-:Y:S01]  /*6f40*/  IADD3 R13, P1, R15.reuse, R6, RZ ;  /* 0x000000060f0d7210 */ /* 0x040fe20007f3e0ff */
[----:B------:R-:W-:Y:S01]  /*6f50*/  UMOV UR13, 0x20 ;  /* 0x00000020000d7882 */ /* 0x000fe20000000000 */
[----:B------:R-:W-:-:S07]  /*6f60*/  R2UR UR19, R15 ;  /* 0x000000000f1372ca */ /* 0x000fce00000e0000 */
[----:B------:R-:W-:Y:S02]  /*6f70*/  UIADD3 UR16, UR10, 0x18000, URZ ;  /* 0x000180000a107890 */ /* 0x000fe4000fffe03f */
[----:B------:R-:W-:Y:S02]  /*6f80*/  UIADD3 UR17, UR10, 0x30c30, URZ ;  /* 0x00030c300a117890 */ /* 0x000fe4000fffe03f */
[----:B------:R-:W-:Y:S01]  /*6f90*/  UIADD3 UR10, UR10, 0x20400, URZ ;  /* 0x000204000a0a7890 */ /* 0x000fe2000fffe03f */
[----:B-1----:R-:W-:-:S04]  /*6fa0*/  LEA R4, P2, R13, R4, 0x2 ;  /* 0x000000040d047211 */ /* 0x002fc800078410ff */
[----:B------:R-:W-:Y:S01]  /*6fb0*/  UMOV UR11, UR17 ;  /* 0x00000011000b7c82 */ /* 0x000fe20008000000 */
[----:B------:R-:W-:Y:S02]  /*6fc0*/  R2UR UR14, R4 ;  /* 0x00000000040e72ca */ /* 0x000fe400000e0000 */
[----:B------:R-:W-:-:S04]  /*6fd0*/  LEA.HI.X.SX32 R4, R15, R10, 0x1, P1 ;  /* 0x0000000a0f047211 */ /* 0x000fc800008f0eff */
[----:B------:R-:W-:Y:S02]  /*6fe0*/  LEA.HI.X R5, R13, R5, R4, 0x2, P2 ;  /* 0x000000050d057211 */ /* 0x000fe400010f1404 */
[----:B------:R-:W-:Y:S02]  /*6ff0*/  IADD3 R4, P1, R8, 0x1f0, RZ ;  /* 0x000001f008047810 */ /* 0x000fe40007f3e0ff */
[----:B------:R-:W-:Y:S02]  /*7000*/  R2UR UR15, R5 ;  /* 0x00000000050f72ca */ /* 0x000fe400000e0000 */
[----:B------:R-:W-:Y:S01]  /*7010*/  R2UR UR6, R4 ;  /* 0x00000000040672ca */ /* 0x000fe200000e0000 */
[----:B------:R-:W-:-:S05]  /*7020*/  IMAD.X R4, RZ, RZ, R0, P1 ;  /* 0x000000ffff047224 */ /* 0x000fca00008e0600 */
[----:B------:R-:W-:-:S13]  /*7030*/  R2UR UR7, R4 ;  /* 0x00000000040772ca */ /* 0x000fda00000e0000 */
[----:B------:R1:W-:Y:S01]  /*7040*/  UTMALDG.4D [UR16], [UR6], desc[UR8] ;  /* 0x00000810060075b4 */ /* 0x0003e20008019000 */
[----:B------:R1:W-:Y:S01]  /*7050*/  UBLKCP.S.G [UR10], [UR14], UR13 ;  /* 0x0000000a0e0073ba */ /* 0x0003e2000800020d */
[----:B------:R-:W2:Y:S02]  /*7060*/  SYNCS.PHASECHK.TRANS64.TRYWAIT P1, [R11+URZ+0x30c28], R12 ;  /* 0x030c280c0b0075a7 */ /* 0x000ea4000802017f */
[----:B-12---:R-:W-:Y:S05]  /*7070*/  @!P1 BRA `(.L_x_71) ;  /* 0x0000000800909947 */ /* 0x006fea0003800000 */
.L_x_91:
[----:B------:R-:W-:Y:S05]  /*7080*/  @P0 BRA `(.L_x_72) ;  /* 0x0000000000140947 */ /* 0x000fea0003800000 */
[----:B------:R-:W-:Y:S01]  /*7090*/  ISETP.NE.AND P0, PT, R14, RZ, PT ;  /* 0x000000ff0e00720c */ /* 0x000fe20003f05270 */
[----:B------:R-:W-:-:S04]  /*70a0*/  IMAD.MOV.U32 R4, RZ, RZ, 0x4200 ;  /* 0x00004200ff047424 */ /* 0x000fc800078e00ff */
[----:B------:R2:W-:Y:S08]  /*70b0*/  SYNCS.ARRIVE.TRANS64 RZ, [R11+URZ+0x30c18], R4 ;  /* 0x030c18040bff79a7 */ /* 0x0005f0000800003f */
[----:B------:R-:W-:Y:S05]  /*70c0*/  @!P0 BRA `(.L_x_72) ;  /* 0x0000000000048947 */ /* 0x000fea0003800000 */
[----:B------:R-:W-:Y:S01]  /*70d0*/  BPT.TRAP 0x1 ;  /* 0x000000040000795c */ /* 0x000fe20000300000 */
.L_x_72:
[----:B------:R-:W-:Y:S01]  /*70e0*/  R2UR UR19, R15 ;  /* 0x000000000f1372ca */ /* 0x000fe200000e0000 */
[----:B------:R-:W-:Y:S01]  /*70f0*/  UMOV UR14, 0x0 ;  /* 0x00000000000e7882 */ /* 0x000fe20000000000 */
[----:B------:R-:W-:Y:S01]  /*7100*/  R2UR UR17, R11 ;  /* 0x000000000b1172ca */ /* 0x000fe200000e0000 */
[----:B------:R-:W-:Y:S01]  /*7110*/  UMOV UR15, 0x14f00000 ;  /* 0x14f00000000f7882 */ /* 0x000fe20000000000 */
[----:B------:R-:W-:Y:S01]  /*7120*/  R2UR UR10, R2 ;  /* 0x00000000020a72ca */ /* 0x000fe200000e0000 */
[----:B------:R-:W-:Y:S01]  /*7130*/  UMOV UR18, URZ ;  /* 0x0000003f00127c82 */ /* 0x000fe20008000000 */
[----:B------:R-:W-:Y:S01]  /*7140*/  R2UR UR11, R3 ;  /* 0x00000000030b72ca */ /* 0x000fe200000e0000 */
[----:B------:R-:W-:Y:S01]  /*7150*/  UMOV UR13, 0x20 ;  /* 0x00000020000d7882 */ /* 0x000fe20000000000 */
[----:B------:R-:W-:-:S05]  /*7160*/  IMAD.MOV.U32 R20, RZ, RZ, 0x1 ;  /* 0x00000001ff147424 */ /* 0x000fca00078e00ff */
[----:B------:R-:W-:Y:S02]  /*7170*/  UIADD3 UR19, UR19, 0x80, URZ ;  /* 0x0000008013137890 */ /* 0x000fe4000fffe03f */
[----:B------:R-:W-:Y:S02]  /*7180*/  UIADD3 UR8, UR17, 0x20200, URZ ;  /* 0x0002020011087890 */ /* 0x000fe4000fffe03f */
[----:B------:R-:W-:Y:S02]  /*7190*/  UIADD3 UR16, UR17, 0x14000, URZ ;  /* 0x0001400011107890 */ /* 0x000fe4000fffe03f */
[----:B------:R-:W-:Y:S01]  /*71a0*/  UIADD3 UR17, UR17, 0x30c18, URZ ;  /* 0x00030c1811117890 */ /* 0x000fe2000fffe03f */
[----:B------:R-:W-:Y:S01]  /*71b0*/  IMAD.U32 R5, RZ, RZ, UR19 ;  /* 0x00000013ff057e24 */ /* 0x000fe2000f8e00ff */
[----:B------:R-:W-:-:S05]  /*71c0*/  UIMAD.WIDE UR6, UR19, 0x4, UR4 ;  /* 0x00000004130678a5 */ /* 0x000fca000f8e0204 */
[----:B------:R-:W-:Y:S02]  /*71d0*/  UMOV UR9, UR17 ;  /* 0x0000001100097c82 */ /* 0x000fe40008000000 */
[----:B------:R4:W-:Y:S02]  /*71e0*/  UTMALDG.4D [UR16], [UR10], desc[UR14] ;  /* 0x00000e100a0075b4 */ /* 0x0009e40008019000 */
[----:B------:R4:W-:Y:S02]  /*71f0*/  UBLKCP.S.G [UR8], [UR6], UR13 ;  /* 0x00000008060073ba */ /* 0x0009e4000800020d */
[----:B----4-:R-:W-:Y:S01]  /*7200*/  NOP ;  /* 0x0000000000007918 */ /* 0x010fe20000000000 */
.L_x_58:
[----:B------:R-:W4:Y:S01]  /*7210*/  S2R R2, SR_TID.X ;  /* 0x0000000000027919 */ /* 0x000f220000002100 */
[----:B------:R-:W-:Y:S01]  /*7220*/  IMAD R13, R20, 0x8, R11 ;  /* 0x00000008140d7824 */ /* 0x000fe200078e020b */
[----:B----4-:R-:W-:Y:S02]  /*7230*/  LOP3.LUT R3, R2, 0x7f, RZ, 0xc0, !PT ;  /* 0x0000007f02037812 */ /* 0x010fe400078ec0ff */
[----:B------:R-:W-:Y:S02]  /*7240*/  SHF.L.U32 R2, R9, 0x1f, RZ ;  /* 0x0000001f09027819 */ /* 0x000fe400000006ff */
[----:B------:R-:W-:Y:S02]  /*7250*/  ISETP.NE.AND P1, PT, R3, RZ, PT ;  /* 0x000000ff0300720c */ /* 0x000fe40003f25270 */
[----:B------:R-:W4:Y:S02]  /*7260*/  SYNCS.PHASECHK.TRANS64.TRYWAIT P0, [R13+URZ+0x30c40], R2 ;  /* 0x030c40020d0075a7 */ /* 0x000f24000800017f */
[----:B----4-:R-:W-:Y:S09]  /*7270*/  @!P0 BRA `(.L_x_73) ;  /* 0x0000000800248947 */ /* 0x010ff20003800000 */
.L_x_92:
[----:B------:R-:W-:Y:S05]  /*7280*/  @P1 BRA `(.L_x_74) ;  /* 0x0000000000181947 */ /* 0x000fea0003800000 */
[----:B------:R-:W5:Y:S01]  /*7290*/  S2R R3, SR_TID.X ;  /* 0x0000000000037919 */ /* 0x000f620000002100 */
[----:B----4-:R-:W-:-:S04]  /*72a0*/  IMAD.MOV.U32 R2, RZ, RZ, 0x4200 ;  /* 0x00004200ff027424 */ /* 0x010fc800078e00ff */
[----:B------:R4:W-:Y:S01]  /*72b0*/  SYNCS.ARRIVE.TRANS64 RZ, [R13+URZ+0x30c30], R2 ;  /* 0x030c30020dff79a7 */ /* 0x0009e2000800003f */
[----:B-----5:R-:W-:-:S13]  /*72c0*/  LOP3.LUT P0, RZ, R3, 0x1f, RZ, 0xc0, !PT ;  /* 0x0000001f03ff7812 */ /* 0x020fda000780c0ff */
[----:B----4-:R-:W-:Y:S05]  /*72d0*/  @!P0 BRA `(.L_x_74) ;  /* 0x0000000000048947 */ /* 0x010fea0003800000 */
[----:B--2---:R-:W-:Y:S01]  /*72e0*/  BPT.TRAP 0x1 ;  /* 0x000000040000795c */ /* 0x004fe20000300000 */
.L_x_74:
[----:B----4-:R-:W4:Y:S01]  /*72f0*/  LDC.64 R2, c[0x0][0x728] ;  /* 0x0001ca00ff027b82 */ /* 0x010f220000000a00 */
[----:B------:R-:W-:Y:S01]  /*7300*/  IADD3 R6, P0, R5, R6, RZ ;  /* 0x0000000605067210 */ /* 0x000fe20007f1e0ff */
[C-C-:B-12---:R-:W-:Y:S01]  /*7310*/  IMAD R4, R20.reuse, 0x4000, R11.reuse ;  /* 0x0000400014047824 */ /* 0x146fe200078e020b */
[----:B------:R-:W-:Y:S01]  /*7320*/  R2UR UR17, R13 ;  /* 0x000000000d1172ca */ /* 0x000fe200000e0000 */
[----:B---3--:R-:W-:Y:S01]  /*7330*/  IMAD R11, R20, 0x200, R11 ;  /* 0x00000200140b7824 */ /* 0x008fe200078e020b */
[----:B------:R-:W-:Y:S01]  /*7340*/  LEA.HI.X.SX32 R10, R5, R10, 0x1, P0 ;  /* 0x0000000a050a7211 */ /* 0x000fe200000f0eff */
[----:B------:R-:W-:Y:S01]  /*7350*/  UMOV UR8, 0x0 ;  /* 0x0000000000087882 */ /* 0x000fe20000000000 */
[----:B------:R-:W-:Y:S01]  /*7360*/  R2UR UR16, R4 ;  /* 0x00000000041072ca */ /* 0x000fe200000e0000 */
[----:B------:R-:W-:Y:S01]  /*7370*/  UMOV UR9, 0x14f00000 ;  /* 0x14f0000000097882 */ /* 0x000fe20000000000 */
[----:B------:R-:W-:Y:S01]  /*7380*/  R2UR UR10, R11 ;  /* 0x000000000b0a72ca */ /* 0x000fe200000e0000 */
[----:B------:R-:W-:Y:S01]  /*7390*/  UMOV UR18, URZ ;  /* 0x0000003f00127c82 */ /* 0x000fe20008000000 */
[----:B------:R-:W-:Y:S01]  /*73a0*/  R2UR UR19, R5 ;  /* 0x00000000051372ca */ /* 0x000fe200000e0000 */
[----:B------:R-:W-:-:S04]  /*73b0*/  UMOV UR13, 0x20 ;  /* 0x00000020000d7882 */ /* 0x000fc80000000000 */
[----:B------:R-:W-:-:S04]  /*73c0*/  UIADD3 UR17, UR17, 0x30c30, URZ ;  /* 0x00030c3011117890 */ /* 0x000fc8000fffe03f */
[----:B------:R-:W-:Y:S02]  /*73d0*/  UIADD3 UR16, UR16, 0x18000, URZ ;  /* 0x0001800010107890 */ /* 0x000fe4000fffe03f */
[----:B------:R-:W-:Y:S01]  /*73e0*/  UIADD3 UR10, UR10, 0x20400, URZ ;  /* 0x000204000a0a7890 */ /* 0x000fe2000fffe03f */
[----:B----4-:R-:W-:Y:S01]  /*73f0*/  LEA R2, P0, R6, R2, 0x2 ;  /* 0x0000000206027211 */ /* 0x010fe200078010ff */
[----:B------:R-:W-:-:S03]  /*7400*/  UMOV UR11, UR17 ;  /* 0x00000011000b7c82 */ /* 0x000fc60008000000 */
[----:B------:R-:W-:Y:S02]  /*7410*/  LEA.HI.X R3, R6, R3, R10, 0x2, P0 ;  /* 0x0000000306037211 */ /* 0x000fe400000f140a */
[----:B------:R-:W-:Y:S02]  /*7420*/  IADD3 R8, P0, R8, 0x1f0, RZ ;  /* 0x000001f008087810 */ /* 0x000fe40007f1e0ff */
[----:B------:R-:W-:Y:S02]  /*7430*/  R2UR UR14, R2 ;  /* 0x00000000020e72ca */ /* 0x000fe400000e0000 */
[----:B------:R-:W-:Y:S01]  /*7440*/  R2UR UR6, R8 ;  /* 0x00000000080672ca */ /* 0x000fe200000e0000 */
[----:B------:R-:W-:Y:S01]  /*7450*/  IMAD.X R0, RZ, RZ, R0, P0 ;  /* 0x000000ffff007224 */ /* 0x000fe200000e0600 */
[----:B------:R-:W-:-:S04]  /*7460*/  R2UR UR15, R3 ;  /* 0x00000000030f72ca */ /* 0x000fc800000e0000 */
[----:B------:R-:W-:Y:S01]  /*7470*/  R2UR UR7, R0 ;  /* 0x00000000000772ca */ /* 0x000fe200000e0000 */
[----:B------:R-:W-:-:S05]  /*7480*/  VIADD R0, R20, 0x1 ;  /* 0x0000000114007836 */ /* 0x000fca0000000000 */
[----:B------:R-:W-:-:S04]  /*7490*/  ISETP.NE.AND P0, PT, R0, 0x2, PT ;  /* 0x000000020000780c */ /* 0x000fc80003f05270 */
[----:B------:R-:W-:Y:S02]  /*74a0*/  SEL R2, RZ, 0x1, P0 ;  /* 0x00000001ff027807 */ /* 0x000fe40000000000 */
[----:B------:R-:W-:Y:S01]  /*74b0*/  SEL R0, R0, RZ, P0 ;  /* 0x000000ff00007207 */ /* 0x000fe20000000000 */
[----:B------:R1:W-:Y:S01]  /*74c0*/  UTMALDG.4D [UR16], [UR6], desc[UR8] ;  /* 0x00000810060075b4 */ /* 0x0003e20008019000 */
[----:B------:R-:W-:Y:S01]  /*74d0*/  LOP3.LUT R9, R9, R2, RZ, 0x3c, !PT ;  /* 0x0000000209097212 */ /* 0x000fe200078e3cff */
[----:B------:R1:W-:Y:S02]  /*74e0*/  UBLKCP.S.G [UR10], [UR14], UR13 ;  /* 0x0000000a0e0073ba */ /* 0x0003e4000800020d */
[----:B-1----:R-:W-:-:S04]  /*74f0*/  NOP ;  /* 0x0000000000007918 */ /* 0x002fc80000000000 */
.L_x_55:
[----:B------:R-:W-:Y:S05]  /*7500*/  BSYNC B0 ;  /* 0x0000000000007941 */ /* 0x000fea0003800000 */
.L_x_54:
[----:B------:R-:W-:-:S03]  /*7510*/  UMOV UR6, 0xffffffff ;  /* 0xffffffff00067882 */ /* 0x000fc60000000000 */
[----:B------:R-:W-:Y:S05]  /*7520*/  BRA.DIV UR6, `(.L_x_75) ;  /* 0x00000006068c7947 */ /* 0x000fea000b800000 */
[----:B------:R-:W-:-:S13]  /*7530*/  ELECT P0, URZ, PT ;  /* 0x00000000003f782f */ /* 0x000fda0003800000 */
.L_x_95:
[----:B------:R-:W-:Y:S05]  /*7540*/  @!P0 BRA `(.L_x_7) ;  /* 0x0000000000808947 */ /* 0x000fea0003800000 */
[----:B------:R-:W-:-:S04]  /*7550*/  LOP3.LUT R16, R16, 0x2, RZ, 0xfc, !PT ;  /* 0x0000000210107812 */ /* 0x000fc800078efcff */
[----:B------:R-:W-:-:S13]  /*7560*/  ISETP.NE.AND P0, PT, R16, 0x3, PT ;  /* 0x000000031000780c */ /* 0x000fda0003f05270 */
[----:B------:R-:W-:Y:S05]  /*7570*/  @!P0 BRA `(.L_x_76) ;  /* 0x0000000000048947 */ /* 0x000fea0003800000 */
[----:B------:R-:W-:Y:S01]  /*7580*/  BPT.TRAP 0x1 ;  /* 0x000000040000795c */ /* 0x000fe20000300000 */
.L_x_76:
[----:B------:R-:W1:Y:S01]  /*7590*/  S2R R3, SR_CgaCtaId ;  /* 0x0000000000037919 */ /* 0x000e620000008800 */
[----:B------:R-:W-:Y:S02]  /*75a0*/  MOV R2, 0x400 ;  /* 0x0000040000027802 */ /* 0x000fe40000000f00 */
[----:B------:R-:W-:Y:S02]  /*75b0*/  SHF.L.U32 R5, R9, 0x1f, RZ ;  /* 0x0000001f09057819 */ /* 0x000fe400000006ff */
[----:B-1----:R-:W-:Y:S01]  /*75c0*/  LEA R7, R3, R2, 0x18 ;  /* 0x0000000203077211 */ /* 0x002fe200078ec0ff */
[----:B------:R-:W-:-:S04]  /*75d0*/  VIADD R2, R0, 0x1 ;  /* 0x0000000100027836 */ /* 0x000fc80000000000 */
[----:B------:R-:W-:Y:S01]  /*75e0*/  VIADD R3, R7, 0x30c20 ;  /* 0x00030c2007037836 */ /* 0x000fe20000000000 */
[----:B------:R-:W-:-:S03]  /*75f0*/  ISETP.NE.AND P2, PT, R2, 0x2, PT ;  /* 0x000000020200780c */ /* 0x000fc60003f45270 */
[----:B------:R-:W-:Y:S01]  /*7600*/  IMAD R6, R0, 0x8, R3 ;  /* 0x0000000800067824 */ /* 0x000fe200078e0203 */
[----:B------:R-:W-:-:S03]  /*7610*/  SEL R4, RZ, 0x1, P2 ;  /* 0x00000001ff047807 */ /* 0x000fc60001000000 */
[----:B------:R-:W1:Y:S01]  /*7620*/  SYNCS.PHASECHK.TRANS64.TRYWAIT P1, [R6+URZ], R5 ;  /* 0x00000005060075a7 */ /* 0x000e62000802017f */
[----:B------:R-:W-:Y:S02]  /*7630*/  LOP3.LUT R9, R9, R4, RZ, 0x3c, !PT ;  /* 0x0000000409097212 */ /* 0x000fe400078e3cff */
[----:B------:R-:W-:Y:S02]  /*7640*/  SEL R4, R2, RZ, P2 ;  /* 0x000000ff02047207 */ /* 0x000fe40001000000 */
[----:B------:R-:W-:-:S03]  /*7650*/  SHF.L.U32 R2, R9, 0x1f, RZ ;  /* 0x0000001f09027819 */ /* 0x000fc600000006ff */
[----:B------:R-:W-:Y:S01]  /*7660*/  IMAD R3, R4, 0x8, R3 ;  /* 0x0000000804037824 */ /* 0x000fe200078e0203 */
[----:B-1----:R-:W-:Y:S06]  /*7670*/  @!P1 BRA `(.L_x_77) ;  /* 0x00000004005c9947 */ /* 0x002fec0003800000 */
.L_x_96:
[----:B------:R-:W2:Y:S02]  /*7680*/  SYNCS.PHASECHK.TRANS64.TRYWAIT P1, [R3+URZ], R2 ;  /* 0x00000002030075a7 */ /* 0x000ea4000802017f */
[----:B--2---:R-:W-:Y:S05]  /*7690*/  @!P1 BRA `(.L_x_78) ;  /* 0x0000000400689947 */ /* 0x004fea0003800000 */
.L_x_97:
[----:B------:R-:W-:Y:S05]  /*76a0*/  @!P0 BRA `(.L_x_79) ;  /* 0x0000000000048947 */ /* 0x000fea0003800000 */
[----:B------:R-:W-:Y:S01]  /*76b0*/  BPT.TRAP 0x1 ;  /* 0x000000040000795c */ /* 0x000fe20000300000 */
.L_x_79:
[----:B--2---:R-:W-:-:S04]  /*76c0*/  VIADD R3, R7, 0x30c40 ;  /* 0x00030c4007037836 */ /* 0x004fc80000000000 */
[----:B------:R-:W-:-:S04]  /*76d0*/  IMAD R0, R0, 0x8, R3 ;  /* 0x0000000800007824 */ /* 0x000fc800078e0203 */
[----:B------:R-:W2:Y:S02]  /*76e0*/  SYNCS.PHASECHK.TRANS64.TRYWAIT P0, [R0+URZ], R5 ;  /* 0x00000005000075a7 */ /* 0x000ea4000800017f */
[----:B--2---:R-:W-:Y:S05]  /*76f0*/  @!P0 BRA `(.L_x_80) ;  /* 0x0000000400648947 */ /* 0x004fea0003800000 */
.L_x_98:
[----:B------:R-:W-:-:S07]  /*7700*/  IMAD R3, R4, 0x8, R3 ;  /* 0x0000000804037824 */ /* 0x000fce00078e0203 */
.L_x_81:
[----:B---3--:R3:W4:Y:S02]  /*7710*/  SYNCS.PHASECHK.TRANS64.TRYWAIT P0, [R3+URZ], R2 ;  /* 0x00000002030075a7 */ /* 0x008724000800017f */
[----:B----4-:R-:W-:Y:S05]  /*7720*/  @!P0 NANOSLEEP.SYNCS 0x989680 ;  /* 0x009896800000895d */ /* 0x010fea0003900000 */
[----:B------:R-:W4:Y:S02]  /*7730*/  @!P0 SYNCS.PHASECHK.TRANS64 P0, [R3+URZ], R2 ;  /* 0x00000002030085a7 */ /* 0x000f24000800007f */
[----:B----4-:R-:W-:Y:S05]  /*7740*/  @!P0 BRA `(.L_x_81) ;  /* 0xfffffffc00f08947 */ /* 0x010fea000383ffff */
.L_x_7:
[----:B------:R-:W-:Y:S05]  /*7750*/  BSYNC B6 ;  /* 0x0000000000067941 */ /* 0x000fea0003800000 */
.L_x_4:
[----:B------:R-:W-:Y:S05]  /*7760*/  EXIT ;  /* 0x000000000000794d */ /* 0x000fea0003800000 */
.L_x_12:
[----:B------:R-:W-:Y:S02]  /*7770*/  IMAD.MOV.U32 R12, RZ, RZ, RZ ;  /* 0x000000ffff0c7224 */ /* 0x000fe400078e00ff */
[----:B------:R-:W-:Y:S02]  /*7780*/  IMAD.MOV.U32 R11, RZ, RZ, 0x1f ;  /* 0x0000001fff0b7424 */ /* 0x000fe400078e00ff */
[----:B------:R-:W-:-:S07]  /*7790*/  IMAD.MOV.U32 R15, RZ, RZ, -0x1 ;  /* 0xffffffffff0f7424 */ /* 0x000fce00078e00ff */
[----:B------:R-:W-:Y:S05]  /*77a0*/  WARPSYNC.COLLECTIVE R15, `(.L_x_82) ;  /* 0x000000000f087348 */ /* 0x000fea0003c00000 */
[----:B------:R1:W2:Y:S02]  /*77b0*/  SHFL.IDX P6, R14, R13, R12, R11 ;  /* 0x0000000c0d0e7389 */ /* 0x0002a400000c000b */
[----:B-12---:R-:W-:Y:S01]  /*77c0*/  ENDCOLLECTIVE ;  /* 0x000000000000791b */ /* 0x006fe20003800000 */
.L_x_82:
[----:B------:R-:W-:Y:S05]  /*77d0*/  BRA `(.L_x_83) ;  /* 0xffffff9000f07947 */ /* 0x000fea000383ffff */
.L_x_14:
[----:B--2---:R2:W3:Y:S02]  /*77e0*/  SYNCS.PHASECHK.TRANS64.TRYWAIT P0, [R225+URZ+0x30c00], R6 ;  /* 0x030c0006e10075a7 */ /* 0x0044e4000800017f */
[----:B---3--:R-:W-:Y:S05]  /*77f0*/  @!P0 NANOSLEEP.SYNCS 0x989680 ;  /* 0x009896800000895d */ /* 0x008fea0003900000 */
[----:B------:R-:W3:Y:S02]  /*7800*/  @!P0 SYNCS.PHASECHK.TRANS64 P0, [R225+URZ+0x30c00], R6 ;  /* 0x030c0006e10085a7 */ /* 0x000ee4000800007f */
[----:B---3--:R-:W-:Y:S05]  /*7810*/  @!P0 BRA `(.L_x_14) ;  /* 0xfffffffc00f08947 */ /* 0x008fea000383ffff */
[----:B------:R-:W-:Y:S05]  /*7820*/  BRA `(.L_x_13) ;  /* 0xffffff9400147947 */ /* 0x000fea000383ffff */
.L_x_19:
[----:B--2---:R2:W3:Y:S02]  /*7830*/  SYNCS.PHASECHK.TRANS64.TRYWAIT P1, [R9+URZ+0x30c10], R22 ;  /* 0x030c1016090075a7 */ /* 0x0044e4000802017f */
[----:B---3--:R-:W-:Y:S05]  /*7840*/  @!P1 NANOSLEEP.SYNCS 0x989680 ;  /* 0x009896800000995d */ /* 0x008fea0003900000 */
[----:B------:R-:W3:Y:S02]  /*7850*/  @!P1 SYNCS.PHASECHK.TRANS64 P1, [R9+URZ+0x30c10], R22 ;  /* 0x030c1016090095a7 */ /* 0x000ee4000802007f */
[----:B---3--:R-:W-:Y:S05]  /*7860*/  @!P1 BRA `(.L_x_19) ;  /* 0xfffffffc00f09947 */ /* 0x008fea000383ffff */
[----:B------:R-:W-:Y:S05]  /*7870*/  BRA `(.L_x_18) ;  /* 0xffffff9c00487947 */ /* 0x000fea000383ffff */
.L_x_23:
[----:B------:R1:W1:Y:S02]  /*7880*/  SYNCS.PHASECHK.TRANS64.TRYWAIT P1, [R9+URZ+0x30c30], R22 ;  /* 0x030c3016090075a7 */ /* 0x000264000802017f */
[----:B-1----:R-:W-:Y:S05]  /*7890*/  @!P1 NANOSLEEP.SYNCS 0x989680 ;  /* 0x009896800000995d */ /* 0x002fea0003900000 */
[----:B------:R-:W1:Y:S02]  /*78a0*/  @!P1 SYNCS.PHASECHK.TRANS64 P1, [R9+URZ+0x30c30], R22 ;  /* 0x030c3016090095a7 */ /* 0x000e64000802007f */
[----:B-1----:R-:W-:Y:S05]  /*78b0*/  @!P1 BRA `(.L_x_23) ;  /* 0xfffffffc00f09947 */ /* 0x002fea000383ffff */
[----:B------:R-:W-:Y:S05]  /*78c0*/  BRA `(.L_x_22) ;  /* 0xffffffa000587947 */ /* 0x000fea000383ffff */
.L_x_56:
[----:B-1----:R1:W2:Y:S02]  /*78d0*/  SYNCS.PHASECHK.TRANS64.TRYWAIT P1, [R11+URZ+0x30c20], R0 ;  /* 0x030c20000b0075a7 */ /* 0x0022a4000802017f */
[----:B--2---:R-:W-:Y:S05]  /*78e0*/  @!P1 NANOSLEEP.SYNCS 0x989680 ;  /* 0x009896800000995d */ /* 0x004fea0003900000 */
[----:B------:R-:W2:Y:S02]  /*78f0*/  @!P1 SYNCS.PHASECHK.TRANS64 P1, [R11+URZ+0x30c20], R0 ;  /* 0x030c20000b0095a7 */ /* 0x000ea4000802007f */
[----:B--2---:R-:W-:Y:S05]  /*7900*/  @!P1 BRA `(.L_x_56) ;  /* 0xfffffffc00f09947 */ /* 0x004fea000383ffff */
[----:B------:R-:W-:Y:S05]  /*7910*/  BRA `(.L_x_84) ;  /* 0xffffffe800287947 */ /* 0x000fea000383ffff */
.L_x_60:
[----:B-1----:R1:W2:Y:S02]  /*7920*/  SYNCS.PHASECHK.TRANS64.TRYWAIT P1, [R11+URZ+0x30c40], R21 ;  /* 0x030c40150b0075a7 */ /* 0x0022a4000802017f */
[----:B--2---:R-:W-:Y:S05]  /*7930*/  @!P1 NANOSLEEP.SYNCS 0x989680 ;  /* 0x009896800000995d */ /* 0x004fea0003900000 */
[----:B------:R-:W2:Y:S02]  /*7940*/  @!P1 SYNCS.PHASECHK.TRANS64 P1, [R11+URZ+0x30c40], R21 ;  /* 0x030c40150b0095a7 */ /* 0x000ea4000802007f */
[----:B--2---:R-:W-:Y:S05]  /*7950*/  @!P1 BRA `(.L_x_60) ;  /* 0xfffffffc00f09947 */ /* 0x004fea000383ffff */
[----:B------:R-:W-:Y:S05]  /*7960*/  BRA `(.L_x_85) ;  /* 0xffffffec00487947 */ /* 0x000fea000383ffff */
.L_x_62:
[----:B--2---:R2:W3:Y:S02]  /*7970*/  SYNCS.PHASECHK.TRANS64.TRYWAIT P1, [R11+URZ+0x30c28], R21 ;  /* 0x030c28150b0075a7 */ /* 0x0044e4000802017f */
[----:B---3--:R-:W-:Y:S05]  /*7980*/  @!P1 NANOSLEEP.SYNCS 0x989680 ;  /* 0x009896800000995d */ /* 0x008fea0003900000 */
[----:B------:R-:W3:Y:S02]  /*7990*/  @!P1 SYNCS.PHASECHK.TRANS64 P1, [R11+URZ+0x30c28], R21 ;  /* 0x030c28150b0095a7 */ /* 0x000ee4000802007f */
[----:B---3--:R-:W-:Y:S05]  /*79a0*/  @!P1 BRA `(.L_x_62) ;  /* 0xfffffffc00f09947 */ /* 0x008fea000383ffff */
[----:B------:R-:W-:Y:S05]  /*79b0*/  BRA `(.L_x_86) ;  /* 0xffffffec00c07947 */ /* 0x000fea000383ffff */
.L_x_64:
[----:B---3--:R3:W4:Y:S02]  /*79c0*/  SYNCS.PHASECHK.TRANS64.TRYWAIT P1, [R11+URZ+0x30c48], R21 ;  /* 0x030c48150b0075a7 */ /* 0x008724000802017f */
[----:B----4-:R-:W-:Y:S05]  /*79d0*/  @!P1 NANOSLEEP.SYNCS 0x989680 ;  /* 0x009896800000995d */ /* 0x010fea0003900000 */
[----:B------:R-:W4:Y:S02]  /*79e0*/  @!P1 SYNCS.PHASECHK.TRANS64 P1, [R11+URZ+0x30c48], R21 ;  /* 0x030c48150b0095a7 */ /* 0x000f24000802007f */
[----:B----4-:R-:W-:Y:S05]  /*79f0*/  @!P1 BRA `(.L_x_64) ;  /* 0xfffffffc00f09947 */ /* 0x010fea000383ffff */
[----:B------:R-:W-:Y:S05]  /*7a00*/  BRA `(.L_x_87) ;  /* 0xfffffff000147947 */ /* 0x000fea000383ffff */
.L_x_66:
[----:B------:R-:W-:-:S07]  /*7a10*/  SHF.L.U32 R4, R9, 0x1f, RZ ;  /* 0x0000001f09047819 */ /* 0x000fce00000006ff */
.L_x_88:
[----:B-1----:R1:W2:Y:S02]  /*7a20*/  SYNCS.PHASECHK.TRANS64.TRYWAIT P1, [R11+URZ+0x30c20], R4 ;  /* 0x030c20040b0075a7 */ /* 0x0022a4000802017f */
[----:B--2---:R-:W-:Y:S05]  /*7a30*/  @!P1 NANOSLEEP.SYNCS 0x989680 ;  /* 0x009896800000995d */ /* 0x004fea0003900000 */
[----:B------:R-:W2:Y:S02]  /*7a40*/  @!P1 SYNCS.PHASECHK.TRANS64 P1, [R11+URZ+0x30c20], R4 ;  /* 0x030c20040b0095a7 */ /* 0x000ea4000802007f */
[----:B--2---:R-:W-:Y:S05]  /*7a50*/  @!P1 BRA `(.L_x_88) ;  /* 0xfffffffc00f09947 */ /* 0x004fea000383ffff */
[----:B------:R-:W-:Y:S05]  /*7a60*/  BRA `(.L_x_89) ;  /* 0xfffffff000807947 */ /* 0x000fea000383ffff */
.L_x_69:
[----:B---3--:R3:W4:Y:S02]  /*7a70*/  SYNCS.PHASECHK.TRANS64.TRYWAIT P1, [R11+URZ+0x30c40], R12 ;  /* 0x030c400c0b0075a7 */ /* 0x008724000802017f */
[----:B----4-:R-:W-:Y:S05]  /*7a80*/  @!P1 NANOSLEEP.SYNCS 0x989680 ;  /* 0x009896800000995d */ /* 0x010fea0003900000 */
[----:B------:R-:W4:Y:S02]  /*7a90*/  @!P1 SYNCS.PHASECHK.TRANS64 P1, [R11+URZ+0x30c40], R12 ;  /* 0x030c400c0b0095a7 */ /* 0x000f24000802007f */
[----:B----4-:R-:W-:Y:S05]  /*7aa0*/  @!P1 BRA `(.L_x_69) ;  /* 0xfffffffc00f09947 */ /* 0x010fea000383ffff */
[----:B------:R-:W-:Y:S05]  /*7ab0*/  BRA `(.L_x_90) ;  /* 0xfffffff000f07947 */ /* 0x000fea000383ffff */
.L_x_71:
[----:B-1----:R1:W2:Y:S02]  /*7ac0*/  SYNCS.PHASECHK.TRANS64.TRYWAIT P1, [R11+URZ+0x30c28], R12 ;  /* 0x030c280c0b0075a7 */ /* 0x0022a4000802017f */
[----:B--2---:R-:W-:Y:S05]  /*7ad0*/  @!P1 NANOSLEEP.SYNCS 0x989680 ;  /* 0x009896800000995d */ /* 0x004fea0003900000 */
[----:B------:R-:W2:Y:S02]  /*7ae0*/  @!P1 SYNCS.PHASECHK.TRANS64 P1, [R11+URZ+0x30c28], R12 ;  /* 0x030c280c0b0095a7 */ /* 0x000ea4000802007f */
[----:B--2---:R-:W-:Y:S05]  /*7af0*/  @!P1 BRA `(.L_x_71) ;  /* 0xfffffffc00f09947 */ /* 0x004fea000383ffff */
[----:B------:R-:W-:Y:S05]  /*7b00*/  BRA `(.L_x_91) ;  /* 0xfffffff4005c7947 */ /* 0x000fea000383ffff */
.L_x_73:
[----:B----4-:R4:W1:Y:S02]  /*7b10*/  SYNCS.PHASECHK.TRANS64.TRYWAIT P0, [R13+URZ+0x30c40], R2 ;  /* 0x030c40020d0075a7 */ /* 0x010864000800017f */
[----:B-1----:R-:W-:Y:S05]  /*7b20*/  @!P0 NANOSLEEP.SYNCS 0x989680 ;  /* 0x009896800000895d */ /* 0x002fea0003900000 */
[----:B------:R-:W1:Y:S02]  /*7b30*/  @!P0 SYNCS.PHASECHK.TRANS64 P0, [R13+URZ+0x30c40], R2 ;  /* 0x030c40020d0085a7 */ /* 0x000e64000800007f */
[----:B-1----:R-:W-:Y:S05]  /*7b40*/  @!P0 BRA `(.L_x_73) ;  /* 0xfffffffc00f08947 */ /* 0x002fea000383ffff */
[----:B------:R-:W-:Y:S05]  /*7b50*/  BRA `(.L_x_92) ;  /* 0xfffffff400c87947 */ /* 0x000fea000383ffff */
.L_x_75:
[----:B------:R-:W-:Y:S01]  /*7b60*/  BSSY B0, `(.L_x_93) ;  /* 0x0000006000007945 */ /* 0x000fe20003800000 */
[----:B------:R-:W-:-:S07]  /*7b70*/  IMAD.MOV.U32 R15, RZ, RZ, -0x1 ;  /* 0xffffffffff0f7424 */ /* 0x000fce00078e00ff */
[----:B------:R-:W-:Y:S05]  /*7b80*/  WARPSYNC.COLLECTIVE R15, `(.L_x_94) ;  /* 0x000000000f0c7348 */ /* 0x000fea0003c00000 */
[----:B------:R-:W-:Y:S02]  /*7b90*/  ELECT P6, UR62, PT ;  /* 0x00000000003e782f */ /* 0x000fe400038c0000 */
[----:B------:R-:W-:Y:S01]  /*7ba0*/  MOV R14, UR62 ;  /* 0x0000003e000e7c02 */ /* 0x000fe20008000f00 */
[----:B------:R-:W-:Y:S10]  /*7bb0*/  ENDCOLLECTIVE ;  /* 0x000000000000791b */ /* 0x000ff40003800000 */
.L_x_94:
[----:B------:R-:W-:Y:S05]  /*7bc0*/  BSYNC B0 ;  /* 0x0000000000007941 */ /* 0x000fea0003800000 */
.L_x_93:
[----:B------:R-:W-:Y:S01]  /*7bd0*/  PLOP3.LUT P0, PT, P6, PT, PT, 0x80, 0x0 ;  /* 0x000000000000781c */ /* 0x000fe2000370f070 */
[----:B------:R-:W-:-:S12]  /*7be0*/  BRA `(.L_x_95) ;  /* 0xfffffff800547947 */ /* 0x000fd8000383ffff */
.L_x_77:
[----:B-1----:R1:W2:Y:S02]  /*7bf0*/  SYNCS.PHASECHK.TRANS64.TRYWAIT P1, [R6+URZ], R5 ;  /* 0x00000005060075a7 */ /* 0x0022a4000802017f */
[----:B--2---:R-:W-:Y:S05]  /*7c00*/  @!P1 NANOSLEEP.SYNCS 0x989680 ;  /* 0x009896800000995d */ /* 0x004fea0003900000 */
[----:B------:R-:W2:Y:S02]  /*7c10*/  @!P1 SYNCS.PHASECHK.TRANS64 P1, [R6+URZ], R5 ;  /* 0x00000005060095a7 */ /* 0x000ea4000802007f */
[----:B--2---:R-:W-:Y:S05]  /*7c20*/  @!P1 BRA `(.L_x_77) ;  /* 0xfffffffc00f09947 */ /* 0x004fea000383ffff */
[----:B------:R-:W-:Y:S05]  /*7c30*/  BRA `(.L_x_96) ;  /* 0xfffffff800907947 */ /* 0x000fea000383ffff */
.L_x_78:
[----:B--2---:R2:W3:Y:S02]  /*7c40*/  SYNCS.PHASECHK.TRANS64.TRYWAIT P1, [R3+URZ], R2 ;  /* 0x00000002030075a7 */ /* 0x0044e4000802017f */
[----:B---3--:R-:W-:Y:S05]  /*7c50*/  @!P1 NANOSLEEP.SYNCS 0x989680 ;  /* 0x009896800000995d */ /* 0x008fea0003900000 */
[----:B------:R-:W3:Y:S02]  /*7c60*/  @!P1 SYNCS.PHASECHK.TRANS64 P1, [R3+URZ], R2 ;  /* 0x00000002030095a7 */ /* 0x000ee4000802007f */
[----:B---3--:R-:W-:Y:S05]  /*7c70*/  @!P1 BRA `(.L_x_78) ;  /* 0xfffffffc00f09947 */ /* 0x008fea000383ffff */
[----:B------:R-:W-:Y:S05]  /*7c80*/  BRA `(.L_x_97) ;  /* 0xfffffff800847947 */ /* 0x000fea000383ffff */
.L_x_80:
[----:B--2---:R2:W3:Y:S02]  /*7c90*/  SYNCS.PHASECHK.TRANS64.TRYWAIT P0, [R0+URZ], R5 ;  /* 0x00000005000075a7 */ /* 0x0044e4000800017f */
[----:B---3--:R-:W-:Y:S05]  /*7ca0*/  @!P0 NANOSLEEP.SYNCS 0x989680 ;  /* 0x009896800000895d */ /* 0x008fea0003900000 */
[----:B------:R-:W3:Y:S02]  /*7cb0*/  @!P0 SYNCS.PHASECHK.TRANS64 P0, [R0+URZ], R5 ;  /* 0x00000005000085a7 */ /* 0x000ee4000800007f */
[----:B---3--:R-:W-:Y:S05]  /*7cc0*/  @!P0 BRA `(.L_x_80) ;  /* 0xfffffffc00f08947 */ /* 0x008fea000383ffff */
[----:B------:R-:W-:Y:S05]  /*7cd0*/  BRA `(.L_x_98) ;  /* 0xfffffff800887947 */ /* 0x000fea000383ffff */
.L_x_99:
[----:B------:R-:W-:-:S00]  /*7ce0*/  BRA `(.L_x_99) ;  /* 0xfffffffc00fc7947 */ /* 0x000fc0000383ffff */
[----:B------:R-:W-:-:S00]  /*7cf0*/  NOP ;  /* 0x0000000000007918 */ /* 0x000fc00000000000 */
        /* <DEDUP_REMOVED lines=8> */
.L_x_3693:


//--------------------- .text._ZN7cutlass13device_kernelIN5flash11enable_sm90INS1_16FlashAttnBwdSm90INS1_25CollectiveMainloopBwdSm90ILi2ELi2ELi2EN4cute5tupleIJNS5_1CILi1EEES8_S8_EEENS6_IJNS7_ILi128EEESA_NS7_ILi64EEEEEENS_6half_tEfNS_4arch4Sm90ELb0ELb0ELb0ELb0ELb1ELb1ELb0ELb0ELi2ELi1ELi2ELi2ELb0EEENS1_21CollectiveEpilogueBwdISC_SD_SF_Li256ELb0ELb0ELi1EEENS1_19SingleTileSchedulerILb0ELb0ELb0ELi128EEEEEEEEEvNT_6ParamsE --------------------------
	.section	.text._ZN7cutlass13device_kernelIN5flash11enable_sm90INS1_16FlashAttnBwdSm90INS1_25CollectiveMainloopBwdSm90ILi2ELi2ELi2EN4cute5tupleIJNS5_1CILi1EEES8_S8_EEENS6_IJNS7_ILi128EEESA_NS7_ILi64EEEEEENS_6half_tEfNS_4arch4Sm90ELb0ELb0ELb0ELb0ELb1ELb1ELb0ELb0ELi2ELi1ELi2ELi2ELb0EEENS1_21CollectiveEpilogueBwdISC_SD_SF_Li256ELb0ELb0ELi1EEENS1_19SingleTileSchedulerILb0ELb0ELb0ELi128EEEEEEEEEvNT_6ParamsE,"ax",@progbits
	.align	128
.text._ZN7cutlass13device_kernelIN5flash11enable_sm90INS1_16FlashAttnBwdSm90INS1_25CollectiveMainloopBwdSm90ILi2ELi2ELi2EN4cute5tupleIJNS5_1CILi1EEES8_S8_EEENS6_IJNS7_ILi128EEESA_NS7_ILi64EEEEEENS_6half_tEfNS_4arch4Sm90ELb0ELb0ELb0ELb0ELb1ELb1ELb0ELb0ELi2ELi1ELi2ELi2ELb0EEENS1_21CollectiveEpilogueBwdISC_SD_SF_Li256ELb0ELb0ELi1EEENS1_19SingleTileSchedulerILb0ELb0ELb0ELi128EEEEEEEEEvNT_6ParamsE:
        .type           _ZN7cutlass13device_kernelIN5flash11enable_sm90INS1_16FlashAttnBwdSm90INS1_25CollectiveMainloopBwdSm90ILi2ELi2ELi2EN4cute5tupleIJNS5_1CILi1EEES8_S8_EEENS6_IJNS7_ILi128EEESA_NS7_ILi64EEEEEENS_6half_tEfNS_4arch4Sm90ELb0ELb0ELb0ELb0ELb1ELb1ELb0ELb0ELi2ELi1ELi2ELi2ELb0EEENS1_21CollectiveEpilogueBwdISC_SD_SF_Li256ELb0ELb0ELi1EEENS1_19SingleTileSchedulerILb0ELb0ELb0ELi128EEEEEEEEEvNT_6ParamsE,@function
        .size           _ZN7cutlass13device_kernelIN5flash11enable_sm90INS1_16FlashAttnBwdSm90INS1_25CollectiveMainloopBwdSm90ILi2ELi2ELi2EN4cute5tupleIJNS5_1CILi1EEES8_S8_EEENS6_IJNS7_ILi128EEESA_NS7_ILi64EEEEEENS_6half_tEfNS_4arch4Sm90ELb0ELb0ELb0ELb0ELb1ELb1ELb0ELb0ELi2ELi1ELi2ELi2ELb0EEENS1_21CollectiveEpilogueBwdISC_SD_SF_Li256ELb0ELb0ELi1EEENS1_19SingleTileSchedulerILb0ELb0ELb0ELi128EEEEEEEEEvNT_6ParamsE,(.L_x_3694 - _ZN7cutlass13device_kernelIN5flash11enable_sm90INS1_16FlashAttnBwdSm90INS1_25CollectiveMainloopBwdSm90ILi2ELi2ELi2EN4cute5tupleIJNS5_1CILi1EEES8_S8_EEENS6_IJNS7_ILi128EEESA_NS7_ILi64EEEEEENS_6half_tEfNS_4arch4Sm90ELb0ELb0ELb0ELb0ELb1ELb1ELb0ELb0ELi2ELi1ELi2ELi2ELb0EEENS1_21CollectiveEpilogueBwdISC_SD_SF_Li256ELb0ELb0ELi1EEENS1_19SingleTileSchedulerILb0ELb0ELb0ELi128EEEEEEEEEvNT_6ParamsE)
        .other          _ZN7cutlass13device_kernelIN5flash11enable_sm90INS1_16FlashAttnBwdSm90INS1_25CollectiveMainloopBwdSm90ILi2ELi2ELi2EN4cute5tupleIJNS5_1CILi1EEES8_S8_EEENS6_IJNS7_ILi128EEESA_NS7_ILi64EEEEEENS_6half_tEfNS_4arch4Sm90ELb0ELb0ELb0ELb0ELb1ELb1ELb0ELb0ELi2ELi1ELi2ELi2ELb0EEENS1_21CollectiveEpilogueBwdISC_SD_SF_Li256ELb0ELb0ELi1EEENS1_19SingleTileSchedulerILb0ELb0ELb0ELi128EEEEEEEEEvNT_6ParamsE,@"STO_CUDA_ENTRY STV_DEFAULT"
_ZN7cutlass13device_kernelIN5flash11enable_sm90INS1_16FlashAttnBwdSm90INS1_25CollectiveMainloopBwdSm90ILi2ELi2ELi2EN4cute5tupleIJNS5_1CILi1EEES8_S8_EEENS6_IJNS7_ILi128EEESA_NS7_ILi64EEEEEENS_6half_tEfNS_4arch4Sm90ELb0ELb0ELb0ELb0ELb1ELb1ELb0ELb0ELi2ELi1ELi2ELi2ELb0EEENS1_21CollectiveEpilogueBwdISC_SD_SF_Li256ELb0ELb0ELi1EEENS1_19SingleTileSchedulerILb0ELb0ELb0ELi128EEEEEEEEEvNT_6ParamsE:
        /* <DEDUP_REMOVED lines=29> */
.L_x_101:
[----:B------:R-:W-:Y:S05]  /*01d0*/  BSYNC B0 ;  /* 0x0000000000007941 */ /* 0x000fea0003800000 */
.L_x_100:
        /* <DEDUP_REMOVED lines=34> */
.L_x_102:
        /* <DEDUP_REMOVED lines=22> */
.L_x_103:
[----:B---3--:R-:W-:Y:S01]  /*0560*/  ISETP.NE.AND P0, PT, R2, RZ, PT ;  /* 0x000000ff0200720c */ /* 0x008fe20003f05270 */
[----:B------:R-:W-:Y:S01]  /*0570*/  IMAD.MOV.U32 R16, RZ, RZ, 0x1 ;  /* 0x00000001ff107424 */ /* 0x000fe200078e00ff */
[----:B------:R-:W-:Y:S01]  /*0580*/  NOP ;  /* 0x0000000000007918 */ /* 0x000fe20000000000 */
[----:B------:R-:W-:Y:S03]  /*0590*/  BSSY B6, `(.L_x_104) ;  /* 0x000079e000067945 */ /* 0x000fe60003800000 */
[----:B------:R-:W-:Y:S01]  /*05a0*/  SEL R16, R16, 0x2, !P0 ;  /* 0x0000000210107807 */ /* 0x000fe20004000000 */
[----:B-12-4-:R-:W-:Y:S06]  /*05b0*/  BAR.SYNC.DEFER_BLOCKING 0x0 ;  /* 0x0000000000007b1d */ /* 0x016fec0000010000 */
[----:B------:R-:W-:Y:S05]  /*05c0*/  @!P0 BRA `(.L_x_105) ;  /* 0x0000004c00548947 */ /* 0x000fea0003800000 */
.L_x_106:
        /* <DEDUP_REMOVED lines=35> */
.L_x_109:
        /* <DEDUP_REMOVED lines=15> */
.L_x_108:
        /* <DEDUP_REMOVED lines=22> */
.L_x_111:
        /* <DEDUP_REMOVED lines=15> */
.L_x_110:
[----:B------:R-:W-:Y:S01]  /*0b40*/  SHF.R.S32.HI R2, RZ, 0x1f, R17 ;  /* 0x0000001fff027819 */ /* 0x000fe20000011411 */
[----:B------:R-:W-:-:S03]  /*0b50*/  UMOV UR4, 0xffffffff ;  /* 0xffffffff00047882 */ /* 0x000fc60000000000 */
[----:B------:R-:W-:-:S04]  /*0b60*/  LEA.HI R3, R2, R17, RZ, 0x7 ;  /* 0x0000001102037211 */ /* 0x000fc800078f38ff */
[----:B------:R-:W-:Y:S01]  /*0b70*/  SHF.R.S32.HI R13, RZ, 0x7, R3 ;  /* 0x00000007ff0d7819 */ /* 0x000fe20000011403 */
[----:B------:R-:W-:Y:S06]  /*0b80*/  BRA.DIV UR4, `(.L_x_112) ;  /* 0x0000007604007947 */ /* 0x000fec000b800000 */
[----:B------:R1:W2:Y:S02]  /*0b90*/  SHFL.IDX PT, R14, R13, RZ, 0x1f ;  /* 0x00001fff0d0e7589 */ /* 0x0002a400000e0000 */
.L_x_199:
        /* <DEDUP_REMOVED lines=14> */
.L_x_113:
        /* <DEDUP_REMOVED lines=131> */
.L_x_126:
[----:B------:R-:W-:Y:S01]  /*14b0*/  ISETP.NE.AND P0, PT, R4, 0x3, PT ;  /* 0x000000030400780c */ /* 0x000fe20003f05270 */
[----:B------:R-:W-:-:S12]  /*14c0*/  YIELD ;  /* 0x0000000000007946 */ /* 0x000fd80003800000 */
[----:B-1----:R-:W-:Y:S05]  /*14d0*/  @!P0 BRA `(.L_x_116) ;  /* 0x0000000000048947 */ /* 0x002fea0003800000 */
[----:B------:R-:W-:Y:S01]  /*14e0*/  BPT.TRAP 0x1 ;  /* 0x000000040000795c */ /* 0x000fe20000300000 */
.L_x_116:
[----:B------:R-:W-:Y:S01]  /*14f0*/  IMAD R9, R7, 0x8, R225 ;  /* 0x0000000807097824 */ /* 0x000fe200078e02e1 */
[----:B------:R-:W-:-:S04]  /*1500*/  SHF.L.U32 R22, R6, 0x1f, RZ ;  /* 0x0000001f06167819 */ /* 0x000fc800000006ff */
[----:B------:R1:W2:Y:S01]  /*1510*/  SYNCS.PHASECHK.TRANS64.TRYWAIT P1, [R9+URZ+0x30c10], R22 ;  /* 0x030c1016090075a7 */ /* 0x0002a2000802017f */
[----:B------:R-:W-:Y:S05]  /*1520*/  @!P0 BRA `(.L_x_117) ;  /* 0x0000000000048947 */ /* 0x000fea0003800000 */
[----:B------:R-:W-:Y:S01]  /*1530*/  BPT.TRAP 0x1 ;  /* 0x000000040000795c */ /* 0x000fe20000300000 */
.L_x_117:
[----:B------:R-:W-:-:S05]  /*1540*/  VIADD R10, R225, 0x10000 ;  /* 0x00010000e10a7836 */ /* 0x000fca0000000000 */
[----:B------:R-:W-:-:S04]  /*1550*/  SHF.R.U32.HI R10, RZ, 0x4, R10 ;  /* 0x00000004ff0a7819 */ /* 0x000fc8000001160a */
[----:B------:R-:W-:Y:S01]  /*1560*/  LOP3.LUT R10, R10, 0x3fff, RZ, 0xc0, !PT ;  /* 0x00003fff0a0a7812 */ /* 0x000fe200078ec0ff */
[----:B--2---:R-:W-:Y:S06]  /*1570*/  @P1 BRA `(.L_x_118) ;  /* 0x0000000000081947 */ /* 0x004fec0003800000 */
[----:B------:R-:W2:Y:S02]  /*1580*/  SYNCS.PHASECHK.TRANS64.TRYWAIT P1, [R9+URZ+0x30c10], R22 ;  /* 0x030c1016090075a7 */ /* 0x000ea4000802017f */
[----:B--2---:R-:W-:Y:S05]  /*1590*/  @!P1 BRA `(.L_x_119) ;  /* 0x0000006800ac9947 */ /* 0x004fea0003800000 */
.L_x_118:
        /* <DEDUP_REMOVED lines=63> */
.L_x_120:
[----:B------:R1:W1:Y:S01]  /*1990*/  SYNCS.PHASECHK.TRANS64.TRYWAIT P1, [R9+URZ+0x30c30], R22 ;  /* 0x030c3016090075a7 */ /* 0x000262000802017f */
[----:B------:R-:W-:Y:S05]  /*19a0*/  @!P0 BRA `(.L_x_121) ;  /* 0x0000000000048947 */ /* 0x000fea0003800000 */
[----:B------:R-:W-:Y:S01]  /*19b0*/  BPT.TRAP 0x1 ;  /* 0x000000040000795c */ /* 0x000fe20000300000 */
.L_x_121:
[----:B------:R-:W-:-:S05]  /*19c0*/  VIADD R11, R225, 0x18000 ;  /* 0x00018000e10b7836 */ /* 0x000fca0000000000 */
[----:B------:R-:W-:-:S04]  /*19d0*/  SHF.R.U32.HI R11, RZ, 0x4, R11 ;  /* 0x00000004ff0b7819 */ /* 0x000fc8000001160b */
[----:B------:R-:W-:-:S04]  /*19e0*/  LOP3.LUT R218, R11, 0x3fff, RZ, 0xc0, !PT ;  /* 0x00003fff0bda7812 */ /* 0x000fc800078ec0ff */
[----:B------:R-:W-:Y:S01]  /*19f0*/  LOP3.LUT R12, R218, 0x10000, RZ, 0xfc, !PT ;  /* 0x00010000da0c7812 */ /* 0x000fe200078efcff */
[----:B-1----:R-:W-:Y:S06]  /*1a00*/  @P1 BRA `(.L_x_122) ;  /* 0x0000000000081947 */ /* 0x002fec0003800000 */
[----:B------:R-:W1:Y:S02]  /*1a10*/  SYNCS.PHASECHK.TRANS64.TRYWAIT P1, [R9+URZ+0x30c30], R22 ;  /* 0x030c3016090075a7 */ /* 0x000e64000802017f */
[----:B-1----:R-:W-:Y:S05]  /*1a20*/  @!P1 BRA `(.L_x_123) ;  /* 0x00000064009c9947 */ /* 0x002fea0003800000 */
.L_x_122:
        /* <DEDUP_REMOVED lines=620> */
.L_x_124:
        /* <DEDUP_REMOVED lines=68> */
.L_x_125:
        /* <DEDUP_REMOVED lines=11> */
.L_x_115:
        /* <DEDUP_REMOVED lines=51> */
.L_x_127:
        /* <DEDUP_REMOVED lines=19> */
.L_x_128:
        /* <DEDUP_REMOVED lines=18> */
.L_x_129:
        /* <DEDUP_REMOVED lines=18> */
.L_x_130:
        /* <DEDUP_REMOVED lines=103> */
.L_x_132:
[----:B------:R-:W-:Y:S05]  /*52f0*/  BSYNC B0 ;  /* 0x0000000000007941 */ /* 0x000fea0003800000 */
.L_x_131:
[----:B------:R-:W-:-:S04]  /*5300*/  DEPBAR.LE SB0, 0x0 ;  /* 0x000080000000791a */ /* 0x000fc80000000000 */
[----:B------:R-:W-:Y:S05]  /*5310*/  BRA `(.L_x_107) ;  /* 0x0000002c00147947 */ /* 0x000fea0003800000 */
.L_x_105:
        /* <DEDUP_REMOVED lines=14> */
[----:B------:R-:W-:Y:S01]  /*5400*/  ULDC UR13, c[0x0][0x288] ;  /* 0x0000a200000d7ab9 */ /* 0x000fe20000000800 */
[----:B------:R-:W-:Y:S01]  /*5410*/  ULDC.64 UR14, c[0x0][0x2e0] ;  /* 0x0000b800000e7ab9 */ /* 0x000fe20000000a00 */
[----:B------:R-:W-:-:S04]  /*5420*/  ELECT P0, URZ, PT ;  /* 0x00000000003f782f */ /* 0x000fc80003800000 */
[----:B------:R-:W2:Y:S01]  /*5430*/  LDC R4, c[0x0][0x280] ;  /* 0x0000a000ff047b82 */ /* 0x000ea20000000800 */
[----:B-1----:R-:W-:Y:S02]  /*5440*/  USHF.R.S32.HI UR8, URZ, 0x1f, UR16 ;  /* 0x0000001f3f087899 */ /* 0x002fe40008011410 */
[----:B------:R-:W-:Y:S02]  /*5450*/  UIMAD.WIDE.U32 UR4, UR16, UR10, URZ ;  /* 0x0000000a100472a5 */ /* 0x000fe4000f8e003f */
[----:B------:R-:W-:Y:S01]  /*5460*/  UIMAD UR6, UR8, UR10, URZ ;  /* 0x0000000a080672a4 */ /* 0x000fe2000f8e023f */
[----:B--2---:R-:W-:-:S03]  /*5470*/  ISETP.GE.AND P1, PT, R4, 0x1, PT ;  /* 0x000000010400780c */ /* 0x004fc60003f26270 */
[----:B------:R-:W-:Y:S02]  /*5480*/  UIMAD UR7, UR16, UR11, UR6 ;  /* 0x0000000b100772a4 */ /* 0x000fe4000f8e0206 */
[----:B------:R-:W-:Y:S02]  /*5490*/  USHF.R.S32.HI UR6, URZ, 0x1f, UR9 ;  /* 0x0000001f3f067899 */ /* 0x000fe40008011409 */
[----:B------:R-:W-:Y:S02]  /*54a0*/  UIMAD UR11, UR9, UR13, URZ ;  /* 0x0000000d090b72a4 */ /* 0x000fe4000f8e023f */
[----:B------:R-:W-:Y:S02]  /*54b0*/  UIMAD UR6, UR6, UR14, URZ ;  /* 0x0000000e060672a4 */ /* 0x000fe4000f8e023f */
[----:B------:R-:W-:Y:S02]  /*54c0*/  UIADD3 UR5, UR5, UR7, URZ ;  /* 0x0000000705057290 */ /* 0x000fe4000fffe03f */
[----:B------:R-:W-:-:S02]  /*54d0*/  UIADD3 UR10, UP0, UR11, UR16, URZ ;  /* 0x000000100b0a7290 */ /* 0x000fc4000ff1e03f */
[----:B------:R-:W-:Y:S02]  /*54e0*/  UIMAD UR12, UR9, UR15, UR6 ;  /* 0x0000000f090c72a4 */ /* 0x000fe4000f8e0206 */
[----:B------:R-:W-:Y:S02]  /*54f0*/  UIMAD.WIDE.U32 UR6, UR9, UR14, UR4 ;  /* 0x0000000e090672a5 */ /* 0x000fe4000f8e0004 */
[----:B------:R-:W-:Y:S01]  /*5500*/  ULEA.HI.X.SX32 UR11, UR11, UR8, 0x1, UP0 ;  /* 0x000000080b0b7291 */ /* 0x000fe200080f0e3f */
[----:B------:R-:W-:Y:S11]  /*5510*/  @!P1 BRA `(.L_x_107) ;  /* 0x0000002800949947 */ /* 0x000ff60003800000 */
[----:B------:R-:W1:Y:S01]  /*5520*/  S2R R5, SR_TID.X ;  /* 0x0000000000057919 */ /* 0x000e620000002100 */
[C---:B------:R-:W-:Y:S01]  /*5530*/  VIADD R0, R4.reuse, 0x7f ;  /* 0x0000007f04007836 */ /* 0x040fe20000000000 */
[----:B------:R-:W-:Y:S01]  /*5540*/  ISETP.GE.AND P1, PT, R4, 0x81, PT ;  /* 0x000000810400780c */ /* 0x000fe20003f26270 */
[----:B------:R-:W-:Y:S01]  /*5550*/  ULDC UR4, c[0x0][0x760] ;  /* 0x0001d80000047ab9 */ /* 0x000fe20000000800 */
[----:B------:R-:W2:Y:S01]  /*5560*/  S2UR UR28, SR_CTAID.X ;  /* 0x00000000001c79c3 */ /* 0x000ea20000002500 */
[----:B------:R-:W-:Y:S01]  /*5570*/  UIMAD UR13, UR13, UR4, URZ ;  /* 0x000000040d0d72a4 */ /* 0x000fe2000f8e023f */
[----:B------:R-:W-:Y:S01]  /*5580*/  SHF.R.S32.HI R3, RZ, 0x1f, R0 ;  /* 0x0000001fff037819 */ /* 0x000fe20000011400 */
[----:B------:R-:W-:Y:S01]  /*5590*/  UIADD3 UR12, UR7, UR12, URZ ;  /* 0x0000000c070c7290 */ /* 0x000fe2000fffe03f */
[----:B------:R-:W-:Y:S02]  /*55a0*/  UMOV UR4, URZ ;  /* 0x0000003f00047c82 */ /* 0x000fe40008000000 */
[----:B------:R-:W-:Y:S01]  /*55b0*/  LEA.HI R3, R3, R0, RZ, 0x7 ;  /* 0x0000000003037211 */ /* 0x000fe200078f38ff */
[----:B------:R-:W-:-:S03]  /*55c0*/  ULDC.64 UR26, c[0x0][0x208] ;  /* 0x00008200001a7ab9 */ /* 0x000fc60000000a00 */
[----:B------:R-:W-:-:S04]  /*55d0*/  SHF.R.S32.HI R2, RZ, 0x7, R3 ;  /* 0x00000007ff027819 */ /* 0x000fc80000011403 */
[----:B------:R-:W-:Y:S02]  /*55e0*/  VIMNMX R2, R2, 0x1, !PT ;  /* 0x0000000102027848 */ /* 0x000fe40007fe0100 */
[----:B-1----:R-:W-:Y:S02]  /*55f0*/  LOP3.LUT R0, R5, 0x1f, RZ, 0xc0, !PT ;  /* 0x0000001f05007812 */ /* 0x002fe400078ec0ff */
[----:B------:R-:W-:Y:S01]  /*5600*/  LOP3.LUT R5, R2, 0x1, RZ, 0xc0, !PT ;  /* 0x0000000102057812 */ /* 0x000fe200078ec0ff */
[----:B--2---:R-:W-:Y:S06]  /*5610*/  @!P1 BRA `(.L_x_134) ;  /* 0x0000000800ac9947 */ /* 0x004fec0003800000 */
        /* <DEDUP_REMOVED lines=11> */
[----:B------:R-:W-:-:S12]  /*56d0*/  UIADD3.X UR21, URZ, UR21, URZ, UP2, !UPT ;  /* 0x000000153f157290 */ /* 0x000fd800097fe43f */
.L_x_159:
[----:B------:R-:W-:Y:S01]  /*56e0*/  UIMAD UR22, UR13, UR4, URZ ;  /* 0x000000040d1672a4 */ /* 0x000fe2000f8e023f */
[----:B------:R-:W-:Y:S01]  /*56f0*/  ISETP.NE.AND P1, PT, R0, RZ, PT ;  /* 0x000000ff0000720c */ /* 0x000fe20003f25270 */
[----:B------:R-:W-:Y:S01]  /*5700*/  ULDC.64 UR8, c[0x0][0x768] ;  /* 0x0001da0000087ab9 */ /* 0x000fe20000000a00 */
[----:B------:R-:W-:Y:S01]  /*5710*/  USHF.L.U32 UR14, UR5, 0xe, URZ ;  /* 0x0000000e050e7899 */ /* 0x000fe2000800063f */
[----:B------:R-:W-:Y:S01]  /*5720*/  VIADD R4, R4, 0xfffffffe ;  /* 0xfffffffe04047836 */ /* 0x000fe20000000000 */
[----:B------:R-:W-:Y:S01]  /*5730*/  UIADD3 UR15, UP0, UR22, UR10, URZ ;  /* 0x0000000a160f7290 */ /* 0x000fe2000ff1e03f */
[----:B------:R-:W-:Y:S01]  /*5740*/  BSSY B0, `(.L_x_135) ;  /* 0x0000010000007945 */ /* 0x000fe20003800000 */
[----:B------:R-:W-:Y:S02]  /*5750*/  UIMAD.WIDE UR32, UR14, 0x4, UR16 ;  /* 0x000000040e2078a5 */ /* 0x000fe4000f8e0210 */
[----:B------:R-:W-:Y:S01]  /*5760*/  ULEA.HI.X.SX32 UR23, UR22, UR11, 0x1, UP0 ;  /* 0x0000000b16177291 */ /* 0x000fe200080f0e3f */
[----:B------:R-:W-:Y:S01]  /*5770*/  ISETP.NE.AND P2, PT, R4, RZ, PT ;  /* 0x000000ff0400720c */ /* 0x000fe20003f45270 */
[----:B------:R-:W-:-:S02]  /*5780*/  ULEA UR24, UP0, UR15, UR8, 0x2 ;  /* 0x000000080f187291 */ /* 0x000fc4000f80103f */
[----:B------:R-:W-:Y:S02]  /*5790*/  UIMAD.WIDE UR30, UR14, 0x4, UR18 ;  /* 0x000000040e1e78a5 */ /* 0x000fe4000f8e0212 */
[----:B------:R-:W-:Y:S02]  /*57a0*/  ULEA.HI.X UR23, UR15, UR9, UR23, 0x2, UP0 ;  /* 0x000000090f177291 */ /* 0x000fe400080f1417 */
[----:B-1----:R-:W-:Y:S01]  /*57b0*/  IMAD.U32 R2, RZ, RZ, UR24 ;  /* 0x00000018ff027e24 */ /* 0x002fe2000f8e00ff */
[----:B------:R-:W-:-:S03]  /*57c0*/  UIMAD.WIDE UR14, UR14, 0x4, UR20 ;  /* 0x000000040e0e78a5 */ /* 0x000fc6000f8e0214 */
[----:B------:R-:W-:Y:S01]  /*57d0*/  IMAD.U32 R3, RZ, RZ, UR23 ;  /* 0x00000017ff037e24 */ /* 0x000fe2000f8e00ff */
[----:B------:R-:W-:Y:S08]  /*57e0*/  @P1 BRA `(.L_x_136) ;  /* 0x0000000000141947 */ /* 0x000ff00003800000 */
.L_x_137:
[----:B------:R-:W2:Y:S04]  /*57f0*/  LDG.E.STRONG.GPU R6, desc[UR26][R2.64] ;  /* 0x0000001a02067981 */ /* 0x000ea8000c1ef900 */
[----:B--2---:R-:W-:Y:S01]  /*5800*/  CCTL.IVALL ;  /* 0x00000000ff00798f */ /* 0x004fe20002000000 */
[----:B------:R-:W-:Y:S05]  /*5810*/  YIELD ;  /* 0x0000000000007946 */ /* 0x000fea0003800000 */
[----:B------:R-:W-:-:S13]  /*5820*/  ISETP.NE.AND P3, PT, R6, UR28, PT ;  /* 0x0000001c06007c0c */ /* 0x000fda000bf65270 */
[----:B------:R-:W-:Y:S05]  /*5830*/  @P3 BRA `(.L_x_137) ;  /* 0xfffffffc00ec3947 */ /* 0x000fea000383ffff */
.L_x_136:
[----:B------:R-:W-:Y:S05]  /*5840*/  BSYNC B0 ;  /* 0x0000000000007941 */ /* 0x000fea0003800000 */
.L_x_135:
[----:B------:R-:W-:-:S03]  /*5850*/  UMOV UR23, 0xffffffff ;  /* 0xffffffff00177882 */ /* 0x000fc60000000000 */
[----:B------:R-:W-:Y:S05]  /*5860*/  BRA.DIV UR23, `(.L_x_138) ;  /* 0x0000002a17207947 */ /* 0x000fea000b800000 */
[----:B------:R-:W-:Y:S01]  /*5870*/  NOP ;  /* 0x0000000000007918 */ /* 0x000fe20000000000 */
.L_x_202:
[----:B------:R-:W-:Y:S05]  /*5880*/  WARPSYNC.ALL ;  /* 0x0000000000007948 */ /* 0x000fea0003800000 */
[----:B------:R-:W-:Y:S06]  /*5890*/  BAR.SYNC.DEFER_BLOCKING 0xd, 0xa0 ;  /* 0x0342800000007b1d */ /* 0x000fec0000010000 */
[----:B------:R-:W-:Y:S04]  /*58a0*/  BSSY B0, `(.L_x_139) ;  /* 0x0000011000007945 */ /* 0x000fe80003800000 */
[----:B------:R-:W-:Y:S05]  /*58b0*/  @!P0 BRA `(.L_x_140) ;  /* 0x00000000003c8947 */ /* 0x000fea0003800000 */
[----:B------:R-:W1:Y:S01]  /*58c0*/  S2UR UR34, SR_CgaCtaId ;  /* 0x00000000002279c3 */ /* 0x000e620000008800 */
[----:B------:R-:W-:Y:S01]  /*58d0*/  USHF.L.U32 UR23, UR4, 0xd, URZ ;  /* 0x0000000d04177899 */ /* 0x000fe2000800063f */
        /* <DEDUP_REMOVED lines=13> */
.L_x_140:
[----:B------:R-:W-:Y:S05]  /*59b0*/  BSYNC B0 ;  /* 0x0000000000007941 */ /* 0x000fea0003800000 */
.L_x_139:
        /* <DEDUP_REMOVED lines=13> */
.L_x_142:
[----:B------:R-:W-:Y:S05]  /*5a90*/  BSYNC B0 ;  /* 0x0000000000007941 */ /* 0x000fea0003800000 */
.L_x_141:
[----:B------:R-:W-:Y:S06]  /*5aa0*/  BAR.ARV 0xa, 0xa0 ;  /* 0x0282800000007b1d */ /* 0x000fec0000002000 */
[----:B------:R-:W-:Y:S04]  /*5ab0*/  BSSY B0, `(.L_x_143) ;  /* 0x0000003000007945 */ /* 0x000fe80003800000 */
[----:B------:R-:W-:Y:S05]  /*5ac0*/  @!P0 BRA `(.L_x_144) ;  /* 0x0000000000048947 */ /* 0x000fea0003800000 */
[----:B------:R-:W-:-:S04]  /*5ad0*/  DEPBAR.LE SB0, 0x0 ;  /* 0x000080000000791a */ /* 0x000fc80000000000 */
.L_x_144:
[----:B------:R-:W-:Y:S05]  /*5ae0*/  BSYNC B0 ;  /* 0x0000000000007941 */ /* 0x000fea0003800000 */
.L_x_143:
[----:B------:R-:W-:Y:S06]  /*5af0*/  BAR.ARV 0xb, 0xa0 ;  /* 0x02c2800000007b1d */ /* 0x000fec0000002000 */
[----:B------:R-:W-:Y:S01]  /*5b00*/  NOP ;  /* 0x0000000000007918 */ /* 0x000fe20000000000 */
[----:B------:R-:W-:Y:S04]  /*5b10*/  BSSY B0, `(.L_x_145) ;  /* 0x0000011000007945 */ /* 0x000fe80003800000 */
[----:B------:R-:W-:Y:S05]  /*5b20*/  @P1 BRA `(.L_x_146) ;  /* 0x00000000003c1947 */ /* 0x000fea0003800000 */
[----:B------:R-:W-:Y:S01]  /*5b30*/  @!PT LDS RZ, [RZ] ;  /* 0x00000000fffff984 */ /* 0x000fe20000000800 */
[----:B------:R-:W-:Y:S01]  /*5b40*/  @!PT LDS RZ, [RZ] ;  /* 0x00000000fffff984 */ /* 0x000fe20000000800 */
[----:B------:R-:W-:Y:S01]  /*5b50*/  @!PT LDS RZ, [RZ] ;  /* 0x00000000fffff984 */ /* 0x000fe20000000800 */
[----:B------:R-:W-:Y:S01]  /*5b60*/  @!PT LDS RZ, [RZ] ;  /* 0x00000000fffff984 */ /* 0x000fe20000000800 */
[----:B------:R1:W-:Y:S06]  /*5b70*/  MEMBAR.ALL.CTA ;  /* 0x0000000000007992 */ /* 0x0003ec0000008000 */
[----:B-1----:R-:W-:Y:S06]  /*5b80*/  MEMBAR.ALL.GPU ;  /* 0x0000000000007992 */ /* 0x002fec000000a000 */
[----:B------:R-:W-:-:S00]  /*5b90*/  ERRBAR ;  /* 0x00000000000079ab */ /* 0x000fc00000000000 */
[----:B------:R-:W-:Y:S06]  /*5ba0*/  CGAERRBAR ;  /* 0x00000000000075ab */ /* 0x000fec0000000000 */
[----:B012345:R-:W-:Y:S01]  /*5bb0*/  CCTL.IVALL ;  /* 0x00000000ff00798f */ /* 0x03ffe20002000000 */
[----:B------:R-:W1:Y:S01]  /*5bc0*/  S2R R6, SR_LANEID ;  /* 0x0000000000067919 */ /* 0x000e620000000000 */
[----:B------:R-:W-:Y:S02]  /*5bd0*/  VOTEU.ANY UR23, UPT, PT ;  /* 0x0000000000177886 */ /* 0x000fe400038e0100 */
[----:B------:R-:W-:-:S02]  /*5be0*/  UFLO.U32 UR24, UR23 ;  /* 0x00000017001872bd */ /* 0x000fc400080e0000 */
[----:B------:R-:W2:Y:S04]  /*5bf0*/  POPC R7, UR23 ;  /* 0x0000001700077d09 */ /* 0x000ea80008000000 */
[----:B-1----:R-:W-:-:S13]  /*5c00*/  ISETP.EQ.U32.AND P3, PT, R6, UR24, PT ;  /* 0x0000001806007c0c */ /* 0x002fda000bf62070 */
[----:B--2---:R1:W-:Y:S02]  /*5c10*/  @P3 REDG.E.ADD.S32.STRONG.GPU desc[UR26][R2.64], R7 ;  /* 0x000000070200398e */ /* 0x0043e4000c10e39a */
.L_x_146:
[----:B------:R-:W-:Y:S05]  /*5c20*/  BSYNC B0 ;  /* 0x0000000000007941 */ /* 0x000fea0003800000 */
.L_x_145:
[----:B------:R-:W-:Y:S01]  /*5c30*/  UIADD3 UR22, UR13, UR22, URZ ;  /* 0x000000160d167290 */ /* 0x000fe2000fffe03f */
[----:B------:R-:W-:Y:S03]  /*5c40*/  BSSY B0, `(.L_x_147) ;  /* 0x000000d000007945 */ /* 0x000fe60003800000 */
[----:B------:R-:W-:-:S04]  /*5c50*/  UIADD3 UR23, UP0, UR22, UR10, URZ ;  /* 0x0000000a16177290 */ /* 0x000fc8000ff1e03f */
[----:B------:R-:W-:Y:S02]  /*5c60*/  ULEA.HI.X.SX32 UR22, UR22, UR11, 0x1, UP0 ;  /* 0x0000000b16167291 */ /* 0x000fe400080f0e3f */
[----:B------:R-:W-:-:S04]  /*5c70*/  ULEA UR8, UP0, UR23, UR8, 0x2 ;  /* 0x0000000817087291 */ /* 0x000fc8000f80103f */
[----:B------:R-:W-:Y:S02]  /*5c80*/  ULEA.HI.X UR22, UR23, UR9, UR22, 0x2, UP0 ;  /* 0x0000000917167291 */ /* 0x000fe400080f1416 */
[----:B-1----:R-:W-:-:S04]  /*5c90*/  IMAD.U32 R2, RZ, RZ, UR8 ;  /* 0x00000008ff027e24 */ /* 0x002fc8000f8e00ff */
[----:B------:R-:W-:Y:S01]  /*5ca0*/  IMAD.U32 R3, RZ, RZ, UR22 ;  /* 0x00000016ff037e24 */ /* 0x000fe2000f8e00ff */
[----:B------:R-:W-:Y:S06]  /*5cb0*/  @P1 BRA `(.L_x_148) ;  /* 0x0000000000141947 */ /* 0x000fec0003800000 */
.L_x_149:
[----:B------:R-:W2:Y:S04]  /*5cc0*/  LDG.E.STRONG.GPU R6, desc[UR26][R2.64] ;  /* 0x0000001a02067981 */ /* 0x000ea8000c1ef900 */
[----:B--2---:R-:W-:Y:S01]  /*5cd0*/  CCTL.IVALL ;  /* 0x00000000ff00798f */ /* 0x004fe20002000000 */
[----:B------:R-:W-:Y:S05]  /*5ce0*/  YIELD ;  /* 0x0000000000007946 */ /* 0x000fea0003800000 */
[----:B------:R-:W-:-:S13]  /*5cf0*/  ISETP.NE.AND P3, PT, R6, UR28, PT ;  /* 0x0000001c06007c0c */ /* 0x000fda000bf65270 */
[----:B------:R-:W-:Y:S05]  /*5d00*/  @P3 BRA `(.L_x_149) ;  /* 0xfffffffc00ec3947 */ /* 0x000fea000383ffff */
.L_x_148:
[----:B------:R-:W-:Y:S05]  /*5d10*/  BSYNC B0 ;  /* 0x0000000000007941 */ /* 0x000fea0003800000 */
.L_x_147:
[----:B------:R-:W-:-:S03]  /*5d20*/  UMOV UR8, 0xffffffff ;  /* 0xffffffff00087882 */ /* 0x000fc60000000000 */
[----:B------:R-:W-:Y:S05]  /*5d30*/  BRA.DIV UR8, `(.L_x_150) ;  /* 0x0000002608087947 */ /* 0x000fea000b800000 */
[----:B------:R-:W-:Y:S01]  /*5d40*/  NOP ;  /* 0x0000000000007918 */ /* 0x000fe20000000000 */
.L_x_205:
[----:B------:R-:W-:Y:S05]  /*5d50*/  WARPSYNC.ALL ;  /* 0x0000000000007948 */ /* 0x000fea0003800000 */
        /* <DEDUP_REMOVED lines=12> */
.L_x_152:
[----:B------:R-:W-:Y:S05]  /*5e20*/  BSYNC B0 ;  /* 0x0000000000007941 */ /* 0x000fea0003800000 */
.L_x_151:
        /* <DEDUP_REMOVED lines=13> */
.L_x_154:
[----:B------:R-:W-:Y:S05]  /*5f00*/  BSYNC B0 ;  /* 0x0000000000007941 */ /* 0x000fea0003800000 */
.L_x_153:
[----:B------:R-:W-:Y:S06]  /*5f10*/  BAR.ARV 0xa, 0xa0 ;  /* 0x0282800000007b1d */ /* 0x000fec0000002000 */
[----:B------:R-:W-:Y:S04]  /*5f20*/  BSSY B0, `(.L_x_155) ;  /* 0x0000003000007945 */ /* 0x000fe80003800000 */
[----:B------:R-:W-:Y:S05]  /*5f30*/  @!P0 BRA `(.L_x_156) ;  /* 0x0000000000048947 */ /* 0x000fea0003800000 */
[----:B------:R-:W-:-:S04]  /*5f40*/  DEPBAR.LE SB0, 0x0 ;  /* 0x000080000000791a */ /* 0x000fc80000000000 */
.L_x_156:
[----:B------:R-:W-:Y:S05]  /*5f50*/  BSYNC B0 ;  /* 0x0000000000007941 */ /* 0x000fea0003800000 */
.L_x_155:
[----:B------:R-:W-:Y:S06]  /*5f60*/  BAR.ARV 0xb, 0xa0 ;  /* 0x02c2800000007b1d */ /* 0x000fec0000002000 */
[----:B------:R-:W-:Y:S01]  /*5f70*/  NOP ;  /* 0x0000000000007918 */ /* 0x000fe20000000000 */
[----:B------:R-:W-:Y:S04]  /*5f80*/  BSSY B0, `(.L_x_157) ;  /* 0x0000011000007945 */ /* 0x000fe80003800000 */
[----:B------:R-:W-:Y:S05]  /*5f90*/  @P1 BRA `(.L_x_158) ;  /* 0x00000000003c1947 */ /* 0x000fea0003800000 */
[----:B------:R-:W1:Y:S01]  /*5fa0*/  S2R R6, SR_LANEID ;  /* 0x0000000000067919 */ /* 0x000e620000000000 */
[----:B------:R-:W-:Y:S01]  /*5fb0*/  @!PT LDS RZ, [RZ] ;  /* 0x00000000fffff984 */ /* 0x000fe20000000800 */
[----:B------:R-:W-:Y:S01]  /*5fc0*/  @!PT LDS RZ, [RZ] ;  /* 0x00000000fffff984 */ /* 0x000fe20000000800 */
[----:B------:R-:W-:Y:S01]  /*5fd0*/  @!PT LDS RZ, [RZ] ;  /* 0x00000000fffff984 */ /* 0x000fe20000000800 */
[----:B------:R-:W-:Y:S01]  /*5fe0*/  @!PT LDS RZ, [RZ] ;  /* 0x00000000fffff984 */ /* 0x000fe20000000800 */
[----:B------:R2:W-:Y:S06]  /*5ff0*/  MEMBAR.ALL.CTA ;  /* 0x0000000000007992 */ /* 0x0005ec0000008000 */
[----:B--2---:R-:W-:Y:S06]  /*6000*/  MEMBAR.ALL.GPU ;  /* 0x0000000000007992 */ /* 0x004fec000000a000 */
[----:B------:R-:W-:-:S00]  /*6010*/  ERRBAR ;  /* 0x00000000000079ab */ /* 0x000fc00000000000 */
[----:B------:R-:W-:Y:S06]  /*6020*/  CGAERRBAR ;  /* 0x00000000000075ab */ /* 0x000fec0000000000 */
[----:B012345:R-:W-:Y:S01]  /*6030*/  CCTL.IVALL ;  /* 0x00000000ff00798f */ /* 0x03ffe20002000000 */
[----:B------:R-:W-:Y:S02]  /*6040*/  VOTEU.ANY UR8, UPT, PT ;  /* 0x0000000000087886 */ /* 0x000fe400038e0100 */
[----:B------:R-:W-:Y:S02]  /*6050*/  UFLO.U32 UR9, UR8 ;  /* 0x00000008000972bd */ /* 0x000fe400080e0000 */
[----:B------:R-:W2:Y:S04]  /*6060*/  POPC R7, UR8 ;  /* 0x0000000800077d09 */ /* 0x000ea80008000000 */
[----:B-1----:R-:W-:-:S13]  /*6070*/  ISETP.EQ.U32.AND P1, PT, R6, UR9, PT ;  /* 0x0000000906007c0c */ /* 0x002fda000bf22070 */
[----:B--2---:R1:W-:Y:S02]  /*6080*/  @P1 REDG.E.ADD.S32.STRONG.GPU desc[UR26][R2.64], R7 ;  /* 0x000000070200198e */ /* 0x0043e4000c10e39a */
.L_x_158:
[----:B------:R-:W-:Y:S05]  /*6090*/  BSYNC B0 ;  /* 0x0000000000007941 */ /* 0x000fea0003800000 */
.L_x_157:
[----:B------:R-:W-:Y:S02]  /*60a0*/  UIADD3 UR4, UR4, 0x2, URZ ;  /* 0x0000000204047890 */ /* 0x000fe4000fffe03f */
[----:B------:R-:W-:Y:S01]  /*60b0*/  UIADD3 UR5, UR5, 0x1, URZ ;  /* 0x0000000105057890 */ /* 0x000fe2000fffe03f */
[----:B------:R-:W-:Y:S11]  /*60c0*/  @P2 BRA `(.L_x_159) ;  /* 0xfffffff400842947 */ /* 0x000ff6000383ffff */
.L_x_134:
[----:B------:R-:W-:-:S13]  /*60d0*/  ISETP.NE.AND P1, PT, R5, RZ, PT ;  /* 0x000000ff0500720c */ /* 0x000fda0003f25270 */
[----:B------:R-:W-:Y:S05]  /*60e0*/  @!P1 BRA `(.L_x_107) ;  /* 0x0000001c00a09947 */ /* 0x000fea0003800000 */
[----:B------:R-:W-:Y:S01]  /*60f0*/  UIMAD UR5, UR13, UR4, URZ ;  /* 0x000000040d0572a4 */ /* 0x000fe2000f8e023f */
[----:B------:R-:W-:Y:S01]  /*6100*/  ISETP.NE.AND P1, PT, R0, RZ, PT ;  /* 0x000000ff0000720c */ /* 0x000fe20003f25270 */
[----:B------:R-:W-:Y:S01]  /*6110*/  ULDC.64 UR14, c[0x0][0x768] ;  /* 0x0001da00000e7ab9 */ /* 0x000fe20000000a00 */
[----:B------:R-:W-:Y:S01]  /*6120*/  BSSY B0, `(.L_x_160) ;  /* 0x000000d000007945 */ /* 0x000fe20003800000 */
[----:B------:R-:W-:-:S04]  /*6130*/  UIADD3 UR8, UP0, UR5, UR10, URZ ;  /* 0x0000000a05087290 */ /* 0x000fc8000ff1e03f */
[----:B------:R-:W-:Y:S02]  /*6140*/  ULEA.HI.X.SX32 UR5, UR5, UR11, 0x1, UP0 ;  /* 0x0000000b05057291 */ /* 0x000fe400080f0e3f */
[----:B------:R-:W-:-:S04]  /*6150*/  ULEA UR9, UP0, UR8, UR14, 0x2 ;  /* 0x0000000e08097291 */ /* 0x000fc8000f80103f */
[----:B------:R-:W-:Y:S02]  /*6160*/  ULEA.HI.X UR5, UR8, UR15, UR5, 0x2, UP0 ;  /* 0x0000000f08057291 */ /* 0x000fe400080f1405 */
[----:B-1----:R-:W-:-:S04]  /*6170*/  IMAD.U32 R2, RZ, RZ, UR9 ;  /* 0x00000009ff027e24 */ /* 0x002fc8000f8e00ff */
[----:B------:R-:W-:Y:S01]  /*6180*/  IMAD.U32 R3, RZ, RZ, UR5 ;  /* 0x00000005ff037e24 */ /* 0x000fe2000f8e00ff */
[----:B------:R-:W-:Y:S06]  /*6190*/  @P1 BRA `(.L_x_161) ;  /* 0x0000000000141947 */ /* 0x000fec0003800000 */
.L_x_162:
[----:B------:R-:W2:Y:S04]  /*61a0*/  LDG.E.STRONG.GPU R0, desc[UR26][R2.64] ;  /* 0x0000001a02007981 */ /* 0x000ea8000c1ef900 */
[----:B--2---:R-:W-:Y:S01]  /*61b0*/  CCTL.IVALL ;  /* 0x00000000ff00798f */ /* 0x004fe20002000000 */
[----:B------:R-:W-:Y:S05]  /*61c0*/  YIELD ;  /* 0x0000000000007946 */ /* 0x000fea0003800000 */
[----:B------:R-:W-:-:S13]  /*61d0*/  ISETP.NE.AND P2, PT, R0, UR28, PT ;  /* 0x0000001c00007c0c */ /* 0x000fda000bf45270 */
[----:B------:R-:W-:Y:S05]  /*61e0*/  @P2 BRA `(.L_x_162) ;  /* 0xfffffffc00ec2947 */ /* 0x000fea000383ffff */
.L_x_161:
[----:B------:R-:W-:Y:S05]  /*61f0*/  BSYNC B0 ;  /* 0x0000000000007941 */ /* 0x000fea0003800000 */
.L_x_160:
[----:B------:R-:W-:-:S03]  /*6200*/  UMOV UR5, 0xffffffff ;  /* 0xffffffff00057882 */ /* 0x000fc60000000000 */
[----:B------:R-:W-:Y:S05]  /*6210*/  BRA.DIV UR5, `(.L_x_163) ;  /* 0x0000001e05ec7947 */ /* 0x000fea000b800000 */
[----:B------:R-:W-:Y:S01]  /*6220*/  NOP ;  /* 0x0000000000007918 */ /* 0x000fe20000000000 */
.L_x_208:
[----:B------:R-:W-:Y:S01]  /*6230*/  IMAD.U32 R6, RZ, RZ, UR4 ;  /* 0x00000004ff067e24 */ /* 0x000fe2000f8e00ff */
[----:B------:R-:W-:Y:S05]  /*6240*/  WARPSYNC.ALL ;  /* 0x0000000000007948 */ /* 0x000fea0003800000 */
[----:B------:R-:W-:Y:S01]  /*6250*/  BAR.SYNC.DEFER_BLOCKING 0xd, 0xa0 ;  /* 0x0342800000007b1d */ /* 0x000fe20000010000 */
[----:B------:R-:W-:-:S05]  /*6260*/  IMAD.SHL.U32 R6, R6, 0x2000, RZ ;  /* 0x0000200006067824 */ /* 0x000fca00078e00ff */
[----:B------:R-:W-:Y:S04]  /*6270*/  BSSY B0, `(.L_x_164) ;  /* 0x0000012000007945 */ /* 0x000fe80003800000 */
[----:B------:R-:W-:Y:S05]  /*6280*/  @!P0 BRA `(.L_x_165) ;  /* 0x0000000000408947 */ /* 0x000fea0003800000 */
[----:B------:R-:W1:Y:S01]  /*6290*/  LDC.64 R8, c[0x0][0x2c0] ;  /* 0x0000b000ff087b82 */ /* 0x000e620000000a00 */
[C---:B------:R-:W-:Y:S01]  /*62a0*/  IADD3 R4, P2, R6.reuse, UR6, RZ ;  /* 0x0000000606047c10 */ /* 0x040fe2000ff5e0ff */
[----:B------:R-:W-:Y:S01]  /*62b0*/  UMOV UR5, 0x400 ;  /* 0x0000040000057882 */ /* 0x000fe20000000000 */
[----:B------:R-:W-:Y:S01]  /*62c0*/  UMOV UR16, 0x0 ;  /* 0x0000000000107882 */ /* 0x000fe20000000000 */
[----:B------:R-:W-:Y:S01]  /*62d0*/  UMOV UR17, 0x14f00000 ;  /* 0x14f0000000117882 */ /* 0x000fe20000000000 */
[----:B------:R-:W-:-:S03]  /*62e0*/  LEA.HI.X.SX32 R5, R6, UR12, 0x1, P2 ;  /* 0x0000000c06057c11 */ /* 0x000fc600090f0eff */
[----:B------:R-:W2:Y:S01]  /*62f0*/  S2UR UR8, SR_CgaCtaId ;  /* 0x00000000000879c3 */ /* 0x000ea20000008800 */
[----:B-1----:R-:W-:-:S04]  /*6300*/  LEA R0, P3, R4, R8, 0x2 ;  /* 0x0000000804007211 */ /* 0x002fc800078610ff */
[----:B------:R-:W-:Y:S02]  /*6310*/  LEA.HI.X R4, R4, R9, R5, 0x2, P3 ;  /* 0x0000000904047211 */ /* 0x000fe400018f1405 */
[----:B------:R-:W-:Y:S02]  /*6320*/  R2UR UR14, R0 ;  /* 0x00000000000e72ca */ /* 0x000fe400000e0000 */
[----:B------:R-:W-:Y:S01]  /*6330*/  R2UR UR15, R4 ;  /* 0x00000000040f72ca */ /* 0x000fe200000e0000 */
[----:B--2---:R-:W-:-:S03]  /*6340*/  ULEA UR5, UR8, UR5, 0x18 ;  /* 0x0000000508057291 */ /* 0x004fc6000f8ec03f */
[----:B------:R-:W-:Y:S01]  /*6350*/  UMOV UR8, 0x400 ;  /* 0x0000040000087882 */ /* 0x000fe20000000000 */
[----:B------:R-:W-:-:S09]  /*6360*/  UIADD3 UR5, UR5, 0x8000, URZ ;  /* 0x0000800005057890 */ /* 0x000fd2000fffe03f */
[----:B------:R1:W-:Y:S02]  /*6370*/  UBLKRED.G.S.ADD.F32.RN [UR14], [UR5], UR8, desc[UR16] ;  /* 0x0000100e050073bb */ /* 0x0003e400080a1408 */
[----:B-1----:R0:W-:Y:S02]  /*6380*/  UTMACMDFLUSH ;  /* 0x00000000000079b7 */ /* 0x0021e40000000000 */
.L_x_165:
[----:B------:R-:W-:Y:S05]  /*6390*/  BSYNC B0 ;  /* 0x0000000000007941 */ /* 0x000fea0003800000 */
.L_x_164:
[----:B------:R-:W-:Y:S06]  /*63a0*/  BAR.SYNC.DEFER_BLOCKING 0xe, 0xa0 ;  /* 0x0382800000007b1d */ /* 0x000fec0000010000 */
[----:B------:R-:W-:Y:S04]  /*63b0*/  BSSY B0, `(.L_x_166) ;  /* 0x0000013000007945 */ /* 0x000fe80003800000 */
[----:B------:R-:W-:Y:S05]  /*63c0*/  @!P0 BRA `(.L_x_167) ;  /* 0x0000000000448947 */ /* 0x000fea0003800000 */
[----:B------:R-:W1:Y:S01]  /*63d0*/  S2UR UR15, SR_CgaCtaId ;  /* 0x00000000000f79c3 */ /* 0x000e620000008800 */
[----:B------:R-:W-:Y:S01]  /*63e0*/  R2UR UR5, R6 ;  /* 0x00000000060572ca */ /* 0x000fe200000e0000 */
[----:B------:R-:W-:Y:S01]  /*63f0*/  UMOV UR14, 0x400 ;  /* 0x00000400000e7882 */ /* 0x000fe20000000000 */
[----:B------:R-:W-:Y:S01]  /*6400*/  ULDC.64 UR8, c[0x0][0x2c0] ;  /* 0x0000b00000087ab9 */ /* 0x000fe20000000a00 */
[----:B------:R-:W-:-:S10]  /*6410*/  UMOV UR17, 0x14f00000 ;  /* 0x14f0000000117882 */ /* 0x000fd40000000000 */
[----:B------:R-:W-:-:S04]  /*6420*/  UIADD3 UR5, UR5, 0x1000, URZ ;  /* 0x0000100005057890 */ /* 0x000fc8000fffe03f */
[----:B------:R-:W-:-:S04]  /*6430*/  UIADD3 UR16, UP0, UR5, UR6, URZ ;  /* 0x0000000605107290 */ /* 0x000fc8000ff1e03f */
[----:B------:R-:W-:Y:S02]  /*6440*/  ULEA.HI.X.SX32 UR5, UR5, UR12, 0x1, UP0 ;  /* 0x0000000c05057291 */ /* 0x000fe400080f0e3f */
[----:B-1----:R-:W-:Y:S02]  /*6450*/  ULEA UR14, UR15, UR14, 0x18 ;  /* 0x0000000e0f0e7291 */ /* 0x002fe4000f8ec03f */
[----:B------:R-:W-:Y:S02]  /*6460*/  ULEA UR8, UP0, UR16, UR8, 0x2 ;  /* 0x0000000810087291 */ /* 0x000fe4000f80103f */
[----:B------:R-:W-:Y:S02]  /*6470*/  UIADD3 UR14, UR14, 0xc000, URZ ;  /* 0x0000c0000e0e7890 */ /* 0x000fe4000fffe03f */
[----:B------:R-:W-:-:S03]  /*6480*/  ULEA.HI.X UR9, UR16, UR9, UR5, 0x2, UP0 ;  /* 0x0000000910097291 */ /* 0x000fc600080f1405 */
[----:B------:R-:W-:Y:S01]  /*6490*/  UMOV UR5, 0x400 ;  /* 0x0000040000057882 */ /* 0x000fe20000000000 */
[----:B------:R-:W-:-:S05]  /*64a0*/  UMOV UR16, 0x0 ;  /* 0x0000000000107882 */ /* 0x000fca0000000000 */
[----:B------:R1:W-:Y:S01]  /*64b0*/  UBLKRED.G.S.ADD.F32.RN [UR8], [UR14], UR5, desc[UR16] ;  /* 0x000010080e0073bb */ /* 0x0003e200080a1405 */
[----:B------:R0:W-:Y:S01]  /*64c0*/  UTMACMDFLUSH ;  /* 0x00000000000079b7 */ /* 0x0001e20000000000 */
[----:B-1----:R-:W-:-:S04]  /*64d0*/  DEPBAR.LE SB0, 0x1 ;  /* 0x000080400000791a */ /* 0x002fc80000000000 */
.L_x_167:
[----:B------:R-:W-:Y:S05]  /*64e0*/  BSYNC B0 ;  /* 0x0000000000007941 */ /* 0x000fea0003800000 */
.L_x_166:
[----:B------:R-:W-:Y:S06]  /*64f0*/  BAR.ARV 0xa, 0xa0 ;  /* 0x0282800000007b1d */ /* 0x000fec0000002000 */
[----:B------:R-:W-:Y:S04]  /*6500*/  BSSY B0, `(.L_x_168) ;  /* 0x0000003000007945 */ /* 0x000fe80003800000 */
[----:B------:R-:W-:Y:S05]  /*6510*/  @!P0 BRA `(.L_x_169) ;  /* 0x0000000000048947 */ /* 0x000fea0003800000 */
[----:B------:R-:W-:-:S04]  /*6520*/  DEPBAR.LE SB0, 0x0 ;  /* 0x000080000000791a */ /* 0x000fc80000000000 */
.L_x_169:
[----:B------:R-:W-:Y:S05]  /*6530*/  BSYNC B0 ;  /* 0x0000000000007941 */ /* 0x000fea0003800000 */
.L_x_168:
[----:B------:R-:W-:Y:S06]  /*6540*/  BAR.ARV 0xb, 0xa0 ;  /* 0x02c2800000007b1d */ /* 0x000fec0000002000 */
[----:B------:R-:W-:Y:S01]  /*6550*/  NOP ;  /* 0x0000000000007918 */ /* 0x000fe20000000000 */
        /* <DEDUP_REMOVED lines=15> */
[----:B--2---:R4:W-:Y:S01]  /*6650*/  @P0 REDG.E.ADD.S32.STRONG.GPU desc[UR26][R2.64], R5 ;  /* 0x000000050200098e */ /* 0x0049e2000c10e39a */
[----:B------:R-:W-:Y:S05]  /*6660*/  BRA `(.L_x_107) ;  /* 0x0000001800407947 */ /* 0x000fea0003800000 */
.L_x_133:
        /* <DEDUP_REMOVED lines=55> */
.L_x_209:
        /* <DEDUP_REMOVED lines=10> */
.L_x_173:
        /* <DEDUP_REMOVED lines=64> */
.L_x_184:
[----:B------:R-:W-:-:S04]  /*6e80*/  SHF.L.U32 R21, R9, 0x1f, RZ ;  /* 0x0000001f09157819 */ /* 0x000fc800000006ff */
[----:B-1----:R-:W1:Y:S02]  /*6e90*/  SYNCS.PHASECHK.TRANS64.TRYWAIT P1, [R11+URZ+0x30c40], R21 ;  /* 0x030c40150b0075a7 */ /* 0x002e64000802017f */
[----:B-12---:R-:W-:Y:S05]  /*6ea0*/  @!P1 BRA `(.L_x_176) ;  /* 0x0000001000f89947 */ /* 0x006fea0003800000 */
.L_x_210:
[----:B------:R-:W-:Y:S05]  /*6eb0*/  @P0 BRA `(.L_x_177) ;  /* 0x0000000000140947 */ /* 0x000fea0003800000 */
[----:B------:R-:W-:Y:S01]  /*6ec0*/  ISETP.NE.AND P1, PT, R14, RZ, PT ;  /* 0x000000ff0e00720c */ /* 0x000fe20003f25270 */
[----:B------:R-:W-:-:S04]  /*6ed0*/  IMAD.MOV.U32 R0, RZ, RZ, 0x4200 ;  /* 0x00004200ff007424 */ /* 0x000fc800078e00ff */
[----:B------:R2:W-:Y:S08]  /*6ee0*/  SYNCS.ARRIVE.TRANS64 RZ, [R11+URZ+0x30c30], R0 ;  /* 0x030c30000bff79a7 */ /* 0x0005f0000800003f */
[----:B------:R-:W-:Y:S05]  /*6ef0*/  @!P1 BRA `(.L_x_177) ;  /* 0x0000000000049947 */ /* 0x000fea0003800000 */
[----:B------:R-:W-:Y:S01]  /*6f00*/  BPT.TRAP 0x1 ;  /* 0x000000040000795c */ /* 0x000fe20000300000 */
.L_x_177:
        /* <DEDUP_REMOVED lines=29> */
.L_x_211:
[----:B------:R-:W-:Y:S05]  /*70e0*/  @P0 BRA `(.L_x_179) ;  /* 0x0000000000140947 */ /* 0x000fea0003800000 */
[----:B------:R-:W-:Y:S01]  /*70f0*/  ISETP.NE.AND P1, PT, R14, RZ, PT ;  /* 0x000000ff0e00720c */ /* 0x000fe20003f25270 */
[----:B------:R-:W-:-:S04]  /*7100*/  IMAD.MOV.U32 R2, RZ, RZ, 0x4200 ;  /* 0x00004200ff027424 */ /* 0x000fc800078e00ff */
[----:B------:R3:W-:Y:S08]  /*7110*/  SYNCS.ARRIVE.TRANS64 RZ, [R11+URZ+0x30c18], R2 ;  /* 0x030c18020bff79a7 */ /* 0x0007f0000800003f */
[----:B------:R-:W-:Y:S05]  /*7120*/  @!P1 BRA `(.L_x_179) ;  /* 0x0000000000049947 */ /* 0x000fea0003800000 */
[----:B------:R-:W-:Y:S01]  /*7130*/  BPT.TRAP 0x1 ;  /* 0x000000040000795c */ /* 0x000fe20000300000 */
.L_x_179:
        /* <DEDUP_REMOVED lines=20> */
.L_x_212:
        /* <DEDUP_REMOVED lines=9> */
.L_x_181:
        /* <DEDUP_REMOVED lines=24> */
.L_x_214:
[----:B------:R-:W-:Y:S05]  /*7490*/  @P0 BRA `(.L_x_183) ;  /* 0x0000000000140947 */ /* 0x000fea0003800000 */
[----:B------:R-:W-:Y:S01]  /*74a0*/  ISETP.NE.AND P1, PT, R14, RZ, PT ;  /* 0x000000ff0e00720c */ /* 0x000fe20003f25270 */
[----:B-1----:R-:W-:-:S04]  /*74b0*/  IMAD.MOV.U32 R4, RZ, RZ, 0x4200 ;  /* 0x00004200ff047424 */ /* 0x002fc800078e00ff */
[----:B------:R2:W-:Y:S08]  /*74c0*/  SYNCS.ARRIVE.TRANS64 RZ, [R11+URZ+0x30c10], R4 ;  /* 0x030c10040bff79a7 */ /* 0x0005f0000800003f */
[----:B------:R-:W-:Y:S05]  /*74d0*/  @!P1 BRA `(.L_x_183) ;  /* 0x0000000000049947 */ /* 0x000fea0003800000 */
[----:B------:R-:W-:Y:S01]  /*74e0*/  BPT.TRAP 0x1 ;  /* 0x000000040000795c */ /* 0x000fe20000300000 */
.L_x_183:
        /* <DEDUP_REMOVED lines=22> */
.L_x_175:
[----:B------:R-:W-:-:S13]  /*7650*/  ISETP.NE.AND P1, PT, R19, RZ, PT ;  /* 0x000000ff1300720c */ /* 0x000fda0003f25270 */
[----:B------:R-:W-:Y:S05]  /*7660*/  @!P1 BRA `(.L_x_174) ;  /* 0x0000000000f09947 */ /* 0x000fea0003800000 */
[----:B------:R-:W-:-:S04]  /*7670*/  SHF.L.U32 R12, R9, 0x1f, RZ ;  /* 0x0000001f090c7819 */ /* 0x000fc800000006ff */
[----:B------:R-:W3:Y:S02]  /*7680*/  SYNCS.PHASECHK.TRANS64.TRYWAIT P1, [R11+URZ+0x30c40], R12 ;  /* 0x030c400c0b0075a7 */ /* 0x000ee4000802017f */
[----:B---3--:R-:W-:Y:S05]  /*7690*/  @!P1 BRA `(.L_x_185) ;  /* 0x0000000c00509947 */ /* 0x008fea0003800000 */
.L_x_215:
[----:B------:R-:W-:Y:S05]  /*76a0*/  @P0 BRA `(.L_x_186) ;  /* 0x0000000000140947 */ /* 0x000fea0003800000 */
[----:B------:R-:W-:Y:S01]  /*76b0*/  ISETP.NE.AND P1, PT, R14, RZ, PT ;  /* 0x000000ff0e00720c */ /* 0x000fe20003f25270 */
[----:B-12---:R-:W-:-:S04]  /*76c0*/  IMAD.MOV.U32 R4, RZ, RZ, 0x4200 ;  /* 0x00004200ff047424 */ /* 0x006fc800078e00ff */
[----:B------:R4:W-:Y:S08]  /*76d0*/  SYNCS.ARRIVE.TRANS64 RZ, [R11+URZ+0x30c30], R4 ;  /* 0x030c30040bff79a7 */ /* 0x0009f0000800003f */
[----:B------:R-:W-:Y:S05]  /*76e0*/  @!P1 BRA `(.L_x_186) ;  /* 0x0000000000049947 */ /* 0x000fea0003800000 */
[----:B------:R-:W-:Y:S01]  /*76f0*/  BPT.TRAP 0x1 ;  /* 0x000000040000795c */ /* 0x000fe20000300000 */
.L_x_186:
        /* <DEDUP_REMOVED lines=26> */
.L_x_216:
[----:B------:R-:W-:Y:S05]  /*78a0*/  @P0 BRA `(.L_x_188) ;  /* 0x0000000000140947 */ /* 0x000fea0003800000 */
[----:B------:R-:W-:Y:S01]  /*78b0*/  ISETP.NE.AND P0, PT, R14, RZ, PT ;  /* 0x000000ff0e00720c */ /* 0x000fe20003f05270 */
[----:B------:R-:W-:-:S04]  /*78c0*/  IMAD.MOV.U32 R4, RZ, RZ, 0x4200 ;  /* 0x00004200ff047424 */ /* 0x000fc800078e00ff */
[----:B------:R2:W-:Y:S08]  /*78d0*/  SYNCS.ARRIVE.TRANS64 RZ, [R11+URZ+0x30c18], R4 ;  /* 0x030c18040bff79a7 */ /* 0x0005f0000800003f */
[----:B------:R-:W-:Y:S05]  /*78e0*/  @!P0 BRA `(.L_x_188) ;  /* 0x0000000000048947 */ /* 0x000fea0003800000 */
[----:B------:R-:W-:Y:S01]  /*78f0*/  BPT.TRAP 0x1 ;  /* 0x000000040000795c */ /* 0x000fe20000300000 */
.L_x_188:
        /* <DEDUP_REMOVED lines=19> */
.L_x_174:
[----:B------:R-:W4:Y:S01]  /*7a30*/  S2R R2, SR_TID.X ;  /* 0x0000000000027919 */ /* 0x000f220000002100 */
[----:B------:R-:W-:Y:S01]  /*7a40*/  IMAD R13, R20, 0x8, R11 ;  /* 0x00000008140d7824 */ /* 0x000fe200078e020b */
[----:B----4-:R-:W-:Y:S02]  /*7a50*/  LOP3.LUT R3, R2, 0x7f, RZ, 0xc0, !PT ;  /* 0x0000007f02037812 */ /* 0x010fe400078ec0ff */
[----:B------:R-:W-:Y:S02]  /*7a60*/  SHF.L.U32 R2, R9, 0x1f, RZ ;  /* 0x0000001f09027819 */ /* 0x000fe400000006ff */
[----:B------:R-:W-:Y:S02]  /*7a70*/  ISETP.NE.AND P1, PT, R3, RZ, PT ;  /* 0x000000ff0300720c */ /* 0x000fe40003f25270 */
[----:B------:R-:W4:Y:S02]  /*7a80*/  SYNCS.PHASECHK.TRANS64.TRYWAIT P0, [R13+URZ+0x30c40], R2 ;  /* 0x030c40020d0075a7 */ /* 0x000f24000800017f */
[----:B----4-:R-:W-:Y:S09]  /*7a90*/  @!P0 BRA `(.L_x_189) ;  /* 0x0000000800788947 */ /* 0x010ff20003800000 */
.L_x_217:
[----:B------:R-:W-:Y:S05]  /*7aa0*/  @P1 BRA `(.L_x_190) ;  /* 0x0000000000181947 */ /* 0x000fea0003800000 */
[----:B------:R-:W5:Y:S01]  /*7ab0*/  S2R R3, SR_TID.X ;  /* 0x0000000000037919 */ /* 0x000f620000002100 */
[----:B----4-:R-:W-:-:S04]  /*7ac0*/  IMAD.MOV.U32 R2, RZ, RZ, 0x4200 ;  /* 0x00004200ff027424 */ /* 0x010fc800078e00ff */
[----:B------:R4:W-:Y:S01]  /*7ad0*/  SYNCS.ARRIVE.TRANS64 RZ, [R13+URZ+0x30c30], R2 ;  /* 0x030c30020dff79a7 */ /* 0x0009e2000800003f */
[----:B-----5:R-:W-:-:S13]  /*7ae0*/  LOP3.LUT P0, RZ, R3, 0x1f, RZ, 0xc0, !PT ;  /* 0x0000001f03ff7812 */ /* 0x020fda000780c0ff */
[----:B----4-:R-:W-:Y:S05]  /*7af0*/  @!P0 BRA `(.L_x_190) ;  /* 0x0000000000048947 */ /* 0x010fea0003800000 */
[----:B--2---:R-:W-:Y:S01]  /*7b00*/  BPT.TRAP 0x1 ;  /* 0x000000040000795c */ /* 0x004fe20000300000 */
.L_x_190:
        /* <DEDUP_REMOVED lines=33> */
.L_x_171:
[----:B------:R-:W-:Y:S05]  /*7d20*/  BSYNC B0 ;  /* 0x0000000000007941 */ /* 0x000fea0003800000 */
.L_x_170:
[----:B------:R-:W-:-:S03]  /*7d30*/  UMOV UR6, 0xffffffff ;  /* 0xffffffff00067882 */ /* 0x000fc60000000000 */
[----:B------:R-:W-:Y:S05]  /*7d40*/  BRA.DIV UR6, `(.L_x_191) ;  /* 0x0000000606e07947 */ /* 0x000fea000b800000 */
[----:B------:R-:W-:-:S13]  /*7d50*/  ELECT P0, URZ, PT ;  /* 0x00000000003f782f */ /* 0x000fda0003800000 */
.L_x_220:
[----:B------:R-:W-:Y:S05]  /*7d60*/  @!P0 BRA `(.L_x_107) ;  /* 0x0000000000808947 */ /* 0x000fea0003800000 */
[----:B------:R-:W-:-:S04]  /*7d70*/  LOP3.LUT R16, R16, 0x2, RZ, 0xfc, !PT ;  /* 0x0000000210107812 */ /* 0x000fc800078efcff */
[----:B------:R-:W-:-:S13]  /*7d80*/  ISETP.NE.AND P0, PT, R16, 0x3, PT ;  /* 0x000000031000780c */ /* 0x000fda0003f05270 */
[----:B------:R-:W-:Y:S05]  /*7d90*/  @!P0 BRA `(.L_x_192) ;  /* 0x0000000000048947 */ /* 0x000fea0003800000 */
[----:B------:R-:W-:Y:S01]  /*7da0*/  BPT.TRAP 0x1 ;  /* 0x000000040000795c */ /* 0x000fe20000300000 */
.L_x_192:
        /* <DEDUP_REMOVED lines=15> */
.L_x_221:
[----:B------:R-:W2:Y:S02]  /*7ea0*/  SYNCS.PHASECHK.TRANS64.TRYWAIT P1, [R3+URZ], R2 ;  /* 0x00000002030075a7 */ /* 0x000ea4000802017f */
[----:B--2---:R-:W-:Y:S05]  /*7eb0*/  @!P1 BRA `(.L_x_194) ;  /* 0x0000000400bc9947 */ /* 0x004fea0003800000 */
.L_x_222:
[----:B------:R-:W-:Y:S05]  /*7ec0*/  @!P0 BRA `(.L_x_195) ;  /* 0x0000000000048947 */ /* 0x000fea0003800000 */
[----:B------:R-:W-:Y:S01]  /*7ed0*/  BPT.TRAP 0x1 ;  /* 0x000000040000795c */ /* 0x000fe20000300000 */
.L_x_195:
[----:B--2---:R-:W-:-:S04]  /*7ee0*/  VIADD R3, R7, 0x30c40 ;  /* 0x00030c4007037836 */ /* 0x004fc80000000000 */
[----:B------:R-:W-:-:S04]  /*7ef0*/  IMAD R0, R0, 0x8, R3 ;  /* 0x0000000800007824 */ /* 0x000fc800078e0203 */
[----:B------:R-:W2:Y:S02]  /*7f00*/  SYNCS.PHASECHK.TRANS64.TRYWAIT P0, [R0+URZ], R5 ;  /* 0x00000005000075a7 */ /* 0x000ea4000800017f */
[----:B--2---:R-:W-:Y:S05]  /*7f10*/  @!P0 BRA `(.L_x_196) ;  /* 0x0000000400b88947 */ /* 0x004fea0003800000 */
.L_x_223:
[----:B------:R-:W-:-:S07]  /*7f20*/  IMAD R3, R4, 0x8, R3 ;  /* 0x0000000804037824 */ /* 0x000fce00078e0203 */
.L_x_197:
[----:B---3--:R3:W4:Y:S02]  /*7f30*/  SYNCS.PHASECHK.TRANS64.TRYWAIT P0, [R3+URZ], R2 ;  /* 0x00000002030075a7 */ /* 0x008724000800017f */
[----:B----4-:R-:W-:Y:S05]  /*7f40*/  @!P0 NANOSLEEP.SYNCS 0x989680 ;  /* 0x009896800000895d */ /* 0x010fea0003900000 */
[----:B------:R-:W4:Y:S02]  /*7f50*/  @!P0 SYNCS.PHASECHK.TRANS64 P0, [R3+URZ], R2 ;  /* 0x00000002030085a7 */ /* 0x000f24000800007f */
[----:B----4-:R-:W-:Y:S05]  /*7f60*/  @!P0 BRA `(.L_x_197) ;  /* 0xfffffffc00f08947 */ /* 0x010fea000383ffff */
.L_x_107:
[----:B------:R-:W-:Y:S05]  /*7f70*/  BSYNC B6 ;  /* 0x0000000000067941 */ /* 0x000fea0003800000 */
.L_x_104:
[----:B------:R-:W-:Y:S05]  /*7f80*/  EXIT ;  /* 0x000000000000794d */ /* 0x000fea0003800000 */
.L_x_112:
[----:B------:R-:W-:Y:S02]  /*7f90*/  IMAD.MOV.U32 R12, RZ, RZ, RZ ;  /* 0x000000ffff0c7224 */ /* 0x000fe400078e00ff */
[----:B------:R-:W-:Y:S02]  /*7fa0*/  IMAD.MOV.U32 R11, RZ, RZ, 0x1f ;  /* 0x0000001fff0b7424 */ /* 0x000fe400078e00ff */
[----:B------:R-:W-:-:S07]  /*7fb0*/  IMAD.MOV.U32 R15, RZ, RZ, -0x1 ;  /* 0xffffffffff0f7424 */ /* 0x000fce00078e00ff */
[----:B------:R-:W-:Y:S05]  /*7fc0*/  WARPSYNC.COLLECTIVE R15, `(.L_x_198) ;  /* 0x000000000f087348 */ /* 0x000fea0003c00000 */
[----:B------:R1:W2:Y:S02]  /*7fd0*/  SHFL.IDX P6, R14, R13, R12, R11 ;  /* 0x0000000c0d0e7389 */ /* 0x0002a400000c000b */
[----:B-12---:R-:W-:Y:S01]  /*7fe0*/  ENDCOLLECTIVE ;  /* 0x000000000000791b */ /* 0x006fe20003800000 */
.L_x_198:
[----:B------:R-:W-:Y:S05]  /*7ff0*/  BRA `(.L_x_199) ;  /* 0xffffff8800e87947 */ /* 0x000fea000383ffff */
.L_x_114:
[----:B--2---:R2:W3:Y:S02]  /*8000*/  SYNCS.PHASECHK.TRANS64.TRYWAIT P0, [R225+URZ+0x30c00], R6 ;  /* 0x030c0006e10075a7 */ /* 0x0044e4000800017f */
[----:B---3--:R-:W-:Y:S05]  /*8010*/  @!P0 NANOSLEEP.SYNCS 0x989680 ;  /* 0x009896800000895d */ /* 0x008fea0003900000 */
[----:B------:R-:W3:Y:S02]  /*8020*/  @!P0 SYNCS.PHASECHK.TRANS64 P0, [R225+URZ+0x30c00], R6 ;  /* 0x030c0006e10085a7 */ /* 0x000ee4000800007f */
[----:B---3--:R-:W-:Y:S05]  /*8030*/  @!P0 BRA `(.L_x_114) ;  /* 0xfffffffc00f08947 */ /* 0x008fea000383ffff */
[----:B------:R-:W-:Y:S05]  /*8040*/  BRA `(.L_x_113) ;  /* 0xffffff8c000c7947 */ /* 0x000fea000383ffff */
.L_x_119:
[----:B--2---:R2:W3:Y:S02]  /*8050*/  SYNCS.PHASECHK.TRANS64.TRYWAIT P1, [R9+URZ+0x30c10], R22 ;  /* 0x030c1016090075a7 */ /* 0x0044e4000802017f */
[----:B---3--:R-:W-:Y:S05]  /*8060*/  @!P1 NANOSLEEP.SYNCS 0x989680 ;  /* 0x009896800000995d */ /* 0x008fea0003900000 */
[----:B------:R-:W3:Y:S02]  /*8070*/  @!P1 SYNCS.PHASECHK.TRANS64 P1, [R9+URZ+0x30c10], R22 ;  /* 0x030c1016090095a7 */ /* 0x000ee4000802007f */
[----:B---3--:R-:W-:Y:S05]  /*8080*/  @!P1 BRA `(.L_x_119) ;  /* 0xfffffffc00f09947 */ /* 0x008fea000383ffff */
[----:B------:R-:W-:Y:S05]  /*8090*/  BRA `(.L_x_118) ;  /* 0xffffff9400407947 */ /* 0x000fea000383ffff */
.L_x_123:
[----:B------:R1:W1:Y:S02]  /*80a0*/  SYNCS.PHASECHK.TRANS64.TRYWAIT P1, [R9+URZ+0x30c30], R22 ;  /* 0x030c3016090075a7 */ /* 0x000264000802017f */
[----:B-1----:R-:W-:Y:S05]  /*80b0*/  @!P1 NANOSLEEP.SYNCS 0x989680 ;  /* 0x009896800000995d */ /* 0x002fea0003900000 */
[----:B------:R-:W1:Y:S02]  /*80c0*/  @!P1 SYNCS.PHASECHK.TRANS64 P1, [R9+URZ+0x30c30], R22 ;  /* 0x030c3016090095a7 */ /* 0x000e64000802007f */
[----:B-1----:R-:W-:Y:S05]  /*80d0*/  @!P1 BRA `(.L_x_123) ;  /* 0xfffffffc00f09947 */ /* 0x002fea000383ffff */
[----:B------:R-:W-:Y:S05]  /*80e0*/  BRA `(.L_x_122) ;  /* 0xffffff9800507947 */ /* 0x000fea000383ffff */
.L_x_138:
[----:B------:R-:W-:Y:S01]  /*80f0*/  BSSY B0, `(.L_x_200) ;  /* 0x0000005000007945 */ /* 0x000fe20003800000 */
[----:B------:R-:W-:-:S07]  /*8100*/  IMAD.MOV.U32 R15, RZ, RZ, -0x1 ;  /* 0xffffffffff0f7424 */ /* 0x000fce00078e00ff */
[----:B------:R-:W-:Y:S05]  /*8110*/  WARPSYNC.COLLECTIVE R15, `(.L_x_201) ;  /* 0x000000000f087348 */ /* 0x000fea0003c00000 */
[----:B------:R-:W-:Y:S01]  /*8120*/  NOP ;  /* 0x0000000000007918 */ /* 0x000fe20000000000 */
[----:B------:R-:W-:Y:S01]  /*8130*/  ENDCOLLECTIVE ;  /* 0x000000000000791b */ /* 0x000fe20003800000 */
.L_x_201:
[----:B------:R-:W-:Y:S05]  /*8140*/  BSYNC B0 ;  /* 0x0000000000007941 */ /* 0x000fea0003800000 */
.L_x_200:
[----:B------:R-:W-:Y:S05]  /*8150*/  BRA `(.L_x_202) ;  /* 0xffffffd400c87947 */ /* 0x000fea000383ffff */
.L_x_150:
[----:B------:R-:W-:Y:S01]  /*8160*/  BSSY B0, `(.L_x_203) ;  /* 0x0000005000007945 */ /* 0x000fe20003800000 */
[----:B------:R-:W-:-:S07]  /*8170*/  IMAD.MOV.U32 R15, RZ, RZ, -0x1 ;  /* 0xffffffffff0f7424 */ /* 0x000fce00078e00ff */
[----:B------:R-:W-:Y:S05]  /*8180*/  WARPSYNC.COLLECTIVE R15, `(.L_x_204) ;  /* 0x000000000f087348 */ /* 0x000fea0003c00000 */
[----:B------:R-:W-:Y:S01]  /*8190*/  NOP ;  /* 0x0000000000007918 */ /* 0x000fe20000000000 */
[----:B------:R-:W-:Y:S01]  /*81a0*/  ENDCOLLECTIVE ;  /* 0x000000000000791b */ /* 0x000fe20003800000 */
.L_x_204:
[----:B------:R-:W-:Y:S05]  /*81b0*/  BSYNC B0 ;  /* 0x0000000000007941 */ /* 0x000fea0003800000 */
.L_x_203:
[----:B------:R-:W-:Y:S05]  /*81c0*/  BRA `(.L_x_205) ;  /* 0xffffffd800e07947 */ /* 0x000fea000383ffff */
.L_x_163:
[----:B------:R-:W-:Y:S01]  /*81d0*/  BSSY B0, `(.L_x_206) ;  /* 0x0000005000007945 */ /* 0x000fe20003800000 */
[----:B------:R-:W-:-:S07]  /*81e0*/  IMAD.MOV.U32 R15, RZ, RZ, -0x1 ;  /* 0xffffffffff0f7424 */ /* 0x000fce00078e00ff */
[----:B------:R-:W-:Y:S05]  /*81f0*/  WARPSYNC.COLLECTIVE R15, `(.L_x_207) ;  /* 0x000000000f087348 */ /* 0x000fea0003c00000 */
[----:B------:R-:W-:Y:S01]  /*8200*/  NOP ;  /* 0x0000000000007918 */ /* 0x000fe20000000000 */
[----:B------:R-:W-:Y:S01]  /*8210*/  ENDCOLLECTIVE ;  /* 0x000000000000791b */ /* 0x000fe20003800000 */
.L_x_207:
[----:B------:R-:W-:Y:S05]  /*8220*/  BSYNC B0 ;  /* 0x0000000000007941 */ /* 0x000fea0003800000 */
.L_x_206:
[----:B------:R-:W-:Y:S05]  /*8230*/  BRA `(.L_x_208) ;  /* 0xffffffdc00fc7947 */ /* 0x000fea000383ffff */
.L_x_172:
[----:B-1----:R1:W2:Y:S02]  /*8240*/  SYNCS.PHASECHK.TRANS64.TRYWAIT P1, [R11+URZ+0x30c20], R0 ;  /* 0x030c20000b0075a7 */ /* 0x0022a4000802017f */
[----:B--2---:R-:W-:Y:S05]  /*8250*/  @!P1 NANOSLEEP.SYNCS 0x989680 ;  /* 0x009896800000995d */ /* 0x004fea0003900000 */
[----:B------:R-:W2:Y:S02]  /*8260*/  @!P1 SYNCS.PHASECHK.TRANS64 P1, [R11+URZ+0x30c20], R0 ;  /* 0x030c20000b0095a7 */ /* 0x000ea4000802007f */
[----:B--2---:R-:W-:Y:S05]  /*8270*/  @!P1 BRA `(.L_x_172) ;  /* 0xfffffffc00f09947 */ /* 0x004fea000383ffff */
[----:B------:R-:W-:Y:S05]  /*8280*/  BRA `(.L_x_209) ;  /* 0xffffffe400d47947 */ /* 0x000fea000383ffff */
.L_x_176:
[----:B-1----:R1:W2:Y:S02]  /*8290*/  SYNCS.PHASECHK.TRANS64.TRYWAIT P1, [R11+URZ+0x30c40], R21 ;  /* 0x030c40150b0075a7 */ /* 0x0022a4000802017f */
[----:B--2---:R-:W-:Y:S05]  /*82a0*/  @!P1 NANOSLEEP.SYNCS 0x989680 ;  /* 0x009896800000995d */ /* 0x004fea0003900000 */
[----:B------:R-:W2:Y:S02]  /*82b0*/  @!P1 SYNCS.PHASECHK.TRANS64 P1, [R11+URZ+0x30c40], R21 ;  /* 0x030c40150b0095a7 */ /* 0x000ea4000802007f */
[----:B--2---:R-:W-:Y:S05]  /*82c0*/  @!P1 BRA `(.L_x_176) ;  /* 0xfffffffc00f09947 */ /* 0x004fea000383ffff */
[----:B------:R-:W-:Y:S05]  /*82d0*/  BRA `(.L_x_210) ;  /* 0xffffffe800f47947 */ /* 0x000fea000383ffff */
.L_x_178:
[----:B--2---:R2:W3:Y:S02]  /*82e0*/  SYNCS.PHASECHK.TRANS64.TRYWAIT P1, [R11+URZ+0x30c28], R21 ;  /* 0x030c28150b0075a7 */ /* 0x0044e4000802017f */
[----:B---3--:R-:W-:Y:S05]  /*82f0*/  @!P1 NANOSLEEP.SYNCS 0x989680 ;  /* 0x009896800000995d */ /* 0x008fea0003900000 */
[----:B------:R-:W3:Y:S02]  /*8300*/  @!P1 SYNCS.PHASECHK.TRANS64 P1, [R11+URZ+0x30c28], R21 ;  /* 0x030c28150b0095a7 */ /* 0x000ee4000802007f */
[----:B---3--:R-:W-:Y:S05]  /*8310*/  @!P1 BRA `(.L_x_178) ;  /* 0xfffffffc00f09947 */ /* 0x008fea000383ffff */
[----:B------:R-:W-:Y:S05]  /*8320*/  BRA `(.L_x_211) ;  /* 0xffffffec006c7947 */ /* 0x000fea000383ffff */
.L_x_180:
[----:B---3--:R3:W4:Y:S02]  /*8330*/  SYNCS.PHASECHK.TRANS64.TRYWAIT P1, [R11+URZ+0x30c48], R21 ;  /* 0x030c48150b0075a7 */ /* 0x008724000802017f */
[----:B----4-:R-:W-:Y:S05]  /*8340*/  @!P1 NANOSLEEP.SYNCS 0x989680 ;  /* 0x009896800000995d */ /* 0x010fea0003900000 */
[----:B------:R-:W4:Y:S02]  /*8350*/  @!P1 SYNCS.PHASECHK.TRANS64 P1, [R11+URZ+0x30c48], R21 ;  /* 0x030c48150b0095a7 */ /* 0x000f24000802007f */
[----:B----4-:R-:W-:Y:S05]  /*8360*/  @!P1 BRA `(.L_x_180) ;  /* 0xfffffffc00f09947 */ /* 0x010fea000383ffff */
[----:B------:R-:W-:Y:S05]  /*8370*/  BRA `(.L_x_212) ;  /* 0xffffffec00c07947 */ /* 0x000fea000383ffff */
.L_x_182:
[----:B------:R-:W-:-:S07]  /*8380*/  SHF.L.U32 R4, R9, 0x1f, RZ ;  /* 0x0000001f09047819 */ /* 0x000fce00000006ff */
.L_x_213:
[----:B-1----:R1:W2:Y:S02]  /*8390*/  SYNCS.PHASECHK.TRANS64.TRYWAIT P1, [R11+URZ+0x30c20], R4 ;  /* 0x030c20040b0075a7 */ /* 0x0022a4000802017f */
[----:B--2---:R-:W-:Y:S05]  /*83a0*/  @!P1 NANOSLEEP.SYNCS 0x989680 ;  /* 0x009896800000995d */ /* 0x004fea0003900000 */
[----:B------:R-:W2:Y:S02]  /*83b0*/  @!P1 SYNCS.PHASECHK.TRANS64 P1, [R11+URZ+0x30c20], R4 ;  /* 0x030c20040b0095a7 */ /* 0x000ea4000802007f */
[----:B--2---:R-:W-:Y:S05]  /*83c0*/  @!P1 BRA `(.L_x_213) ;  /* 0xfffffffc00f09947 */ /* 0x004fea000383ffff */
[----:B------:R-:W-:Y:S05]  /*83d0*/  BRA `(.L_x_214) ;  /* 0xfffffff0002c7947 */ /* 0x000fea000383ffff */
.L_x_185:
[----:B---3--:R3:W4:Y:S02]  /*83e0*/  SYNCS.PHASECHK.TRANS64.TRYWAIT P1, [R11+URZ+0x30c40], R12 ;  /* 0x030c400c0b0075a7 */ /* 0x008724000802017f */
[----:B----4-:R-:W-:Y:S05]  /*83f0*/  @!P1 NANOSLEEP.SYNCS 0x989680 ;  /* 0x009896800000995d */ /* 0x010fea0003900000 */
[----:B------:R-:W4:Y:S02]  /*8400*/  @!P1 SYNCS.PHASECHK.TRANS64 P1, [R11+URZ+0x30c40], R12 ;  /* 0x030c400c0b0095a7 */ /* 0x000f24000802007f */
[----:B----4-:R-:W-:Y:S05]  /*8410*/  @!P1 BRA `(.L_x_185) ;  /* 0xfffffffc00f09947 */ /* 0x010fea000383ffff */
[----:B------:R-:W-:Y:S05]  /*8420*/  BRA `(.L_x_215) ;  /* 0xfffffff0009c7947 */ /* 0x000fea000383ffff */
.L_x_187:
[----:B-1----:R1:W2:Y:S02]  /*8430*/  SYNCS.PHASECHK.TRANS64.TRYWAIT P1, [R11+URZ+0x30c28], R12 ;  /* 0x030c280c0b0075a7 */ /* 0x0022a4000802017f */
[----:B--2---:R-:W-:Y:S05]  /*8440*/  @!P1 NANOSLEEP.SYNCS 0x989680 ;  /* 0x009896800000995d */ /* 0x004fea0003900000 */
[----:B------:R-:W2:Y:S02]  /*8450*/  @!P1 SYNCS.PHASECHK.TRANS64 P1, [R11+URZ+0x30c28], R12 ;  /* 0x030c280c0b0095a7 */ /* 0x000ea4000802007f */
[----:B--2---:R-:W-:Y:S05]  /*8460*/  @!P1 BRA `(.L_x_187) ;  /* 0xfffffffc00f09947 */ /* 0x004fea000383ffff */
[----:B------:R-:W-:Y:S05]  /*8470*/  BRA `(.L_x_216) ;  /* 0xfffffff400087947 */ /* 0x000fea000383ffff */
.L_x_189:
[----:B----4-:R4:W1:Y:S02]  /*8480*/  SYNCS.PHASECHK.TRANS64.TRYWAIT P0, [R13+URZ+0x30c40], R2 ;  /* 0x030c40020d0075a7 */ /* 0x010864000800017f */
[----:B-1----:R-:W-:Y:S05]  /*8490*/  @!P0 NANOSLEEP.SYNCS 0x989680 ;  /* 0x009896800000895d */ /* 0x002fea0003900000 */
[----:B------:R-:W1:Y:S02]  /*84a0*/  @!P0 SYNCS.PHASECHK.TRANS64 P0, [R13+URZ+0x30c40], R2 ;  /* 0x030c40020d0085a7 */ /* 0x000e64000800007f */
[----:B-1----:R-:W-:Y:S05]  /*84b0*/  @!P0 BRA `(.L_x_189) ;  /* 0xfffffffc00f08947 */ /* 0x002fea000383ffff */
[----:B------:R-:W-:Y:S05]  /*84c0*/  BRA `(.L_x_217) ;  /* 0xfffffff400747947 */ /* 0x000fea000383ffff */
.L_x_191:
[----:B------:R-:W-:Y:S01]  /*84d0*/  BSSY B0, `(.L_x_218) ;  /* 0x0000006000007945 */ /* 0x000fe20003800000 */
[----:B------:R-:W-:-:S07]  /*84e0*/  IMAD.MOV.U32 R15, RZ, RZ, -0x1 ;  /* 0xffffffffff0f7424 */ /* 0x000fce00078e00ff */
[----:B------:R-:W-:Y:S05]  /*84f0*/  WARPSYNC.COLLECTIVE R15, `(.L_x_219) ;  /* 0x000000000f0c7348 */ /* 0x000fea0003c00000 */
[----:B------:R-:W-:Y:S02]  /*8500*/  ELECT P6, UR62, PT ;  /* 0x00000000003e782f */ /* 0x000fe400038c0000 */
[----:B------:R-:W-:Y:S01]  /*8510*/  MOV R14, UR62 ;  /* 0x0000003e000e7c02 */ /* 0x000fe20008000f00 */
[----:B------:R-:W-:Y:S10]  /*8520*/  ENDCOLLECTIVE ;  /* 0x000000000000791b */ /* 0x000ff40003800000 */
.L_x_219:
[----:B------:R-:W-:Y:S05]  /*8530*/  BSYNC B0 ;  /* 0x0000000000007941 */ /* 0x000fea0003800000 */
.L_x_218:
[----:B------:R-:W-:Y:S01]  /*8540*/  PLOP3.LUT P0, PT, P6, PT, PT, 0x80, 0x0 ;  /* 0x000000000000781c */ /* 0x000fe2000370f070 */
[----:B------:R-:W-:-:S12]  /*8550*/  BRA `(.L_x_220) ;  /* 0xfffffff800007947 */ /* 0x000fd8000383ffff */
.L_x_193:
[----:B-1----:R1:W2:Y:S02]  /*8560*/  SYNCS.PHASECHK.TRANS64.TRYWAIT P1, [R6+URZ], R5 ;  /* 0x00000005060075a7 */ /* 0x0022a4000802017f */
[----:B--2---:R-:W-:Y:S05]  /*8570*/  @!P1 NANOSLEEP.SYNCS 0x989680 ;  /* 0x009896800000995d */ /* 0x004fea0003900000 */
[----:B------:R-:W2:Y:S02]  /*8580*/  @!P1 SYNCS.PHASECHK.TRANS64 P1, [R6+URZ], R5 ;  /* 0x00000005060095a7 */ /* 0x000ea4000802007f */
[----:B--2---:R-:W-:Y:S05]  /*8590*/  @!P1 BRA `(.L_x_193) ;  /* 0xfffffffc00f09947 */ /* 0x004fea000383ffff */
[----:B------:R-:W-:Y:S05]  /*85a0*/  BRA `(.L_x_221) ;  /* 0xfffffff8003c7947 */ /* 0x000fea000383ffff */
.L_x_194:
[----:B--2---:R2:W3:Y:S02]  /*85b0*/  SYNCS.PHASECHK.TRANS64.TRYWAIT P1, [R3+URZ], R2 ;  /* 0x00000002030075a7 */ /* 0x0044e4000802017f */
[----:B---3--:R-:W-:Y:S05]  /*85c0*/  @!P1 NANOSLEEP.SYNCS 0x989680 ;  /* 0x009896800000995d */ /* 0x008fea0003900000 */
[----:B------:R-:W3:Y:S02]  /*85d0*/  @!P1 SYNCS.PHASECHK.TRANS64 P1, [R3+URZ], R2 ;  /* 0x00000002030095a7 */ /* 0x000ee4000802007f */
[----:B---3--:R-:W-:Y:S05]  /*85e0*/  @!P1 BRA `(.L_x_194) ;  /* 0xfffffffc00f09947 */ /* 0x008fea000383ffff */
[----:B------:R-:W-:Y:S05]  /*85f0*/  BRA `(.L_x_222) ;  /* 0xfffffff800307947 */ /* 0x000fea000383ffff */
.L_x_196:
[----:B--2---:R2:W3:Y:S02]  /*8600*/  SYNCS.PHASECHK.TRANS64.TRYWAIT P0, [R0+URZ], R5 ;  /* 0x00000005000075a7 */ /* 0x0044e4000800017f */
[----:B---3--:R-:W-:Y:S05]  /*8610*/  @!P0 NANOSLEEP.SYNCS 0x989680 ;  /* 0x009896800000895d */ /* 0x008fea0003900000 */
[----:B------:R-:W3:Y:S02]  /*8620*/  @!P0 SYNCS.PHASECHK.TRANS64 P0, [R0+URZ], R5 ;  /* 0x00000005000085a7 */ /* 0x000ee4000800007f */
[----:B---3--:R-:W-:Y:S05]  /*8630*/  @!P0 BRA `(.L_x_196) ;  /* 0xfffffffc00f08947 */ /* 0x008fea000383ffff */
[----:B------:R-:W-:Y:S05]  /*8640*/  BRA `(.L_x_223) ;  /* 0xfffffff800347947 */ /* 0x000fea000383ffff */
.L_x_224:
        /* <DEDUP_REMOVED lines=11> */
.L_x_3694:


//--------------------- .text._ZN7cutlass13device_kernelIN5flash11enable_sm90INS1_16FlashAttnBwdSm90INS1_25CollectiveMainloopBwdSm90ILi2ELi2ELi2EN4cute5tupleIJNS5_1CILi1EEES8_S8_EEENS6_IJNS7_ILi128EEESA_NS7_ILi64EEEEEENS_6half_tEfNS_4arch4Sm90ELb0ELb0ELb0ELb0ELb0ELb1ELb0ELb0ELi2ELi1ELi2ELi2ELb0EEENS1_24CollectiveEpilogueBwdGQAISC_fSF_Li256ELb0ELb0EEENS1_19SingleTileSchedulerILb0ELb0ELb0ELi128EEEEEEEEEvNT_6ParamsE --------------------------
	.section	.text._ZN7cutlass13device_kernelIN5flash11enable_sm90INS1_16FlashAttnBwdSm90INS1_25CollectiveMainloopBwdSm90ILi2ELi2ELi2EN4cute5tupleIJNS5_1CILi1EEES8_S8_EEENS6_IJNS7_ILi128EEESA_NS7_ILi64EEEEEENS_6half_tEfNS_4arch4Sm90ELb0ELb0ELb0ELb0ELb0ELb1ELb0ELb0ELi2ELi1ELi2ELi2ELb0EEENS1_24CollectiveEpilogueBwdGQAISC_fSF_Li256ELb0ELb0EEENS1_19SingleTileSchedulerILb0ELb0ELb0ELi128EEEEEEEEEvNT_6ParamsE,"ax",@progbits
	.align	128
.text._ZN7cutlass13device_kernelIN5flash11enable_sm90INS1_16FlashAttnBwdSm90INS1_25CollectiveMainloopBwdSm90ILi2ELi2ELi2EN4cute5tupleIJNS5_1CILi1EEES8_S8_EEENS6_IJNS7_ILi128EEESA_NS7_ILi64EEEEEENS_6half_tEfNS_4arch4Sm90ELb0ELb0ELb0ELb0ELb0ELb1ELb0ELb0ELi2ELi1ELi2ELi2ELb0EEENS1_24CollectiveEpilogueBwdGQAISC_fSF_Li256ELb0ELb0EEENS1_19SingleTileSchedulerILb0ELb0ELb0ELi128EEEEEEEEEvNT_6ParamsE:
        .type           _ZN7cutlass13device_kernelIN5flash11enable_sm90INS1_16FlashAttnBwdSm90INS1_25CollectiveMainloopBwdSm90ILi2ELi2ELi2EN4cute5tupleIJNS5_1CILi1EEES8_S8_EEENS6_IJNS7_ILi128EEESA_NS7_ILi64EEEEEENS_6half_tEfNS_4arch4Sm90ELb0ELb0ELb0ELb0ELb0ELb1ELb0ELb0ELi2ELi1ELi2ELi2ELb0EEENS1_24CollectiveEpilogueBwdGQAISC_fSF_Li256ELb0ELb0EEENS1_19SingleTileSchedulerILb0ELb0ELb0ELi128EEEEEEEEEvNT_6ParamsE,@function
        .size           _ZN7cutlass13device_kernelIN5flash11enable_sm90INS1_16FlashAttnBwdSm90INS1_25CollectiveMainloopBwdSm90ILi2ELi2ELi2EN4cute5tupleIJNS5_1CILi1EEES8_S8_EEENS6_IJNS7_ILi128EEESA_NS7_ILi64EEEEEENS_6half_tEfNS_4arch4Sm90ELb0ELb0ELb0ELb0ELb0ELb1ELb0ELb0ELi2ELi1ELi2ELi2ELb0EEENS1_24CollectiveEpilogueBwdGQAISC_fSF_Li256ELb0ELb0EEENS1_19SingleTileSchedulerILb0ELb0ELb0ELi128EEEEEEEEEvNT_6ParamsE,(.L_x_3695 - _ZN7cutlass13device_kernelIN5flash11enable_sm90INS1_16FlashAttnBwdSm90INS1_25CollectiveMainloopBwdSm90ILi2ELi2ELi2EN4cute5tupleIJNS5_1CILi1EEES8_S8_EEENS6_IJNS7_ILi128EEESA_NS7_ILi64EEEEEENS_6half_tEfNS_4arch4Sm90ELb0ELb0ELb0ELb0ELb0ELb1ELb0ELb0ELi2ELi1ELi2ELi2ELb0EEENS1_24CollectiveEpilogueBwdGQAISC_fSF_Li256ELb0ELb0EEENS1_19SingleTileSchedulerILb0ELb0ELb0ELi128EEEEEEEEEvNT_6ParamsE)
        .other          _ZN7cutlass13device_kernelIN5flash11enable_sm90INS1_16FlashAttnBwdSm90INS1_25CollectiveMainloopBwdSm90ILi2ELi2ELi2EN4cute5tupleIJNS5_1CILi1EEES8_S8_EEENS6_IJNS7_ILi128EEESA_NS7_ILi64EEEEEENS_6half_tEfNS_4arch4Sm90ELb0ELb0ELb0ELb0ELb0ELb1ELb0ELb0ELi2ELi1ELi2ELi2ELb0EEENS1_24CollectiveEpilogueBwdGQAISC_fSF_Li256ELb0ELb0EEENS1_19SingleTileSchedulerILb0ELb0ELb0ELi128EEEEEEEEEvNT_6ParamsE,@"STO_CUDA_ENTRY STV_DEFAULT"
_ZN7cutlass13device_kernelIN5flash11enable_sm90INS1_16FlashAttnBwdSm90INS1_25CollectiveMainloopBwdSm90ILi2ELi2ELi2EN4cute5tupleIJNS5_1CILi1EEES8_S8_EEENS6_IJNS7_ILi128EEESA_NS7_ILi64EEEEEENS_6half_tEfNS_4arch4Sm90ELb0ELb0ELb0ELb0ELb0ELb1ELb0ELb0ELi2ELi1ELi2ELi2ELb0EEENS1_24CollectiveEpilogueBwdGQAISC_fSF_Li256ELb0ELb0EEENS1_19SingleTileSchedulerILb0ELb0ELb0ELi128EEEEEEEEEvNT_6ParamsE:
        /* <DEDUP_REMOVED lines=14> */
[----:B------:R-:W-:-:S02]  /*00e0*/  UIADD3.X UR7, URZ, UR5, URZ, UP0, !UPT ;  /* 0x000000053f077290 */ /* 0x000fc400087fe43f */
[----:B------:R-:W-:Y:S02]  /*00f0*/  UIADD3.X UR9, URZ, UR5, URZ, UP1, !UPT ;  /* 0x000000053f097290 */ /* 0x000fe40008ffe43f */
[----:B------:R-:W-:Y:S02]  /*0100*/  UIADD3.X UR11, URZ, UR5, URZ, UP2, !UPT ;  /* 0x000000053f0b7290 */ /* 0x000fe400097fe43f */
[----:B------:R-:W-:-:S03]  /*0110*/  UIADD3.X UR5, URZ, UR5, URZ, UP3, !UPT ;  /* 0x000000053f057290 */ /* 0x000fc60009ffe43f */
[----:B------:R1:W-:Y:S02]  /*0120*/  UTMACCTL.PF [UR6] ;  /* 0x00000000060079b9 */ /* 0x0003e40008040000 */
[----:B------:R1:W-:Y:S02]  /*0130*/  UTMACCTL.PF [UR8] ;  /* 0x00000000080079b9 */ /* 0x0003e40008040000 */
[----:B------:R1:W-:Y:S02]  /*0140*/  UTMACCTL.PF [UR10] ;  /* 0x000000000a0079b9 */ /* 0x0003e40008040000 */
[----:B------:R1:W-:Y:S02]  /*0150*/  UTMACCTL.PF [UR4] ;  /* 0x00000000040079b9 */ /* 0x0003e40008040000 */
[----:B-1----:R-:W-:Y:S01]  /*0160*/  NOP ;  /* 0x0000000000007918 */ /* 0x002fe20000000000 */
.L_x_226:
[----:B------:R-:W-:Y:S05]  /*0170*/  BSYNC B0 ;  /* 0x0000000000007941 */ /* 0x000fea0003800000 */
.L_x_225:
        /* <DEDUP_REMOVED lines=34> */
.L_x_227:
        /* <DEDUP_REMOVED lines=22> */
.L_x_228:
[----:B---3--:R-:W-:Y:S01]  /*0500*/  ISETP.NE.AND P0, PT, R2, RZ, PT ;  /* 0x000000ff0200720c */ /* 0x008fe20003f05270 */
[----:B------:R-:W-:Y:S01]  /*0510*/  IMAD.MOV.U32 R16, RZ, RZ, 0x1 ;  /* 0x00000001ff107424 */ /* 0x000fe200078e00ff */
[----:B------:R-:W-:Y:S01]  /*0520*/  NOP ;  /* 0x0000000000007918 */ /* 0x000fe20000000000 */
[----:B------:R-:W-:Y:S03]  /*0530*/  BSSY B6, `(.L_x_229) ;  /* 0x00006f6000067945 */ /* 0x000fe60003800000 */
[----:B------:R-:W-:Y:S01]  /*0540*/  SEL R16, R16, 0x2, !P0 ;  /* 0x0000000210107807 */ /* 0x000fe20004000000 */
[----:B-12-4-:R-:W-:Y:S06]  /*0550*/  BAR.SYNC.DEFER_BLOCKING 0x0 ;  /* 0x0000000000007b1d */ /* 0x016fec0000010000 */
[----:B------:R-:W-:Y:S05]  /*0560*/  @!P0 BRA `(.L_x_230) ;  /* 0x0000004800bc8947 */ /* 0x000fea0003800000 */
.L_x_231:
        /* <DEDUP_REMOVED lines=13> */
[----:B----4-:R-:W-:Y:S05]  /*0640*/  @!P0 BRA `(.L_x_232) ;  /* 0x0000006c00908947 */ /* 0x010fea0003800000 */
        /* <DEDUP_REMOVED lines=21> */
.L_x_234:
        /* <DEDUP_REMOVED lines=15> */
.L_x_233:
        /* <DEDUP_REMOVED lines=22> */
.L_x_236:
[----:B------:R1:W2:Y:S01]  /*09f0*/  LDC.64 R14, c[0x4][R17] ;  /* 0x01000000110e7b82 */ /* 0x0002a20000000a00 */
        /* <DEDUP_REMOVED lines=14> */
.L_x_235:
[----:B------:R-:W-:Y:S01]  /*0ae0*/  SHF.R.S32.HI R3, RZ, 0x1f, R18 ;  /* 0x0000001fff037819 */ /* 0x000fe20000011412 */
[----:B------:R-:W-:-:S03]  /*0af0*/  UMOV UR4, 0xffffffff ;  /* 0xffffffff00047882 */ /* 0x000fc60000000000 */
[----:B------:R-:W-:-:S04]  /*0b00*/  LEA.HI R0, R3, R18, RZ, 0x7 ;  /* 0x0000001203007211 */ /* 0x000fc800078f38ff */
[----:B------:R-:W-:Y:S01]  /*0b10*/  SHF.R.S32.HI R13, RZ, 0x7, R0 ;  /* 0x00000007ff0d7819 */ /* 0x000fe20000011400 */
[----:B------:R-:W-:Y:S06]  /*0b20*/  BRA.DIV UR4, `(.L_x_237) ;  /* 0x0000006a04607947 */ /* 0x000fec000b800000 */
[----:B------:R1:W2:Y:S02]  /*0b30*/  SHFL.IDX PT, R14, R13, RZ, 0x1f ;  /* 0x00001fff0d0e7589 */ /* 0x0002a400000e0000 */
.L_x_306:
[----:B------:R-:W-:Y:S02]  /*0b40*/  SHF.L.U32 R7, RZ, 0x1f, RZ ;  /* 0x0000001fff077819 */ /* 0x000fe400000006ff */
[----:B--2---:R-:W-:Y:S02]  /*0b50*/  LEA.HI R4, R14, R14, RZ, 0x1 ;  /* 0x0000000e0e047211 */ /* 0x004fe400078f08ff */
[----:B------:R-:W2:Y:S01]  /*0b60*/  SYNCS.PHASECHK.TRANS64.TRYWAIT P0, [R2+URZ+0x30c00], R7 ;  /* 0x030c0007020075a7 */ /* 0x000ea2000800017f */
[----:B------:R-:W-:Y:S02]  /*0b70*/  LOP3.LUT R5, R0, 0xffffff80, RZ, 0xc0, !PT ;  /* 0xffffff8000057812 */ /* 0x000fe400078ec0ff */
[----:B------:R-:W-:-:S05]  /*0b80*/  LOP3.LUT R225, R4, 0xffffe, RZ, 0xc0, !PT ;  /* 0x000ffffe04e17812 */ /* 0x000fca00078ec0ff */
[----:B------:R-:W-:Y:S01]  /*0b90*/  IMAD.IADD R225, R14, 0x1, -R225 ;  /* 0x000000010ee17824 */ /* 0x000fe200078e0ae1 */
[----:B--2---:R-:W-:Y:S06]  /*0ba0*/  @P0 BRA `(.L_x_238) ;  /* 0x0000000000080947 */ /* 0x004fec0003800000 */
[----:B------:R-:W2:Y:S02]  /*0bb0*/  SYNCS.PHASECHK.TRANS64.TRYWAIT P0, [R2+URZ+0x30c00], R7 ;  /* 0x030c0007020075a7 */ /* 0x000ea4000800017f */
[----:B--2---:R-:W-:Y:S05]  /*0bc0*/  @!P0 BRA `(.L_x_239) ;  /* 0x0000006800548947 */ /* 0x004fea0003800000 */
.L_x_238:
[----:B------:R-:W3:Y:S01]  /*0bd0*/  LDC R11, c[0x0][0x280] ;  /* 0x0000a000ff0b7b82 */ /* 0x000ee20000000800 */
[----:B------:R-:W-:Y:S01]  /*0be0*/  IMAD.IADD R4, R18, 0x1, -R5 ;  /* 0x0000000112047824 */ /* 0x000fe200078e0a05 */
[----:B------:R-:W-:Y:S02]  /*0bf0*/  CS2R R152, SRZ ;  /* 0x0000000000987805 */ /* 0x000fe4000001ff00 */
[----:B------:R-:W-:Y:S02]  /*0c00*/  CS2R R184, SRZ ;  /* 0x0000000000b87805 */ /* 0x000fe4000001ff00 */
[----:B------:R-:W-:Y:S01]  /*0c10*/  CS2R R186, SRZ ;  /* 0x0000000000ba7805 */ /* 0x000fe2000001ff00 */
[----:B------:R-:W-:Y:S01]  /*0c20*/  IMAD R5, R13, 0x400, R4 ;  /* 0x000004000d057824 */ /* 0x000fe200078e0204 */
[----:B------:R-:W-:Y:S02]  /*0c30*/  CS2R R188, SRZ ;  /* 0x0000000000bc7805 */ /* 0x000fe4000001ff00 */
[----:B------:R-:W-:-:S02]  /*0c40*/  CS2R R190, SRZ ;  /* 0x0000000000be7805 */ /* 0x000fc4000001ff00 */
[----:B------:R-:W-:Y:S01]  /*0c50*/  CS2R R192, SRZ ;  /* 0x0000000000c07805 */ /* 0x000fe2000001ff00 */
[----:B------:R-:W-:Y:S01]  /*0c60*/  IMAD.SHL.U32 R5, R5, 0x4, RZ ;  /* 0x0000000405057824 */ /* 0x000fe200078e00ff */
        /* <DEDUP_REMOVED lines=14> */
[----:B---3--:R-:W-:Y:S02]  /*0d50*/  ISETP.GE.AND P0, PT, R11, 0x1, PT ;  /* 0x000000010b00780c */ /* 0x008fe40003f06270 */
        /* <DEDUP_REMOVED lines=11> */
[----:B------:R-:W-:Y:S01]  /*0e10*/  CS2R R182, SRZ ;  /* 0x0000000000b67805 */ /* 0x000fe2000001ff00 */
[----:B------:R-:W-:Y:S01]  /*0e20*/  IMAD R0, R5, 0x4, R2 ;  /* 0x0000000405007824 */ /* 0x000fe200078e0202 */
[----:B------:R-:W-:Y:S06]  /*0e30*/  @!P0 BRA `(.L_x_240) ;  /* 0x0000003800408947 */ /* 0x000fec0003800000 */
[-C--:B------:R-:W-:Y:S01]  /*0e40*/  LEA.HI R8, R3, R18.reuse, RZ, 0x4 ;  /* 0x0000001203087211 */ /* 0x080fe200078f20ff */
[----:B------:R-:W-:Y:S01]  /*0e50*/  VIADD R11, R11, 0x7f ;  /* 0x0000007f0b0b7836 */ /* 0x000fe20000000000 */
[CC--:B--2---:R-:W-:Y:S01]  /*0e60*/  LEA.HI R7, R3.reuse, R18.reuse, RZ, 0x2 ;  /* 0x0000001203077211 */ /* 0x0c4fe200078f10ff */
[----:B------:R-:W-:Y:S01]  /*0e70*/  IMAD.SHL.U32 R5, R18, 0x40, RZ ;  /* 0x0000004012057824 */ /* 0x000fe200078e00ff */
[CC--:B------:R-:W-:Y:S01]  /*0e80*/  LEA.HI R6, R3.reuse, R18.reuse, RZ, 0x5 ;  /* 0x0000001203067211 */ /* 0x0c0fe200078f28ff */
[----:B------:R-:W2:Y:S01]  /*0e90*/  S2R R19, SR_CTAID.X ;  /* 0x0000000000137919 */ /* 0x000ea20000002500 */
[----:B------:R-:W-:Y:S01]  /*0ea0*/  LEA.HI R10, R3, R18, RZ, 0x3 ;  /* 0x00000012030a7211 */ /* 0x000fe200078f18ff */
[----:B------:R-:W2:Y:S01]  /*0eb0*/  LDC R20, c[0x0][0x290] ;  /* 0x0000a400ff147b82 */ /* 0x000ea20000000800 */
[----:B------:R-:W-:Y:S02]  /*0ec0*/  LOP3.LUT R3, R7, 0xfffffffc, RZ, 0xc0, !PT ;  /* 0xfffffffc07037812 */ /* 0x000fe400078ec0ff */
[----:B------:R-:W-:-:S02]  /*0ed0*/  CS2R R214, SRZ ;  /* 0x0000000000d67805 */ /* 0x000fc4000001ff00 */
[----:B------:R-:W-:Y:S02]  /*0ee0*/  SHF.R.S32.HI R9, RZ, 0x4, R8 ;  /* 0x00000004ff097819 */ /* 0x000fe40000011408 */
[----:B------:R-:W-:Y:S02]  /*0ef0*/  CS2R R212, SRZ ;  /* 0x0000000000d47805 */ /* 0x000fe4000001ff00 */
[----:B------:R-:W-:Y:S01]  /*0f00*/  LOP3.LUT R7, R6, 0xffffffe0, RZ, 0xc0, !PT ;  /* 0xffffffe006077812 */ /* 0x000fe200078ec0ff */
[----:B------:R-:W-:Y:S01]  /*0f10*/  IMAD.IADD R3, R18, 0x1, -R3 ;  /* 0x0000000112037824 */ /* 0x000fe200078e0a03 */
[----:B------:R-:W-:Y:S02]  /*0f20*/  SHF.R.S32.HI R6, RZ, 0x5, R6 ;  /* 0x00000005ff067819 */ /* 0x000fe40000011406 */
[----:B------:R-:W-:Y:S02]  /*0f30*/  CS2R R210, SRZ ;  /* 0x0000000000d27805 */ /* 0x000fe4000001ff00 */
[----:B------:R-:W-:Y:S01]  /*0f40*/  LEA.HI R8, R8, R9, RZ, 0x1 ;  /* 0x0000000908087211 */ /* 0x000fe200078f08ff */
[----:B------:R-:W-:Y:S01]  /*0f50*/  IMAD.IADD R7, R18, 0x1, -R7 ;  /* 0x0000000112077824 */ /* 0x000fe200078e0a07 */
[----:B------:R-:W-:Y:S01]  /*0f60*/  SHF.R.S32.HI R14, RZ, 0x1f, R11 ;  /* 0x0000001fff0e7819 */ /* 0x000fe2000001140b */
[----:B------:R-:W-:Y:S01]  /*0f70*/  IMAD.SHL.U32 R12, R6, 0x10, RZ ;  /* 0x00000010060c7824 */ /* 0x000fe200078e00ff */
[----:B------:R-:W-:-:S02]  /*0f80*/  LOP3.LUT R6, R8, 0x7ffffe, RZ, 0xc0, !PT ;  /* 0x007ffffe08067812 */ /* 0x000fc400078ec0ff */
[----:B------:R-:W-:Y:S02]  /*0f90*/  CS2R R208, SRZ ;  /* 0x0000000000d07805 */ /* 0x000fe4000001ff00 */
[----:B------:R-:W-:Y:S02]  /*0fa0*/  LOP3.LUT R5, R5, 0x1c0, RZ, 0xc0, !PT ;  /* 0x000001c005057812 */ /* 0x000fe400078ec0ff */
[----:B------:R-:W-:Y:S02]  /*0fb0*/  CS2R R206, SRZ ;  /* 0x0000000000ce7805 */ /* 0x000fe4000001ff00 */
[----:B------:R-:W-:Y:S01]  /*0fc0*/  LEA.HI R235, R14, R11, RZ, 0x7 ;  /* 0x0000000b0eeb7211 */ /* 0x000fe200078f38ff */
[----:B------:R-:W-:Y:S01]  /*0fd0*/  IMAD.IADD R14, R9, 0x1, -R6 ;  /* 0x00000001090e7824 */ /* 0x000fe200078e0a06 */
[----:B------:R-:W-:Y:S02]  /*0fe0*/  LEA.HI R8, R13, R13, RZ, 0x1 ;  /* 0x0000000d0d087211 */ /* 0x000fe400078f08ff */
[----:B------:R-:W-:-:S02]  /*0ff0*/  CS2R R204, SRZ ;  /* 0x0000000000cc7805 */ /* 0x000fc4000001ff00 */
[----:B------:R-:W-:Y:S02]  /*1000*/  SHF.R.S32.HI R6, RZ, 0x1f, R7 ;  /* 0x0000001fff067819 */ /* 0x000fe40000011407 */
[----:B------:R-:W-:Y:S02]  /*1010*/  CS2R R202, SRZ ;  /* 0x0000000000ca7805 */ /* 0x000fe4000001ff00 */
[----:B------:R-:W-:Y:S02]  /*1020*/  LOP3.LUT R11, R5, 0x30, R12, 0xf8, !PT ;  /* 0x00000030050b7812 */ /* 0x000fe400078ef80c */
[----:B------:R-:W-:Y:S02]  /*1030*/  CS2R R200, SRZ ;  /* 0x0000000000c87805 */ /* 0x000fe4000001ff00 */
[----:B------:R-:W-:Y:S02]  /*1040*/  LOP3.LUT R12, R8, 0xfffffffe, RZ, 0xc0, !PT ;  /* 0xfffffffe080c7812 */ /* 0x000fe400078ec0ff */
[----:B------:R-:W-:-:S02]  /*1050*/  CS2R R198, SRZ ;  /* 0x0000000000c67805 */ /* 0x000fc4000001ff00 */
[CC--:B------:R-:W-:Y:S02]  /*1060*/  LEA.HI R8, R6.reuse, R7.reuse, RZ, 0x3 ;  /* 0x0000000706087211 */ /* 0x0c0fe400078f18ff */
[----:B------:R-:W-:Y:S02]  /*1070*/  CS2R R196, SRZ ;  /* 0x0000000000c47805 */ /* 0x000fe4000001ff00 */
[----:B------:R-:W-:Y:S01]  /*1080*/  LOP3.LUT R11, R11, 0x8, R10, 0xf8, !PT ;  /* 0x000000080b0b7812 */ /* 0x000fe200078ef80a */
[C---:B------:R-:W-:Y:S01]  /*1090*/  IMAD.IADD R226, R13.reuse, 0x1, -R12 ;  /* 0x000000010de27824 */ /* 0x040fe200078e0a0c */
[----:B------:R-:W-:Y:S01]  /*10a0*/  LEA.HI R10, R6, R7, RZ, 0x2 ;  /* 0x00000007060a7211 */ /* 0x000fe200078f10ff */
[----:B-1----:R-:W-:Y:S01]  /*10b0*/  IMAD R13, R13, 0x10, R14 ;  /* 0x000000100d0d7824 */ /* 0x002fe200078e020e */
[----:B------:R-:W-:Y:S01]  /*10c0*/  SHF.R.S32.HI R6, RZ, 0x3, R8 ;  /* 0x00000003ff067819 */ /* 0x000fe20000011408 */
[----:B--2---:R-:W-:Y:S01]  /*10d0*/  IMAD R19, R19, -0x80, R20 ;  /* 0xffffff8013137824 */ /* 0x004fe200078e0214 */
[----:B------:R-:W-:-:S02]  /*10e0*/  SHF.R.S32.HI R9, RZ, 0x1f, R8 ;  /* 0x0000001fff097819 */ /* 0x000fc40000011408 */
[----:B------:R-:W-:Y:S02]  /*10f0*/  CS2R R194, SRZ ;  /* 0x0000000000c27805 */ /* 0x000fe4000001ff00 */
[----:B------:R-:W-:Y:S02]  /*1100*/  SHF.R.S32.HI R7, RZ, 0x1f, R4 ;  /* 0x0000001fff077819 */ /* 0x000fe40000011404 */
[----:B------:R-:W-:Y:S02]  /*1110*/  CS2R R192, SRZ ;  /* 0x0000000000c07805 */ /* 0x000fe4000001ff00 */
[----:B------:R-:W-:Y:S02]  /*1120*/  SHF.R.U32.HI R12, RZ, 0x3, R5 ;  /* 0x00000003ff0c7819 */ /* 0x000fe40000011605 */
[----:B------:R-:W-:Y:S02]  /*1130*/  CS2R R190, SRZ ;  /* 0x0000000000be7805 */ /* 0x000fe4000001ff00 */
[----:B------:R-:W-:-:S02]  /*1140*/  LEA.HI R8, R9, R6, RZ, 0x4 ;  /* 0x0000000609087211 */ /* 0x000fc400078f20ff */
[----:B------:R-:W-:Y:S02]  /*1150*/  CS2R R188, SRZ ;  /* 0x0000000000bc7805 */ /* 0x000fe4000001ff00 */
[CC--:B------:R-:W-:Y:S02]  /*1160*/  LEA.HI R5, R7.reuse, R4.reuse, RZ, 0x2 ;  /* 0x0000000407057211 */ /* 0x0c0fe400078f10ff */
[----:B------:R-:W-:Y:S02]  /*1170*/  CS2R R186, SRZ ;  /* 0x0000000000ba7805 */ /* 0x000fe4000001ff00 */
[----:B------:R-:W-:Y:S02]  /*1180*/  LEA.HI R17, R7, R4, RZ, 0x5 ;  /* 0x0000000407117211 */ /* 0x000fe400078f28ff */
[----:B------:R-:W-:Y:S02]  /*1190*/  CS2R R184, SRZ ;  /* 0x0000000000b87805 */ /* 0x000fe4000001ff00 */
[----:B------:R-:W-:-:S02]  /*11a0*/  LOP3.LUT R12, R11, R12, RZ, 0x3c, !PT ;  /* 0x0000000c0b0c7212 */ /* 0x000fc400078e3cff */
[----:B------:R-:W-:Y:S02]  /*11b0*/  CS2R R182, SRZ ;  /* 0x0000000000b67805 */ /* 0x000fe4000001ff00 */
[----:B------:R-:W-:Y:S02]  /*11c0*/  LOP3.LUT R7, R8, 0x1ffffff0, RZ, 0xc0, !PT ;  /* 0x1ffffff008077812 */ /* 0x000fe400078ec0ff */
[----:B------:R-:W-:Y:S02]  /*11d0*/  CS2R R180, SRZ ;  /* 0x0000000000b47805 */ /* 0x000fe4000001ff00 */
[----:B------:R-:W-:Y:S01]  /*11e0*/  SHF.R.S32.HI R11, RZ, 0x2, R10 ;  /* 0x00000002ff0b7819 */ /* 0x000fe2000001140a */
[----:B------:R-:W-:Y:S01]  /*11f0*/  IMAD.U32 R236, R13, 0x200, R12 ;  /* 0x000002000dec7824 */ /* 0x000fe200078e000c */
[----:B------:R-:W-:Y:S01]  /*1200*/  LOP3.LUT R9, R5, 0x7ffffffc, RZ, 0xc0, !PT ;  /* 0x7ffffffc05097812 */ /* 0x000fe200078ec0ff */
[----:B------:R-:W-:Y:S01]  /*1210*/  IMAD.IADD R7, R6, 0x1, -R7 ;  /* 0x0000000106077824 */ /* 0x000fe200078e0a07 */
[----:B------:R-:W-:Y:S01]  /*1220*/  LEA.HI R10, R10, R11, RZ, 0x1 ;  /* 0x0000000b0a0a7211 */ /* 0x000fe200078f08ff */
[C---:B------:R-:W-:Y:S01]  /*1230*/  VIADD R6, R11.reuse, 0x8 ;  /* 0x000000080b067836 */ /* 0x040fe20000000000 */
[----:B------:R-:W-:Y:S01]  /*1240*/  SHF.R.S32.HI R18, RZ, 0x5, R17 ;  /* 0x00000005ff127819 */ /* 0x000fe20000011411 */
[C---:B------:R-:W-:Y:S01]  /*1250*/  VIADD R12, R11.reuse, 0x10 ;  /* 0x000000100b0c7836 */ /* 0x040fe20000000000 */
[----:B------:R-:W-:Y:S01]  /*1260*/  LOP3.LUT R10, R10, 0xfffffffe, RZ, 0xc0, !PT ;  /* 0xfffffffe0a0a7812 */ /* 0x000fe200078ec0ff */
[C---:B------:R-:W-:Y:S01]  /*1270*/  VIADD R14, R11.reuse, 0x18 ;  /* 0x000000180b0e7836 */ /* 0x040fe20000000000 */
[----:B------:R-:W-:Y:S01]  /*1280*/  LEA.HI R8, R6, R6, RZ, 0x1 ;  /* 0x0000000606087211 */ /* 0x000fe200078f08ff */
[----:B------:R-:W-:Y:S01]  /*1290*/  IMAD.IADD R4, R4, 0x1, -R9 ;  /* 0x0000000104047824 */ /* 0x000fe200078e0a09 */
[----:B------:R-:W-:Y:S01]  /*12a0*/  LEA.HI R13, R12, R12, RZ, 0x1 ;  /* 0x0000000c0c0d7211 */ /* 0x000fe200078f08ff */
[----:B------:R-:W-:Y:S01]  /*12b0*/  IMAD.IADD R10, R11, 0x1, -R10 ;  /* 0x000000010b0a7824 */ /* 0x000fe200078e0a0a */
[----:B------:R-:W-:Y:S01]  /*12c0*/  LOP3.LUT R9, R8, 0xfffffffe, RZ, 0xc0, !PT ;  /* 0xfffffffe08097812 */ /* 0x000fe200078ec0ff */
[----:B------:R-:W-:Y:S01]  /*12d0*/  IMAD R19, R18, -0x10, R19 ;  /* 0xfffffff012137824 */ /* 0x000fe200078e0213 */
[----:B------:R-:W-:-:S02]  /*12e0*/  LOP3.LUT R11, R13, 0xfffffffe, RZ, 0xc0, !PT ;  /* 0xfffffffe0d0b7812 */ /* 0x000fc400078ec0ff */
[----:B------:R-:W-:Y:S02]  /*12f0*/  CS2R R178, SRZ ;  /* 0x0000000000b27805 */ /* 0x000fe4000001ff00 */
[----:B------:R-:W-:Y:S01]  /*1300*/  LEA.HI R15, R14, R14, RZ, 0x1 ;  /* 0x0000000e0e0f7211 */ /* 0x000fe200078f08ff */
[----:B------:R-:W-:Y:S01]  /*1310*/  IMAD.IADD R9, R6, 0x1, -R9 ;  /* 0x0000000106097824 */ /* 0x000fe200078e0a09 */
[--C-:B------:R-:W-:Y:S01]  /*1320*/  SHF.R.S32.HI R6, RZ, 0x1, R8.reuse ;  /* 0x00000001ff067819 */ /* 0x100fe20000011408 */
[----:B------:R-:W-:Y:S01]  /*1330*/  IMAD.IADD R12, R12, 0x1, -R11 ;  /* 0x000000010c0c7824 */ /* 0x000fe200078e0a0b */
[----:B------:R-:W-:Y:S02]  /*1340*/  SHF.R.S32.HI R11, RZ, 0x1f, R8 ;  /* 0x0000001fff0b7819 */ /* 0x000fe40000011408 */
[----:B------:R-:W-:Y:S02]  /*1350*/  CS2R R176, SRZ ;  /* 0x0000000000b07805 */ /* 0x000fe4000001ff00 */
[----:B------:R-:W-:-:S02]  /*1360*/  LOP3.LUT R17, R15, 0xfffffffe, RZ, 0xc0, !PT ;  /* 0xfffffffe0f117812 */ /* 0x000fc400078ec0ff */
[----:B------:R-:W-:Y:S02]  /*1370*/  CS2R R174, SRZ ;  /* 0x0000000000ae7805 */ /* 0x000fe4000001ff00 */
[--C-:B------:R-:W-:Y:S02]  /*1380*/  SHF.R.S32.HI R8, RZ, 0x1, R13.reuse ;  /* 0x00000001ff087819 */ /* 0x100fe4000001140d */
[----:B------:R-:W-:Y:S02]  /*1390*/  CS2R R172, SRZ ;  /* 0x0000000000ac7805 */ /* 0x000fe4000001ff00 */
[----:B------:R-:W-:Y:S01]  /*13a0*/  SHF.R.S32.HI R13, RZ, 0x1f, R13 ;  /* 0x0000001fff0d7819 */ /* 0x000fe2000001140d */
[----:B------:R-:W-:Y:S01]  /*13b0*/  IMAD.IADD R17, R14, 0x1, -R17 ;  /* 0x000000010e117824 */ /* 0x000fe200078e0a11 */
[----:B------:R-:W-:Y:S02]  /*13c0*/  LEA.HI R11, R11, R6, RZ, 0x4 ;  /* 0x000000060b0b7211 */ /* 0x000fe400078f20ff */
[----:B------:R-:W-:-:S02]  /*13d0*/  CS2R R170, SRZ ;  /* 0x0000000000aa7805 */ /* 0x000fc4000001ff00 */
[----:B------:R-:W-:Y:S02]  /*13e0*/  SHF.R.S32.HI R18, RZ, 0x2, R5 ;  /* 0x00000002ff127819 */ /* 0x000fe40000011405 */
[----:B------:R-:W-:Y:S02]  /*13f0*/  CS2R R168, SRZ ;  /* 0x0000000000a87805 */ /* 0x000fe4000001ff00 */
[----:B------:R-:W-:Y:S02]  /*1400*/  LEA.HI R13, R13, R8, RZ, 0x4 ;  /* 0x000000080d0d7211 */ /* 0x000fe400078f20ff */
[----:B------:R-:W-:Y:S02]  /*1410*/  CS2R R166, SRZ ;  /* 0x0000000000a67805 */ /* 0x000fe4000001ff00 */
[----:B------:R-:W-:Y:S02]  /*1420*/  SHF.R.S32.HI R14, RZ, 0x1, R15 ;  /* 0x00000001ff0e7819 */ /* 0x000fe4000001140f */
[----:B------:R-:W-:-:S02]  /*1430*/  CS2R R164, SRZ ;  /* 0x0000000000a47805 */ /* 0x000fc4000001ff00 */
[----:B------:R-:W-:Y:S02]  /*1440*/  SHF.R.S32.HI R5, RZ, 0x1f, R5 ;  /* 0x0000001fff057819 */ /* 0x000fe40000011405 */
[----:B------:R-:W-:Y:S02]  /*1450*/  CS2R R162, SRZ ;  /* 0x0000000000a27805 */ /* 0x000fe4000001ff00 */
[----:B------:R-:W-:Y:S02]  /*1460*/  SHF.R.S32.HI R15, RZ, 0x1f, R15 ;  /* 0x0000001fff0f7819 */ /* 0x000fe4000001140f */
[----:B------:R-:W-:Y:S02]  /*1470*/  CS2R R160, SRZ ;  /* 0x0000000000a07805 */ /* 0x000fe4000001ff00 */
[----:B------:R-:W-:Y:S02]  /*1480*/  LOP3.LUT R11, R11, 0x1ffffff0, RZ, 0xc0, !PT ;  /* 0x1ffffff00b0b7812 */ /* 0x000fe400078ec0ff */
[----:B------:R-:W-:-:S02]  /*1490*/  CS2R R158, SRZ ;  /* 0x00000000009e7805 */ /* 0x000fc4000001ff00 */
[----:B------:R-:W-:Y:S02]  /*14a0*/  LOP3.LUT R13, R13, 0x1ffffff0, RZ, 0xc0, !PT ;  /* 0x1ffffff00d0d7812 */ /* 0x000fe400078ec0ff */
[----:B------:R-:W-:Y:S02]  /*14b0*/  CS2R R156, SRZ ;  /* 0x00000000009c7805 */ /* 0x000fe4000001ff00 */
[----:B------:R-:W-:Y:S01]  /*14c0*/  LEA.HI R5, R5, R18, RZ, 0x3 ;  /* 0x0000001205057211 */ /* 0x000fe200078f18ff */
[----:B------:R-:W-:Y:S01]  /*14d0*/  IMAD.IADD R6, R6, 0x1, -R11 ;  /* 0x0000000106067824 */ /* 0x000fe200078e0a0b */
[----:B------:R-:W-:Y:S01]  /*14e0*/  LEA.HI R15, R15, R14, RZ, 0x4 ;  /* 0x0000000e0f0f7211 */ /* 0x000fe200078f20ff */
[----:B------:R-:W-:Y:S01]  /*14f0*/  IMAD.IADD R13, R8, 0x1, -R13 ;  /* 0x00000001080d7824 */ /* 0x000fe200078e0a0d */
[----:B------:R-:W-:Y:S01]  /*1500*/  LOP3.LUT R5, R5, 0xfffffff8, RZ, 0xc0, !PT ;  /* 0xfffffff805057812 */ /* 0x000fe200078ec0ff */
[----:B------:R-:W-:Y:S01]  /*1510*/  IMAD R8, R7, 0x8, R10 ;  /* 0x0000000807087824 */ /* 0x000fe200078e020a */
[----:B------:R-:W-:Y:S01]  /*1520*/  LOP3.LUT R15, R15, 0x1ffffff0, RZ, 0xc0, !PT ;  /* 0x1ffffff00f0f7812 */ /* 0x000fe200078ec0ff */
[----:B------:R-:W-:Y:S01]  /*1530*/  IMAD R7, R6, 0x8, R9 ;  /* 0x0000000806077824 */ /* 0x000fe200078e0209 */
[----:B------:R-:W-:Y:S01]  /*1540*/  IADD3 R5, R19, R5, -R18 ;  /* 0x0000000513057210 */ /* 0x000fe20007ffe812 */
[----:B------:R-:W-:Y:S01]  /*1550*/  IMAD R6, R13, 0x8, R12 ;  /* 0x000000080d067824 */ /* 0x000fe200078e020c */
[----:B------:R1:W-:Y:S01]  /*1560*/  STL [R1+0x8], R8 ;  /* 0x0000080801007387 */ /* 0x0003e20000100800 */
[----:B------:R-:W-:Y:S01]  /*1570*/  IMAD.IADD R14, R14, 0x1, -R15 ;  /* 0x000000010e0e7824 */ /* 0x000fe200078e0a0f */
[----:B------:R-:W-:Y:S01]  /*1580*/  CS2R R154, SRZ ;  /* 0x00000000009a7805 */ /* 0x000fe2000001ff00 */
[----:B------:R-:W-:Y:S01]  /*1590*/  IMAD R226, R226, -0x40, R5 ;  /* 0xffffffc0e2e27824 */ /* 0x000fe200078e0205 */
[----:B------:R-:W-:Y:S01]  /*15a0*/  STL [R1+0x4], R7 ;  /* 0x0000040701007387 */ /* 0x000fe20000100800 */
[----:B------:R-:W-:Y:S01]  /*15b0*/  IMAD R237, R14, 0x8, R17 ;  /* 0x000000080eed7824 */ /* 0x000fe200078e0211 */
[----:B------:R-:W-:-:S02]  /*15c0*/  LOP3.LUT R5, R16, 0x1, RZ, 0xfc, !PT ;  /* 0x0000000110057812 */ /* 0x000fc400078efcff */
[----:B------:R-:W-:Y:S01]  /*15d0*/  CS2R R152, SRZ ;  /* 0x0000000000987805 */ /* 0x000fe2000001ff00 */
[----:B------:R2:W-:Y:S01]  /*15e0*/  STL [R1], R6 ;  /* 0x0000000601007387 */ /* 0x0005e20000100800 */
[----:B------:R-:W-:Y:S01]  /*15f0*/  SHF.R.S32.HI R235, RZ, 0x7, R235 ;  /* 0x00000007ffeb7819 */ /* 0x000fe200000114eb */
[----:B-1----:R-:W-:Y:S01]  /*1600*/  IMAD.MOV.U32 R8, RZ, RZ, RZ ;  /* 0x000000ffff087224 */ /* 0x002fe200078e00ff */
[----:B--2---:R-:W-:-:S07]  /*1610*/  CS2R R6, SRZ ;  /* 0x0000000000067805 */ /* 0x004fce000001ff00 */
.L_x_251:
[----:B------:R-:W-:-:S13]  /*1620*/  ISETP.NE.AND P0, PT, R5, 0x3, PT ;  /* 0x000000030500780c */ /* 0x000fda0003f05270 */
[----:B---3--:R-:W-:Y:S05]  /*1630*/  @!P0 BRA `(.L_x_241) ;  /* 0x0000000000048947 */ /* 0x008fea0003800000 */
[----:B------:R-:W-:Y:S01]  /*1640*/  BPT.TRAP 0x1 ;  /* 0x000000040000795c */ /* 0x000fe20000300000 */
.L_x_241:
[----:B------:R-:W-:Y:S01]  /*1650*/  IMAD R9, R8, 0x8, R2 ;  /* 0x0000000808097824 */ /* 0x000fe200078e0202 */
[----:B------:R-:W-:-:S04]  /*1660*/  SHF.L.U32 R12, R7, 0x1f, RZ ;  /* 0x0000001f070c7819 */ /* 0x000fc800000006ff */
[----:B------:R1:W2:Y:S01]  /*1670*/  SYNCS.PHASECHK.TRANS64.TRYWAIT P1, [R9+URZ+0x30c10], R12 ;  /* 0x030c100c090075a7 */ /* 0x0002a2000802017f */
[----:B------:R-:W-:Y:S05]  /*1680*/  @!P0 BRA `(.L_x_242) ;  /* 0x0000000000048947 */ /* 0x000fea0003800000 */
[----:B------:R-:W-:Y:S01]  /*1690*/  BPT.TRAP 0x1 ;  /* 0x000000040000795c */ /* 0x000fe20000300000 */
.L_x_242:
[----:B------:R-:W-:-:S05]  /*16a0*/  VIADD R10, R2, 0x10000 ;  /* 0x00010000020a7836 */ /* 0x000fca0000000000 */
[----:B------:R-:W-:-:S04]  /*16b0*/  SHF.R.U32.HI R10, RZ, 0x4, R10 ;  /* 0x00000004ff0a7819 */ /* 0x000fc8000001160a */
[----:B------:R-:W-:Y:S01]  /*16c0*/  LOP3.LUT R10, R10, 0x3fff, RZ, 0xc0, !PT ;  /* 0x00003fff0a0a7812 */ /* 0x000fe200078ec0ff */
[----:B--2---:R-:W-:Y:S06]  /*16d0*/  @P1 BRA `(.L_x_243) ;  /* 0x0000000000081947 */ /* 0x004fec0003800000 */
[----:B------:R-:W2:Y:S02]  /*16e0*/  SYNCS.PHASECHK.TRANS64.TRYWAIT P1, [R9+URZ+0x30c10], R12 ;  /* 0x030c100c090075a7 */ /* 0x000ea4000802017f */
[----:B--2---:R-:W-:Y:S05]  /*16f0*/  @!P1 BRA `(.L_x_244) ;  /* 0x0000005c009c9947 */ /* 0x004fea0003800000 */
.L_x_243:
[----:B------:R-:W-:Y:S05]  /*1700*/  WARPSYNC.ALL ;  /* 0x0000000000007948 */ /* 0x000fea0003800000 */
[----:B------:R-:W-:Y:S01]  /*1710*/  LOP3.LUT R11, R10, 0x10000, RZ, 0xfc, !PT ;  /* 0x000100000a0b7812 */ /* 0x000fe200078efcff */
[----:B------:R-:W-:Y:S01]  /*1720*/  IMAD R13, R225, 0x2000, R2 ;  /* 0x00002000e10d7824 */ /* 0x000fe200078e0202 */
[----:B------:R-:W3:Y:S04]  /*1730*/  LDL R15, [R1+0x4] ;  /* 0x00000400010f7983 */ /* 0x000ee80000100800 */
[----:B------:R-:W-:Y:S01]  /*1740*/  R2UR UR9, R13 ;  /* 0x000000000d0972ca */ /* 0x000fe200000e0000 */
[----:B------:R-:W-:Y:S01]  /*1750*/  IMAD R11, R8, 0x400, R11 ;  /* 0x00000400080b7824 */ /* 0x000fe200078e020b */
[----:B------:R-:W4:Y:S04]  /*1760*/  LDL R16, [R1+0x8] ;  /* 0x0000080001107983 */ /* 0x000f280000100800 */
[----:B------:R-:W-:Y:S01]  /*1770*/  R2UR UR8, R11 ;  /* 0x000000000b0872ca */ /* 0x000fe200000e0000 */
[----:B------:R-:W5:Y:S06]  /*1780*/  LDL R14, [R1] ;  /* 0x00000000010e7983 */ /* 0x000f6c0000100800 */
[----:B------:R-:W-:-:S04]  /*1790*/  USHF.R.U32.HI UR4, URZ, 0x4, UR9 ;  /* 0x000000043f047899 */ /* 0x000fc80008011609 */
[----:B------:R-:W-:Y:S01]  /*17a0*/  ULOP3.LUT UR4, UR4, 0x3fff, URZ, 0xc0, !UPT ;  /* 0x00003fff04047892 */ /* 0x000fe2000f8ec03f */
[----:B------:R-:W-:-:S03]  /*17b0*/  WARPGROUP.ARRIVE ;  /* 0x00000000000079c5 */ /* 0x000fc60000000000 */
[----:B------:R-:W-:Y:S01]  /*17c0*/  ULOP3.LUT UR10, UR4, 0x10000, URZ, 0xfc, !UPT ;  /* 0x00010000040a7892 */ /* 0x000fe2000f8efc3f */
[----:B------:R-:W-:Y:S01]  /*17d0*/  UMOV UR6, UR8 ;  /* 0x0000000800067c82 */ /* 0x000fe20008000000 */
[----:B------:R-:W-:Y:S01]  /*17e0*/  UMOV UR7, 0x40000040 ;  /* 0x4000004000077882 */ /* 0x000fe20000000000 */
[----:B------:R-:W-:-:S04]  /*17f0*/  UMOV UR5, 0x40000040 ;  /* 0x4000004000057882 */ /* 0x000fc80000000000 */
        /* <DEDUP_REMOVED lines=20> */
[C---:B---3--:R-:W-:Y:S02]  /*1940*/  IMAD R13, R8.reuse, 0x80, R15 ;  /* 0x00000080080d7824 */ /* 0x048fe400078e020f */
[C---:B----4-:R-:W-:Y:S02]  /*1950*/  IMAD R11, R8.reuse, 0x80, R16 ;  /* 0x00000080080b7824 */ /* 0x050fe400078e0210 */
[----:B-----5:R-:W-:-:S02]  /*1960*/  IMAD R15, R8, 0x80, R14 ;  /* 0x00000080080f7824 */ /* 0x020fc400078e020e */
[----:B------:R-:W-:Y:S02]  /*1970*/  IMAD R17, R8, 0x80, R237 ;  /* 0x0000008008117824 */ /* 0x000fe400078e02ed */
[C---:B------:R-:W-:Y:S02]  /*1980*/  IMAD R11, R4.reuse, 0x2, R11 ;  /* 0x00000002040b7824 */ /* 0x040fe400078e020b */
[C---:B------:R-:W-:Y:S02]  /*1990*/  IMAD R13, R4.reuse, 0x2, R13 ;  /* 0x00000002040d7824 */ /* 0x040fe400078e020d */
[C---:B------:R-:W-:Y:S02]  /*19a0*/  IMAD R15, R4.reuse, 0x2, R15 ;  /* 0x00000002040f7824 */ /* 0x040fe400078e020f */
[----:B------:R-:W-:Y:S02]  /*19b0*/  IMAD R17, R4, 0x2, R17 ;  /* 0x0000000204117824 */ /* 0x000fe400078e0211 */
[----:B------:R-:W-:Y:S01]  /*19c0*/  IMAD R20, R11, 0x4, R2 ;  /* 0x000000040b147824 */ /* 0x000fe200078e0202 */
[----:B------:R-:W-:-:S02]  /*19d0*/  WARPGROUP.DEPBAR.LE gsb0, 0x0 ;  /* 0x00008000000079c5 */ /* 0x000fc40000010000 */
[----:B------:R-:W-:-:S06]  /*19e0*/  WARPGROUP.ARRIVE ;  /* 0x00000000000079c5 */ /* 0x000fcc0000000000 */
[----:B------:R-:W-:Y:S01]  /*19f0*/  HGMMA.64x128x16.F32 R88, gdesc[UR4], R88, gsb0 ;  /* 0x01e00000045879f0 */ /* 0x000fe20008000858 */
[--C-:B------:R-:W-:Y:S02]  /*1a00*/  IMAD R234, R13, 0x4, R2.reuse ;  /* 0x000000040dea7824 */ /* 0x100fe400078e0202 */
[--C-:B------:R-:W-:Y:S02]  /*1a10*/  IMAD R222, R15, 0x4, R2.reuse ;  /* 0x000000040fde7824 */ /* 0x100fe400078e0202 */
[----:B------:R-:W-:Y:S02]  /*1a20*/  IMAD R216, R17, 0x4, R2 ;  /* 0x0000000411d87824 */ /* 0x000fe400078e0202 */
[----:B------:R-:W-:-:S04]  /*1a30*/  VIADD R220, R2, 0x20000 ;  /* 0x0002000002dc7836 */ /* 0x000fc80000000000 */
[--C-:B------:R-:W-:Y:S02]  /*1a40*/  IMAD R217, R11, 0x4, R220.reuse ;  /* 0x000000040bd97824 */ /* 0x100fe400078e02dc */
[--C-:B------:R-:W-:Y:S02]  /*1a50*/  IMAD R221, R13, 0x4, R220.reuse ;  /* 0x000000040ddd7824 */ /* 0x100fe400078e02dc */
[--C-:B------:R-:W-:Y:S02]  /*1a60*/  IMAD R219, R15, 0x4, R220.reuse ;  /* 0x000000040fdb7824 */ /* 0x100fe400078e02dc */
[----:B------:R-:W-:Y:S01]  /*1a70*/  IMAD R220, R17, 0x4, R220 ;  /* 0x0000000411dc7824 */ /* 0x000fe200078e02dc */
[----:B------:R-:W-:Y:S02]  /*1a80*/  WARPGROUP.DEPBAR.LE gsb0, 0x0 ;  /* 0x00008000000079c5 */ /* 0x000fe40000010000 */
[----:B------:R-:W3:Y:S04]  /*1a90*/  LDS R20, [R20+0x20000] ;  /* 0x0200000014147984 */ /* 0x000ee80000000800 */
[----:B------:R-:W4:Y:S04]  /*1aa0*/  LDS R234, [R234+0x20000] ;  /* 0x02000000eaea7984 */ /* 0x000f280000000800 */
[----:B------:R-:W1:Y:S04]  /*1ab0*/  LDS R222, [R222+0x20000] ;  /* 0x02000000dede7984 */ /* 0x000e680000000800 */
[----:B------:R-:W1:Y:S01]  /*1ac0*/  LDS R216, [R216+0x20000] ;  /* 0x02000000d8d87984 */ /* 0x000e620000000800 */
[----:B------:R-:W-:Y:S05]  /*1ad0*/  @!P0 BRA `(.L_x_245) ;  /* 0x0000000000048947 */ /* 0x000fea0003800000 */
[----:B------:R-:W-:Y:S01]  /*1ae0*/  BPT.TRAP 0x1 ;  /* 0x000000040000795c */ /* 0x000fe20000300000 */
.L_x_245:
[----:B------:R1:W1:Y:S01]  /*1af0*/  SYNCS.PHASECHK.TRANS64.TRYWAIT P1, [R9+URZ+0x30c30], R12 ;  /* 0x030c300c090075a7 */ /* 0x000262000802017f */
[----:B------:R-:W-:Y:S05]  /*1b00*/  @!P0 BRA `(.L_x_246) ;  /* 0x0000000000048947 */ /* 0x000fea0003800000 */
[----:B------:R-:W-:Y:S01]  /*1b10*/  BPT.TRAP 0x1 ;  /* 0x000000040000795c */ /* 0x000fe20000300000 */
.L_x_246:
[----:B------:R-:W-:-:S05]  /*1b20*/  VIADD R11, R2, 0x18000 ;  /* 0x00018000020b7836 */ /* 0x000fca0000000000 */
[----:B------:R-:W-:-:S04]  /*1b30*/  SHF.R.U32.HI R11, RZ, 0x4, R11 ;  /* 0x00000004ff0b7819 */ /* 0x000fc8000001160b */
[----:B------:R-:W-:-:S04]  /*1b40*/  LOP3.LUT R218, R11, 0x3fff, RZ, 0xc0, !PT ;  /* 0x00003fff0bda7812 */ /* 0x000fc800078ec0ff */
[----:B------:R-:W-:Y:S01]  /*1b50*/  LOP3.LUT R11, R218, 0x10000, RZ, 0xfc, !PT ;  /* 0x00010000da0b7812 */ /* 0x000fe200078efcff */
[----:B-1----:R-:W-:Y:S06]  /*1b60*/  @P1 BRA `(.L_x_247) ;  /* 0x0000000000081947 */ /* 0x002fec0003800000 */
[----:B------:R-:W1:Y:S02]  /*1b70*/  SYNCS.PHASECHK.TRANS64.TRYWAIT P1, [R9+URZ+0x30c30], R12 ;  /* 0x030c300c090075a7 */ /* 0x000e64000802017f */
[----:B-1----:R-:W-:Y:S05]  /*1b80*/  @!P1 BRA `(.L_x_248) ;  /* 0x00000058008c9947 */ /* 0x002fea0003800000 */
.L_x_247:
        /* <DEDUP_REMOVED lines=16> */
[----:B------:R-:W-:Y:S01]  /*1c90*/  VIADD R232, R3, 0x8 ;  /* 0x0000000803e87836 */ /* 0x000fe20000000000 */
[----:B------:R-:W-:Y:S01]  /*1ca0*/  ULDC UR10, c[0x0][0x744] ;  /* 0x0001d100000a7ab9 */ /* 0x000fe20000000800 */
[----:B------:R-:W5:Y:S01]  /*1cb0*/  SHFL.IDX PT, R11, R20, R3, 0x1f ;  /* 0x00001f03140b7589 */ /* 0x000f6200000e0000 */
[----:B------:R-:W-:Y:S01]  /*1cc0*/  UMOV UR6, UR8 ;  /* 0x0000000800067c82 */ /* 0x000fe20008000000 */
[----:B------:R-:W-:Y:S01]  /*1cd0*/  UMOV UR4, UR9 ;  /* 0x0000000900047c82 */ /* 0x000fe20008000000 */
[----:B------:R-:W-:Y:S01]  /*1ce0*/  FSEL R22, R95, -INF , P1 ;  /* 0xff8000005f167808 */ /* 0x000fe20000800000 */
[----:B------:R-:W-:Y:S01]  /*1cf0*/  HGMMA.64x128x16.F32 R24, gdesc[UR4], RZ, !UPT, gsb0 ;  /* 0x01e00000041879f0 */ /* 0x000fe2000c0008ff */
[----:B------:R-:W-:Y:S01]  /*1d00*/  UIADD3 UR6, UR8, 0x2, URZ ;  /* 0x0000000208067890 */ /* 0x000fe2000fffe03f */
[----:B------:R-:W4:Y:S01]  /*1d10*/  SHFL.IDX PT, R13, R20, R232, 0x1f ;  /* 0x00001fe8140d7589 */ /* 0x000f2200000e0000 */
[----:B------:R-:W-:Y:S01]  /*1d20*/  UIADD3 UR4, UR9, 0x2, URZ ;  /* 0x0000000209047890 */ /* 0x000fe2000fffe03f */
[C---:B------:R-:W-:Y:S01]  /*1d30*/  VIADD R227, R3.reuse, 0x1c ;  /* 0x0000001c03e37836 */ /* 0x040fe20000000000 */
[----:B------:R-:W-:Y:S01]  /*1d40*/  UMOV UR7, 0x40000040 ;  /* 0x4000004000077882 */ /* 0x000fe20000000000 */
[----:B------:R-:W-:Y:S01]  /*1d50*/  UMOV UR5, 0x40000040 ;  /* 0x4000004000057882 */ /* 0x000fe20000000000 */
[----:B------:R-:W-:Y:S01]  /*1d60*/  FSEL R19, R96, -INF , P2 ;  /* 0xff80000060137808 */ /* 0x000fe20001000000 */
[C---:B------:R-:W-:Y:S01]  /*1d70*/  VIADD R228, R3.reuse, 0x18 ;  /* 0x0000001803e47836 */ /* 0x040fe20000000000 */
[----:B------:R-:W-:Y:S01]  /*1d80*/  FSEL R21, R98, -INF , P1 ;  /* 0xff80000062157808 */ /* 0x000fe20000800000 */
[C---:B------:R-:W-:Y:S01]  /*1d90*/  VIADD R233, R3.reuse, 0x4 ;  /* 0x0000000403e97836 */ /* 0x040fe20000000000 */
[----:B------:R-:W-:Y:S01]  /*1da0*/  FSEL R88, R88, -INF , P2 ;  /* 0xff80000058587808 */ /* 0x000fe20001000000 */
[--C-:B-1----:R-:W-:Y:S01]  /*1db0*/  FFMA.FTZ R23, R18, UR10, -R15.reuse ;  /* 0x0000000a12177c23 */ /* 0x102fe2000801080f */
[----:B------:R-:W-:Y:S01]  /*1dc0*/  FFMA.FTZ R17, R22, UR10, -R15 ;  /* 0x0000000a16117c23 */ /* 0x000fe2000801080f */
[----:B------:R-:W-:Y:S01]  /*1dd0*/  VIADD R229, R3, 0x14 ;  /* 0x0000001403e57836 */ /* 0x000fe20000000000 */
[----:B--2---:R-:W1:Y:S01]  /*1de0*/  SHFL.IDX PT, R12, R20, R233, 0x1f ;  /* 0x00001fe9140c7589 */ /* 0x004e6200000e0000 */
        /* <DEDUP_REMOVED lines=10> */
[----:B----4-:R-:W-:Y:S01]  /*1e90*/  FFMA.FTZ R14, R94, UR10, -R13 ;  /* 0x0000000a5e0e7c23 */ /* 0x010fe2000801080d */
[----:B------:R-:W-:Y:S01]  /*1ea0*/  FSEL R94, R103, -INF , P1 ;  /* 0xff800000675e7808 */ /* 0x000fe20000800000 */
[----:B--2---:R-:W2:Y:S01]  /*1eb0*/  SHFL.IDX PT, R23, R20, R227, 0x1f ;  /* 0x00001fe314177589 */ /* 0x004ea200000e0000 */
[----:B------:R-:W-:-:S02]  /*1ec0*/  FSEL R102, R102, -INF , P1 ;  /* 0xff80000066667808 */ /* 0x000fc40000800000 */
[----:B------:R-:W-:Y:S01]  /*1ed0*/  FSEL R90, R90, -INF , P1 ;  /* 0xff8000005a5a7808 */ /* 0x000fe20000800000 */
[----:B------:R-:W-:Y:S01]  /*1ee0*/  SHFL.IDX PT, R98, R234, R230, 0x1f ;  /* 0x00001fe6ea627589 */ /* 0x000fe200000e0000 */
[----:B------:R-:W-:Y:S01]  /*1ef0*/  FSEL R89, R89, -INF , P2 ;  /* 0xff80000059597808 */ /* 0x000fe20001000000 */
[----:B------:R4:W-:Y:S01]  /*1f00*/  MUFU.EX2 R16, R22 ;  /* 0x0000001600107308 */ /* 0x0009e20000000800 */
[----:B-1----:R-:W-:Y:S01]  /*1f10*/  FSEL R88, R101, -INF , P2 ;  /* 0xff80000065587808 */ /* 0x002fe20001000000 */
[----:B------:R-:W-:Y:S01]  /*1f20*/  FFMA.FTZ R11, R90, UR10, -R11 ;  /* 0x0000000a5a0b7c23 */ /* 0x000fe2000801080b */
[----:B------:R-:W-:Y:S01]  /*1f30*/  FSEL R92, R92, -INF , P2 ;  /* 0xff8000005c5c7808 */ /* 0x000fe20001000000 */
[----:B------:R-:W1:Y:S01]  /*1f40*/  SHFL.IDX PT, R90, R234, R3, 0x1f ;  /* 0x00001f03ea5a7589 */ /* 0x000e6200000e0000 */
[----:B------:R-:W-:Y:S01]  /*1f50*/  FFMA.FTZ R89, R89, UR10, -R12 ;  /* 0x0000000a59597c23 */ /* 0x000fe2000801080c */
[----:B------:R-:W-:Y:S02]  /*1f60*/  FSEL R97, R97, -INF , P2 ;  /* 0xff80000061617808 */ /* 0x000fe40001000000 */
[----:B------:R-:W-:Y:S01]  /*1f70*/  FFMA.FTZ R92, R92, UR10, -R13 ;  /* 0x0000000a5c5c7c23 */ /* 0x000fe2000801080d */
[----:B------:R2:W-:Y:S01]  /*1f80*/  MUFU.EX2 R224, R89 ;  /* 0x0000005900e07308 */ /* 0x0005e20000000800 */
[--C-:B---3--:R-:W-:Y:S01]  /*1f90*/  FFMA.FTZ R100, R100, UR10, -R21.reuse ;  /* 0x0000000a64647c23 */ /* 0x108fe20008010815 */
[----:B----4-:R-:W-:Y:S01]  /*1fa0*/  FFMA.FTZ R22, R102, UR10, -R21 ;  /* 0x0000000a66167c23 */ /* 0x010fe20008010815 */
[----:B------:R-:W-:Y:S01]  /*1fb0*/  FSEL R99, R99, -INF , P1 ;  /* 0xff80000063637808 */ /* 0x000fe20000800000 */
[----:B------:R-:W-:Y:S01]  /*1fc0*/  SHFL.IDX PT, R96, R234, R231, 0x1f ;  /* 0x00001fe7ea607589 */ /* 0x000fe200000e0000 */
[----:B-----5:R-:W-:Y:S01]  /*1fd0*/  FFMA.FTZ R97, R97, UR10, -R18 ;  /* 0x0000000a61617c23 */ /* 0x020fe20008010812 */
[----:B------:R-:W-:-:S02]  /*1fe0*/  FSEL R91, R91, -INF , P1 ;  /* 0xff8000005b5b7808 */ /* 0x000fc40000800000 */
[----:B------:R3:W-:Y:S01]  /*1ff0*/  MUFU.EX2 R21, R100 ;  /* 0x0000006400157308 */ /* 0x0007e20000000800 */
[--C-:B--2---:R-:W-:Y:S01]  /*2000*/  FFMA.FTZ R95, R88, UR10, -R23.reuse ;  /* 0x0000000a585f7c23 */ /* 0x104fe20008010817 */
[----:B------:R-:W-:Y:S01]  /*2010*/  FFMA.FTZ R88, R94, UR10, -R23 ;  /* 0x0000000a5e587c23 */ /* 0x000fe20008010817 */
[----:B------:R-:W-:Y:S01]  /*2020*/  FSEL R89, R104, -INF , P2 ;  /* 0xff80000068597808 */ /* 0x000fe20001000000 */
[----:B------:R-:W2:Y:S01]  /*2030*/  SHFL.IDX PT, R94, R234, R232, 0x1f ;  /* 0x00001fe8ea5e7589 */ /* 0x000ea200000e0000 */
[----:B------:R-:W-:Y:S01]  /*2040*/  FFMA.FTZ R99, R99, UR10, -R18 ;  /* 0x0000000a63637c23 */ /* 0x000fe20008010812 */
[----:B------:R-:W-:Y:S01]  /*2050*/  FSEL R93, R108, -INF , P2 ;  /* 0xff8000006c5d7808 */ /* 0x000fe20001000000 */
[----:B------:R-:W-:Y:S01]  /*2060*/  FFMA.FTZ R12, R91, UR10, -R12 ;  /* 0x0000000a5b0c7c23 */ /* 0x000fe2000801080c */
[----:B------:R4:W-:Y:S01]  /*2070*/  MUFU.EX2 R13, R92 ;  /* 0x0000005c000d7308 */ /* 0x0009e20000000800 */
[----:B---3--:R-:W3:Y:S01]  /*2080*/  SHFL.IDX PT, R100, R234, R229, 0x1f ;  /* 0x00001fe5ea647589 */ /* 0x008ee200000e0000 */
[----:B------:R-:W-:Y:S01]  /*2090*/  FSEL R91, R106, -INF , P1 ;  /* 0xff8000006a5b7808 */ /* 0x000fe20000800000 */
[--C-:B-1----:R-:W-:Y:S01]  /*20a0*/  FFMA.FTZ R89, R89, UR10, -R90.reuse ;  /* 0x0000000a59597c23 */ /* 0x102fe2000801085a */
[----:B------:R-:W-:Y:S01]  /*20b0*/  FSEL R103, R114, -INF , P1 ;  /* 0xff80000072677808 */ /* 0x000fe20000800000 */
[----:B------:R-:W-:Y:S01]  /*20c0*/  SHFL.IDX PT, R104, R234, R227, 0x1f ;  /* 0x00001fe3ea687589 */ /* 0x000fe200000e0000 */
[----:B------:R-:W-:Y:S01]  /*20d0*/  FSEL R115, R115, -INF , P1 ;  /* 0xff80000073737808 */ /* 0x000fe20000800000 */
[----:B------:R-:W-:Y:S01]  /*20e0*/  FFMA.FTZ R90, R91, UR10, -R90 ;  /* 0x0000000a5b5a7c23 */ /* 0x000fe2000801085a */
[----:B------:R1:W-:Y:S01]  /*20f0*/  MUFU.EX2 R18, R97 ;  /* 0x0000006100127308 */ /* 0x0003e20000000800 */
[----:B----4-:R-:W4:Y:S01]  /*2100*/  SHFL.IDX PT, R92, R234, R233, 0x1f ;  /* 0x00001fe9ea5c7589 */ /* 0x010f2200000e0000 */
[----:B------:R-:W-:-:S02]  /*2110*/  FSEL R91, R105, -INF , P2 ;  /* 0xff800000695b7808 */ /* 0x000fc40001000000 */
[----:B------:R-:W-:Y:S01]  /*2120*/  FSEL R107, R107, -INF , P1 ;  /* 0xff8000006b6b7808 */ /* 0x000fe20000800000 */
[----:B------:R-:W5:Y:S01]  /*2130*/  SHFL.IDX PT, R101, R234, R228, 0x1f ;  /* 0x00001fe4ea657589 */ /* 0x000f6200000e0000 */
[----:B------:R-:W-:Y:S02]  /*2140*/  FSEL R119, R119, -INF , P1 ;  /* 0xff80000077777808 */ /* 0x000fe40000800000 */
[----:B------:R3:W-:Y:S01]  /*2150*/  MUFU.EX2 R20, R99 ;  /* 0x0000006300147308 */ /* 0x0007e20000000800 */
[----:B-1----:R-:W-:Y:S01]  /*2160*/  FSEL R97, R110, -INF , P1 ;  /* 0xff8000006e617808 */ /* 0x002fe20000800000 */
[----:B------:R-:W1:Y:S01]  /*2170*/  SHFL.IDX PT, R108, R222, R233, 0x1f ;  /* 0x00001fe9de6c7589 */ /* 0x000e6200000e0000 */
[----:B------:R-:W-:Y:S01]  /*2180*/  FSEL R111, R111, -INF , P1 ;  /* 0xff8000006f6f7808 */ /* 0x000fe20000800000 */
[--C-:B--2---:R-:W-:Y:S01]  /*2190*/  FFMA.FTZ R93, R93, UR10, -R94.reuse ;  /* 0x0000000a5d5d7c23 */ /* 0x104fe2000801085e */
[----:B------:R-:W-:Y:S01]  /*21a0*/  FSEL R102, R116, -INF , P2 ;  /* 0xff80000074667808 */ /* 0x000fe20001000000 */
[----:B------:R-:W-:Y:S01]  /*21b0*/  FFMA.FTZ R94, R97, UR10, -R94 ;  /* 0x0000000a615e7c23 */ /* 0x000fe2000801085e */
[----:B------:R-:W2:Y:S01]  /*21c0*/  SHFL.IDX PT, R106, R222, R3, 0x1f ;  /* 0x00001f03de6a7589 */ /* 0x000ea200000e0000 */
[----:B------:R-:W-:Y:S01]  /*21d0*/  FSEL R97, R112, -INF , P2 ;  /* 0xff80000070617808 */ /* 0x000fe20001000000 */
[----:B------:R4:W-:Y:S01]  /*21e0*/  MUFU.EX2 R23, R95 ;  /* 0x0000005f00177308 */ /* 0x0009e20000000800 */
[----:B---3--:R-:W-:Y:S01]  /*21f0*/  FSEL R99, R113, -INF , P2 ;  /* 0xff80000071637808 */ /* 0x008fe20001000000 */
[----:B------:R-:W3:Y:S01]  /*2200*/  SHFL.IDX PT, R112, R222, R231, 0x1f ;  /* 0x00001fe7de707589 */ /* 0x000ee200000e0000 */
[----:B------:R-:W-:Y:S01]  /*2210*/  FSEL R118, R118, -INF , P1 ;  /* 0xff80000076767808 */ /* 0x000fe20000800000 */
[--C-:B------:R-:W-:Y:S01]  /*2220*/  FFMA.FTZ R97, R97, UR10, -R98.reuse ;  /* 0x0000000a61617c23 */ /* 0x100fe20008010862 */
[----:B------:R-:W-:Y:S01]  /*2230*/  FFMA.FTZ R98, R103, UR10, -R98 ;  /* 0x0000000a67627c23 */ /* 0x000fe20008010862 */
[--C-:B------:R-:W-:Y:S01]  /*2240*/  FFMA.FTZ R99, R99, UR10, -R100.reuse ;  /* 0x0000000a63637c23 */ /* 0x100fe20008010864 */
[----:B------:R-:W-:Y:S01]  /*2250*/  FFMA.FTZ R100, R115, UR10, -R100 ;  /* 0x0000000a73647c23 */ /* 0x000fe20008010864 */
[----:B------:R-:W-:Y:S01]  /*2260*/  FSEL R103, R117, -INF , P2 ;  /* 0xff80000075677808 */ /* 0x000fe20001000000 */
[----:B------:R-:W3:Y:S01]  /*2270*/  SHFL.IDX PT, R114, R222, R230, 0x1f ;  /* 0x00001fe6de727589 */ /* 0x000ee200000e0000 */
[--C-:B----4-:R-:W-:Y:S01]  /*2280*/  FFMA.FTZ R91, R91, UR10, -R92.reuse ;  /* 0x0000000a5b5b7c23 */ /* 0x110fe2000801085c */
[----:B------:R-:W-:Y:S01]  /*2290*/  FSEL R95, R109, -INF , P2 ;  /* 0xff8000006d5f7808 */ /* 0x000fe20001000000 */
[----:B------:R-:W-:Y:S01]  /*22a0*/  FFMA.FTZ R92, R107, UR10, -R92 ;  /* 0x0000000a6b5c7c23 */ /* 0x000fe2000801085c */
[----:B------:R-:W4:Y:S01]  /*22b0*/  SHFL.IDX PT, R115, R222, R229, 0x1f ;  /* 0x00001fe5de737589 */ /* 0x000f2200000e0000 */
[--C-:B------:R-:W-:Y:S01]  /*22c0*/  FFMA.FTZ R103, R103, UR10, -R104.reuse ;  /* 0x0000000a67677c23 */ /* 0x100fe20008010868 */
[----:B------:R-:W-:Y:S01]  /*22d0*/  FFMA.FTZ R104, R119, UR10, -R104 ;  /* 0x0000000a77687c23 */ /* 0x000fe20008010868 */
[----:B------:R-:W-:Y:S01]  /*22e0*/  FSEL R107, R121, -INF , P2 ;  /* 0xff800000796b7808 */ /* 0x000fe20001000000 */
[----:B------:R-:W4:Y:S01]  /*22f0*/  SHFL.IDX PT, R109, R222, R232, 0x1f ;  /* 0x00001fe8de6d7589 */ /* 0x000f2200000e0000 */
[----:B------:R-:W-:Y:S01]  /*2300*/  FSEL R123, R123, -INF , P1 ;  /* 0xff8000007b7b7808 */ /* 0x000fe20000800000 */
[--C-:B------:R-:W-:Y:S01]  /*2310*/  FFMA.FTZ R95, R95, UR10, -R96.reuse ;  /* 0x0000000a5f5f7c23 */ /* 0x100fe20008010860 */
[----:B------:R-:W-:Y:S01]  /*2320*/  FFMA.FTZ R96, R111, UR10, -R96 ;  /* 0x0000000a6f607c23 */ /* 0x000fe20008010860 */
[----:B------:R-:W4:Y:S01]  /*2330*/  SHFL.IDX PT, R119, R222, R228, 0x1f ;  /* 0x00001fe4de777589 */ /* 0x000f2200000e0000 */
[----:B------:R-:W-:Y:S01]  /*2340*/  FSEL R105, R120, -INF , P2 ;  /* 0xff80000078697808 */ /* 0x000fe20001000000 */
[--C-:B-----5:R-:W-:Y:S01]  /*2350*/  FFMA.FTZ R102, R102, UR10, -R101.reuse ;  /* 0x0000000a66667c23 */ /* 0x120fe20008010865 */
[----:B------:R-:W-:Y:S01]  /*2360*/  FSEL R111, R122, -INF , P1 ;  /* 0xff8000007a6f7808 */ /* 0x000fe20000800000 */
[--C-:B-1----:R-:W-:Y:S01]  /*2370*/  FFMA.FTZ R107, R107, UR10, -R108.reuse ;  /* 0x0000000a6b6b7c23 */ /* 0x102fe2000801086c */
[----:B------:R-:W-:Y:S01]  /*2380*/  FSEL R110, R124, -INF , P2 ;  /* 0xff8000007c6e7808 */ /* 0x000fe20001000000 */
[----:B------:R-:W-:Y:S01]  /*2390*/  FFMA.FTZ R101, R118, UR10, -R101 ;  /* 0x0000000a76657c23 */ /* 0x000fe20008010865 */
[----:B------:R-:W-:Y:S01]  /*23a0*/  FFMA.FTZ R108, R123, UR10, -R108 ;  /* 0x0000000a7b6c7c23 */ /* 0x000fe2000801086c */
[----:B------:R-:W1:Y:S01]  /*23b0*/  SHFL.IDX PT, R124, R216, R232, 0x1f ;  /* 0x00001fe8d87c7589 */ /* 0x000e6200000e0000 */
[----:B------:R-:W-:Y:S01]  /*23c0*/  FSEL R118, R131, -INF , P1 ;  /* 0xff80000083767808 */ /* 0x000fe20000800000 */
[--C-:B--2---:R-:W-:Y:S01]  /*23d0*/  FFMA.FTZ R105, R105, UR10, -R106.reuse ;  /* 0x0000000a69697c23 */ /* 0x104fe2000801086a */
[----:B------:R-:W-:Y:S01]  /*23e0*/  FFMA.FTZ R106, R111, UR10, -R106 ;  /* 0x0000000a6f6a7c23 */ /* 0x000fe2000801086a */
[----:B------:R-:W2:Y:S01]  /*23f0*/  SHFL.IDX PT, R123, R216, R3, 0x1f ;  /* 0x00001f03d87b7589 */ /* 0x000ea200000e0000 */
[----:B------:R-:W-:Y:S01]  /*2400*/  FSEL R111, R125, -INF , P2 ;  /* 0xff8000007d6f7808 */ /* 0x000fe20001000000 */
[----:B------:R-:W5:Y:S01]  /*2410*/  MUFU.EX2 R11, R11 ;  /* 0x0000000b000b7308 */ /* 0x000f620000000800 */
[----:B------:R-:W-:Y:S01]  /*2420*/  FSEL R127, R127, -INF , P1 ;  /* 0xff8000007f7f7808 */ /* 0x000fe20000800000 */
[----:B------:R-:W5:Y:S01]  /*2430*/  SHFL.IDX PT, R131, R216, R233, 0x1f ;  /* 0x00001fe9d8837589 */ /* 0x000f6200000e0000 */
[----:B------:R-:W-:Y:S01]  /*2440*/  FSEL R113, R128, -INF , P2 ;  /* 0xff80000080717808 */ /* 0x000fe20001000000 */
[--C-:B---3--:R-:W-:Y:S01]  /*2450*/  FFMA.FTZ R111, R111, UR10, -R112.reuse ;  /* 0x0000000a6f6f7c23 */ /* 0x108fe20008010870 */
[----:B------:R-:W-:Y:S01]  /*2460*/  FSEL R116, R129, -INF , P2 ;  /* 0xff80000081747808 */ /* 0x000fe20001000000 */
[----:B------:R-:W-:Y:S01]  /*2470*/  FFMA.FTZ R112, R127, UR10, -R112 ;  /* 0x0000000a7f707c23 */ /* 0x000fe20008010870 */
[----:B------:R-:W-:Y:S01]  /*2480*/  FSEL R117, R130, -INF , P1 ;  /* 0xff80000082757808 */ /* 0x000fe20000800000 */
[--C-:B------:R-:W-:Y:S01]  /*2490*/  FFMA.FTZ R113, R113, UR10, -R114.reuse ;  /* 0x0000000a71717c23 */ /* 0x100fe20008010872 */
[----:B------:R-:W3:Y:S01]  /*24a0*/  SHFL.IDX PT, R127, R216, R231, 0x1f ;  /* 0x00001fe7d87f7589 */ /* 0x000ee200000e0000 */
[--C-:B----4-:R-:W-:Y:S01]  /*24b0*/  FFMA.FTZ R116, R116, UR10, -R115.reuse ;  /* 0x0000000a74747c23 */ /* 0x110fe20008010873 */
[----:B------:R-:W-:Y:S01]  /*24c0*/  FFMA.FTZ R115, R118, UR10, -R115 ;  /* 0x0000000a76737c23 */ /* 0x000fe20008010873 */
[----:B------:R-:W-:Y:S01]  /*24d0*/  FFMA.FTZ R114, R117, UR10, -R114 ;  /* 0x0000000a75727c23 */ /* 0x000fe20008010872 */
[----:B------:R-:W-:Y:S01]  /*24e0*/  FSEL R117, R132, -INF , P2 ;  /* 0xff80000084757808 */ /* 0x000fe20001000000 */
[----:B------:R-:W-:Y:S01]  /*24f0*/  FFMA.FTZ R110, R110, UR10, -R109 ;  /* 0x0000000a6e6e7c23 */ /* 0x000fe2000801086d */
[----:B------:R-:W-:-:S02]  /*2500*/  WARPGROUP.DEPBAR.LE gsb0, 0x0 ;  /* 0x00008000000079c5 */ /* 0x000fc40000010000 */
[----:B------:R-:W-:Y:S01]  /*2510*/  WARPGROUP.ARRIVE ;  /* 0x00000000000079c5 */ /* 0x000fe20000000000 */
[----:B------:R-:W-:Y:S01]  /*2520*/  FSEL R118, R134, -INF , P1 ;  /* 0xff80000086767808 */ /* 0x000fe20000800000 */
[----:B------:R-:W4:Y:S01]  /*2530*/  SHFL.IDX PT, R122, R222, R227, 0x1f ;  /* 0x00001fe3de7a7589 */ /* 0x000f2200000e0000 */
[----:B------:R-:W-:Y:S01]  /*2540*/  FSEL R126, R126, -INF , P1 ;  /* 0xff8000007e7e7808 */ /* 0x000fe20000800000 */
[--C-:B------:R-:W-:Y:S01]  /*2550*/  FFMA.FTZ R117, R117, UR10, -R119.reuse ;  /* 0x0000000a75757c23 */ /* 0x100fe20008010877 */
[----:B------:R-:W-:Y:S01]  /*2560*/  FSEL R138, R138, -INF , P1 ;  /* 0xff8000008a8a7808 */ /* 0x000fe20000800000 */
[----:B------:R-:W-:Y:S01]  /*2570*/  HGMMA.64x128x16.F32 R24, gdesc[UR4], R24, gsb0 ;  /* 0x01e00000041879f0 */ /* 0x000fe20008000818 */
[----:B------:R-:W-:Y:S01]  /*2580*/  UIADD3 UR6, UR8, 0x4, URZ ;  /* 0x0000000408067890 */ /* 0x000fe2000fffe03f */
[----:B------:R-:W-:Y:S01]  /*2590*/  FFMA.FTZ R118, R118, UR10, -R119 ;  /* 0x0000000a76767c23 */ /* 0x000fe20008010877 */
[----:B------:R-:W-:Y:S01]  /*25a0*/  UIADD3 UR4, UR9, 0x4, URZ ;  /* 0x0000000409047890 */ /* 0x000fe2000fffe03f */
[----:B------:R-:W-:Y:S01]  /*25b0*/  FFMA.FTZ R109, R126, UR10, -R109 ;  /* 0x0000000a7e6d7c23 */ /* 0x000fe2000801086d */
[----:B------:R-:W-:Y:S01]  /*25c0*/  UMOV UR7, 0x40000040 ;  /* 0x4000004000077882 */ /* 0x000fe20000000000 */
[----:B------:R-:W-:Y:S01]  /*25d0*/  UMOV UR5, 0x40000040 ;  /* 0x4000004000057882 */ /* 0x000fe20000000000 */
[----:B------:R-:W-:Y:S01]  /*25e0*/  FSEL R119, R140, -INF , P2 ;  /* 0xff8000008c777808 */ /* 0x000fe20001000000 */
[----:B------:R-:W4:Y:S01]  /*25f0*/  SHFL.IDX PT, R129, R216, R229, 0x1f ;  /* 0x00001fe5d8817589 */ /* 0x000f2200000e0000 */
[----:B------:R-:W-:Y:S01]  /*2600*/  FSEL R126, R136, -INF , P2 ;  /* 0xff800000887e7808 */ /* 0x000fe20001000000 */
[----:B------:R-:W-:Y:S01]  /*2610*/  MUFU.EX2 R12, R12 ;  /* 0x0000000c000c7308 */ /* 0x000fe20000000800 */
[----:B------:R-:W-:Y:S01]  /*2620*/  FSEL R132, R137, -INF , P2 ;  /* 0xff80000089847808 */ /* 0x000fe20001000000 */
[----:B-1----:R-:W-:Y:S01]  /*2630*/  FFMA.FTZ R128, R119, UR10, -R124 ;  /* 0x0000000a77807c23 */ /* 0x002fe2000801087c */
[----:B------:R-:W-:Y:S01]  /*2640*/  FSEL R120, R139, -INF , P1 ;  /* 0xff8000008b787808 */ /* 0x000fe20000800000 */
[--C-:B--2---:R-:W-:Y:S01]  /*2650*/  FFMA.FTZ R126, R126, UR10, -R123.reuse ;  /* 0x0000000a7e7e7c23 */ /* 0x104fe2000801087b */
[----:B------:R-:W1:Y:S01]  /*2660*/  SHFL.IDX PT, R119, R216, R227, 0x1f ;  /* 0x00001fe3d8777589 */ /* 0x000e6200000e0000 */
[----:B------:R-:W-:Y:S01]  /*2670*/  FFMA.FTZ R123, R138, UR10, -R123 ;  /* 0x0000000a8a7b7c23 */ /* 0x000fe2000801087b */
[--C-:B-----5:R-:W-:Y:S01]  /*2680*/  FFMA.FTZ R132, R132, UR10, -R131.reuse ;  /* 0x0000000a84847c23 */ /* 0x120fe20008010883 */
[----:B------:R-:W-:Y:S01]  /*2690*/  FFMA.FTZ R131, R120, UR10, -R131 ;  /* 0x0000000a78837c23 */ /* 0x000fe20008010883 */
[----:B------:R-:W-:Y:S01]  /*26a0*/  FSEL R130, R141, -INF , P2 ;  /* 0xff8000008d827808 */ /* 0x000fe20001000000 */
[----:B------:R-:W2:Y:S01]  /*26b0*/  SHFL.IDX PT, R134, R216, R230, 0x1f ;  /* 0x00001fe6d8867589 */ /* 0x000ea200000e0000 */
[----:B------:R-:W-:Y:S01]  /*26c0*/  FSEL R120, R143, -INF , P1 ;  /* 0xff8000008f787808 */ /* 0x000fe20000800000 */
[----:B------:R-:W-:Y:S01]  /*26d0*/  MUFU.EX2 R22, R22 ;  /* 0x0000001600167308 */ /* 0x000fe20000000800 */
[----:B------:R-:W-:Y:S01]  /*26e0*/  FSEL R133, R133, -INF , P2 ;  /* 0xff80000085857808 */ /* 0x000fe20001000000 */
[--C-:B---3--:R-:W-:Y:S01]  /*26f0*/  FFMA.FTZ R130, R130, UR10, -R127.reuse ;  /* 0x0000000a82827c23 */ /* 0x108fe2000801087f */
[----:B------:R-:W-:Y:S01]  /*2700*/  FSEL R136, R147, -INF , P1 ;  /* 0xff80000093887808 */ /* 0x000fe20000800000 */
[----:B------:R-:W-:Y:S01]  /*2710*/  FFMA.FTZ R127, R120, UR10, -R127 ;  /* 0x0000000a787f7c23 */ /* 0x000fe2000801087f */
[----:B------:R-:W-:Y:S01]  /*2720*/  FSEL R120, R145, -INF , P2 ;  /* 0xff80000091787808 */ /* 0x000fe20001000000 */
[--C-:B----4-:R-:W-:Y:S01]  /*2730*/  FFMA.FTZ R222, R133, UR10, -R122.reuse ;  /* 0x0000000a85de7c23 */ /* 0x110fe2000801087a */
[----:B------:R-:W-:Y:S01]  /*2740*/  FSEL R135, R135, -INF , P1 ;  /* 0xff80000087877808 */ /* 0x000fe20000800000 */
[----:B------:R-:W-:Y:S01]  /*2750*/  MUFU.EX2 R88, R88 ;  /* 0x0000005800587308 */ /* 0x000fe20000000800 */
[----:B------:R-:W-:Y:S01]  /*2760*/  FSEL R121, R142, -INF , P1 ;  /* 0xff8000008e797808 */ /* 0x000fe20000800000 */
[--C-:B------:R-:W-:Y:S01]  /*2770*/  FFMA.FTZ R133, R120, UR10, -R129.reuse ;  /* 0x0000000a78857c23 */ /* 0x100fe20008010881 */
[----:B------:R-:W-:Y:S01]  /*2780*/  FFMA.FTZ R129, R136, UR10, -R129 ;  /* 0x0000000a88817c23 */ /* 0x000fe20008010881 */
[----:B------:R-:W-:Y:S01]  /*2790*/  FSEL R120, R149, -INF , P2 ;  /* 0xff80000095787808 */ /* 0x000fe20001000000 */
[----:B------:R-:W-:Y:S01]  /*27a0*/  FFMA.FTZ R122, R135, UR10, -R122 ;  /* 0x0000000a877a7c23 */ /* 0x000fe2000801087a */
[----:B------:R-:W-:Y:S01]  /*27b0*/  FSEL R136, R151, -INF , P1 ;  /* 0xff80000097887808 */ /* 0x000fe20000800000 */
[----:B------:R-:W-:Y:S01]  /*27c0*/  FFMA.FTZ R124, R121, UR10, -R124 ;  /* 0x0000000a797c7c23 */ /* 0x000fe2000801087c */
[----:B------:R-:W-:Y:S01]  /*27d0*/  FSEL R125, R146, -INF , P1 ;  /* 0xff800000927d7808 */ /* 0x000fe20000800000 */
[--C-:B-1----:R-:W-:Y:S01]  /*27e0*/  FFMA.FTZ R120, R120, UR10, -R119.reuse ;  /* 0x0000000a78787c23 */ /* 0x102fe20008010877 */
[----:B------:R-:W1:Y:S01]  /*27f0*/  SHFL.IDX PT, R121, R216, R228, 0x1f ;  /* 0x00001fe4d8797589 */ /* 0x000e6200000e0000 */
[----:B------:R-:W-:Y:S01]  /*2800*/  FFMA.FTZ R119, R136, UR10, -R119 ;  /* 0x0000000a88777c23 */ /* 0x000fe20008010877 */
[----:B------:R-:W-:Y:S01]  /*2810*/  FSEL R135, R144, -INF , P2 ;  /* 0xff80000090877808 */ /* 0x000fe20001000000 */
[----:B------:R-:W3:Y:S01]  /*2820*/  MUFU.EX2 R14, R14 ;  /* 0x0000000e000e7308 */ /* 0x000ee20000000800 */
[----:B------:R-:W-:Y:S01]  /*2830*/  FSEL R148, R148, -INF , P2 ;  /* 0xff80000094947808 */ /* 0x000fe20001000000 */
[----:B------:R-:W-:Y:S01]  /*2840*/  VIADD R234, R2, 0x20c00 ;  /* 0x00020c0002ea7836 */ /* 0x000fe20000000000 */
[----:B------:R-:W-:Y:S01]  /*2850*/  FSEL R150, R150, -INF , P1 ;  /* 0xff80000096967808 */ /* 0x000fe20000800000 */
[--C-:B--2---:R-:W-:Y:S01]  /*2860*/  FFMA.FTZ R135, R135, UR10, -R134.reuse ;  /* 0x0000000a87877c23 */ /* 0x104fe20008010886 */
[----:B------:R-:W-:-:S03]  /*2870*/  FFMA.FTZ R134, R125, UR10, -R134 ;  /* 0x0000000a7d867c23 */ /* 0x000fc60008010886 */
[----:B------:R-:W-:Y:S08]  /*2880*/  MUFU.EX2 R17, R17 ;  /* 0x0000001100117308 */ /* 0x000ff00000000800 */
[----:B------:R-:W-:Y:S01]  /*2890*/  MUFU.EX2 R116, R116 ;  /* 0x0000007400747308 */ /* 0x000fe20000000800 */
[--C-:B-1----:R-:W-:Y:S01]  /*28a0*/  FFMA.FTZ R125, R148, UR10, -R121.reuse ;  /* 0x0000000a947d7c23 */ /* 0x102fe20008010879 */
[----:B------:R-:W-:-:S06]  /*28b0*/  FFMA.FTZ R121, R150, UR10, -R121 ;  /* 0x0000000a96797c23 */ /* 0x000fcc0008010879 */
[----:B------:R-:W-:Y:S08]  /*28c0*/  MUFU.EX2 R114, R114 ;  /* 0x0000007200727308 */ /* 0x000ff00000000800 */
[----:B------:R-:W1:Y:S08]  /*28d0*/  MUFU.EX2 R89, R89 ;  /* 0x0000005900597308 */ /* 0x000e700000000800 */
[----:B------:R-:W2:Y:S08]  /*28e0*/  MUFU.EX2 R91, R91 ;  /* 0x0000005b005b7308 */ /* 0x000eb00000000800 */
[----:B------:R-:W4:Y:S08]  /*28f0*/  MUFU.EX2 R110, R110 ;  /* 0x0000006e006e7308 */ /* 0x000f300000000800 */
[----:B------:R-:W5:Y:S08]  /*2900*/  MUFU.EX2 R109, R109 ;  /* 0x0000006d006d7308 */ /* 0x000f700000000800 */
[----:B------:R-:W-:Y:S08]  /*2910*/  MUFU.EX2 R111, R111 ;  /* 0x0000006f006f7308 */ /* 0x000ff00000000800 */
[----:B------:R-:W-:Y:S08]  /*2920*/  MUFU.EX2 R112, R112 ;  /* 0x0000007000707308 */ /* 0x000ff00000000800 */
[----:B------:R-:W5:Y:S08]  /*2930*/  MUFU.EX2 R113, R113 ;  /* 0x0000007100717308 */ /* 0x000f700000000800 */
[----:B------:R-:W-:Y:S01]  /*2940*/  MUFU.EX2 R117, R117 ;  /* 0x0000007500757308 */ /* 0x000fe20000000800 */
[----:B------:R-:W-:-:S02]  /*2950*/  WARPGROUP.DEPBAR.LE gsb0, 0x0 ;  /* 0x00008000000079c5 */ /* 0x000fc40000010000 */
[----:B------:R-:W-:-:S05]  /*2960*/  WARPGROUP.ARRIVE ;  /* 0x00000000000079c5 */ /* 0x000fca0000000000 */
[----:B------:R-:W5:Y:S01]  /*2970*/  MUFU.EX2 R19, R19 ;  /* 0x0000001300137308 */ /* 0x000f620000000800 */
[----:B------:R-:W-:Y:S01]  /*2980*/  HGMMA.64x128x16.F32 R24, gdesc[UR4], R24, gsb0 ;  /* 0x01e00000041879f0 */ /* 0x000fe20008000818 */
[----:B------:R-:W-:Y:S02]  /*2990*/  UIADD3 UR6, UR8, 0x6, URZ ;  /* 0x0000000608067890 */ /* 0x000fe4000fffe03f */
[----:B------:R-:W-:Y:S01]  /*29a0*/  UIADD3 UR4, UR9, 0x6, URZ ;  /* 0x0000000609047890 */ /* 0x000fe2000fffe03f */
[----:B------:R-:W-:Y:S01]  /*29b0*/  UMOV UR7, 0x40000040 ;  /* 0x4000004000077882 */ /* 0x000fe20000000000 */
[----:B------:R-:W-:Y:S02]  /*29c0*/  UMOV UR5, 0x40000040 ;  /* 0x4000004000057882 */ /* 0x000fe40000000000 */
[----:B------:R-:W-:Y:S08]  /*29d0*/  MUFU.EX2 R105, R105 ;  /* 0x0000006900697308 */ /* 0x000ff00000000800 */
[----:B------:R-:W-:Y:S08]  /*29e0*/  MUFU.EX2 R106, R106 ;  /* 0x0000006a006a7308 */ /* 0x000ff00000000800 */
[----:B------:R-:W-:Y:S08]  /*29f0*/  MUFU.EX2 R107, R107 ;  /* 0x0000006b006b7308 */ /* 0x000ff00000000800 */
[----:B------:R-:W-:Y:S08]  /*2a00*/  MUFU.EX2 R108, R108 ;  /* 0x0000006c006c7308 */ /* 0x000ff00000000800 */
[----:B------:R-:W-:Y:S08]  /*2a10*/  MUFU.EX2 R118, R118 ;  /* 0x0000007600767308 */ /* 0x000ff00000000800 */
        /* <DEDUP_REMOVED lines=34> */
[----:B------:R-:W3:Y:S04]  /*2c40*/  LDS R217, [R217+0x400] ;  /* 0x00040000d9d97984 */ /* 0x000ee80000000800 */
[----:B------:R-:W-:Y:S04]  /*2c50*/  LDS R221, [R221+0x400] ;  /* 0x00040000dddd7984 */ /* 0x000fe80000000800 */
[----:B------:R-:W-:Y:S04]  /*2c60*/  LDS R220, [R220+0x400] ;  /* 0x00040000dcdc7984 */ /* 0x000fe80000000800 */
[----:B------:R-:W-:Y:S04]  /*2c70*/  LDS R219, [R219+0x400] ;  /* 0x00040000dbdb7984 */ /* 0x000fe80000000800 */
[----:B---3--:R-:W3:Y:S04]  /*2c80*/  SHFL.IDX PT, R137, R217, R3, 0x1f ;  /* 0x00001f03d9897589 */ /* 0x008ee800000e0000 */
[----:B------:R-:W1:Y:S04]  /*2c90*/  SHFL.IDX PT, R138, R217, R233, 0x1f ;  /* 0x00001fe9d98a7589 */ /* 0x000e6800000e0000 */
[----:B------:R-:W2:Y:S04]  /*2ca0*/  SHFL.IDX PT, R141, R217, R232, 0x1f ;  /* 0x00001fe8d98d7589 */ /* 0x000ea800000e0000 */
[----:B------:R-:W4:Y:S04]  /*2cb0*/  SHFL.IDX PT, R143, R217, R229, 0x1f ;  /* 0x00001fe5d98f7589 */ /* 0x000f2800000e0000 */
[----:B------:R-:W5:Y:S04]  /*2cc0*/  SHFL.IDX PT, R139, R217, R231, 0x1f ;  /* 0x00001fe7d98b7589 */ /* 0x000f6800000e0000 */
[----:B------:R-:W5:Y:S01]  /*2cd0*/  SHFL.IDX PT, R140, R217, R230, 0x1f ;  /* 0x00001fe6d98c7589 */ /* 0x000f6200000e0000 */
[--C-:B---3--:R-:W-:Y:S01]  /*2ce0*/  FADD.FTZ R24, R24, -R137.reuse ;  /* 0x8000008918187221 */ /* 0x108fe20000010000 */
[----:B------:R-:W-:-:S02]  /*2cf0*/  FADD.FTZ R26, R26, -R137 ;  /* 0x800000891a1a7221 */ /* 0x000fc40000010000 */
[----:B------:R-:W3:Y:S01]  /*2d00*/  SHFL.IDX PT, R145, R217, R228, 0x1f ;  /* 0x00001fe4d9917589 */ /* 0x000ee200000e0000 */
[--C-:B-1----:R-:W-:Y:S01]  /*2d10*/  FADD.FTZ R136, R25, -R138.reuse ;  /* 0x8000008a19887221 */ /* 0x102fe20000010000 */
[----:B------:R-:W-:Y:S02]  /*2d20*/  FADD.FTZ R137, R27, -R138 ;  /* 0x8000008a1b897221 */ /* 0x000fe40000010000 */
[----:B------:R-:W1:Y:S01]  /*2d30*/  SHFL.IDX PT, R217, R217, R227, 0x1f ;  /* 0x00001fe3d9d97589 */ /* 0x000e6200000e0000 */
[----:B------:R-:W-:Y:S01]  /*2d40*/  FMUL.FTZ R26, R11, R26 ;  /* 0x0000001a0b1a7220 */ /* 0x000fe20000410000 */
[--C-:B--2---:R-:W-:Y:S01]  /*2d50*/  FADD.FTZ R138, R28, -R141.reuse ;  /* 0x8000008d1c8a7221 */ /* 0x104fe20000010000 */
[----:B------:R-:W-:Y:S01]  /*2d60*/  FADD.FTZ R25, R30, -R141 ;  /* 0x8000008d1e197221 */ /* 0x000fe20000010000 */
[----:B------:R-:W2:Y:S01]  /*2d70*/  SHFL.IDX PT, R146, R221, R3, 0x1f ;  /* 0x00001f03dd927589 */ /* 0x000ea200000e0000 */
[----:B------:R-:W-:Y:S01]  /*2d80*/  MUFU.EX2 R30, R126 ;  /* 0x0000007e001e7308 */ /* 0x000fe20000000800 */
[--C-:B----4-:R-:W-:Y:S01]  /*2d90*/  FADD.FTZ R141, R33, -R143.reuse ;  /* 0x8000008f218d7221 */ /* 0x110fe20000010000 */
[----:B------:R-:W-:Y:S01]  /*2da0*/  FADD.FTZ R143, R35, -R143 ;  /* 0x8000008f238f7221 */ /* 0x000fe20000010000 */
[----:B------:R-:W4:Y:S01]  /*2db0*/  SHFL.IDX PT, R33, R221, R230, 0x1f ;  /* 0x00001fe6dd217589 */ /* 0x000f2200000e0000 */
[----:B------:R-:W-:Y:S01]  /*2dc0*/  FMUL.FTZ R25, R14, R25 ;  /* 0x000000190e197220 */ /* 0x000fe20000410000 */
[--C-:B-----5:R-:W-:Y:S01]  /*2dd0*/  FADD.FTZ R142, R29, -R139.reuse ;  /* 0x8000008b1d8e7221 */ /* 0x120fe20000010000 */
[----:B------:R-:W-:Y:S01]  /*2de0*/  FADD.FTZ R27, R31, -R139 ;  /* 0x8000008b1f1b7221 */ /* 0x000fe20000010000 */
[----:B------:R-:W5:Y:S01]  /*2df0*/  SHFL.IDX PT, R35, R221, R229, 0x1f ;  /* 0x00001fe5dd237589 */ /* 0x000f6200000e0000 */
[----:B------:R1:W-:Y:S01]  /*2e00*/  MUFU.EX2 R29, R122 ;  /* 0x0000007a001d7308 */ /* 0x0003e20000000800 */
[--C-:B------:R-:W-:Y:S01]  /*2e10*/  FADD.FTZ R139, R32, -R140.reuse ;  /* 0x8000008c208b7221 */ /* 0x100fe20000010000 */
[----:B------:R-:W-:Y:S01]  /*2e20*/  FADD.FTZ R140, R34, -R140 ;  /* 0x8000008c228c7221 */ /* 0x000fe20000010000 */
[----:B------:R-:W5:Y:S01]  /*2e30*/  SHFL.IDX PT, R32, R221, R233, 0x1f ;  /* 0x00001fe9dd207589 */ /* 0x000f6200000e0000 */
[----:B------:R-:W-:-:S03]  /*2e40*/  FMUL.FTZ R141, R18, R141 ;  /* 0x0000008d128d7220 */ /* 0x000fc60000410000 */
[----:B------:R-:W5:Y:S01]  /*2e50*/  SHFL.IDX PT, R34, R221, R228, 0x1f ;  /* 0x00001fe4dd227589 */ /* 0x000f6200000e0000 */
[--C-:B---3--:R-:W-:Y:S01]  /*2e60*/  FADD.FTZ R144, R36, -R145.reuse ;  /* 0x8000009124907221 */ /* 0x108fe20000010000 */
[----:B------:R-:W-:Y:S01]  /*2e70*/  FADD.FTZ R38, R38, -R145 ;  /* 0x8000009126267221 */ /* 0x000fe20000010000 */
[----:B------:R-:W-:Y:S01]  /*2e80*/  MUFU.EX2 R31, R123 ;  /* 0x0000007b001f7308 */ /* 0x000fe20000000800 */
[----:B-1----:R-:W1:Y:S01]  /*2e90*/  SHFL.IDX PT, R122, R221, R232, 0x1f ;  /* 0x00001fe8dd7a7589 */ /* 0x002e6200000e0000 */
[--C-:B------:R-:W-:Y:S01]  /*2ea0*/  FADD.FTZ R37, R37, -R217.reuse ;  /* 0x800000d925257221 */ /* 0x100fe20000010000 */
[----:B------:R-:W-:Y:S01]  /*2eb0*/  FADD.FTZ R39, R39, -R217 ;  /* 0x800000d927277221 */ /* 0x000fe20000010000 */
[----:B------:R-:W-:Y:S01]  /*2ec0*/  FMUL.FTZ R38, R22, R38 ;  /* 0x0000002616267220 */ /* 0x000fe20000410000 */
[----:B------:R-:W3:Y:S01]  /*2ed0*/  SHFL.IDX PT, R216, R219, R232, 0x1f ;  /* 0x00001fe8dbd87589 */ /* 0x000ee200000e0000 */
[--C-:B--2---:R-:W-:Y:S01]  /*2ee0*/  FADD.FTZ R40, R40, -R146.reuse ;  /* 0x8000009228287221 */ /* 0x104fe20000010000 */
[----:B------:R-:W-:Y:S01]  /*2ef0*/  FADD.FTZ R42, R42, -R146 ;  /* 0x800000922a2a7221 */ /* 0x000fe20000010000 */
[----:B------:R-:W2:Y:S01]  /*2f00*/  MUFU.EX2 R28, R222 ;  /* 0x000000de001c7308 */ /* 0x000ea20000000800 */
        /* <DEDUP_REMOVED lines=11> */
[----:B------:R-:W-:Y:S01]  /*2fc0*/  FMUL.FTZ R40, R89, R40 ;  /* 0x0000002859287220 */ /* 0x000fe20000410000 */
[--C-:B------:R-:W-:Y:S01]  /*2fd0*/  FADD.FTZ R52, R52, -R34.reuse ;  /* 0x8000002234347221 */ /* 0x100fe20000010000 */
[----:B------:R-:W-:Y:S01]  /*2fe0*/  FADD.FTZ R54, R54, -R34 ;  /* 0x8000002236367221 */ /* 0x000fe20000010000 */
[----:B------:R-:W5:Y:S01]  /*2ff0*/  SHFL.IDX PT, R126, R219, R228, 0x1f ;  /* 0x00001fe4db7e7589 */ /* 0x000f6200000e0000 */
[----:B------:R-:W5:Y:S01]  /*3000*/  MUFU.EX2 R32, R132 ;  /* 0x0000008400207308 */ /* 0x000f620000000800 */
[--C-:B-1----:R-:W-:Y:S01]  /*3010*/  FADD.FTZ R44, R44, -R122.reuse ;  /* 0x8000007a2c2c7221 */ /* 0x102fe20000010000 */
[----:B------:R-:W-:Y:S01]  /*3020*/  FADD.FTZ R46, R46, -R122 ;  /* 0x8000007a2e2e7221 */ /* 0x000fe20000010000 */
[----:B--2---:R-:W-:Y:S01]  /*3030*/  SHFL.IDX PT, R131, R220, R227, 0x1f ;  /* 0x00001fe3dc837589 */ /* 0x004fe200000e0000 */
[----:B------:R-:W-:Y:S01]  /*3040*/  FMUL.FTZ R41, R91, R41 ;  /* 0x000000295b297220 */ /* 0x000fe20000410000 */
[--C-:B---3--:R-:W-:Y:S01]  /*3050*/  FADD.FTZ R60, R60, -R216.reuse ;  /* 0x800000d83c3c7221 */ /* 0x108fe20000010000 */
[----:B------:R-:W-:Y:S01]  /*3060*/  FADD.FTZ R62, R62, -R216 ;  /* 0x800000d83e3e7221 */ /* 0x000fe20000010000 */
[----:B------:R-:W1:Y:S01]  /*3070*/  SHFL.IDX PT, R122, R219, R229, 0x1f ;  /* 0x00001fe5db7a7589 */ /* 0x000e6200000e0000 */
[----:B------:R-:W-:Y:S01]  /*3080*/  MUFU.EX2 R34, R128 ;  /* 0x0000008000227308 */ /* 0x000fe20000000800 */
[----:B------:R-:W-:Y:S01]  /*3090*/  FMUL.FTZ R60, R110, R60 ;  /* 0x0000003c6e3c7220 */ /* 0x000fe20000410000 */
[----:B------:R-:W-:Y:S01]  /*30a0*/  FMUL.FTZ R62, R109, R62 ;  /* 0x0000003e6d3e7220 */ /* 0x000fe20000410000 */
[----:B------:R-:W2:Y:S01]  /*30b0*/  SHFL.IDX PT, R218, R219, R233, 0x1f ;  /* 0x00001fe9dbda7589 */ /* 0x000ea200000e0000 */
[--C-:B----4-:R-:W-:Y:S01]  /*30c0*/  FADD.FTZ R216, R81, -R145.reuse ;  /* 0x8000009151d87221 */ /* 0x110fe20000010000 */
[----:B------:R-:W-:Y:S01]  /*30d0*/  FADD.FTZ R145, R83, -R145 ;  /* 0x8000009153917221 */ /* 0x000fe20000010000 */
[----:B------:R-:W-:Y:S01]  /*30e0*/  F2FP.F16.F32.PACK_AB R83, R39, R38 ;  /* 0x000000262753723e */ /* 0x000fe200000000ff */
[----:B------:R-:W3:Y:S01]  /*30f0*/  SHFL.IDX PT, R151, R219, R231, 0x1f ;  /* 0x00001fe7db977589 */ /* 0x000ee200000e0000 */
[----:B------:R4:W3:Y:S01]  /*3100*/  MUFU.EX2 R35, R124 ;  /* 0x0000007c00237308 */ /* 0x0008e20000000800 */
[--C-:B-----5:R-:W-:Y:S01]  /*3110*/  FADD.FTZ R45, R45, -R36.reuse ;  /* 0x800000242d2d7221 */ /* 0x120fe20000010000 */
[----:B------:R-:W-:Y:S01]  /*3120*/  FADD.FTZ R47, R47, -R36 ;  /* 0x800000242f2f7221 */ /* 0x000fe20000010000 */
[----:B------:R-:W5:Y:S01]  /*3130*/  SHFL.IDX PT, R123, R219, R227, 0x1f ;  /* 0x00001fe3db7b7589 */ /* 0x000f6200000e0000 */
[--C-:B------:R-:W-:Y:S01]  /*3140*/  FADD.FTZ R66, R66, -R148.reuse ;  /* 0x8000009442427221 */ /* 0x100fe20000010000 */
[----:B------:R-:W-:Y:S01]  /*3150*/  FADD.FTZ R64, R64, -R148 ;  /* 0x8000009440407221 */ /* 0x000fe20000010000 */
[----:B------:R-:W-:Y:S01]  /*3160*/  FMUL.FTZ R37, R23, R37 ;  /* 0x0000002517257220 */ /* 0x000fe20000410000 */
[----:B------:R-:W5:Y:S01]  /*3170*/  SHFL.IDX PT, R149, R220, R228, 0x1f ;  /* 0x00001fe4dc957589 */ /* 0x000f6200000e0000 */
[----:B------:R5:W5:Y:S01]  /*3180*/  MUFU.EX2 R36, R130 ;  /* 0x0000008200247308 */ /* 0x000b620000000800 */
[----:B----4-:R-:W-:Y:S01]  /*3190*/  FADD.FTZ R124, R68, -R126 ;  /* 0x8000007e447c7221 */ /* 0x010fe20000010000 */
[----:B------:R-:W-:Y:S01]  /*31a0*/  FMUL.FTZ R64, R113, R64 ;  /* 0x0000004071407220 */ /* 0x000fe20000410000 */
[----:B------:R4:W5:Y:S01]  /*31b0*/  SHFL.IDX PT, R217, R219, R3, 0x1f ;  /* 0x00001f03dbd97589 */ /* 0x00096200000e0000 */
[----:B------:R-:W-:Y:S01]  /*31c0*/  FMUL.FTZ R81, R19, R140 ;  /* 0x0000008c13517220 */ /* 0x000fe20000410000 */
[----:B------:R-:W-:Y:S01]  /*31d0*/  FMUL.FTZ R68, R20, R143 ;  /* 0x0000008f14447220 */ /* 0x000fe20000410000 */
[----:B------:R-:W-:Y:S01]  /*31e0*/  FMUL.FTZ R42, R90, R42 ;  /* 0x0000002a5a2a7220 */ /* 0x000fe20000410000 */
[----:B------:R-:W5:Y:S01]  /*31f0*/  SHFL.IDX PT, R150, R220, R232, 0x1f ;  /* 0x00001fe8dc967589 */ /* 0x000f6200000e0000 */
[--C-:B-1----:R-:W-:Y:S01]  /*3200*/  FADD.FTZ R65, R65, -R122.reuse ;  /* 0x8000007a41417221 */ /* 0x102fe20000010000 */
[----:B------:R-:W-:Y:S01]  /*3210*/  FADD.FTZ R122, R67, -R122 ;  /* 0x8000007a437a7221 */ /* 0x000fe20000010000 */
[----:B------:R-:W-:Y:S01]  /*3220*/  FADD.FTZ R67, R70, -R126 ;  /* 0x8000007e46437221 */ /* 0x000fe20000010000 */
[----:B------:R-:W1:Y:S01]  /*3230*/  SHFL.IDX PT, R147, R220, R231, 0x1f ;  /* 0x00001fe7dc937589 */ /* 0x000e6200000e0000 */
[----:B------:R-:W1:Y:S01]  /*3240*/  MUFU.EX2 R38, R119 ;  /* 0x0000007700267308 */ /* 0x000e620000000800 */
[----:B----4-:R-:W-:Y:S01]  /*3250*/  FADD.FTZ R219, R85, -R131 ;  /* 0x8000008355db7221 */ /* 0x010fe20000010000 */
[----:B------:R-:W-:Y:S01]  /*3260*/  FMUL.FTZ R85, R12, R137 ;  /* 0x000000890c557220 */ /* 0x000fe20000410000 */
[----:B------:R-:W4:Y:S01]  /*3270*/  SHFL.IDX PT, R146, R220, R233, 0x1f ;  /* 0x00001fe9dc927589 */ /* 0x000f2200000e0000 */
[--C-:B--2---:R-:W-:Y:S01]  /*3280*/  FADD.FTZ R57, R57, -R218.reuse ;  /* 0x800000da39397221 */ /* 0x104fe20000010000 */
[----:B------:R-:W-:Y:S01]  /*3290*/  FADD.FTZ R59, R59, -R218 ;  /* 0x800000da3b3b7221 */ /* 0x000fe20000010000 */
[--C-:B---3--:R-:W-:Y:S01]  /*32a0*/  FADD.FTZ R61, R61, -R151.reuse ;  /* 0x800000973d3d7221 */ /* 0x108fe20000010000 */
[----:B------:R-:W2:Y:S01]  /*32b0*/  SHFL.IDX PT, R132, R220, R230, 0x1f ;  /* 0x00001fe6dc847589 */ /* 0x000ea200000e0000 */
[----:B------:R-:W-:Y:S01]  /*32c0*/  F2FP.F16.F32.PACK_AB R85, R85, R26 ;  /* 0x0000001a5555723e */ /* 0x000fe200000000ff */
[----:B------:R-:W-:Y:S01]  /*32d0*/  FMUL.FTZ R26, R17, R27 ;  /* 0x0000001b111a7220 */ /* 0x000fe20000410000 */
[----:B------:R-:W-:Y:S01]  /*32e0*/  FADD.FTZ R63, R63, -R151 ;  /* 0x800000973f3f7221 */ /* 0x000fe20000010000 */
[----:B------:R-:W3:Y:S01]  /*32f0*/  SHFL.IDX PT, R128, R220, R3, 0x1f ;  /* 0x00001f03dc807589 */ /* 0x000ee200000e0000 */
[----:B-----5:R-:W-:Y:S01]  /*3300*/  FADD.FTZ R70, R69, -R123 ;  /* 0x8000007b45467221 */ /* 0x020fe20000010000 */
[----:B------:R-:W-:Y:S01]  /*3310*/  FADD.FTZ R131, R87, -R131 ;  /* 0x8000008357837221 */ /* 0x000fe20000010000 */
[----:B------:R-:W-:Y:S01]  /*3320*/  FADD.FTZ R218, R84, -R149 ;  /* 0x8000009554da7221 */ /* 0x000fe20000010000 */
[----:B------:R-:W5:Y:S01]  /*3330*/  SHFL.IDX PT, R221, R221, R227, 0x1f ;  /* 0x00001fe3dddd7589 */ /* 0x000f6200000e0000 */
[----:B------:R-:W-:Y:S01]  /*3340*/  F2FP.F16.F32.PACK_AB R87, R26, R25 ;  /* 0x000000191a57723e */ /* 0x000fe200000000ff */
[----:B------:R-:W-:Y:S01]  /*3350*/  FADD.FTZ R123, R71, -R123 ;  /* 0x8000007b477b7221 */ /* 0x000fe20000010000 */
[----:B------:R-:W-:Y:S01]  /*3360*/  FADD.FTZ R149, R86, -R149 ;  /* 0x8000009556957221 */ /* 0x000fe20000010000 */
[----:B------:R-:W-:Y:S01]  /*3370*/  FMUL.FTZ R25, R116, R65 ;  /* 0x0000004174197220 */ /* 0x000fe20000410000 */
[----:B------:R-:W-:Y:S01]  /*3380*/  FMUL.FTZ R86, R13, R138 ;  /* 0x0000008a0d567220 */ /* 0x000fe20000410000 */
[----:B------:R-:W-:Y:S01]  /*3390*/  FMUL.FTZ R71, R15, R142 ;  /* 0x0000008e0f477220 */ /* 0x000fe20000410000 */
[----:B------:R-:W-:Y:S01]  /*33a0*/  FMUL.FTZ R65, R114, R66 ;  /* 0x0000004272417220 */ /* 0x000fe20000410000 */
[--C-:B------:R-:W-:Y:S01]  /*33b0*/  FADD.FTZ R56, R56, -R217.reuse ;  /* 0x800000d938387221 */ /* 0x100fe20000010000 */
[----:B------:R-:W-:Y:S01]  /*33c0*/  FADD.FTZ R58, R58, -R217 ;  /* 0x800000d93a3a7221 */ /* 0x000fe20000010000 */
[----:B------:R-:W-:Y:S01]  /*33d0*/  FMUL.FTZ R61, R111, R61 ;  /* 0x0000003d6f3d7220 */ /* 0x000fe20000410000 */
[----:B------:R-:W-:Y:S01]  /*33e0*/  FMUL.FTZ R63, R112, R63 ;  /* 0x0000003f703f7220 */ /* 0x000fe20000410000 */
[----:B------:R-:W-:Y:S01]  /*33f0*/  FMUL.FTZ R66, R117, R124 ;  /* 0x0000007c75427220 */ /* 0x000fe20000410000 */
[----:B------:R-:W-:Y:S01]  /*3400*/  FMUL.FTZ R27, R28, R70 ;  /* 0x000000461c1b7220 */ /* 0x000fe20000410000 */
[----:B------:R-:W-:Y:S01]  /*3410*/  FADD.FTZ R148, R76, -R150 ;  /* 0x800000964c947221 */ /* 0x000fe20000010000 */
[--C-:B-1----:R-:W-:Y:S01]  /*3420*/  FADD.FTZ R151, R77, -R147.reuse ;  /* 0x800000934d977221 */ /* 0x102fe20000010000 */
[----:B------:R-:W-:Y:S01]  /*3430*/  FADD.FTZ R217, R79, -R147 ;  /* 0x800000934fd97221 */ /* 0x000fe20000010000 */
[----:B----4-:R-:W-:Y:S01]  /*3440*/  FADD.FTZ R130, R73, -R146 ;  /* 0x8000009249827221 */ /* 0x010fe20000010000 */
[----:B------:R-:W-:Y:S01]  /*3450*/  FADD.FTZ R150, R78, -R150 ;  /* 0x800000964e967221 */ /* 0x000fe20000010000 */
[----:B--2---:R-:W-:Y:S01]  /*3460*/  FADD.FTZ R147, R80, -R132 ;  /* 0x8000008450937221 */ /* 0x004fe20000010000 */
[----:B---3--:R-:W-:Y:S01]  /*3470*/  FADD.FTZ R126, R72, -R128 ;  /* 0x80000080487e7221 */ /* 0x008fe20000010000 */
[----:B------:R-:W-:Y:S01]  /*3480*/  FADD.FTZ R132, R82, -R132 ;  /* 0x8000008452847221 */ /* 0x000fe20000010000 */
[----:B------:R-:W-:Y:S01]  /*3490*/  F2FP.F16.F32.PACK_AB R86, R71, R86 ;  /* 0x000000564756723e */ /* 0x000fe200000000ff */
[----:B------:R-:W-:Y:S01]  /*34a0*/  FMUL.FTZ R82, R21, R144 ;  /* 0x0000009015527220 */ /* 0x000fe20000410000 */
[--C-:B-----5:R-:W-:Y:S01]  /*34b0*/  FADD.FTZ R53, R53, -R221.reuse ;  /* 0x800000dd35357221 */ /* 0x120fe20000010000 */
[----:B------:R-:W-:Y:S01]  /*34c0*/  FADD.FTZ R55, R55, -R221 ;  /* 0x800000dd37377221 */ /* 0x000fe20000010000 */
[----:B------:R-:W-:Y:S01]  /*34d0*/  FMUL.FTZ R84, R223, R24 ;  /* 0x00000018df547220 */ /* 0x000fe20000410000 */
        /* <DEDUP_REMOVED lines=215> */
.L_x_249:
        /* <DEDUP_REMOVED lines=68> */
.L_x_250:
[----:B------:R-:W-:Y:S02]  /*4690*/  VIADD R6, R6, 0x1 ;  /* 0x0000000106067836 */ /* 0x000fe40000000000 */
[----:B------:R-:W-:Y:S02]  /*46a0*/  VIADD R8, R8, 0x1 ;  /* 0x0000000108087836 */ /* 0x000fe40000000000 */
[----:B------:R-:W-:Y:S01]  /*46b0*/  VIADD R9, R9, 0x30c20 ;  /* 0x00030c2009097836 */ /* 0x000fe20000000000 */
[----:B------:R-:W-:Y:S02]  /*46c0*/  ISETP.GE.AND P1, PT, R6, R235, PT ;  /* 0x000000eb0600720c */ /* 0x000fe40003f26270 */
[----:B------:R-:W-:Y:S02]  /*46d0*/  ISETP.NE.AND P0, PT, R8, 0x2, PT ;  /* 0x000000020800780c */ /* 0x000fe40003f05270 */
[----:B------:R-:W-:Y:S02]  /*46e0*/  PRMT R9, RZ, 0x654, R9 ;  /* 0x00000654ff097816 */ /* 0x000fe40000000009 */
[----:B-1----:R-:W-:-:S02]  /*46f0*/  SEL R10, RZ, 0x1, P0 ;  /* 0x00000001ff0a7807 */ /* 0x002fc40000000000 */
[----:B------:R3:W-:Y:S01]  /*4700*/  SYNCS.ARRIVE.TRANS64.RED.A1T0 RZ, [R9+URZ], RZ ;  /* 0x000000ff09ff79a7 */ /* 0x0007e2000810043f */
[----:B------:R-:W-:Y:S02]  /*4710*/  SEL R8, R8, RZ, P0 ;  /* 0x000000ff08087207 */ /* 0x000fe40000000000 */
[----:B------:R-:W-:Y:S02]  /*4720*/  LOP3.LUT R7, R7, R10, RZ, 0x3c, !PT ;  /* 0x0000000a07077212 */ /* 0x000fe400078e3cff */
[----:B------:R-:W-:Y:S05]  /*4730*/  @!P1 BRA `(.L_x_251) ;  /* 0xffffffcc00b89947 */ /* 0x000fea000383ffff */
.L_x_240:
[----:B------:R-:W4:Y:S01]  /*4740*/  S2UR UR8, SR_CTAID.Y ;  /* 0x00000000000879c3 */ /* 0x000f220000002600 */
[----:B------:R-:W-:Y:S01]  /*4750*/  ULDC UR5, c[0x0][0x850] ;  /* 0x0002140000057ab9 */ /* 0x000fe20000000800 */
[----:B------:R-:W-:Y:S01]  /*4760*/  ULDC.64 UR10, c[0x0][0x818] ;  /* 0x00020600000a7ab9 */ /* 0x000fe20000000a00 */
[----:B------:R-:W-:Y:S01]  /*4770*/  UISETP.NE.AND UP0, UPT, UR5, 0x1, UPT ;  /* 0x000000010500788c */ /* 0x000fe2000bf05270 */
[----:B------:R-:W-:-:S04]  /*4780*/  ULDC.64 UR12, c[0x0][0x840] ;  /* 0x00021000000c7ab9 */ /* 0x000fc80000000a00 */
[----:B------:R-:W5:Y:S06]  /*4790*/  S2UR UR4, SR_CTAID.X ;  /* 0x00000000000479c3 */ /* 0x000f6c0000002500 */
[----:B------:R-:W-:Y:S01]  /*47a0*/  @UP0 ULDC UR6, c[0x0][0x854] ;  /* 0x0002150000060ab9 */ /* 0x000fe20000000800 */
[----:B------:R-:W-:Y:S01]  /*47b0*/  @UP0 ULDC UR9, c[0x0][0x858] ;  /* 0x0002160000090ab9 */ /* 0x000fe20000000800 */
[----:B------:R-:W3:Y:S01]  /*47c0*/  S2UR UR16, SR_CTAID.Z ;  /* 0x00000000001079c3 */ /* 0x000ee20000002700 */
[----:B----4-:R-:W-:-:S07]  /*47d0*/  UIMAD.WIDE.U32 UR6, UR8, UR6, URZ ;  /* 0x00000006080672a5 */ /* 0x010fce000f8e003f */
[----:B------:R-:W4:Y:S01]  /*47e0*/  LDC.64 R14, c[0x0][0x848] ;  /* 0x00021200ff0e7b82 */ /* 0x000f220000000a00 */
[----:B------:R-:W-:Y:S02]  /*47f0*/  @UP0 USHF.R.U32.HI UR8, URZ, UR9, UR7 ;  /* 0x000000093f080299 */ /* 0x000fe40008011607 */
[----:B-----5:R-:W-:-:S05]  /*4800*/  USHF.L.U32 UR4, UR4, 0xd, URZ ;  /* 0x0000000d04047899 */ /* 0x020fca000800063f */
[----:B-1----:R-:W1:Y:S01]  /*4810*/  LDC.64 R12, c[0x0][0x820] ;  /* 0x00020800ff0c7b82 */ /* 0x002e620000000a00 */
[----:B------:R-:W-:Y:S02]  /*4820*/  USHF.R.S32.HI UR6, URZ, 0x1f, UR8 ;  /* 0x0000001f3f067899 */ /* 0x000fe40008011408 */
[----:B------:R-:W-:Y:S02]  /*4830*/  USHF.R.S32.HI UR5, URZ, 0x1f, UR4 ;  /* 0x0000001f3f057899 */ /* 0x000fe40008011404 */
[----:B------:R-:W-:Y:S02]  /*4840*/  UIMAD UR7, UR6, UR10, URZ ;  /* 0x0000000a060772a4 */ /* 0x000fe4000f8e023f */
[----:B------:R-:W-:Y:S02]  /*4850*/  UIMAD UR6, UR6, UR12, URZ ;  /* 0x0000000c060672a4 */ /* 0x000fe4000f8e023f */
[----:B------:R-:W-:Y:S02]  /*4860*/  UIMAD.WIDE.U32 UR14, UR8, UR10, UR4 ;  /* 0x0000000a080e72a5 */ /* 0x000fe4000f8e0004 */
[----:B------:R-:W-:-:S02]  /*4870*/  UIMAD.WIDE.U32 UR4, UR8, UR12, UR4 ;  /* 0x0000000c080472a5 */ /* 0x000fc4000f8e0004 */
[----:B------:R-:W-:Y:S02]  /*4880*/  UIMAD UR6, UR8, UR13, UR6 ;  /* 0x0000000d080672a4 */ /* 0x000fe4000f8e0206 */
[----:B------:R-:W-:Y:S01]  /*4890*/  UIMAD UR7, UR8, UR11, UR7 ;  /* 0x0000000b080772a4 */ /* 0x000fe2000f8e0207 */
[----:B------:R-:W-:Y:S01]  /*48a0*/  IMAD.U32 R5, RZ, RZ, UR15 ;  /* 0x0000000fff057e24 */ /* 0x000fe2000f8e00ff */
[----:B------:R-:W-:Y:S02]  /*48b0*/  UIADD3 UR6, UR5, UR6, URZ ;  /* 0x0000000605067290 */ /* 0x000fe4000fffe03f */
[----:B--2---:R-:W-:Y:S01]  /*48c0*/  IMAD.U32 R7, RZ, RZ, UR5 ;  /* 0x00000005ff077e24 */ /* 0x004fe2000f8e00ff */
[----:B---3--:R-:W-:Y:S01]  /*48d0*/  USHF.R.S32.HI UR8, URZ, 0x1f, UR16 ;  /* 0x0000001f3f087899 */ /* 0x008fe20008011410 */
[----:B------:R-:W-:Y:S01]  /*48e0*/  IMAD.U32 R6, RZ, RZ, UR4 ;  /* 0x00000004ff067e24 */ /* 0x000fe2000f8e00ff */
[----:B------:R-:W-:Y:S01]  /*48f0*/  UIADD3 UR7, UR15, UR7, URZ ;  /* 0x000000070f077290 */ /* 0x000fe2000fffe03f */
[----:B------:R-:W-:Y:S01]  /*4900*/  IMAD.U32 R4, RZ, RZ, UR14 ;  /* 0x0000000eff047e24 */ /* 0x000fe2000f8e00ff */
[----:B------:R-:W-:Y:S01]  /*4910*/  ULDC UR4, c[0x0][0x740] ;  /* 0x0001d00000047ab9 */ /* 0x000fe20000000800 */
[----:B------:R-:W-:-:S02]  /*4920*/  IMAD.U32 R7, RZ, RZ, UR6 ;  /* 0x00000006ff077e24 */ /* 0x000fc4000f8e00ff */
[----:B------:R-:W-:Y:S01]  /*4930*/  FMUL.FTZ R184, R184, UR4 ;  /* 0x00000004b8b87c20 */ /* 0x000fe20008410000 */
[C---:B----4-:R-:W-:Y:S02]  /*4940*/  IMAD R10, R14.reuse, UR8, RZ ;  /* 0x000000080e0a7c24 */ /* 0x050fe4000f8e02ff */
[----:B------:R-:W-:Y:S01]  /*4950*/  FMUL.FTZ R185, R185, UR4 ;  /* 0x00000004b9b97c20 */ /* 0x000fe20008410000 */
[----:B------:R-:W-:-:S04]  /*4960*/  IMAD.WIDE.U32 R6, R14, UR16, R6 ;  /* 0x000000100e067c25 */ /* 0x000fc8000f8e0006 */
[----:B------:R-:W-:Y:S01]  /*4970*/  FMUL.FTZ R186, R186, UR4 ;  /* 0x00000004baba7c20 */ /* 0x000fe20008410000 */
[----:B------:R-:W2:Y:S01]  /*4980*/  S2R R14, SR_TID.X ;  /* 0x00000000000e7919 */ /* 0x000ea20000002100 */
[----:B------:R-:W-:Y:S01]  /*4990*/  FMUL.FTZ R187, R187, UR4 ;  /* 0x00000004bbbb7c20 */ /* 0x000fe20008410000 */
[----:B------:R-:W-:Y:S02]  /*49a0*/  IMAD.U32 R5, RZ, RZ, UR7 ;  /* 0x00000007ff057e24 */ /* 0x000fe4000f8e00ff */
[----:B------:R-:W-:Y:S01]  /*49b0*/  FMUL.FTZ R188, R188, UR4 ;  /* 0x00000004bcbc7c20 */ /* 0x000fe20008410000 */
[C---:B-1----:R-:W-:Y:S02]  /*49c0*/  IMAD R8, R12.reuse, UR8, RZ ;  /* 0x000000080c087c24 */ /* 0x042fe4000f8e02ff */
[----:B------:R-:W-:Y:S01]  /*49d0*/  FMUL.FTZ R189, R189, UR4 ;  /* 0x00000004bdbd7c20 */ /* 0x000fe20008410000 */
[----:B------:R-:W-:-:S04]  /*49e0*/  IMAD.WIDE.U32 R4, R12, UR16, R4 ;  /* 0x000000100c047c25 */ /* 0x000fc8000f8e0004 */
[----:B------:R-:W-:Y:S01]  /*49f0*/  FMUL.FTZ R190, R190, UR4 ;  /* 0x00000004bebe7c20 */ /* 0x000fe20008410000 */
[----:B------:R-:W-:Y:S01]  /*4a00*/  FMUL.FTZ R191, R191, UR4 ;  /* 0x00000004bfbf7c20 */ /* 0x000fe20008410000 */
[----:B------:R-:W-:Y:S01]  /*4a10*/  FMUL.FTZ R192, R192, UR4 ;  /* 0x00000004c0c07c20 */ /* 0x000fe20008410000 */
[----:B------:R-:W-:Y:S02]  /*4a20*/  IMAD R3, R13, UR16, R8 ;  /* 0x000000100d037c24 */ /* 0x000fe4000f8e0208 */
[----:B------:R-:W-:Y:S01]  /*4a30*/  FMUL.FTZ R193, R193, UR4 ;  /* 0x00000004c1c17c20 */ /* 0x000fe20008410000 */
[----:B------:R-:W-:Y:S02]  /*4a40*/  IMAD R9, R15, UR16, R10 ;  /* 0x000000100f097c24 */ /* 0x000fe4000f8e020a */
        /* <DEDUP_REMOVED lines=22> */
[----:B------:R-:W-:Y:S05]  /*4bb0*/  WARPSYNC.ALL ;  /* 0x0000000000007948 */ /* 0x000fea0003800000 */
[----:B------:R-:W-:-:S02]  /*4bc0*/  IMAD.IADD R8, R5, 0x1, R3 ;  /* 0x0000000105087824 */ /* 0x000fc400078e0203 */
[----:B------:R-:W-:Y:S01]  /*4bd0*/  IMAD.IADD R3, R7, 0x1, R9 ;  /* 0x0000000107037824 */ /* 0x000fe200078e0209 */
[----:B------:R-:W-:Y:S01]  /*4be0*/  BAR.SYNC.DEFER_BLOCKING 0x1, 0x100 ;  /* 0x0044000000007b1d */ /* 0x000fe20000010000 */
[----:B--2---:R-:W-:-:S07]  /*4bf0*/  ISETP.NE.AND P1, PT, R14, 0x80, PT ;  /* 0x000000800e00780c */ /* 0x004fce0003f25270 */
[----:B------:R-:W1:Y:S01]  /*4c00*/  LDC.64 R10, c[0x0][0x800] ;  /* 0x00020000ff0a7b82 */ /* 0x000e620000000a00 */
[----:B------:R-:W-:Y:S07]  /*4c10*/  BSSY B0, `(.L_x_252) ;  /* 0x0000024000007945 */ /* 0x000fee0003800000 */
[----:B------:R-:W2:Y:S01]  /*4c20*/  LDC.64 R12, c[0x0][0x828] ;  /* 0x00020a00ff0c7b82 */ /* 0x000ea20000000a00 */
[----:B------:R3:W-:Y:S04]  /*4c30*/  STS.128 [R0], R152 ;  /* 0x0000009800007388 */ /* 0x0007e80000000c00 */
[----:B------:R3:W-:Y:S01]  /*4c40*/  STS.128 [R0+0x800], R156 ;  /* 0x0008009c00007388 */ /* 0x0007e20000000c00 */
[----:B-1----:R-:W-:-:S03]  /*4c50*/  LEA R10, P0, R4, R10, 0x2 ;  /* 0x0000000a040a7211 */ /* 0x002fc600078010ff */
[----:B------:R3:W-:Y:S01]  /*4c60*/  STS.128 [R0+0x1000], R160 ;  /* 0x001000a000007388 */ /* 0x0007e20000000c00 */
[----:B------:R-:W-:-:S03]  /*4c70*/  LEA.HI.X R8, R4, R11, R8, 0x2, P0 ;  /* 0x0000000b04087211 */ /* 0x000fc600000f1408 */
[----:B------:R3:W-:Y:S01]  /*4c80*/  STS.128 [R0+0x1800], R164 ;  /* 0x001800a400007388 */ /* 0x0007e20000000c00 */
[----:B--2---:R-:W-:-:S03]  /*4c90*/  LEA R12, P2, R6, R12, 0x2 ;  /* 0x0000000c060c7211 */ /* 0x004fc600078410ff */
[----:B------:R3:W-:Y:S01]  /*4ca0*/  STS.128 [R0+0x2000], R168 ;  /* 0x002000a800007388 */ /* 0x0007e20000000c00 */
[----:B------:R-:W-:-:S03]  /*4cb0*/  LEA.HI.X R3, R6, R13, R3, 0x2, P2 ;  /* 0x0000000d06037211 */ /* 0x000fc600010f1403 */
        /* <DEDUP_REMOVED lines=8> */
[----:B-1----:R-:W1:Y:S02]  /*4d40*/  FENCE.VIEW.ASYNC.S ;  /* 0x00000000000073c6 */ /* 0x002e640000000000 */
[----:B-1----:R-:W-:Y:S06]  /*4d50*/  BAR.SYNC.DEFER_BLOCKING 0x1, 0x100 ;  /* 0x0044000000007b1d */ /* 0x002fec0000010000 */
[----:B------:R-:W-:Y:S05]  /*4d60*/  @P1 BRA `(.L_x_253) ;  /* 0x0000000000381947 */ /* 0x000fea0003800000 */
[----:B------:R-:W-:Y:S01]  /*4d70*/  R2UR UR4, R12 ;  /* 0x000000000c0472ca */ /* 0x000fe200000e0000 */
[----:B------:R-:W-:Y:S01]  /*4d80*/  UMOV UR7, 0x800 ;  /* 0x0000080000077882 */ /* 0x000fe20000000000 */
[----:B------:R-:W-:Y:S01]  /*4d90*/  R2UR UR5, R3 ;  /* 0x00000000030572ca */ /* 0x000fe200000e0000 */
[----:B------:R-:W-:Y:S01]  /*4da0*/  UMOV UR8, 0x0 ;  /* 0x0000000000087882 */ /* 0x000fe20000000000 */
[----:B------:R-:W-:Y:S01]  /*4db0*/  R2UR UR6, R2 ;  /* 0x00000000020672ca */ /* 0x000fe200000e0000 */
[----:B------:R-:W-:Y:S01]  /*4dc0*/  UMOV UR9, 0x14f00000 ;  /* 0x14f0000000097882 */ /* 0x000fe20000000000 */
[----:B------:R-:W-:-:S13]  /*4dd0*/  PLOP3.LUT P0, PT, PT, PT, PT, 0x80, 0x0 ;  /* 0x000000000000781c */ /* 0x000fda0003f0f070 */
.L_x_254:
[----:B------:R-:W-:Y:S01]  /*4de0*/  @P0 ELECT P2, URZ, PT ;  /* 0x00000000003f082f */ /* 0x000fe20003840000 */
[----:B------:R1:W-:-:S12]  /*4df0*/  UBLKRED.G.S.ADD.F32.RN [UR4], [UR6], UR7, desc[UR8] ;  /* 0x00000804060073bb */ /* 0x0003d800080a1407 */
[----:B------:R-:W-:Y:S02]  /*4e00*/  @P2 PLOP3.LUT P0, PT, P2, PT, PT, 0x8, 0x0 ;  /* 0x000000000000281c */ /* 0x000fe4000170e170 */
[----:B------:R-:W-:-:S11]  /*4e10*/  PLOP3.LUT P2, PT, PT, PT, PT, 0x8, 0x0 ;  /* 0x000000000000781c */ /* 0x000fd60003f4e170 */
[----:B-1----:R-:W-:Y:S05]  /*4e20*/  @P0 BRA.U.ANY `(.L_x_254) ;  /* 0xfffffffd00ec0947 */ /* 0x002fea000393ffff */
[----:B------:R0:W-:Y:S01]  /*4e30*/  UTMACMDFLUSH ;  /* 0x00000000000079b7 */ /* 0x0001e20000000000 */
[----:B------:R-:W-:-:S04]  /*4e40*/  DEPBAR.LE SB0, 0x0 ;  /* 0x000080000000791a */ /* 0x000fc80000000000 */
.L_x_253:
[----:B------:R-:W-:Y:S05]  /*4e50*/  BSYNC B0 ;  /* 0x0000000000007941 */ /* 0x000fea0003800000 */
.L_x_252:
[----:B------:R-:W-:Y:S06]  /*4e60*/  BAR.SYNC.DEFER_BLOCKING 0x1, 0x100 ;  /* 0x0044000000007b1d */ /* 0x000fec0000010000 */
[----:B------:R4:W-:Y:S04]  /*4e70*/  STS.128 [R0], R184 ;  /* 0x000000b800007388 */ /* 0x0009e80000000c00 */
        /* <DEDUP_REMOVED lines=22> */
.L_x_255:
[----:B------:R-:W-:Y:S01]  /*4fe0*/  @P0 ELECT P1, URZ, PT ;  /* 0x00000000003f082f */ /* 0x000fe20003820000 */
[----:B------:R1:W-:-:S12]  /*4ff0*/  UBLKRED.G.S.ADD.F32.RN [UR4], [UR6], UR7, desc[UR8] ;  /* 0x00000804060073bb */ /* 0x0003d800080a1407 */
[----:B------:R-:W-:Y:S02]  /*5000*/  @P1 PLOP3.LUT P0, PT, P1, PT, PT, 0x8, 0x0 ;  /* 0x000000000000181c */ /* 0x000fe40000f0e170 */
[----:B------:R-:W-:-:S11]  /*5010*/  PLOP3.LUT P1, PT, PT, PT, PT, 0x8, 0x0 ;  /* 0x000000000000781c */ /* 0x000fd60003f2e170 */
[----:B-1----:R-:W-:Y:S05]  /*5020*/  @P0 BRA.U.ANY `(.L_x_255) ;  /* 0xfffffffd00ec0947 */ /* 0x002fea000393ffff */
[----:B------:R0:W-:Y:S01]  /*5030*/  UTMACMDFLUSH ;  /* 0x00000000000079b7 */ /* 0x0001e20000000000 */
[----:B------:R-:W-:-:S04]  /*5040*/  DEPBAR.LE SB0, 0x0 ;  /* 0x000080000000791a */ /* 0x000fc80000000000 */
[----:B------:R-:W-:Y:S05]  /*5050*/  BRA `(.L_x_232) ;  /* 0x00000024000c7947 */ /* 0x000fea0003800000 */
.L_x_230:
        /* <DEDUP_REMOVED lines=51> */
.L_x_270:
        /* <DEDUP_REMOVED lines=21> */
.L_x_259:
[----:B------:R-:W-:Y:S05]  /*54e0*/  BSYNC B0 ;  /* 0x0000000000007941 */ /* 0x000fea0003800000 */
.L_x_258:
        /* <DEDUP_REMOVED lines=13> */
.L_x_261:
[----:B------:R-:W-:Y:S05]  /*55c0*/  BSYNC B0 ;  /* 0x0000000000007941 */ /* 0x000fea0003800000 */
.L_x_260:
[----:B------:R-:W-:Y:S06]  /*55d0*/  BAR.ARV 0xa, 0xa0 ;  /* 0x0282800000007b1d */ /* 0x000fec0000002000 */
[----:B------:R-:W-:Y:S04]  /*55e0*/  BSSY B0, `(.L_x_262) ;  /* 0x0000003000007945 */ /* 0x000fe80003800000 */
[----:B------:R-:W-:Y:S05]  /*55f0*/  @!P0 BRA `(.L_x_263) ;  /* 0x0000000000048947 */ /* 0x000fea0003800000 */
[----:B------:R-:W-:-:S04]  /*5600*/  DEPBAR.LE SB0, 0x0 ;  /* 0x000080000000791a */ /* 0x000fc80000000000 */
.L_x_263:
[----:B------:R-:W-:Y:S05]  /*5610*/  BSYNC B0 ;  /* 0x0000000000007941 */ /* 0x000fea0003800000 */
.L_x_262:
        /* <DEDUP_REMOVED lines=13> */
.L_x_265:
[----:B------:R-:W-:Y:S05]  /*56f0*/  BSYNC B0 ;  /* 0x0000000000007941 */ /* 0x000fea0003800000 */
.L_x_264:
        /* <DEDUP_REMOVED lines=13> */
.L_x_267:
[----:B------:R-:W-:Y:S05]  /*57d0*/  BSYNC B0 ;  /* 0x0000000000007941 */ /* 0x000fea0003800000 */
.L_x_266:
[----:B------:R-:W-:Y:S01]  /*57e0*/  VIADD R0, R0, 0xfffffffe ;  /* 0xfffffffe00007836 */ /* 0x000fe20000000000 */
[----:B------:R-:W-:Y:S06]  /*57f0*/  BAR.ARV 0xa, 0xa0 ;  /* 0x0282800000007b1d */ /* 0x000fec0000002000 */
[----:B------:R-:W-:Y:S01]  /*5800*/  BSSY B0, `(.L_x_268) ;  /* 0x0000004000007945 */ /* 0x000fe20003800000 */
[----:B------:R-:W-:-:S03]  /*5810*/  ISETP.NE.AND P1, PT, R0, RZ, PT ;  /* 0x000000ff0000720c */ /* 0x000fc60003f25270 */
[----:B------:R-:W-:Y:S10]  /*5820*/  @!P0 BRA `(.L_x_269) ;  /* 0x0000000000048947 */ /* 0x000ff40003800000 */
[----:B------:R-:W-:-:S04]  /*5830*/  DEPBAR.LE SB0, 0x0 ;  /* 0x000080000000791a */ /* 0x000fc80000000000 */
.L_x_269:
[----:B------:R-:W-:Y:S05]  /*5840*/  BSYNC B0 ;  /* 0x0000000000007941 */ /* 0x000fea0003800000 */
.L_x_268:
[----:B------:R-:W-:Y:S06]  /*5850*/  BAR.ARV 0xb, 0xa0 ;  /* 0x02c2800000007b1d */ /* 0x000fec0000002000 */
[----:B------:R-:W-:Y:S02]  /*5860*/  UIADD3 UR5, UR5, 0x2, URZ ;  /* 0x0000000205057890 */ /* 0x000fe4000fffe03f */
[----:B------:R-:W-:Y:S01]  /*5870*/  UIADD3 UR4, UR4, 0x1, URZ ;  /* 0x0000000104047890 */ /* 0x000fe2000fffe03f */
[----:B------:R-:W-:Y:S11]  /*5880*/  @P1 BRA `(.L_x_270) ;  /* 0xfffffff800c01947 */ /* 0x000ff6000383ffff */
[----:B------:R-:W-:-:S12]  /*5890*/  USHF.L.U32 UR5, UR5, 0xd, URZ ;  /* 0x0000000d05057899 */ /* 0x000fd8000800063f */
.L_x_257:
        /* <DEDUP_REMOVED lines=19> */
.L_x_272:
[----:B------:R-:W-:Y:S05]  /*59d0*/  BSYNC B0 ;  /* 0x0000000000007941 */ /* 0x000fea0003800000 */
.L_x_271:
        /* <DEDUP_REMOVED lines=19> */
.L_x_274:
[----:B------:R-:W-:Y:S05]  /*5b10*/  BSYNC B0 ;  /* 0x0000000000007941 */ /* 0x000fea0003800000 */
.L_x_273:
[----:B------:R-:W-:Y:S06]  /*5b20*/  BAR.ARV 0xa, 0xa0 ;  /* 0x0282800000007b1d */ /* 0x000fec0000002000 */
[----:B------:R-:W-:Y:S04]  /*5b30*/  BSSY B0, `(.L_x_275) ;  /* 0x0000003000007945 */ /* 0x000fe80003800000 */
[----:B------:R-:W-:Y:S05]  /*5b40*/  @!P0 BRA `(.L_x_276) ;  /* 0x0000000000048947 */ /* 0x000fea0003800000 */
[----:B------:R-:W-:-:S04]  /*5b50*/  DEPBAR.LE SB0, 0x0 ;  /* 0x000080000000791a */ /* 0x000fc80000000000 */
.L_x_276:
[----:B------:R-:W-:Y:S05]  /*5b60*/  BSYNC B0 ;  /* 0x0000000000007941 */ /* 0x000fea0003800000 */
.L_x_275:
[----:B------:R-:W-:Y:S06]  /*5b70*/  BAR.ARV 0xb, 0xa0 ;  /* 0x02c2800000007b1d */ /* 0x000fec0000002000 */
[----:B------:R-:W-:Y:S05]  /*5b80*/  BRA `(.L_x_232) ;  /* 0x0000001800407947 */ /* 0x000fea0003800000 */
.L_x_256:
        /* <DEDUP_REMOVED lines=55> */
.L_x_307:
[----:B------:R-:W-:Y:S02]  /*5f00*/  IMAD.IADD R10, R7, 0x1, R3 ;  /* 0x00000001070a7824 */ /* 0x000fe400078e0203 */
[----:B-1----:R-:W-:Y:S02]  /*5f10*/  IMAD.SHL.U32 R0, R2, 0x80, RZ ;  /* 0x0000008002007824 */ /* 0x002fe400078e00ff */
[----:B------:R-:W-:Y:S01]  /*5f20*/  IMAD.MOV.U32 R9, RZ, RZ, 0x1 ;  /* 0x00000001ff097424 */ /* 0x000fe200078e00ff */
[----:B------:R-:W-:Y:S06]  /*5f30*/  @P0 BRA `(.L_x_280) ;  /* 0x0000000000180947 */ /* 0x000fec0003800000 */
[----:B------:R-:W1:Y:S01]  /*5f40*/  S2R R4, SR_TID.X ;  /* 0x0000000000047919 */ /* 0x000e620000002100 */
[----:B------:R-:W-:-:S04]  /*5f50*/  IMAD.MOV.U32 R2, RZ, RZ, 0x4200 ;  /* 0x00004200ff027424 */ /* 0x000fc800078e00ff */
[----:B------:R2:W-:Y:S01]  /*5f60*/  SYNCS.ARRIVE.TRANS64 RZ, [R11+URZ+0x30c10], R2 ;  /* 0x030c10020bff79a7 */ /* 0x0005e2000800003f */
[----:B-1----:R-:W-:-:S13]  /*5f70*/  LOP3.LUT P1, RZ, R4, 0x1f, RZ, 0xc0, !PT ;  /* 0x0000001f04ff7812 */ /* 0x002fda000782c0ff */
[----:B--2---:R-:W-:Y:S05]  /*5f80*/  @!P1 BRA `(.L_x_280) ;  /* 0x0000000000049947 */ /* 0x004fea0003800000 */
[----:B------:R-:W-:Y:S01]  /*5f90*/  BPT.TRAP 0x1 ;  /* 0x000000040000795c */ /* 0x000fe20000300000 */
.L_x_280:
[----:B------:R-:W1:Y:S01]  /*5fa0*/  LDC.64 R2, c[0x0][0x198] ;  /* 0x00006600ff027b82 */ /* 0x000e620000000a00 */
[----:B------:R-:W-:Y:S01]  /*5fb0*/  R2UR UR11, R0 ;  /* 0x00000000000b72ca */ /* 0x000fe200000e0000 */
[----:B------:R-:W-:Y:S01]  /*5fc0*/  UMOV UR14, 0x0 ;  /* 0x00000000000e7882 */ /* 0x000fe20000000000 */
[----:B------:R-:W-:Y:S01]  /*5fd0*/  R2UR UR8, R11 ;  /* 0x000000000b0872ca */ /* 0x000fe200000e0000 */
[----:B------:R-:W-:Y:S01]  /*5fe0*/  UMOV UR15, 0x14f00000 ;  /* 0x14f00000000f7882 */ /* 0x000fe20000000000 */
[----:B------:R-:W-:Y:S01]  /*5ff0*/  UMOV UR19, URZ ;  /* 0x0000003f00137c82 */ /* 0x000fe20008000000 */
[----:B------:R-:W-:Y:S01]  /*6000*/  UMOV UR18, URZ ;  /* 0x0000003f00127c82 */ /* 0x000fe20008000000 */
[----:B------:R-:W-:Y:S01]  /*6010*/  IMAD.MOV.U32 R4, RZ, RZ, 0x8000 ;  /* 0x00008000ff047424 */ /* 0x000fe200078e00ff */
[----:B------:R-:W2:Y:S01]  /*6020*/  LDC R12, c[0x0][0x280] ;  /* 0x0000a000ff0c7b82 */ /* 0x000ea20000000800 */
[----:B------:R-:W-:Y:S01]  /*6030*/  UMOV UR25, 0x20 ;  /* 0x0000002000197882 */ /* 0x000fe20000000000 */
[----:B------:R-:W-:Y:S01]  /*6040*/  UMOV UR22, 0x0 ;  /* 0x0000000000167882 */ /* 0x000fe20000000000 */
[----:B------:R-:W-:Y:S01]  /*6050*/  UMOV UR23, 0x10000000 ;  /* 0x1000000000177882 */ /* 0x000fe20000000000 */
[----:B------:R-:W-:Y:S01]  /*6060*/  UMOV UR13, UR21 ;  /* 0x00000015000d7c82 */ /* 0x000fe20008000000 */
[----:B------:R-:W-:Y:S01]  /*6070*/  UMOV UR10, UR18 ;  /* 0x00000012000a7c82 */ /* 0x000fe20008000000 */
[----:B------:R-:W-:Y:S01]  /*6080*/  UMOV UR28, UR12 ;  /* 0x0000000c001c7c82 */ /* 0x000fe20008000000 */
[----:B------:R-:W-:Y:S01]  /*6090*/  UMOV UR29, UR21 ;  /* 0x00000015001d7c82 */ /* 0x000fe20008000000 */
[----:B------:R-:W-:Y:S01]  /*60a0*/  UIADD3 UR16, UR8, 0x10000, URZ ;  /* 0x0001000008107890 */ /* 0x000fe2000fffe03f */
[----:B------:R-:W-:Y:S01]  /*60b0*/  IMAD.MOV.U32 R20, RZ, RZ, RZ ;  /* 0x000000ffff147224 */ /* 0x000fe200078e00ff */
[----:B------:R-:W-:Y:S01]  /*60c0*/  UIADD3 UR17, UR8, 0x30c10, URZ ;  /* 0x00030c1008117890 */ /* 0x000fe2000fffe03f */
[----:B------:R-:W-:Y:S01]  /*60d0*/  IMAD.MOV.U32 R5, RZ, RZ, RZ ;  /* 0x000000ffff057224 */ /* 0x000fe200078e00ff */
[----:B------:R-:W-:-:S02]  /*60e0*/  UIADD3 UR30, UR8, 0x20000, URZ ;  /* 0x00020000081e7890 */ /* 0x000fc4000fffe03f */
[----:B------:R-:W-:Y:S01]  /*60f0*/  UIADD3 UR9, UR8, 0x30c00, URZ ;  /* 0x00030c0008097890 */ /* 0x000fe2000fffe03f */
[----:B-1----:R-:W-:Y:S01]  /*6100*/  IMAD.MOV.U32 R8, RZ, RZ, R2 ;  /* 0x000000ffff087224 */ /* 0x002fe200078e0002 */
[----:B------:R-:W-:Y:S01]  /*6110*/  UIADD3 UR24, UR8, 0x4000, URZ ;  /* 0x0000400008187890 */ /* 0x000fe2000fffe03f */
[----:B------:R-:W-:Y:S01]  /*6120*/  UMOV UR31, UR17 ;  /* 0x00000011001f7c82 */ /* 0x000fe20008000000 */
[----:B------:R-:W-:Y:S02]  /*6130*/  UMOV UR26, UR18 ;  /* 0x00000012001a7c82 */ /* 0x000fe40008000000 */
[----:B------:R-:W-:Y:S01]  /*6140*/  IADD3 R0, P1, R8, 0x2f0, RZ ;  /* 0x000002f008007810 */ /* 0x000fe20007f3e0ff */
[----:B------:R-:W-:-:S03]  /*6150*/  UMOV UR27, UR11 ;  /* 0x0000000b001b7c82 */ /* 0x000fc60008000000 */
[----:B------:R-:W-:Y:S02]  /*6160*/  R2UR UR32, R0 ;  /* 0x00000000002072ca */ /* 0x000fe400000e0000 */
[----:B------:R-:W-:-:S04]  /*6170*/  IADD3 R0, P2, R8, 0x3f0, RZ ;  /* 0x000003f008007810 */ /* 0x000fc80007f5e0ff */
[----:B------:R-:W-:Y:S01]  /*6180*/  R2UR UR34, R0 ;  /* 0x00000000002272ca */ /* 0x000fe200000e0000 */
[----:B------:R-:W-:-:S04]  /*6190*/  IMAD.MOV.U32 R0, RZ, RZ, R3 ;  /* 0x000000ffff007224 */ /* 0x000fc800078e0003 */
[----:B------:R-:W-:-:S05]  /*61a0*/  IMAD.X R2, RZ, RZ, R0, P1 ;  /* 0x000000ffff027224 */ /* 0x000fca00008e0600 */
[----:B------:R-:W-:Y:S01]  /*61b0*/  R2UR UR33, R2 ;  /* 0x00000000022172ca */ /* 0x000fe200000e0000 */
[----:B------:R-:W-:-:S05]  /*61c0*/  IMAD.X R2, RZ, RZ, R0, P2 ;  /* 0x000000ffff027224 */ /* 0x000fca00010e0600 */
[----:B------:R-:W-:Y:S02]  /*61d0*/  R2UR UR35, R2 ;  /* 0x00000000022372ca */ /* 0x000fe400000e0000 */
[----:B------:R-:W-:-:S04]  /*61e0*/  IADD3 R2, P1, R8, 0xf0, RZ ;  /* 0x000000f008027810 */ /* 0x000fc80007f3e0ff */
[----:B------:R-:W-:Y:S01]  /*61f0*/  R2UR UR6, R2 ;  /* 0x00000000020672ca */ /* 0x000fe200000e0000 */
[----:B------:R-:W-:Y:S01]  /*6200*/  IMAD.X R3, RZ, RZ, R0, P1 ;  /* 0x000000ffff037224 */ /* 0x000fe200008e0600 */
[----:B--2---:R-:W-:-:S04]  /*6210*/  ISETP.GE.AND P1, PT, R12, 0x81, PT ;  /* 0x000000810c00780c */ /* 0x004fc80003f26270 */
        /* <DEDUP_REMOVED lines=24> */
.L_x_291:
[----:B------:R-:W-:-:S04]  /*63a0*/  SHF.L.U32 R21, R9, 0x1f, RZ ;  /* 0x0000001f09157819 */ /* 0x000fc800000006ff */
[----:B-1----:R-:W1:Y:S02]  /*63b0*/  SYNCS.PHASECHK.TRANS64.TRYWAIT P1, [R11+URZ+0x30c40], R21 ;  /* 0x030c40150b0075a7 */ /* 0x002e64000802017f */
[----:B-12---:R-:W-:Y:S05]  /*63c0*/  @!P1 BRA `(.L_x_283) ;  /* 0x0000001000a49947 */ /* 0x006fea0003800000 */
.L_x_308:
[----:B------:R-:W-:Y:S05]  /*63d0*/  @P0 BRA `(.L_x_284) ;  /* 0x0000000000140947 */ /* 0x000fea0003800000 */
[----:B------:R-:W-:Y:S01]  /*63e0*/  ISETP.NE.AND P1, PT, R14, RZ, PT ;  /* 0x000000ff0e00720c */ /* 0x000fe20003f25270 */
[----:B------:R-:W-:-:S04]  /*63f0*/  IMAD.MOV.U32 R0, RZ, RZ, 0x4200 ;  /* 0x00004200ff007424 */ /* 0x000fc800078e00ff */
[----:B------:R2:W-:Y:S08]  /*6400*/  SYNCS.ARRIVE.TRANS64 RZ, [R11+URZ+0x30c30], R0 ;  /* 0x030c30000bff79a7 */ /* 0x0005f0000800003f */
[----:B------:R-:W-:Y:S05]  /*6410*/  @!P1 BRA `(.L_x_284) ;  /* 0x0000000000049947 */ /* 0x000fea0003800000 */
[----:B------:R-:W-:Y:S01]  /*6420*/  BPT.TRAP 0x1 ;  /* 0x000000040000795c */ /* 0x000fe20000300000 */
.L_x_284:
        /* <DEDUP_REMOVED lines=29> */
.L_x_309:
[----:B------:R-:W-:Y:S05]  /*6600*/  @P0 BRA `(.L_x_286) ;  /* 0x0000000000140947 */ /* 0x000fea0003800000 */
[----:B------:R-:W-:Y:S01]  /*6610*/  ISETP.NE.AND P1, PT, R14, RZ, PT ;  /* 0x000000ff0e00720c */ /* 0x000fe20003f25270 */
[----:B------:R-:W-:-:S04]  /*6620*/  IMAD.MOV.U32 R2, RZ, RZ, 0x4200 ;  /* 0x00004200ff027424 */ /* 0x000fc800078e00ff */
[----:B------:R3:W-:Y:S08]  /*6630*/  SYNCS.ARRIVE.TRANS64 RZ, [R11+URZ+0x30c18], R2 ;  /* 0x030c18020bff79a7 */ /* 0x0007f0000800003f */
[----:B------:R-:W-:Y:S05]  /*6640*/  @!P1 BRA `(.L_x_286) ;  /* 0x0000000000049947 */ /* 0x000fea0003800000 */
[----:B------:R-:W-:Y:S01]  /*6650*/  BPT.TRAP 0x1 ;  /* 0x000000040000795c */ /* 0x000fe20000300000 */
.L_x_286:
        /* <DEDUP_REMOVED lines=20> */
.L_x_310:
        /* <DEDUP_REMOVED lines=9> */
.L_x_288:
        /* <DEDUP_REMOVED lines=24> */
.L_x_312:
[----:B------:R-:W-:Y:S05]  /*69b0*/  @P0 BRA `(.L_x_290) ;  /* 0x0000000000140947 */ /* 0x000fea0003800000 */
[----:B------:R-:W-:Y:S01]  /*69c0*/  ISETP.NE.AND P1, PT, R14, RZ, PT ;  /* 0x000000ff0e00720c */ /* 0x000fe20003f25270 */
[----:B-1----:R-:W-:-:S04]  /*69d0*/  IMAD.MOV.U32 R4, RZ, RZ, 0x4200 ;  /* 0x00004200ff047424 */ /* 0x002fc800078e00ff */
[----:B------:R2:W-:Y:S08]  /*69e0*/  SYNCS.ARRIVE.TRANS64 RZ, [R11+URZ+0x30c10], R4 ;  /* 0x030c10040bff79a7 */ /* 0x0005f0000800003f */
[----:B------:R-:W-:Y:S05]  /*69f0*/  @!P1 BRA `(.L_x_290) ;  /* 0x0000000000049947 */ /* 0x000fea0003800000 */
[----:B------:R-:W-:Y:S01]  /*6a00*/  BPT.TRAP 0x1 ;  /* 0x000000040000795c */ /* 0x000fe20000300000 */
.L_x_290:
        /* <DEDUP_REMOVED lines=22> */
.L_x_282:
[----:B------:R-:W-:-:S13]  /*6b70*/  ISETP.NE.AND P1, PT, R19, RZ, PT ;  /* 0x000000ff1300720c */ /* 0x000fda0003f25270 */
[----:B------:R-:W-:Y:S05]  /*6b80*/  @!P1 BRA `(.L_x_281) ;  /* 0x0000000000f09947 */ /* 0x000fea0003800000 */
[----:B------:R-:W-:-:S04]  /*6b90*/  SHF.L.U32 R12, R9, 0x1f, RZ ;  /* 0x0000001f090c7819 */ /* 0x000fc800000006ff */
[----:B------:R-:W3:Y:S02]  /*6ba0*/  SYNCS.PHASECHK.TRANS64.TRYWAIT P1, [R11+URZ+0x30c40], R12 ;  /* 0x030c400c0b0075a7 */ /* 0x000ee4000802017f */
[----:B---3--:R-:W-:Y:S05]  /*6bb0*/  @!P1 BRA `(.L_x_292) ;  /* 0x0000000800fc9947 */ /* 0x008fea0003800000 */
.L_x_313:
[----:B------:R-:W-:Y:S05]  /*6bc0*/  @P0 BRA `(.L_x_293) ;  /* 0x0000000000140947 */ /* 0x000fea0003800000 */
[----:B------:R-:W-:Y:S01]  /*6bd0*/  ISETP.NE.AND P1, PT, R14, RZ, PT ;  /* 0x000000ff0e00720c */ /* 0x000fe20003f25270 */
[----:B-12---:R-:W-:-:S04]  /*6be0*/  IMAD.MOV.U32 R4, RZ, RZ, 0x4200 ;  /* 0x00004200ff047424 */ /* 0x006fc800078e00ff */
[----:B------:R4:W-:Y:S08]  /*6bf0*/  SYNCS.ARRIVE.TRANS64 RZ, [R11+URZ+0x30c30], R4 ;  /* 0x030c30040bff79a7 */ /* 0x0009f0000800003f */
[----:B------:R-:W-:Y:S05]  /*6c00*/  @!P1 BRA `(.L_x_293) ;  /* 0x0000000000049947 */ /* 0x000fea0003800000 */
[----:B------:R-:W-:Y:S01]  /*6c10*/  BPT.TRAP 0x1 ;  /* 0x000000040000795c */ /* 0x000fe20000300000 */
.L_x_293:
        /* <DEDUP_REMOVED lines=26> */
.L_x_314:
[----:B------:R-:W-:Y:S05]  /*6dc0*/  @P0 BRA `(.L_x_295) ;  /* 0x0000000000140947 */ /* 0x000fea0003800000 */
[----:B------:R-:W-:Y:S01]  /*6dd0*/  ISETP.NE.AND P0, PT, R14, RZ, PT ;  /* 0x000000ff0e00720c */ /* 0x000fe20003f05270 */
[----:B------:R-:W-:-:S04]  /*6de0*/  IMAD.MOV.U32 R4, RZ, RZ, 0x4200 ;  /* 0x00004200ff047424 */ /* 0x000fc800078e00ff */
[----:B------:R2:W-:Y:S08]  /*6df0*/  SYNCS.ARRIVE.TRANS64 RZ, [R11+URZ+0x30c18], R4 ;  /* 0x030c18040bff79a7 */ /* 0x0005f0000800003f */
[----:B------:R-:W-:Y:S05]  /*6e00*/  @!P0 BRA `(.L_x_295) ;  /* 0x0000000000048947 */ /* 0x000fea0003800000 */
[----:B------:R-:W-:Y:S01]  /*6e10*/  BPT.TRAP 0x1 ;  /* 0x000000040000795c */ /* 0x000fe20000300000 */
.L_x_295:
        /* <DEDUP_REMOVED lines=19> */
.L_x_281:
[----:B------:R-:W4:Y:S01]  /*6f50*/  S2R R2, SR_TID.X ;  /* 0x0000000000027919 */ /* 0x000f220000002100 */
[----:B------:R-:W-:Y:S01]  /*6f60*/  IMAD R13, R20, 0x8, R11 ;  /* 0x00000008140d7824 */ /* 0x000fe200078e020b */
[----:B----4-:R-:W-:Y:S02]  /*6f70*/  LOP3.LUT R3, R2, 0x7f, RZ, 0xc0, !PT ;  /* 0x0000007f02037812 */ /* 0x010fe400078ec0ff */
[----:B------:R-:W-:Y:S02]  /*6f80*/  SHF.L.U32 R2, R9, 0x1f, RZ ;  /* 0x0000001f09027819 */ /* 0x000fe400000006ff */
[----:B------:R-:W-:Y:S02]  /*6f90*/  ISETP.NE.AND P1, PT, R3, RZ, PT ;  /* 0x000000ff0300720c */ /* 0x000fe40003f25270 */
[----:B------:R-:W4:Y:S02]  /*6fa0*/  SYNCS.PHASECHK.TRANS64.TRYWAIT P0, [R13+URZ+0x30c40], R2 ;  /* 0x030c40020d0075a7 */ /* 0x000f24000800017f */
[----:B----4-:R-:W-:Y:S09]  /*6fb0*/  @!P0 BRA `(.L_x_296) ;  /* 0x0000000800248947 */ /* 0x010ff20003800000 */
.L_x_315:
[----:B------:R-:W-:Y:S05]  /*6fc0*/  @P1 BRA `(.L_x_297) ;  /* 0x0000000000181947 */ /* 0x000fea0003800000 */
[----:B------:R-:W5:Y:S01]  /*6fd0*/  S2R R3, SR_TID.X ;  /* 0x0000000000037919 */ /* 0x000f620000002100 */
[----:B----4-:R-:W-:-:S04]  /*6fe0*/  IMAD.MOV.U32 R2, RZ, RZ, 0x4200 ;  /* 0x00004200ff027424 */ /* 0x010fc800078e00ff */
[----:B------:R4:W-:Y:S01]  /*6ff0*/  SYNCS.ARRIVE.TRANS64 RZ, [R13+URZ+0x30c30], R2 ;  /* 0x030c30020dff79a7 */ /* 0x0009e2000800003f */
[----:B-----5:R-:W-:-:S13]  /*7000*/  LOP3.LUT P0, RZ, R3, 0x1f, RZ, 0xc0, !PT ;  /* 0x0000001f03ff7812 */ /* 0x020fda000780c0ff */
[----:B----4-:R-:W-:Y:S05]  /*7010*/  @!P0 BRA `(.L_x_297) ;  /* 0x0000000000048947 */ /* 0x010fea0003800000 */
[----:B--2---:R-:W-:Y:S01]  /*7020*/  BPT.TRAP 0x1 ;  /* 0x000000040000795c */ /* 0x004fe20000300000 */
.L_x_297:
        /* <DEDUP_REMOVED lines=33> */
.L_x_278:
[----:B------:R-:W-:Y:S05]  /*7240*/  BSYNC B0 ;  /* 0x0000000000007941 */ /* 0x000fea0003800000 */
.L_x_277:
[----:B------:R-:W-:-:S03]  /*7250*/  UMOV UR6, 0xffffffff ;  /* 0xffffffff00067882 */ /* 0x000fc60000000000 */
[----:B------:R-:W-:Y:S05]  /*7260*/  BRA.DIV UR6, `(.L_x_298) ;  /* 0x00000006068c7947 */ /* 0x000fea000b800000 */
[----:B------:R-:W-:-:S13]  /*7270*/  ELECT P0, URZ, PT ;  /* 0x00000000003f782f */ /* 0x000fda0003800000 */
.L_x_318:
[----:B------:R-:W-:Y:S05]  /*7280*/  @!P0 BRA `(.L_x_232) ;  /* 0x0000000000808947 */ /* 0x000fea0003800000 */
[----:B------:R-:W-:-:S04]  /*7290*/  LOP3.LUT R16, R16, 0x2, RZ, 0xfc, !PT ;  /* 0x0000000210107812 */ /* 0x000fc800078efcff */
[----:B------:R-:W-:-:S13]  /*72a0*/  ISETP.NE.AND P0, PT, R16, 0x3, PT ;  /* 0x000000031000780c */ /* 0x000fda0003f05270 */
[----:B------:R-:W-:Y:S05]  /*72b0*/  @!P0 BRA `(.L_x_299) ;  /* 0x0000000000048947 */ /* 0x000fea0003800000 */
[----:B------:R-:W-:Y:S01]  /*72c0*/  BPT.TRAP 0x1 ;  /* 0x000000040000795c */ /* 0x000fe20000300000 */
.L_x_299:
        /* <DEDUP_REMOVED lines=15> */
.L_x_319:
[----:B------:R-:W2:Y:S02]  /*73c0*/  SYNCS.PHASECHK.TRANS64.TRYWAIT P1, [R3+URZ], R2 ;  /* 0x00000002030075a7 */ /* 0x000ea4000802017f */
[----:B--2---:R-:W-:Y:S05]  /*73d0*/  @!P1 BRA `(.L_x_301) ;  /* 0x0000000400689947 */ /* 0x004fea0003800000 */
.L_x_320:
[----:B------:R-:W-:Y:S05]  /*73e0*/  @!P0 BRA `(.L_x_302) ;  /* 0x0000000000048947 */ /* 0x000fea0003800000 */
[----:B------:R-:W-:Y:S01]  /*73f0*/  BPT.TRAP 0x1 ;  /* 0x000000040000795c */ /* 0x000fe20000300000 */
.L_x_302:
[----:B--2---:R-:W-:-:S04]  /*7400*/  VIADD R3, R7, 0x30c40 ;  /* 0x00030c4007037836 */ /* 0x004fc80000000000 */
[----:B------:R-:W-:-:S04]  /*7410*/  IMAD R0, R0, 0x8, R3 ;  /* 0x0000000800007824 */ /* 0x000fc800078e0203 */
[----:B------:R-:W2:Y:S02]  /*7420*/  SYNCS.PHASECHK.TRANS64.TRYWAIT P0, [R0+URZ], R5 ;  /* 0x00000005000075a7 */ /* 0x000ea4000800017f */
[----:B--2---:R-:W-:Y:S05]  /*7430*/  @!P0 BRA `(.L_x_303) ;  /* 0x0000000400648947 */ /* 0x004fea0003800000 */
.L_x_321:
[----:B------:R-:W-:-:S07]  /*7440*/  IMAD R3, R4, 0x8, R3 ;  /* 0x0000000804037824 */ /* 0x000fce00078e0203 */
.L_x_304:
[----:B---3--:R3:W4:Y:S02]  /*7450*/  SYNCS.PHASECHK.TRANS64.TRYWAIT P0, [R3+URZ], R2 ;  /* 0x00000002030075a7 */ /* 0x008724000800017f */
[----:B----4-:R-:W-:Y:S05]  /*7460*/  @!P0 NANOSLEEP.SYNCS 0x989680 ;  /* 0x009896800000895d */ /* 0x010fea0003900000 */
[----:B------:R-:W4:Y:S02]  /*7470*/  @!P0 SYNCS.PHASECHK.TRANS64 P0, [R3+URZ], R2 ;  /* 0x00000002030085a7 */ /* 0x000f24000800007f */
[----:B----4-:R-:W-:Y:S05]  /*7480*/  @!P0 BRA `(.L_x_304) ;  /* 0xfffffffc00f08947 */ /* 0x010fea000383ffff */
.L_x_232:
[----:B------:R-:W-:Y:S05]  /*7490*/  BSYNC B6 ;  /* 0x0000000000067941 */ /* 0x000fea0003800000 */
.L_x_229:
[----:B------:R-:W-:Y:S05]  /*74a0*/  EXIT ;  /* 0x000000000000794d */ /* 0x000fea0003800000 */
.L_x_237:
[----:B------:R-:W-:Y:S02]  /*74b0*/  IMAD.MOV.U32 R12, RZ, RZ, RZ ;  /* 0x000000ffff0c7224 */ /* 0x000fe400078e00ff */
[----:B------:R-:W-:Y:S02]  /*74c0*/  IMAD.MOV.U32 R11, RZ, RZ, 0x1f ;  /* 0x0000001fff0b7424 */ /* 0x000fe400078e00ff */
[----:B------:R-:W-:-:S07]  /*74d0*/  IMAD.MOV.U32 R15, RZ, RZ, -0x1 ;  /* 0xffffffffff0f7424 */ /* 0x000fce00078e00ff */
[----:B------:R-:W-:Y:S05]  /*74e0*/  WARPSYNC.COLLECTIVE R15, `(.L_x_305) ;  /* 0x000000000f087348 */ /* 0x000fea0003c00000 */
[----:B------:R1:W2:Y:S02]  /*74f0*/  SHFL.IDX P6, R14, R13, R12, R11 ;  /* 0x0000000c0d0e7389 */ /* 0x0002a400000c000b */
[----:B-12---:R-:W-:Y:S01]  /*7500*/  ENDCOLLECTIVE ;  /* 0x000000000000791b */ /* 0x006fe20003800000 */
.L_x_305:
[----:B------:R-:W-:Y:S05]  /*7510*/  BRA `(.L_x_306) ;  /* 0xffffff9400887947 */ /* 0x000fea000383ffff */
.L_x_239:
[----:B--2---:R2:W3:Y:S02]  /*7520*/  SYNCS.PHASECHK.TRANS64.TRYWAIT P0, [R2+URZ+0x30c00], R7 ;  /* 0x030c0007020075a7 */ /* 0x0044e4000800017f */
[----:B---3--:R-:W-:Y:S05]  /*7530*/  @!P0 NANOSLEEP.SYNCS 0x989680 ;  /* 0x009896800000895d */ /* 0x008fea0003900000 */
[----:B------:R-:W3:Y:S02]  /*7540*/  @!P0 SYNCS.PHASECHK.TRANS64 P0, [R2+URZ+0x30c00], R7 ;  /* 0x030c0007020085a7 */ /* 0x000ee4000800007f */
[----:B---3--:R-:W-:Y:S05]  /*7550*/  @!P0 BRA `(.L_x_239) ;  /* 0xfffffffc00f08947 */ /* 0x008fea000383ffff */
[----:B------:R-:W-:Y:S05]  /*7560*/  BRA `(.L_x_238) ;  /* 0xffffff9400987947 */ /* 0x000fea000383ffff */
.L_x_244:
[----:B--2---:R2:W3:Y:S02]  /*7570*/  SYNCS.PHASECHK.TRANS64.TRYWAIT P1, [R9+URZ+0x30c10], R12 ;  /* 0x030c100c090075a7 */ /* 0x0044e4000802017f */
[----:B---3--:R-:W-:Y:S05]  /*7580*/  @!P1 NANOSLEEP.SYNCS 0x989680 ;  /* 0x009896800000995d */ /* 0x008fea0003900000 */
[----:B------:R-:W3:Y:S02]  /*7590*/  @!P1 SYNCS.PHASECHK.TRANS64 P1, [R9+URZ+0x30c10], R12 ;  /* 0x030c100c090095a7 */ /* 0x000ee4000802007f */
[----:B---3--:R-:W-:Y:S05]  /*75a0*/  @!P1 BRA `(.L_x_244) ;  /* 0xfffffffc00f09947 */ /* 0x008fea000383ffff */
[----:B------:R-:W-:Y:S05]  /*75b0*/  BRA `(.L_x_243) ;  /* 0xffffffa000507947 */ /* 0x000fea000383ffff */
.L_x_248:
[----:B------:R1:W1:Y:S02]  /*75c0*/  SYNCS.PHASECHK.TRANS64.TRYWAIT P1, [R9+URZ+0x30c30], R12 ;  /* 0x030c300c090075a7 */ /* 0x000264000802017f */
[----:B-1----:R-:W-:Y:S05]  /*75d0*/  @!P1 NANOSLEEP.SYNCS 0x989680 ;  /* 0x009896800000995d */ /* 0x002fea0003900000 */
[----:B------:R-:W1:Y:S02]  /*75e0*/  @!P1 SYNCS.PHASECHK.TRANS64 P1, [R9+URZ+0x30c30], R12 ;  /* 0x030c300c090095a7 */ /* 0x000e64000802007f */
[----:B-1----:R-:W-:Y:S05]  /*75f0*/  @!P1 BRA `(.L_x_248) ;  /* 0xfffffffc00f09947 */ /* 0x002fea000383ffff */
[----:B------:R-:W-:Y:S05]  /*7600*/  BRA `(.L_x_247) ;  /* 0xffffffa400607947 */ /* 0x000fea000383ffff */
.L_x_279:
[----:B-1----:R1:W2:Y:S02]  /*7610*/  SYNCS.PHASECHK.TRANS64.TRYWAIT P1, [R11+URZ+0x30c20], R0 ;  /* 0x030c20000b0075a7 */ /* 0x0022a4000802017f */
[----:B--2---:R-:W-:Y:S05]  /*7620*/  @!P1 NANOSLEEP.SYNCS 0x989680 ;  /* 0x009896800000995d */ /* 0x004fea0003900000 */
[----:B------:R-:W2:Y:S02]  /*7630*/  @!P1 SYNCS.PHASECHK.TRANS64 P1, [R11+URZ+0x30c20], R0 ;  /* 0x030c20000b0095a7 */ /* 0x000ea4000802007f */
[----:B--2---:R-:W-:Y:S05]  /*7640*/  @!P1 BRA `(.L_x_279) ;  /* 0xfffffffc00f09947 */ /* 0x004fea000383ffff */
[----:B------:R-:W-:Y:S05]  /*7650*/  BRA `(.L_x_307) ;  /* 0xffffffe800287947 */ /* 0x000fea000383ffff */
.L_x_283:
[----:B-1----:R1:W2:Y:S02]  /*7660*/  SYNCS.PHASECHK.TRANS64.TRYWAIT P1, [R11+URZ+0x30c40], R21 ;  /* 0x030c40150b0075a7 */ /* 0x0022a4000802017f */
[----:B--2---:R-:W-:Y:S05]  /*7670*/  @!P1 NANOSLEEP.SYNCS 0x989680 ;  /* 0x009896800000995d */ /* 0x004fea0003900000 */
[----:B------:R-:W2:Y:S02]  /*7680*/  @!P1 SYNCS.PHASECHK.TRANS64 P1, [R11+URZ+0x30c40], R21 ;  /* 0x030c40150b0095a7 */ /* 0x000ea4000802007f */
[----:B--2---:R-:W-:Y:S05]  /*7690*/  @!P1 BRA `(.L_x_283) ;  /* 0xfffffffc00f09947 */ /* 0x004fea000383ffff */
[----:B------:R-:W-:Y:S05]  /*76a0*/  BRA `(.L_x_308) ;  /* 0xffffffec00487947 */ /* 0x000fea000383ffff */
.L_x_285:
[----:B--2---:R2:W3:Y:S02]  /*76b0*/  SYNCS.PHASECHK.TRANS64.TRYWAIT P1, [R11+URZ+0x30c28], R21 ;  /* 0x030c28150b0075a7 */ /* 0x0044e4000802017f */
[----:B---3--:R-:W-:Y:S05]  /*76c0*/  @!P1 NANOSLEEP.SYNCS 0x989680 ;  /* 0x009896800000995d */ /* 0x008fea0003900000 */
[----:B------:R-:W3:Y:S02]  /*76d0*/  @!P1 SYNCS.PHASECHK.TRANS64 P1, [R11+URZ+0x30c28], R21 ;  /* 0x030c28150b0095a7 */ /* 0x000ee4000802007f */
[----:B---3--:R-:W-:Y:S05]  /*76e0*/  @!P1 BRA `(.L_x_285) ;  /* 0xfffffffc00f09947 */ /* 0x008fea000383ffff */
[----:B------:R-:W-:Y:S05]  /*76f0*/  BRA `(.L_x_309) ;  /* 0xffffffec00c07947 */ /* 0x000fea000383ffff */
.L_x_287:
[----:B---3--:R3:W4:Y:S02]  /*7700*/  SYNCS.PHASECHK.TRANS64.TRYWAIT P1, [R11+URZ+0x30c48], R21 ;  /* 0x030c48150b0075a7 */ /* 0x008724000802017f */
[----:B----4-:R-:W-:Y:S05]  /*7710*/  @!P1 NANOSLEEP.SYNCS 0x989680 ;  /* 0x009896800000995d */ /* 0x010fea0003900000 */
[----:B------:R-:W4:Y:S02]  /*7720*/  @!P1 SYNCS.PHASECHK.TRANS64 P1, [R11+URZ+0x30c48], R21 ;  /* 0x030c48150b0095a7 */ /* 0x000f24000802007f */
[----:B----4-:R-:W-:Y:S05]  /*7730*/  @!P1 BRA `(.L_x_287) ;  /* 0xfffffffc00f09947 */ /* 0x010fea000383ffff */
[----:B------:R-:W-:Y:S05]  /*7740*/  BRA `(.L_x_310) ;  /* 0xfffffff000147947 */ /* 0x000fea000383ffff */
.L_x_289:
[----:B------:R-:W-:-:S07]  /*7750*/  SHF.L.U32 R4, R9, 0x1f, RZ ;  /* 0x0000001f09047819 */ /* 0x000fce00000006ff */
.L_x_311:
[----:B-1----:R1:W2:Y:S02]  /*7760*/  SYNCS.PHASECHK.TRANS64.TRYWAIT P1, [R11+URZ+0x30c20], R4 ;  /* 0x030c20040b0075a7 */ /* 0x0022a4000802017f */
[----:B--2---:R-:W-:Y:S05]  /*7770*/  @!P1 NANOSLEEP.SYNCS 0x989680 ;  /* 0x009896800000995d */ /* 0x004fea0003900000 */
[----:B------:R-:W2:Y:S02]  /*7780*/  @!P1 SYNCS.PHASECHK.TRANS64 P1, [R11+URZ+0x30c20], R4 ;  /* 0x030c20040b0095a7 */ /* 0x000ea4000802007f */
[----:B--2---:R-:W-:Y:S05]  /*7790*/  @!P1 BRA `(.L_x_311) ;  /* 0xfffffffc00f09947 */ /* 0x004fea000383ffff */
[----:B------:R-:W-:Y:S05]  /*77a0*/  BRA `(.L_x_312) ;  /* 0xfffffff000807947 */ /* 0x000fea000383ffff */
.L_x_292:
[----:B---3--:R3:W4:Y:S02]  /*77b0*/  SYNCS.PHASECHK.TRANS64.TRYWAIT P1, [R11+URZ+0x30c40], R12 ;  /* 0x030c400c0b0075a7 */ /* 0x008724000802017f */
[----:B----4-:R-:W-:Y:S05]  /*77c0*/  @!P1 NANOSLEEP.SYNCS 0x989680 ;  /* 0x009896800000995d */ /* 0x010fea0003900000 */
[----:B------:R-:W4:Y:S02]  /*77d0*/  @!P1 SYNCS.PHASECHK.TRANS64 P1, [R11+URZ+0x30c40], R12 ;  /* 0x030c400c0b0095a7 */ /* 0x000f24000802007f */
[----:B----4-:R-:W-:Y:S05]  /*77e0*/  @!P1 BRA `(.L_x_292) ;  /* 0xfffffffc00f09947 */ /* 0x010fea000383ffff */
[----:B------:R-:W-:Y:S05]  /*77f0*/  BRA `(.L_x_313) ;  /* 0xfffffff000f07947 */ /* 0x000fea000383ffff */
.L_x_294:
[----:B-1----:R1:W2:Y:S02]  /*7800*/  SYNCS.PHASECHK.TRANS64.TRYWAIT P1, [R11+URZ+0x30c28], R12 ;  /* 0x030c280c0b0075a7 */ /* 0x0022a4000802017f */
[----:B--2---:R-:W-:Y:S05]  /*7810*/  @!P1 NANOSLEEP.SYNCS 0x989680 ;  /* 0x009896800000995d */ /* 0x004fea0003900000 */
[----:B------:R-:W2:Y:S02]  /*7820*/  @!P1 SYNCS.PHASECHK.TRANS64 P1, [R11+URZ+0x30c28], R12 ;  /* 0x030c280c0b0095a7 */ /* 0x000ea4000802007f */
[----:B--2---:R-:W-:Y:S05]  /*7830*/  @!P1 BRA `(.L_x_294) ;  /* 0xfffffffc00f09947 */ /* 0x004fea000383ffff */
[----:B------:R-:W-:Y:S05]  /*7840*/  BRA `(.L_x_314) ;  /* 0xfffffff4005c7947 */ /* 0x000fea000383ffff */
.L_x_296:
[----:B----4-:R4:W1:Y:S02]  /*7850*/  SYNCS.PHASECHK.TRANS64.TRYWAIT P0, [R13+URZ+0x30c40], R2 ;  /* 0x030c40020d0075a7 */ /* 0x010864000800017f */
[----:B-1----:R-:W-:Y:S05]  /*7860*/  @!P0 NANOSLEEP.SYNCS 0x989680 ;  /* 0x009896800000895d */ /* 0x002fea0003900000 */
[----:B------:R-:W1:Y:S02]  /*7870*/  @!P0 SYNCS.PHASECHK.TRANS64 P0, [R13+URZ+0x30c40], R2 ;  /* 0x030c40020d0085a7 */ /* 0x000e64000800007f */
[----:B-1----:R-:W-:Y:S05]  /*7880*/  @!P0 BRA `(.L_x_296) ;  /* 0xfffffffc00f08947 */ /* 0x002fea000383ffff */
[----:B------:R-:W-:Y:S05]  /*7890*/  BRA `(.L_x_315) ;  /* 0xfffffff400c87947 */ /* 0x000fea000383ffff */
.L_x_298:
[----:B------:R-:W-:Y:S01]  /*78a0*/  BSSY B0, `(.L_x_316) ;  /* 0x0000006000007945 */ /* 0x000fe20003800000 */
[----:B------:R-:W-:-:S07]  /*78b0*/  IMAD.MOV.U32 R15, RZ, RZ, -0x1 ;  /* 0xffffffffff0f7424 */ /* 0x000fce00078e00ff */
[----:B------:R-:W-:Y:S05]  /*78c0*/  WARPSYNC.COLLECTIVE R15, `(.L_x_317) ;  /* 0x000000000f0c7348 */ /* 0x000fea0003c00000 */
[----:B------:R-:W-:Y:S02]  /*78d0*/  ELECT P6, UR62, PT ;  /* 0x00000000003e782f */ /* 0x000fe400038c0000 */
[----:B------:R-:W-:Y:S01]  /*78e0*/  MOV R14, UR62 ;  /* 0x0000003e000e7c02 */ /* 0x000fe20008000f00 */
[----:B------:R-:W-:Y:S10]  /*78f0*/  ENDCOLLECTIVE ;  /* 0x000000000000791b */ /* 0x000ff40003800000 */
.L_x_317:
[----:B------:R-:W-:Y:S05]  /*7900*/  BSYNC B0 ;  /* 0x0000000000007941 */ /* 0x000fea0003800000 */
.L_x_316:
[----:B------:R-:W-:Y:S01]  /*7910*/  PLOP3.LUT P0, PT, P6, PT, PT, 0x80, 0x0 ;  /* 0x000000000000781c */ /* 0x000fe2000370f070 */
[----:B------:R-:W-:-:S12]  /*7920*/  BRA `(.L_x_318) ;  /* 0xfffffff800547947 */ /* 0x000fd8000383ffff */
.L_x_300:
[----:B-1----:R1:W2:Y:S02]  /*7930*/  SYNCS.PHASECHK.TRANS64.TRYWAIT P1, [R6+URZ], R5 ;  /* 0x00000005060075a7 */ /* 0x0022a4000802017f */
[----:B--2---:R-:W-:Y:S05]  /*7940*/  @!P1 NANOSLEEP.SYNCS 0x989680 ;  /* 0x009896800000995d */ /* 0x004fea0003900000 */
[----:B------:R-:W2:Y:S02]  /*7950*/  @!P1 SYNCS.PHASECHK.TRANS64 P1, [R6+URZ], R5 ;  /* 0x00000005060095a7 */ /* 0x000ea4000802007f */
[----:B--2---:R-:W-:Y:S05]  /*7960*/  @!P1 BRA `(.L_x_300) ;  /* 0xfffffffc00f09947 */ /* 0x004fea000383ffff */
[----:B------:R-:W-:Y:S05]  /*7970*/  BRA `(.L_x_319) ;  /* 0xfffffff800907947 */ /* 0x000fea000383ffff */
.L_x_301:
[----:B--2---:R2:W3:Y:S02]  /*7980*/  SYNCS.PHASECHK.TRANS64.TRYWAIT P1, [R3+URZ], R2 ;  /* 0x00000002030075a7 */ /* 0x0044e4000802017f */
[----:B---3--:R-:W-:Y:S05]  /*7990*/  @!P1 NANOSLEEP.SYNCS 0x989680 ;  /* 0x009896800000995d */ /* 0x008fea0003900000 */
[----:B------:R-:W3:Y:S02]  /*79a0*/  @!P1 SYNCS.PHASECHK.TRANS64 P1, [R3+URZ], R2 ;  /* 0x00000002030095a7 */ /* 0x000ee4000802007f */
[----:B---3--:R-:W-:Y:S05]  /*79b0*/  @!P1 BRA `(.L_x_301) ;  /* 0xfffffffc00f09947 */ /* 0x008fea000383ffff */
[----:B------:R-:W-:Y:S05]  /*79c0*/  BRA `(.L_x_320) ;  /* 0xfffffff800847947 */ /* 0x000fea000383ffff */
.L_x_303:
[----:B--2---:R2:W3:Y:S02]  /*79d0*/  SYNCS.PHASECHK.TRANS64.TRYWAIT P0, [R0+URZ], R5 ;  /* 0x00000005000075a7 */ /* 0x0044e4000800017f */
[----:B---3--:R-:W-:Y:S05]  /*79e0*/  @!P0 NANOSLEEP.SYNCS 0x989680 ;  /* 0x009896800000895d */ /* 0x008fea0003900000 */
[----:B------:R-:W3:Y:S02]  /*79f0*/  @!P0 SYNCS.PHASECHK.TRANS64 P0, [R0+URZ], R5 ;  /* 0x00000005000085a7 */ /* 0x000ee4000800007f */
[----:B---3--:R-:W-:Y:S05]  /*7a00*/  @!P0 BRA `(.L_x_303) ;  /* 0xfffffffc00f08947 */ /* 0x008fea000383ffff */
[----:B------:R-:W-:Y:S05]  /*7a10*/  BRA `(.L_x_321) ;  /* 0xfffffff800887947 */ /* 0x000fea000383ffff */
.L_x_322:
        /* <DEDUP_REMOVED lines=14> */
.L_x_3695:


//--------------------- .text._ZN7cutlass13device_kernelIN5flash11enable_sm90INS1_16FlashAttnBwdSm90INS1_25CollectiveMainloopBwdSm90ILi2ELi2ELi2EN4cute5tupleIJNS5_1CILi1EEES8_S8_EEENS6_IJNS7_ILi128EEESA_NS7_ILi64EEEEEENS_6half_tEfNS_4arch4Sm90ELb0ELb0ELb0ELb0ELb1ELb1ELb0ELb0ELi2ELi1ELi2ELi2ELb0EEENS1_24CollectiveEpilogueBwdGQAISC_fSF_Li256ELb0ELb1EEENS1_19SingleTileSchedulerILb0ELb0ELb0ELi128EEEEEEEEEvNT_6ParamsE --------------------------
	.section	.text._ZN7cutlass13device_kernelIN5flash11enable_sm90INS1_16FlashAttnBwdSm90INS1_25CollectiveMainloopBwdSm90ILi2ELi2ELi2EN4cute5tupleIJNS5_1CILi1EEES8_S8_EEENS6_IJNS7_ILi128EEESA_NS7_ILi64EEEEEENS_6half_tEfNS_4arch4Sm90ELb0ELb0ELb0ELb0ELb1ELb1ELb0ELb0ELi2ELi1ELi2ELi2ELb0EEENS1_24CollectiveEpilogueBwdGQAISC_fSF_Li256ELb0ELb1EEENS1_19SingleTileSchedulerILb0ELb0ELb0ELi128EEEEEEEEEvNT_6ParamsE,"ax",@progbits
	.align	128
.text._ZN7cutlass13device_kernelIN5flash11enable_sm90INS1_16FlashAttnBwdSm90INS1_25CollectiveMainloopBwdSm90ILi2ELi2ELi2EN4cute5tupleIJNS5_1CILi1EEES8_S8_EEENS6_IJNS7_ILi128EEESA_NS7_ILi64EEEEEENS_6half_tEfNS_4arch4Sm90ELb0ELb0ELb0ELb0ELb1ELb1ELb0ELb0ELi2ELi1ELi2ELi2ELb0EEENS1_24CollectiveEpilogueBwdGQAISC_fSF_Li256ELb0ELb1EEENS1_19SingleTileSchedulerILb0ELb0ELb0ELi128EEEEEEEEEvNT_6ParamsE:
        .type           _ZN7cutlass13device_kernelIN5flash11enable_sm90INS1_16FlashAttnBwdSm90INS1_25CollectiveMainloopBwdSm90ILi2ELi2ELi2EN4cute5tupleIJNS5_1CILi1EEES8_S8_EEENS6_IJNS7_ILi128EEESA_NS7_ILi64EEEEEENS_6half_tEfNS_4arch4Sm90ELb0ELb0ELb0ELb0ELb1ELb1ELb0ELb0ELi2ELi1ELi2ELi2ELb0EEENS1_24CollectiveEpilogueBwdGQAISC_fSF_Li256ELb0ELb1EEENS1_19SingleTileSchedulerILb0ELb0ELb0ELi128EEEEEEEEEvNT_6ParamsE,@function
        .size           _ZN7cutlass13device_kernelIN5flash11enable_sm90INS1_16FlashAttnBwdSm90INS1_25CollectiveMainloopBwdSm90ILi2ELi2ELi2EN4cute5tupleIJNS5_1CILi1EEES8_S8_EEENS6_IJNS7_ILi128EEESA_NS7_ILi64EEEEEENS_6half_tEfNS_4arch4Sm90ELb0ELb0ELb0ELb0ELb1ELb1ELb0ELb0ELi2ELi1ELi2ELi2ELb0EEENS1_24CollectiveEpilogueBwdGQAISC_fSF_Li256ELb0ELb1EEENS1_19SingleTileSchedulerILb0ELb0ELb0ELi128EEEEEEEEEvNT_6ParamsE,(.L_x_3696 - _ZN7cutlass13device_kernelIN5flash11enable_sm90INS1_16FlashAttnBwdSm90INS1_25CollectiveMainloopBwdSm90ILi2ELi2ELi2EN4cute5tupleIJNS5_1CILi1EEES8_S8_EEENS6_IJNS7_ILi128EEESA_NS7_ILi64EEEEEENS_6half_tEfNS_4arch4Sm90ELb0ELb0ELb0ELb0ELb1ELb1ELb0ELb0ELi2ELi1ELi2ELi2ELb0EEENS1_24CollectiveEpilogueBwdGQAISC_fSF_Li256ELb0ELb1EEENS1_19SingleTileSchedulerILb0ELb0ELb0ELi128EEEEEEEEEvNT_6ParamsE)
        .other          _ZN7cutlass13device_kernelIN5flash11enable_sm90INS1_16FlashAttnBwdSm90INS1_25CollectiveMainloopBwdSm90ILi2ELi2ELi2EN4cute5tupleIJNS5_1CILi1EEES8_S8_EEENS6_IJNS7_ILi128EEESA_NS7_ILi64EEEEEENS_6half_tEfNS_4arch4Sm90ELb0ELb0ELb0ELb0ELb1ELb1ELb0ELb0ELi2ELi1ELi2ELi2ELb0EEENS1_24CollectiveEpilogueBwdGQAISC_fSF_Li256ELb0ELb1EEENS1_19SingleTileSchedulerILb0ELb0ELb0ELi128EEEEEEEEEvNT_6ParamsE,@"STO_CUDA_ENTRY STV_DEFAULT"
_ZN7cutlass13device_kernelIN5flash11enable_sm90INS1_16FlashAttnBwdSm90INS1_25CollectiveMainloopBwdSm90ILi2ELi2ELi2EN4cute5tupleIJNS5_1CILi1EEES8_S8_EEENS6_IJNS7_ILi128EEESA_NS7_ILi64EEEEEENS_6half_tEfNS_4arch4Sm90ELb0ELb0ELb0ELb0ELb1ELb1ELb0ELb0ELi2ELi1ELi2ELi2ELb0EEENS1_24CollectiveEpilogueBwdGQAISC_fSF_Li256ELb0ELb1EEENS1_19SingleTileSchedulerILb0ELb0ELb0ELi128EEEEEEEEEvNT_6ParamsE:
        /* <DEDUP_REMOVED lines=23> */
.L_x_324:
[----:B------:R-:W-:Y:S05]  /*0170*/  BSYNC B0 ;  /* 0x0000000000007941 */ /* 0x000fea0003800000 */
.L_x_323:
        /* <DEDUP_REMOVED lines=34> */
.L_x_325:
        /* <DEDUP_REMOVED lines=22> */
.L_x_326:
[----:B---3--:R-:W-:Y:S01]  /*0500*/  ISETP.NE.AND P0, PT, R2, RZ, PT ;  /* 0x000000ff0200720c */ /* 0x008fe20003f05270 */
[----:B------:R-:W-:Y:S01]  /*0510*/  IMAD.MOV.U32 R16, RZ, RZ, 0x1 ;  /* 0x00000001ff107424 */ /* 0x000fe200078e00ff */
[----:B------:R-:W-:Y:S01]  /*0520*/  NOP ;  /* 0x0000000000007918 */ /* 0x000fe20000000000 */
[----:B------:R-:W-:Y:S01]  /*0530*/  ULDC.64 UR36, c[0x0][0x208] ;  /* 0x0000820000247ab9 */ /* 0x000fe20000000a00 */
[----:B------:R-:W-:Y:S02]  /*0540*/  BSSY B6, `(.L_x_327) ;  /* 0x00007bb000067945 */ /* 0x000fe40003800000 */
[----:B------:R-:W-:Y:S01]  /*0550*/  SEL R16, R16, 0x2, !P0 ;  /* 0x0000000210107807 */ /* 0x000fe20004000000 */
[----:B-12-4-:R-:W-:Y:S06]  /*0560*/  BAR.SYNC.DEFER_BLOCKING 0x0 ;  /* 0x0000000000007b1d */ /* 0x016fec0000010000 */
[----:B------:R-:W-:Y:S05]  /*0570*/  @!P0 BRA `(.L_x_328) ;  /* 0x0000004c00cc8947 */ /* 0x000fea0003800000 */
.L_x_329:
        /* <DEDUP_REMOVED lines=35> */
.L_x_332:
        /* <DEDUP_REMOVED lines=15> */
.L_x_331:
        /* <DEDUP_REMOVED lines=22> */
.L_x_334:
        /* <DEDUP_REMOVED lines=15> */
.L_x_333:
[----:B------:R-:W-:Y:S01]  /*0af0*/  SHF.R.S32.HI R3, RZ, 0x1f, R18 ;  /* 0x0000001fff037819 */ /* 0x000fe20000011412 */
[----:B------:R-:W-:-:S03]  /*0b00*/  UMOV UR4, 0xffffffff ;  /* 0xffffffff00047882 */ /* 0x000fc60000000000 */
[----:B------:R-:W-:-:S04]  /*0b10*/  LEA.HI R0, R3, R18, RZ, 0x7 ;  /* 0x0000001203007211 */ /* 0x000fc800078f38ff */
[----:B------:R-:W-:Y:S01]  /*0b20*/  SHF.R.S32.HI R13, RZ, 0x7, R0 ;  /* 0x00000007ff0d7819 */ /* 0x000fe20000011400 */
[----:B------:R-:W-:Y:S06]  /*0b30*/  BRA.DIV UR4, `(.L_x_335) ;  /* 0x0000007604747947 */ /* 0x000fec000b800000 */
[----:B------:R1:W2:Y:S02]  /*0b40*/  SHFL.IDX PT, R14, R13, RZ, 0x1f ;  /* 0x00001fff0d0e7589 */ /* 0x0002a400000e0000 */
.L_x_432:
        /* <DEDUP_REMOVED lines=9> */
.L_x_336:
        /* <DEDUP_REMOVED lines=165> */
.L_x_349:
[----:B------:R-:W-:-:S13]  /*1630*/  ISETP.NE.AND P0, PT, R5, 0x3, PT ;  /* 0x000000030500780c */ /* 0x000fda0003f05270 */
[----:B---3--:R-:W-:Y:S05]  /*1640*/  @!P0 BRA `(.L_x_339) ;  /* 0x0000000000048947 */ /* 0x008fea0003800000 */
[----:B------:R-:W-:Y:S01]  /*1650*/  BPT.TRAP 0x1 ;  /* 0x000000040000795c */ /* 0x000fe20000300000 */
.L_x_339:
[----:B------:R-:W-:Y:S01]  /*1660*/  IMAD R9, R8, 0x8, R2 ;  /* 0x0000000808097824 */ /* 0x000fe200078e0202 */
[----:B------:R-:W-:-:S04]  /*1670*/  SHF.L.U32 R12, R7, 0x1f, RZ ;  /* 0x0000001f070c7819 */ /* 0x000fc800000006ff */
[----:B------:R1:W2:Y:S01]  /*1680*/  SYNCS.PHASECHK.TRANS64.TRYWAIT P1, [R9+URZ+0x30c10], R12 ;  /* 0x030c100c090075a7 */ /* 0x0002a2000802017f */
[----:B------:R-:W-:Y:S05]  /*1690*/  @!P0 BRA `(.L_x_340) ;  /* 0x0000000000048947 */ /* 0x000fea0003800000 */
[----:B------:R-:W-:Y:S01]  /*16a0*/  BPT.TRAP 0x1 ;  /* 0x000000040000795c */ /* 0x000fe20000300000 */
.L_x_340:
[----:B------:R-:W-:-:S05]  /*16b0*/  VIADD R10, R2, 0x10000 ;  /* 0x00010000020a7836 */ /* 0x000fca0000000000 */
[----:B------:R-:W-:-:S04]  /*16c0*/  SHF.R.U32.HI R10, RZ, 0x4, R10 ;  /* 0x00000004ff0a7819 */ /* 0x000fc8000001160a */
[----:B------:R-:W-:Y:S01]  /*16d0*/  LOP3.LUT R10, R10, 0x3fff, RZ, 0xc0, !PT ;  /* 0x00003fff0a0a7812 */ /* 0x000fe200078ec0ff */
[----:B--2---:R-:W-:Y:S06]  /*16e0*/  @P1 BRA `(.L_x_341) ;  /* 0x0000000000081947 */ /* 0x004fec0003800000 */
[----:B------:R-:W2:Y:S02]  /*16f0*/  SYNCS.PHASECHK.TRANS64.TRYWAIT P1, [R9+URZ+0x30c10], R12 ;  /* 0x030c100c090075a7 */ /* 0x000ea4000802017f */
[----:B--2---:R-:W-:Y:S05]  /*1700*/  @!P1 BRA `(.L_x_342) ;  /* 0x0000006800b09947 */ /* 0x004fea0003800000 */
.L_x_341:
        /* <DEDUP_REMOVED lines=63> */
.L_x_343:
[----:B------:R1:W1:Y:S01]  /*1b00*/  SYNCS.PHASECHK.TRANS64.TRYWAIT P1, [R9+URZ+0x30c30], R12 ;  /* 0x030c300c090075a7 */ /* 0x000262000802017f */
[----:B------:R-:W-:Y:S05]  /*1b10*/  @!P0 BRA `(.L_x_344) ;  /* 0x0000000000048947 */ /* 0x000fea0003800000 */
[----:B------:R-:W-:Y:S01]  /*1b20*/  BPT.TRAP 0x1 ;  /* 0x000000040000795c */ /* 0x000fe20000300000 */
.L_x_344:
[----:B------:R-:W-:-:S05]  /*1b30*/  VIADD R11, R2, 0x18000 ;  /* 0x00018000020b7836 */ /* 0x000fca0000000000 */
[----:B------:R-:W-:-:S04]  /*1b40*/  SHF.R.U32.HI R11, RZ, 0x4, R11 ;  /* 0x00000004ff0b7819 */ /* 0x000fc8000001160b */
[----:B------:R-:W-:-:S04]  /*1b50*/  LOP3.LUT R218, R11, 0x3fff, RZ, 0xc0, !PT ;  /* 0x00003fff0bda7812 */ /* 0x000fc800078ec0ff */
[----:B------:R-:W-:Y:S01]  /*1b60*/  LOP3.LUT R11, R218, 0x10000, RZ, 0xfc, !PT ;  /* 0x00010000da0b7812 */ /* 0x000fe200078efcff */
[----:B-1----:R-:W-:Y:S06]  /*1b70*/  @P1 BRA `(.L_x_345) ;  /* 0x0000000000081947 */ /* 0x002fec0003800000 */
[----:B------:R-:W1:Y:S02]  /*1b80*/  SYNCS.PHASECHK.TRANS64.TRYWAIT P1, [R9+URZ+0x30c30], R12 ;  /* 0x030c300c090075a7 */ /* 0x000e64000802017f */
[----:B-1----:R-:W-:Y:S05]  /*1b90*/  @!P1 BRA `(.L_x_346) ;  /* 0x0000006400a09947 */ /* 0x002fea0003800000 */
.L_x_345:
        /* <DEDUP_REMOVED lines=620> */
.L_x_347:
        /* <DEDUP_REMOVED lines=68> */
.L_x_348:
        /* <DEDUP_REMOVED lines=11> */
.L_x_338:
[----:B------:R-:W4:Y:S01]  /*4750*/  LDC R15, c[0x0][0x850] ;  /* 0x00021400ff0f7b82 */ /* 0x000f220000000800 */
[----:B------:R-:W5:Y:S01]  /*4760*/  S2R R10, SR_CTAID.Y ;  /* 0x00000000000a7919 */ /* 0x000f620000002600 */
[----:B------:R-:W-:Y:S01]  /*4770*/  ULDC.64 UR4, c[0x0][0x818] ;  /* 0x0002060000047ab9 */ /* 0x000fe20000000a00 */
[----:B------:R-:W-:Y:S01]  /*4780*/  ULDC.64 UR6, c[0x0][0x840] ;  /* 0x0002100000067ab9 */ /* 0x000fe20000000a00 */
[----:B------:R-:W1:Y:S01]  /*4790*/  S2R R20, SR_CTAID.X ;  /* 0x0000000000147919 */ /* 0x000e620000002500 */
[----:B------:R-:W3:Y:S01]  /*47a0*/  S2R R21, SR_CTAID.Z ;  /* 0x0000000000157919 */ /* 0x000ee20000002700 */
[----:B----4-:R-:W-:-:S13]  /*47b0*/  ISETP.NE.AND P0, PT, R15, 0x1, PT ;  /* 0x000000010f00780c */ /* 0x010fda0003f05270 */
[----:B------:R-:W5:Y:S01]  /*47c0*/  @P0 LDC R3, c[0x0][0x854] ;  /* 0x00021500ff030b82 */ /* 0x000f620000000800 */
[----:B-1----:R-:W-:-:S05]  /*47d0*/  IMAD.SHL.U32 R6, R20, 0x2000, RZ ;  /* 0x0000200014067824 */ /* 0x002fca00078e00ff */
[----:B--2---:R-:W-:Y:S02]  /*47e0*/  SHF.R.S32.HI R7, RZ, 0x1f, R6 ;  /* 0x0000001fff077819 */ /* 0x004fe40000011406 */
[----:B------:R-:W1:Y:S01]  /*47f0*/  @P0 LDC R5, c[0x0][0x858] ;  /* 0x00021600ff050b82 */ /* 0x000e620000000800 */
[----:B-----5:R-:W-:-:S04]  /*4800*/  @P0 IMAD.HI.U32 R4, R10, R3, RZ ;  /* 0x000000030a040227 */ /* 0x020fc800078e00ff */
[----:B------:R-:W-:Y:S01]  /*4810*/  IMAD.MOV.U32 R3, RZ, RZ, R10 ;  /* 0x000000ffff037224 */ /* 0x000fe200078e000a */
[----:B-1----:R-:W-:-:S04]  /*4820*/  @P0 SHF.R.U32.HI R3, RZ, R5, R4 ;  /* 0x00000005ff030219 */ /* 0x002fc80000011604 */
[----:B------:R-:W-:Y:S01]  /*4830*/  SHF.R.S32.HI R11, RZ, 0x1f, R3 ;  /* 0x0000001fff0b7819 */ /* 0x000fe20000011403 */
[----:B------:R-:W-:-:S04]  /*4840*/  IMAD.WIDE.U32 R4, R3, UR4, R6 ;  /* 0x0000000403047c25 */ /* 0x000fc8000f8e0006 */
[C---:B------:R-:W-:Y:S02]  /*4850*/  IMAD R8, R11.reuse, UR4, RZ ;  /* 0x000000040b087c24 */ /* 0x040fe4000f8e02ff */
[----:B------:R-:W-:Y:S02]  /*4860*/  IMAD R12, R11, UR6, RZ ;  /* 0x000000060b0c7c24 */ /* 0x000fe4000f8e02ff */
[C---:B---3--:R-:W-:Y:S01]  /*4870*/  IMAD R9, R3.reuse, UR5, R8 ;  /* 0x0000000503097c24 */ /* 0x048fe2000f8e0208 */
[----:B------:R-:W-:Y:S01]  /*4880*/  SHF.R.S32.HI R8, RZ, 0x1f, R21 ;  /* 0x0000001fff087819 */ /* 0x000fe20000011415 */
[----:B------:R-:W-:Y:S01]  /*4890*/  IMAD.WIDE.U32 R6, R3, UR6, R6 ;  /* 0x0000000603067c25 */ /* 0x000fe2000f8e0006 */
[----:B------:R-:W-:-:S03]  /*48a0*/  ULDC.64 UR4, c[0x0][0x820] ;  /* 0x0002080000047ab9 */ /* 0x000fc60000000a00 */
[----:B------:R-:W-:Y:S01]  /*48b0*/  IMAD R13, R3, UR7, R12 ;  /* 0x00000007030d7c24 */ /* 0x000fe2000f8e020c */
[----:B------:R-:W-:Y:S01]  /*48c0*/  ULDC.64 UR6, c[0x0][0x848] ;  /* 0x0002120000067ab9 */ /* 0x000fe20000000a00 */
[----:B------:R-:W-:Y:S02]  /*48d0*/  IMAD.IADD R5, R5, 0x1, R9 ;  /* 0x0000000105057824 */ /* 0x000fe400078e0209 */
[C---:B------:R-:W-:Y:S02]  /*48e0*/  IMAD R9, R8.reuse, UR4, RZ ;  /* 0x0000000408097c24 */ /* 0x040fe4000f8e02ff */
[----:B------:R-:W-:Y:S02]  /*48f0*/  IMAD R8, R8, UR6, RZ ;  /* 0x0000000608087c24 */ /* 0x000fe4000f8e02ff */
[----:B------:R-:W-:Y:S02]  /*4900*/  IMAD.IADD R7, R7, 0x1, R13 ;  /* 0x0000000107077824 */ /* 0x000fe400078e020d */
[----:B------:R-:W-:-:S02]  /*4910*/  IMAD R13, R21, UR7, R8 ;  /* 0x00000007150d7c24 */ /* 0x000fc4000f8e0208 */
[----:B------:R-:W1:Y:S01]  /*4920*/  S2R R8, SR_TID.X ;  /* 0x0000000000087919 */ /* 0x000e620000002100 */
[----:B------:R-:W-:Y:S01]  /*4930*/  IMAD.WIDE.U32 R4, R21, UR4, R4 ;  /* 0x0000000415047c25 */ /* 0x000fe2000f8e0004 */
[----:B------:R-:W-:-:S03]  /*4940*/  ULDC UR4, c[0x0][0x740] ;  /* 0x0001d00000047ab9 */ /* 0x000fc60000000800 */
[----:B------:R-:W-:Y:S01]  /*4950*/  FMUL.FTZ R184, R184, UR4 ;  /* 0x00000004b8b87c20 */ /* 0x000fe20008410000 */
[----:B------:R-:W-:Y:S02]  /*4960*/  IMAD R9, R21, UR5, R9 ;  /* 0x0000000515097c24 */ /* 0x000fe4000f8e0209 */
[----:B------:R-:W-:Y:S01]  /*4970*/  FMUL.FTZ R185, R185, UR4 ;  /* 0x00000004b9b97c20 */ /* 0x000fe20008410000 */
[----:B------:R-:W-:-:S04]  /*4980*/  IMAD.WIDE.U32 R6, R21, UR6, R6 ;  /* 0x0000000615067c25 */ /* 0x000fc8000f8e0006 */
        /* <DEDUP_REMOVED lines=34> */
[----:B-1----:R-:W-:-:S05]  /*4bb0*/  ISETP.NE.AND P1, PT, R8, 0x80, PT ;  /* 0x000000800800780c */ /* 0x002fca0003f25270 */
[----:B------:R-:W-:Y:S02]  /*4bc0*/  ULDC UR4, c[0x0][0x870] ;  /* 0x00021c0000047ab9 */ /* 0x000fe40000000800 */
[----:B------:R-:W1:Y:S01]  /*4bd0*/  LDC.64 R16, c[0x0][0x800] ;  /* 0x00020000ff107b82 */ /* 0x000e620000000a00 */
[----:B------:R-:W-:Y:S01]  /*4be0*/  IMAD R9, R20, UR4, RZ ;  /* 0x0000000414097c24 */ /* 0x000fe2000f8e02ff */
[----:B------:R-:W-:Y:S01]  /*4bf0*/  ULDC UR4, c[0x0][0x80c] ;  /* 0x0002030000047ab9 */ /* 0x000fe20000000800 */
[----:B------:R-:W-:Y:S01]  /*4c00*/  BSSY B0, `(.L_x_350) ;  /* 0x000001f000007945 */ /* 0x000fe20003800000 */
[----:B------:R-:W-:Y:S02]  /*4c10*/  IMAD R8, R21, UR4, RZ ;  /* 0x0000000415087c24 */ /* 0x000fe4000f8e02ff */
[----:B------:R-:W-:Y:S01]  /*4c20*/  IMAD R9, R9, UR4, RZ ;  /* 0x0000000409097c24 */ /* 0x000fe2000f8e02ff */
[----:B------:R-:W-:Y:S01]  /*4c30*/  ULDC.64 UR4, c[0x0][0x868] ;  /* 0x00021a0000047ab9 */ /* 0x000fe20000000a00 */
[----:B------:R-:W2:Y:S01]  /*4c40*/  LDC.64 R18, c[0x0][0x828] ;  /* 0x00020a00ff127b82 */ /* 0x000ea20000000a00 */
[----:B------:R-:W-:-:S02]  /*4c50*/  SHF.R.S32.HI R12, RZ, 0x1f, R8 ;  /* 0x0000001fff0c7819 */ /* 0x000fc40000011408 */
[--C-:B------:R-:W-:Y:S01]  /*4c60*/  IADD3 R8, P0, P2, R9, R8, R3.reuse ;  /* 0x0000000809087210 */ /* 0x100fe20007a1e003 */
[----:B------:R-:W-:Y:S01]  /*4c70*/  IMAD.MOV R3, RZ, RZ, -R3 ;  /* 0x000000ffff037224 */ /* 0x000fe200078e0a03 */
[----:B------:R-:W-:-:S03]  /*4c80*/  SHF.R.S32.HI R9, RZ, 0x1f, R9 ;  /* 0x0000001fff097819 */ /* 0x000fc60000011409 */
[----:B------:R-:W-:Y:S01]  /*4c90*/  IMAD R10, R15, R3, R10 ;  /* 0x000000030f0a7224 */ /* 0x000fe200078e020a */
[----:B------:R3:W-:Y:S01]  /*4ca0*/  STS.128 [R0], R152 ;  /* 0x0000009800007388 */ /* 0x0007e20000000c00 */
[----:B------:R-:W-:Y:S01]  /*4cb0*/  IADD3.X R9, R9, R12, R11, P0, P2 ;  /* 0x0000000c09097210 */ /* 0x000fe200007e440b */
[C---:B------:R-:W-:Y:S02]  /*4cc0*/  IMAD.SHL.U32 R12, R8.reuse, 0x4, RZ ;  /* 0x00000004080c7824 */ /* 0x040fe400078e00ff */
[----:B------:R3:W-:Y:S01]  /*4cd0*/  STS.128 [R0+0x800], R156 ;  /* 0x0008009c00007388 */ /* 0x0007e20000000c00 */
[----:B------:R-:W-:Y:S02]  /*4ce0*/  SHF.L.U64.HI R11, R8, 0x2, R9 ;  /* 0x00000002080b7819 */ /* 0x000fe40000010209 */
[----:B------:R-:W-:Y:S01]  /*4cf0*/  IADD3 R8, P3, R12, UR4, RZ ;  /* 0x000000040c087c10 */ /* 0x000fe2000ff7e0ff */
[----:B------:R3:W-:Y:S01]  /*4d00*/  STS.128 [R0+0x1000], R160 ;  /* 0x001000a000007388 */ /* 0x0007e20000000c00 */
[----:B-1----:R-:W-:-:S02]  /*4d10*/  LEA R16, P2, R4, R16, 0x2 ;  /* 0x0000001004107211 */ /* 0x002fc400078410ff */
[----:B------:R-:W-:Y:S01]  /*4d20*/  IADD3.X R9, R11, UR5, RZ, P3, !PT ;  /* 0x000000050b097c10 */ /* 0x000fe20009ffe4ff */
[----:B------:R3:W-:Y:S01]  /*4d30*/  STS.128 [R0+0x1800], R164 ;  /* 0x001800a400007388 */ /* 0x0007e20000000c00 */
[----:B--2---:R-:W-:-:S03]  /*4d40*/  LEA R18, P0, R6, R18, 0x2 ;  /* 0x0000001206127211 */ /* 0x004fc600078010ff */
[----:B------:R3:W-:Y:S04]  /*4d50*/  STS.128 [R0+0x2000], R168 ;  /* 0x002000a800007388 */ /* 0x0007e80000000c00 */
[----:B------:R3:W-:Y:S04]  /*4d60*/  STS.128 [R0+0x2800], R172 ;  /* 0x002800ac00007388 */ /* 0x0007e80000000c00 */
[----:B------:R3:W-:Y:S04]  /*4d70*/  STS.128 [R0+0x3000], R176 ;  /* 0x003000b000007388 */ /* 0x0007e80000000c00 */
[----:B------:R3:W-:Y:S01]  /*4d80*/  STS.128 [R0+0x3800], R180 ;  /* 0x003800b400007388 */ /* 0x0007e20000000c00 */
[----:B------:R-:W-:Y:S05]  /*4d90*/  @P1 BRA `(.L_x_351) ;  /* 0x0000000000141947 */ /* 0x000fea0003800000 */
.L_x_352:
[----:B------:R-:W2:Y:S04]  /*4da0*/  LDG.E.STRONG.GPU R3, desc[UR36][R8.64] ;  /* 0x0000002408037981 */ /* 0x000ea8000c1ef900 */
[----:B--2---:R-:W-:Y:S01]  /*4db0*/  CCTL.IVALL ;  /* 0x00000000ff00798f */ /* 0x004fe20002000000 */
[----:B------:R-:W-:Y:S05]  /*4dc0*/  YIELD ;  /* 0x0000000000007946 */ /* 0x000fea0003800000 */
[----:B------:R-:W-:-:S13]  /*4dd0*/  ISETP.NE.AND P3, PT, R3, R10, PT ;  /* 0x0000000a0300720c */ /* 0x000fda0003f65270 */
[----:B------:R-:W-:Y:S05]  /*4de0*/  @P3 BRA `(.L_x_352) ;  /* 0xfffffffc00ec3947 */ /* 0x000fea000383ffff */
.L_x_351:
[----:B------:R-:W-:Y:S05]  /*4df0*/  BSYNC B0 ;  /* 0x0000000000007941 */ /* 0x000fea0003800000 */
.L_x_350:
[----:B------:R-:W-:Y:S01]  /*4e00*/  UMOV UR4, 0xffffffff ;  /* 0xffffffff00047882 */ /* 0x000fe20000000000 */
[----:B------:R-:W-:Y:S02]  /*4e10*/  LEA.HI.X R14, R4, R17, R14, 0x2, P2 ;  /* 0x00000011040e7211 */ /* 0x000fe400010f140e */
[----:B------:R-:W-:Y:S01]  /*4e20*/  LEA.HI.X R13, R6, R19, R13, 0x2, P0 ;  /* 0x00000013060d7211 */ /* 0x000fe200000f140d */
[----:B------:R-:W-:Y:S06]  /*4e30*/  BRA.DIV UR4, `(.L_x_353) ;  /* 0x00000036040c7947 */ /* 0x000fec000b800000 */
[----:B------:R-:W-:Y:S01]  /*4e40*/  NOP ;  /* 0x0000000000007918 */ /* 0x000fe20000000000 */
.L_x_435:
[----:B------:R-:W-:Y:S01]  /*4e50*/  @!PT LDS RZ, [RZ] ;  /* 0x00000000fffff984 */ /* 0x000fe20000000800 */
[----:B------:R-:W-:Y:S01]  /*4e60*/  @!PT LDS RZ, [RZ] ;  /* 0x00000000fffff984 */ /* 0x000fe20000000800 */
[----:B------:R-:W-:Y:S01]  /*4e70*/  @!PT LDS RZ, [RZ] ;  /* 0x00000000fffff984 */ /* 0x000fe20000000800 */
[----:B------:R-:W-:Y:S01]  /*4e80*/  @!PT LDS RZ, [RZ] ;  /* 0x00000000fffff984 */ /* 0x000fe20000000800 */
[----:B------:R1:W-:Y:S06]  /*4e90*/  MEMBAR.ALL.CTA ;  /* 0x0000000000007992 */ /* 0x0003ec0000008000 */
[----:B-1----:R-:W1:Y:S01]  /*4ea0*/  FENCE.VIEW.ASYNC.S ;  /* 0x00000000000073c6 */ /* 0x002e620000000000 */
[----:B------:R-:W-:Y:S05]  /*4eb0*/  WARPSYNC.ALL ;  /* 0x0000000000007948 */ /* 0x000fea0003800000 */
[----:B------:R-:W-:Y:S01]  /*4ec0*/  BSSY B0, `(.L_x_354) ;  /* 0x0000011000007945 */ /* 0x000fe20003800000 */
        /* <DEDUP_REMOVED lines=9> */
.L_x_356:
[----:B------:R-:W-:Y:S01]  /*4f60*/  @P0 ELECT P2, URZ, PT ;  /* 0x00000000003f082f */ /* 0x000fe20003840000 */
[----:B------:R1:W-:-:S12]  /*4f70*/  UBLKRED.G.S.ADD.F32.RN [UR4], [UR6], UR7, desc[UR8] ;  /* 0x00000804060073bb */ /* 0x0003d800080a1407 */
[----:B------:R-:W-:Y:S02]  /*4f80*/  @P2 PLOP3.LUT P0, PT, P2, PT, PT, 0x8, 0x0 ;  /* 0x000000000000281c */ /* 0x000fe4000170e170 */
[----:B------:R-:W-:-:S11]  /*4f90*/  PLOP3.LUT P2, PT, PT, PT, PT, 0x8, 0x0 ;  /* 0x000000000000781c */ /* 0x000fd60003f4e170 */
[----:B-1----:R-:W-:Y:S05]  /*4fa0*/  @P0 BRA.U.ANY `(.L_x_356) ;  /* 0xfffffffd00ec0947 */ /* 0x002fea000393ffff */
[----:B------:R0:W-:Y:S01]  /*4fb0*/  UTMACMDFLUSH ;  /* 0x00000000000079b7 */ /* 0x0001e20000000000 */
[----:B------:R-:W-:-:S04]  /*4fc0*/  DEPBAR.LE SB0, 0x0 ;  /* 0x000080000000791a */ /* 0x000fc80000000000 */
.L_x_355:
[----:B------:R-:W-:Y:S05]  /*4fd0*/  BSYNC B0 ;  /* 0x0000000000007941 */ /* 0x000fea0003800000 */
.L_x_354:
        /* <DEDUP_REMOVED lines=12> */
[----:B------:R-:W-:-:S05]  /*50a0*/  IMAD.MOV.U32 R3, RZ, RZ, 0x1 ;  /* 0x00000001ff037424 */ /* 0x000fca00078e00ff */
[----:B------:R1:W-:Y:S02]  /*50b0*/  REDG.E.ADD.S32.STRONG.GPU desc[UR36][R8.64], R3 ;  /* 0x000000030800798e */ /* 0x0003e4000c10e3a4 */
.L_x_358:
[----:B------:R-:W-:Y:S05]  /*50c0*/  BSYNC B0 ;  /* 0x0000000000007941 */ /* 0x000fea0003800000 */
.L_x_357:
[----:B------:R-:W-:Y:S06]  /*50d0*/  BAR.SYNC.DEFER_BLOCKING 0x1, 0x100 ;  /* 0x0044000000007b1d */ /* 0x000fec0000010000 */
[----:B------:R-:W-:Y:S01]  /*50e0*/  ULDC.64 UR4, c[0x0][0x860] ;  /* 0x0002180000047ab9 */ /* 0x000fe20000000a00 */
[----:B------:R-:W-:Y:S01]  /*50f0*/  BSSY B0, `(.L_x_359) ;  /* 0x0000011000007945 */ /* 0x000fe20003800000 */
[----:B------:R-:W-:-:S04]  /*5100*/  IADD3 R4, P0, R12, UR4, RZ ;  /* 0x000000040c047c10 */ /* 0x000fc8000ff1e0ff */
[----:B------:R-:W-:Y:S01]  /*5110*/  IADD3.X R5, R11, UR5, RZ, P0, !PT ;  /* 0x000000050b057c10 */ /* 0x000fe200087fe4ff */
        /* <DEDUP_REMOVED lines=8> */
[----:B------:R-:W-:Y:S05]  /*51a0*/  @P1 BRA `(.L_x_360) ;  /* 0x0000000000141947 */ /* 0x000fea0003800000 */
.L_x_361:
[----:B--23--:R-:W2:Y:S04]  /*51b0*/  LDG.E.STRONG.GPU R0, desc[UR36][R4.64] ;  /* 0x0000002404007981 */ /* 0x00cea8000c1ef900 */
[----:B--2---:R-:W-:Y:S01]  /*51c0*/  CCTL.IVALL ;  /* 0x00000000ff00798f */ /* 0x004fe20002000000 */
[----:B------:R-:W-:Y:S05]  /*51d0*/  YIELD ;  /* 0x0000000000007946 */ /* 0x000fea0003800000 */
[----:B------:R-:W-:-:S13]  /*51e0*/  ISETP.NE.AND P0, PT, R0, R10, PT ;  /* 0x0000000a0000720c */ /* 0x000fda0003f05270 */
[----:B------:R-:W-:Y:S05]  /*51f0*/  @P0 BRA `(.L_x_361) ;  /* 0xfffffffc00ec0947 */ /* 0x000fea000383ffff */
.L_x_360:
[----:B------:R-:W-:Y:S05]  /*5200*/  BSYNC B0 ;  /* 0x0000000000007941 */ /* 0x000fea0003800000 */
.L_x_359:
[----:B------:R-:W-:-:S03]  /*5210*/  UMOV UR4, 0xffffffff ;  /* 0xffffffff00047882 */ /* 0x000fc60000000000 */
[----:B------:R-:W-:Y:S05]  /*5220*/  BRA.DIV UR4, `(.L_x_362) ;  /* 0x00000032042c7947 */ /* 0x000fea000b800000 */
[----:B------:R-:W-:Y:S01]  /*5230*/  NOP ;  /* 0x0000000000007918 */ /* 0x000fe20000000000 */
.L_x_438:
[----:B------:R-:W-:Y:S01]  /*5240*/  @!PT LDS RZ, [RZ] ;  /* 0x00000000fffff984 */ /* 0x000fe20000000800 */
[----:B------:R-:W-:Y:S01]  /*5250*/  @!PT LDS RZ, [RZ] ;  /* 0x00000000fffff984 */ /* 0x000fe20000000800 */
[----:B------:R-:W-:Y:S01]  /*5260*/  @!PT LDS RZ, [RZ] ;  /* 0x00000000fffff984 */ /* 0x000fe20000000800 */
[----:B------:R-:W-:Y:S01]  /*5270*/  @!PT LDS RZ, [RZ] ;  /* 0x00000000fffff984 */ /* 0x000fe20000000800 */
[----:B------:R4:W-:Y:S06]  /*5280*/  MEMBAR.ALL.CTA ;  /* 0x0000000000007992 */ /* 0x0009ec0000008000 */
[----:B----4-:R-:W4:Y:S01]  /*5290*/  FENCE.VIEW.ASYNC.S ;  /* 0x00000000000073c6 */ /* 0x010f220000000000 */
[----:B------:R-:W-:Y:S05]  /*52a0*/  WARPSYNC.ALL ;  /* 0x0000000000007948 */ /* 0x000fea0003800000 */
[----:B------:R-:W-:Y:S01]  /*52b0*/  BSSY B0, `(.L_x_363) ;  /* 0x0000011000007945 */ /* 0x000fe20003800000 */
[----:B----4-:R-:W-:Y:S06]  /*52c0*/  BAR.SYNC.DEFER_BLOCKING 0x1, 0x100 ;  /* 0x0044000000007b1d */ /* 0x010fec0000010000 */
        /* <DEDUP_REMOVED lines=8> */
.L_x_365:
[----:B------:R-:W-:Y:S01]  /*5350*/  @P0 ELECT P2, URZ, PT ;  /* 0x00000000003f082f */ /* 0x000fe20003840000 */
[----:B------:R4:W-:-:S12]  /*5360*/  UBLKRED.G.S.ADD.F32.RN [UR4], [UR6], UR7, desc[UR8] ;  /* 0x00000804060073bb */ /* 0x0009d800080a1407 */
[----:B------:R-:W-:Y:S02]  /*5370*/  @P2 PLOP3.LUT P0, PT, P2, PT, PT, 0x8, 0x0 ;  /* 0x000000000000281c */ /* 0x000fe4000170e170 */
[----:B------:R-:W-:-:S11]  /*5380*/  PLOP3.LUT P2, PT, PT, PT, PT, 0x8, 0x0 ;  /* 0x000000000000781c */ /* 0x000fd60003f4e170 */
[----:B----4-:R-:W-:Y:S05]  /*5390*/  @P0 BRA.U.ANY `(.L_x_365) ;  /* 0xfffffffd00ec0947 */ /* 0x010fea000393ffff */
[----:B------:R0:W-:Y:S01]  /*53a0*/  UTMACMDFLUSH ;  /* 0x00000000000079b7 */ /* 0x0001e20000000000 */
[----:B------:R-:W-:-:S04]  /*53b0*/  DEPBAR.LE SB0, 0x0 ;  /* 0x000080000000791a */ /* 0x000fc80000000000 */
.L_x_364:
[----:B------:R-:W-:Y:S05]  /*53c0*/  BSYNC B0 ;  /* 0x0000000000007941 */ /* 0x000fea0003800000 */
.L_x_363:
[----:B------:R-:W-:Y:S01]  /*53d0*/  NOP ;  /* 0x0000000000007918 */ /* 0x000fe20000000000 */
[----:B------:R-:W-:Y:S05]  /*53e0*/  @P1 BRA `(.L_x_330) ;  /* 0x0000002c00401947 */ /* 0x000fea0003800000 */
[----:B-1----:R-:W-:Y:S01]  /*53f0*/  IMAD.MOV.U32 R3, RZ, RZ, 0x1 ;  /* 0x00000001ff037424 */ /* 0x002fe200078e00ff */
        /* <DEDUP_REMOVED lines=8> */
[----:B012345:R-:W-:Y:S04]  /*5480*/  CCTL.IVALL ;  /* 0x00000000ff00798f */ /* 0x03ffe80002000000 */
[----:B------:R1:W-:Y:S01]  /*5490*/  REDG.E.ADD.S32.STRONG.GPU desc[UR36][R4.64], R3 ;  /* 0x000000030400798e */ /* 0x0003e2000c10e3a4 */
[----:B------:R-:W-:Y:S05]  /*54a0*/  BRA `(.L_x_330) ;  /* 0x0000002c00107947 */ /* 0x000fea0003800000 */
.L_x_328:
        /* <DEDUP_REMOVED lines=20> */
[----:B------:R-:W-:Y:S02]  /*55f0*/  UIMAD UR6, UR8, UR10, URZ ;  /* 0x0000000a080672a4 */ /* 0x000fe4000f8e023f */
[----:B------:R-:W-:Y:S01]  /*5600*/  USHF.R.S32.HI UR10, URZ, 0x1f, UR7 ;  /* 0x0000001f3f0a7899 */ /* 0x000fe20008011407 */
[----:B--2---:R-:W-:Y:S01]  /*5610*/  ISETP.GE.AND P1, PT, R4, 0x1, PT ;  /* 0x000000010400780c */ /* 0x004fe20003f26270 */
[----:B------:R-:W-:Y:S02]  /*5620*/  UIMAD UR6, UR9, UR11, UR6 ;  /* 0x0000000b090672a4 */ /* 0x000fe4000f8e0206 */
[----:B------:R-:W-:-:S02]  /*5630*/  UIMAD UR11, UR7, UR13, URZ ;  /* 0x0000000d070b72a4 */ /* 0x000fc4000f8e023f */
[----:B------:R-:W-:Y:S02]  /*5640*/  UIADD3 UR5, UR5, UR6, URZ ;  /* 0x0000000605057290 */ /* 0x000fe4000fffe03f */
[----:B------:R-:W-:Y:S02]  /*5650*/  UIMAD UR6, UR10, UR14, URZ ;  /* 0x0000000e0a0672a4 */ /* 0x000fe4000f8e023f */
[----:B------:R-:W-:Y:S02]  /*5660*/  UIADD3 UR10, UP0, UR11, UR9, URZ ;  /* 0x000000090b0a7290 */ /* 0x000fe4000ff1e03f */
        /* <DEDUP_REMOVED lines=13> */
[----:B------:R-:W-:-:S04]  /*5740*/  LEA.HI R3, R3, R0, RZ, 0x7 ;  /* 0x0000000003037211 */ /* 0x000fc800078f38ff */
        /* <DEDUP_REMOVED lines=17> */
.L_x_392:
        /* <DEDUP_REMOVED lines=17> */
.L_x_370:
[----:B------:R-:W2:Y:S04]  /*5970*/  LDG.E.STRONG.GPU R6, desc[UR36][R2.64] ;  /* 0x0000002402067981 */ /* 0x000ea8000c1ef900 */
[----:B--2---:R-:W-:Y:S01]  /*5980*/  CCTL.IVALL ;  /* 0x00000000ff00798f */ /* 0x004fe20002000000 */
[----:B------:R-:W-:Y:S05]  /*5990*/  YIELD ;  /* 0x0000000000007946 */ /* 0x000fea0003800000 */
[----:B------:R-:W-:-:S13]  /*59a0*/  ISETP.NE.AND P3, PT, R6, UR26, PT ;  /* 0x0000001a06007c0c */ /* 0x000fda000bf65270 */
[----:B------:R-:W-:Y:S05]  /*59b0*/  @P3 BRA `(.L_x_370) ;  /* 0xfffffffc00ec3947 */ /* 0x000fea000383ffff */
.L_x_369:
[----:B------:R-:W-:Y:S05]  /*59c0*/  BSYNC B0 ;  /* 0x0000000000007941 */ /* 0x000fea0003800000 */
.L_x_368:
[----:B------:R-:W-:-:S03]  /*59d0*/  UMOV UR23, 0xffffffff ;  /* 0xffffffff00177882 */ /* 0x000fc60000000000 */
[----:B------:R-:W-:Y:S05]  /*59e0*/  BRA.DIV UR23, `(.L_x_371) ;  /* 0x0000002a17587947 */ /* 0x000fea000b800000 */
[----:B------:R-:W-:Y:S01]  /*59f0*/  NOP ;  /* 0x0000000000007918 */ /* 0x000fe20000000000 */
.L_x_441:
        /* <DEDUP_REMOVED lines=19> */
.L_x_373:
[----:B------:R-:W-:Y:S05]  /*5b30*/  BSYNC B0 ;  /* 0x0000000000007941 */ /* 0x000fea0003800000 */
.L_x_372:
        /* <DEDUP_REMOVED lines=13> */
.L_x_375:
[----:B------:R-:W-:Y:S05]  /*5c10*/  BSYNC B0 ;  /* 0x0000000000007941 */ /* 0x000fea0003800000 */
.L_x_374:
[----:B------:R-:W-:Y:S06]  /*5c20*/  BAR.ARV 0xa, 0xa0 ;  /* 0x0282800000007b1d */ /* 0x000fec0000002000 */
[----:B------:R-:W-:Y:S04]  /*5c30*/  BSSY B0, `(.L_x_376) ;  /* 0x0000003000007945 */ /* 0x000fe80003800000 */
[----:B------:R-:W-:Y:S05]  /*5c40*/  @!P0 BRA `(.L_x_377) ;  /* 0x0000000000048947 */ /* 0x000fea0003800000 */
[----:B------:R-:W-:-:S04]  /*5c50*/  DEPBAR.LE SB0, 0x0 ;  /* 0x000080000000791a */ /* 0x000fc80000000000 */
.L_x_377:
[----:B------:R-:W-:Y:S05]  /*5c60*/  BSYNC B0 ;  /* 0x0000000000007941 */ /* 0x000fea0003800000 */
.L_x_376:
        /* <DEDUP_REMOVED lines=19> */
.L_x_379:
[----:B------:R-:W-:Y:S05]  /*5da0*/  BSYNC B0 ;  /* 0x0000000000007941 */ /* 0x000fea0003800000 */
.L_x_378:
        /* <DEDUP_REMOVED lines=9> */
.L_x_382:
[----:B------:R-:W2:Y:S04]  /*5e40*/  LDG.E.STRONG.GPU R6, desc[UR36][R2.64] ;  /* 0x0000002402067981 */ /* 0x000ea8000c1ef900 */
[----:B--2---:R-:W-:Y:S01]  /*5e50*/  CCTL.IVALL ;  /* 0x00000000ff00798f */ /* 0x004fe20002000000 */
[----:B------:R-:W-:Y:S05]  /*5e60*/  YIELD ;  /* 0x0000000000007946 */ /* 0x000fea0003800000 */
[----:B------:R-:W-:-:S13]  /*5e70*/  ISETP.NE.AND P3, PT, R6, UR26, PT ;  /* 0x0000001a06007c0c */ /* 0x000fda000bf65270 */
[----:B------:R-:W-:Y:S05]  /*5e80*/  @P3 BRA `(.L_x_382) ;  /* 0xfffffffc00ec3947 */ /* 0x000fea000383ffff */
.L_x_381:
[----:B------:R-:W-:Y:S05]  /*5e90*/  BSYNC B0 ;  /* 0x0000000000007941 */ /* 0x000fea0003800000 */
.L_x_380:
[----:B------:R-:W-:-:S03]  /*5ea0*/  UMOV UR8, 0xffffffff ;  /* 0xffffffff00087882 */ /* 0x000fc60000000000 */
[----:B------:R-:W-:Y:S05]  /*5eb0*/  BRA.DIV UR8, `(.L_x_383) ;  /* 0x0000002608407947 */ /* 0x000fea000b800000 */
[----:B------:R-:W-:Y:S01]  /*5ec0*/  NOP ;  /* 0x0000000000007918 */ /* 0x000fe20000000000 */
.L_x_444:
        /* <DEDUP_REMOVED lines=13> */
.L_x_385:
[----:B------:R-:W-:Y:S05]  /*5fa0*/  BSYNC B0 ;  /* 0x0000000000007941 */ /* 0x000fea0003800000 */
.L_x_384:
        /* <DEDUP_REMOVED lines=13> */
.L_x_387:
[----:B------:R-:W-:Y:S05]  /*6080*/  BSYNC B0 ;  /* 0x0000000000007941 */ /* 0x000fea0003800000 */
.L_x_386:
[----:B------:R-:W-:Y:S06]  /*6090*/  BAR.ARV 0xa, 0xa0 ;  /* 0x0282800000007b1d */ /* 0x000fec0000002000 */
[----:B------:R-:W-:Y:S04]  /*60a0*/  BSSY B0, `(.L_x_388) ;  /* 0x0000003000007945 */ /* 0x000fe80003800000 */
[----:B------:R-:W-:Y:S05]  /*60b0*/  @!P0 BRA `(.L_x_389) ;  /* 0x0000000000048947 */ /* 0x000fea0003800000 */
[----:B------:R-:W-:-:S04]  /*60c0*/  DEPBAR.LE SB0, 0x0 ;  /* 0x000080000000791a */ /* 0x000fc80000000000 */
.L_x_389:
[----:B------:R-:W-:Y:S05]  /*60d0*/  BSYNC B0 ;  /* 0x0000000000007941 */ /* 0x000fea0003800000 */
.L_x_388:
        /* <DEDUP_REMOVED lines=19> */
.L_x_391:
[----:B------:R-:W-:Y:S05]  /*6210*/  BSYNC B0 ;  /* 0x0000000000007941 */ /* 0x000fea0003800000 */
.L_x_390:
[----:B------:R-:W-:Y:S02]  /*6220*/  UIADD3 UR4, UR4, 0x2, URZ ;  /* 0x0000000204047890 */ /* 0x000fe4000fffe03f */
[----:B------:R-:W-:Y:S01]  /*6230*/  UIADD3 UR5, UR5, 0x1, URZ ;  /* 0x0000000105057890 */ /* 0x000fe2000fffe03f */
[----:B------:R-:W-:Y:S11]  /*6240*/  @P2 BRA `(.L_x_392) ;  /* 0xfffffff400842947 */ /* 0x000ff6000383ffff */
.L_x_367:
        /* <DEDUP_REMOVED lines=13> */
.L_x_395:
[----:B------:R-:W2:Y:S04]  /*6320*/  LDG.E.STRONG.GPU R0, desc[UR36][R2.64] ;  /* 0x0000002402007981 */ /* 0x000ea8000c1ef900 */
[----:B--2---:R-:W-:Y:S01]  /*6330*/  CCTL.IVALL ;  /* 0x00000000ff00798f */ /* 0x004fe20002000000 */
[----:B------:R-:W-:Y:S05]  /*6340*/  YIELD ;  /* 0x0000000000007946 */ /* 0x000fea0003800000 */
[----:B------:R-:W-:-:S13]  /*6350*/  ISETP.NE.AND P2, PT, R0, UR26, PT ;  /* 0x0000001a00007c0c */ /* 0x000fda000bf45270 */
[----:B------:R-:W-:Y:S05]  /*6360*/  @P2 BRA `(.L_x_395) ;  /* 0xfffffffc00ec2947 */ /* 0x000fea000383ffff */
.L_x_394:
[----:B------:R-:W-:Y:S05]  /*6370*/  BSYNC B0 ;  /* 0x0000000000007941 */ /* 0x000fea0003800000 */
.L_x_393:
[----:B------:R-:W-:-:S03]  /*6380*/  UMOV UR5, 0xffffffff ;  /* 0xffffffff00057882 */ /* 0x000fc60000000000 */
[----:B------:R-:W-:Y:S05]  /*6390*/  BRA.DIV UR5, `(.L_x_396) ;  /* 0x0000002205247947 */ /* 0x000fea000b800000 */
[----:B------:R-:W-:Y:S01]  /*63a0*/  NOP ;  /* 0x0000000000007918 */ /* 0x000fe20000000000 */
.L_x_447:
        /* <DEDUP_REMOVED lines=22> */
.L_x_398:
[----:B------:R-:W-:Y:S05]  /*6510*/  BSYNC B0 ;  /* 0x0000000000007941 */ /* 0x000fea0003800000 */
.L_x_397:
        /* <DEDUP_REMOVED lines=20> */
.L_x_400:
[----:B------:R-:W-:Y:S05]  /*6660*/  BSYNC B0 ;  /* 0x0000000000007941 */ /* 0x000fea0003800000 */
.L_x_399:
[----:B------:R-:W-:Y:S06]  /*6670*/  BAR.ARV 0xa, 0xa0 ;  /* 0x0282800000007b1d */ /* 0x000fec0000002000 */
[----:B------:R-:W-:Y:S04]  /*6680*/  BSSY B0, `(.L_x_401) ;  /* 0x0000003000007945 */ /* 0x000fe80003800000 */
[----:B------:R-:W-:Y:S05]  /*6690*/  @!P0 BRA `(.L_x_402) ;  /* 0x0000000000048947 */ /* 0x000fea0003800000 */
[----:B------:R-:W-:-:S04]  /*66a0*/  DEPBAR.LE SB0, 0x0 ;  /* 0x000080000000791a */ /* 0x000fc80000000000 */
.L_x_402:
[----:B------:R-:W-:Y:S05]  /*66b0*/  BSYNC B0 ;  /* 0x0000000000007941 */ /* 0x000fea0003800000 */
.L_x_401:
        /* <DEDUP_REMOVED lines=19> */
.L_x_366:
        /* <DEDUP_REMOVED lines=55> */
.L_x_448:
        /* <DEDUP_REMOVED lines=10> */
.L_x_406:
        /* <DEDUP_REMOVED lines=64> */
.L_x_417:
[----:B------:R-:W-:-:S04]  /*7000*/  SHF.L.U32 R21, R9, 0x1f, RZ ;  /* 0x0000001f09157819 */ /* 0x000fc800000006ff */
[----:B-1----:R-:W1:Y:S02]  /*7010*/  SYNCS.PHASECHK.TRANS64.TRYWAIT P1, [R11+URZ+0x30c40], R21 ;  /* 0x030c40150b0075a7 */ /* 0x002e64000802017f */
[----:B-12---:R-:W-:Y:S05]  /*7020*/  @!P1 BRA `(.L_x_409) ;  /* 0x0000001400309947 */ /* 0x006fea0003800000 */
.L_x_449:
[----:B------:R-:W-:Y:S05]  /*7030*/  @P0 BRA `(.L_x_410) ;  /* 0x0000000000140947 */ /* 0x000fea0003800000 */
[----:B------:R-:W-:Y:S01]  /*7040*/  ISETP.NE.AND P1, PT, R14, RZ, PT ;  /* 0x000000ff0e00720c */ /* 0x000fe20003f25270 */
[----:B------:R-:W-:-:S04]  /*7050*/  IMAD.MOV.U32 R0, RZ, RZ, 0x4200 ;  /* 0x00004200ff007424 */ /* 0x000fc800078e00ff */
[----:B------:R2:W-:Y:S08]  /*7060*/  SYNCS.ARRIVE.TRANS64 RZ, [R11+URZ+0x30c30], R0 ;  /* 0x030c30000bff79a7 */ /* 0x0005f0000800003f */
[----:B------:R-:W-:Y:S05]  /*7070*/  @!P1 BRA `(.L_x_410) ;  /* 0x0000000000049947 */ /* 0x000fea0003800000 */
[----:B------:R-:W-:Y:S01]  /*7080*/  BPT.TRAP 0x1 ;  /* 0x000000040000795c */ /* 0x000fe20000300000 */
.L_x_410:
        /* <DEDUP_REMOVED lines=29> */
.L_x_450:
[----:B------:R-:W-:Y:S05]  /*7260*/  @P0 BRA `(.L_x_412) ;  /* 0x0000000000140947 */ /* 0x000fea0003800000 */
[----:B------:R-:W-:Y:S01]  /*7270*/  ISETP.NE.AND P1, PT, R14, RZ, PT ;  /* 0x000000ff0e00720c */ /* 0x000fe20003f25270 */
[----:B------:R-:W-:-:S04]  /*7280*/  IMAD.MOV.U32 R2, RZ, RZ, 0x4200 ;  /* 0x00004200ff027424 */ /* 0x000fc800078e00ff */
[----:B------:R3:W-:Y:S08]  /*7290*/  SYNCS.ARRIVE.TRANS64 RZ, [R11+URZ+0x30c18], R2 ;  /* 0x030c18020bff79a7 */ /* 0x0007f0000800003f */
[----:B------:R-:W-:Y:S05]  /*72a0*/  @!P1 BRA `(.L_x_412) ;  /* 0x0000000000049947 */ /* 0x000fea0003800000 */
[----:B------:R-:W-:Y:S01]  /*72b0*/  BPT.TRAP 0x1 ;  /* 0x000000040000795c */ /* 0x000fe20000300000 */
.L_x_412:
        /* <DEDUP_REMOVED lines=20> */
.L_x_451:
        /* <DEDUP_REMOVED lines=9> */
.L_x_414:
        /* <DEDUP_REMOVED lines=24> */
.L_x_453:
[----:B------:R-:W-:Y:S05]  /*7610*/  @P0 BRA `(.L_x_416) ;  /* 0x0000000000140947 */ /* 0x000fea0003800000 */
[----:B------:R-:W-:Y:S01]  /*7620*/  ISETP.NE.AND P1, PT, R14, RZ, PT ;  /* 0x000000ff0e00720c */ /* 0x000fe20003f25270 */
[----:B-1----:R-:W-:-:S04]  /*7630*/  IMAD.MOV.U32 R4, RZ, RZ, 0x4200 ;  /* 0x00004200ff047424 */ /* 0x002fc800078e00ff */
[----:B------:R2:W-:Y:S08]  /*7640*/  SYNCS.ARRIVE.TRANS64 RZ, [R11+URZ+0x30c10], R4 ;  /* 0x030c10040bff79a7 */ /* 0x0005f0000800003f */
[----:B------:R-:W-:Y:S05]  /*7650*/  @!P1 BRA `(.L_x_416) ;  /* 0x0000000000049947 */ /* 0x000fea0003800000 */
[----:B------:R-:W-:Y:S01]  /*7660*/  BPT.TRAP 0x1 ;  /* 0x000000040000795c */ /* 0x000fe20000300000 */
.L_x_416:
        /* <DEDUP_REMOVED lines=22> */
.L_x_408:
[----:B------:R-:W-:-:S13]  /*77d0*/  ISETP.NE.AND P1, PT, R19, RZ, PT ;  /* 0x000000ff1300720c */ /* 0x000fda0003f25270 */
[----:B------:R-:W-:Y:S05]  /*77e0*/  @!P1 BRA `(.L_x_407) ;  /* 0x0000000000f09947 */ /* 0x000fea0003800000 */
[----:B------:R-:W-:-:S04]  /*77f0*/  SHF.L.U32 R12, R9, 0x1f, RZ ;  /* 0x0000001f090c7819 */ /* 0x000fc800000006ff */
[----:B------:R-:W3:Y:S02]  /*7800*/  SYNCS.PHASECHK.TRANS64.TRYWAIT P1, [R11+URZ+0x30c40], R12 ;  /* 0x030c400c0b0075a7 */ /* 0x000ee4000802017f */
[----:B---3--:R-:W-:Y:S05]  /*7810*/  @!P1 BRA `(.L_x_418) ;  /* 0x0000000c00889947 */ /* 0x008fea0003800000 */
.L_x_454:
[----:B------:R-:W-:Y:S05]  /*7820*/  @P0 BRA `(.L_x_419) ;  /* 0x0000000000140947 */ /* 0x000fea0003800000 */
[----:B------:R-:W-:Y:S01]  /*7830*/  ISETP.NE.AND P1, PT, R14, RZ, PT ;  /* 0x000000ff0e00720c */ /* 0x000fe20003f25270 */
[----:B-12---:R-:W-:-:S04]  /*7840*/  IMAD.MOV.U32 R4, RZ, RZ, 0x4200 ;  /* 0x00004200ff047424 */ /* 0x006fc800078e00ff */
[----:B------:R4:W-:Y:S08]  /*7850*/  SYNCS.ARRIVE.TRANS64 RZ, [R11+URZ+0x30c30], R4 ;  /* 0x030c30040bff79a7 */ /* 0x0009f0000800003f */
[----:B------:R-:W-:Y:S05]  /*7860*/  @!P1 BRA `(.L_x_419) ;  /* 0x0000000000049947 */ /* 0x000fea0003800000 */
[----:B------:R-:W-:Y:S01]  /*7870*/  BPT.TRAP 0x1 ;  /* 0x000000040000795c */ /* 0x000fe20000300000 */
.L_x_419:
        /* <DEDUP_REMOVED lines=26> */
.L_x_455:
[----:B------:R-:W-:Y:S05]  /*7a20*/  @P0 BRA `(.L_x_421) ;  /* 0x0000000000140947 */ /* 0x000fea0003800000 */
[----:B------:R-:W-:Y:S01]  /*7a30*/  ISETP.NE.AND P0, PT, R14, RZ, PT ;  /* 0x000000ff0e00720c */ /* 0x000fe20003f05270 */
[----:B------:R-:W-:-:S04]  /*7a40*/  IMAD.MOV.U32 R4, RZ, RZ, 0x4200 ;  /* 0x00004200ff047424 */ /* 0x000fc800078e00ff */
[----:B------:R2:W-:Y:S08]  /*7a50*/  SYNCS.ARRIVE.TRANS64 RZ, [R11+URZ+0x30c18], R4 ;  /* 0x030c18040bff79a7 */ /* 0x0005f0000800003f */
[----:B------:R-:W-:Y:S05]  /*7a60*/  @!P0 BRA `(.L_x_421) ;  /* 0x0000000000048947 */ /* 0x000fea0003800000 */
[----:B------:R-:W-:Y:S01]  /*7a70*/  BPT.TRAP 0x1 ;  /* 0x000000040000795c */ /* 0x000fe20000300000 */
.L_x_421:
        /* <DEDUP_REMOVED lines=19> */
.L_x_407:
[----:B------:R-:W4:Y:S01]  /*7bb0*/  S2R R2, SR_TID.X ;  /* 0x0000000000027919 */ /* 0x000f220000002100 */
[----:B------:R-:W-:Y:S01]  /*7bc0*/  IMAD R13, R20, 0x8, R11 ;  /* 0x00000008140d7824 */ /* 0x000fe200078e020b */
[----:B----4-:R-:W-:Y:S02]  /*7bd0*/  LOP3.LUT R3, R2, 0x7f, RZ, 0xc0, !PT ;  /* 0x0000007f02037812 */ /* 0x010fe400078ec0ff */
[----:B------:R-:W-:Y:S02]  /*7be0*/  SHF.L.U32 R2, R9, 0x1f, RZ ;  /* 0x0000001f09027819 */ /* 0x000fe400000006ff */
[----:B------:R-:W-:Y:S02]  /*7bf0*/  ISETP.NE.AND P1, PT, R3, RZ, PT ;  /* 0x000000ff0300720c */ /* 0x000fe40003f25270 */
[----:B------:R-:W4:Y:S02]  /*7c00*/  SYNCS.PHASECHK.TRANS64.TRYWAIT P0, [R13+URZ+0x30c40], R2 ;  /* 0x030c40020d0075a7 */ /* 0x000f24000800017f */
[----:B----4-:R-:W-:Y:S09]  /*7c10*/  @!P0 BRA `(.L_x_422) ;  /* 0x0000000800b08947 */ /* 0x010ff20003800000 */
.L_x_456:
[----:B------:R-:W-:Y:S05]  /*7c20*/  @P1 BRA `(.L_x_423) ;  /* 0x0000000000181947 */ /* 0x000fea0003800000 */
[----:B------:R-:W5:Y:S01]  /*7c30*/  S2R R3, SR_TID.X ;  /* 0x0000000000037919 */ /* 0x000f620000002100 */
[----:B----4-:R-:W-:-:S04]  /*7c40*/  IMAD.MOV.U32 R2, RZ, RZ, 0x4200 ;  /* 0x00004200ff027424 */ /* 0x010fc800078e00ff */
[----:B------:R4:W-:Y:S01]  /*7c50*/  SYNCS.ARRIVE.TRANS64 RZ, [R13+URZ+0x30c30], R2 ;  /* 0x030c30020dff79a7 */ /* 0x0009e2000800003f */
[----:B-----5:R-:W-:-:S13]  /*7c60*/  LOP3.LUT P0, RZ, R3, 0x1f, RZ, 0xc0, !PT ;  /* 0x0000001f03ff7812 */ /* 0x020fda000780c0ff */
[----:B----4-:R-:W-:Y:S05]  /*7c70*/  @!P0 BRA `(.L_x_423) ;  /* 0x0000000000048947 */ /* 0x010fea0003800000 */
[----:B--2---:R-:W-:Y:S01]  /*7c80*/  BPT.TRAP 0x1 ;  /* 0x000000040000795c */ /* 0x004fe20000300000 */
.L_x_423:
        /* <DEDUP_REMOVED lines=33> */
.L_x_404:
[----:B------:R-:W-:Y:S05]  /*7ea0*/  BSYNC B0 ;  /* 0x0000000000007941 */ /* 0x000fea0003800000 */
.L_x_403:
[----:B------:R-:W-:-:S03]  /*7eb0*/  UMOV UR6, 0xffffffff ;  /* 0xffffffff00067882 */ /* 0x000fc60000000000 */
[----:B------:R-:W-:Y:S05]  /*7ec0*/  BRA.DIV UR6, `(.L_x_424) ;  /* 0x0000000a06187947 */ /* 0x000fea000b800000 */
[----:B------:R-:W-:-:S13]  /*7ed0*/  ELECT P0, URZ, PT ;  /* 0x00000000003f782f */ /* 0x000fda0003800000 */
.L_x_459:
[----:B------:R-:W-:Y:S05]  /*7ee0*/  @!P0 BRA `(.L_x_330) ;  /* 0x0000000000808947 */ /* 0x000fea0003800000 */
[----:B------:R-:W-:-:S04]  /*7ef0*/  LOP3.LUT R16, R16, 0x2, RZ, 0xfc, !PT ;  /* 0x0000000210107812 */ /* 0x000fc800078efcff */
[----:B------:R-:W-:-:S13]  /*7f00*/  ISETP.NE.AND P0, PT, R16, 0x3, PT ;  /* 0x000000031000780c */ /* 0x000fda0003f05270 */
[----:B------:R-:W-:Y:S05]  /*7f10*/  @!P0 BRA `(.L_x_425) ;  /* 0x0000000000048947 */ /* 0x000fea0003800000 */
[----:B------:R-:W-:Y:S01]  /*7f20*/  BPT.TRAP 0x1 ;  /* 0x000000040000795c */ /* 0x000fe20000300000 */
.L_x_425:
        /* <DEDUP_REMOVED lines=15> */
.L_x_460:
[----:B------:R-:W2:Y:S02]  /*8020*/  SYNCS.PHASECHK.TRANS64.TRYWAIT P1, [R3+URZ], R2 ;  /* 0x00000002030075a7 */ /* 0x000ea4000802017f */
[----:B--2---:R-:W-:Y:S05]  /*8030*/  @!P1 BRA `(.L_x_427) ;  /* 0x0000000400f49947 */ /* 0x004fea0003800000 */
.L_x_461:
[----:B------:R-:W-:Y:S05]  /*8040*/  @!P0 BRA `(.L_x_428) ;  /* 0x0000000000048947 */ /* 0x000fea0003800000 */
[----:B------:R-:W-:Y:S01]  /*8050*/  BPT.TRAP 0x1 ;  /* 0x000000040000795c */ /* 0x000fe20000300000 */
.L_x_428:
[----:B--2---:R-:W-:-:S04]  /*8060*/  VIADD R3, R7, 0x30c40 ;  /* 0x00030c4007037836 */ /* 0x004fc80000000000 */
[----:B------:R-:W-:-:S04]  /*8070*/  IMAD R0, R0, 0x8, R3 ;  /* 0x0000000800007824 */ /* 0x000fc800078e0203 */
[----:B------:R-:W2:Y:S02]  /*8080*/  SYNCS.PHASECHK.TRANS64.TRYWAIT P0, [R0+URZ], R5 ;  /* 0x00000005000075a7 */ /* 0x000ea4000800017f */
[----:B--2---:R-:W-:Y:S05]  /*8090*/  @!P0 BRA `(.L_x_429) ;  /* 0x0000000400f08947 */ /* 0x004fea0003800000 */
.L_x_462:
[----:B------:R-:W-:-:S07]  /*80a0*/  IMAD R3, R4, 0x8, R3 ;  /* 0x0000000804037824 */ /* 0x000fce00078e0203 */
.L_x_430:
[----:B---3--:R3:W4:Y:S02]  /*80b0*/  SYNCS.PHASECHK.TRANS64.TRYWAIT P0, [R3+URZ], R2 ;  /* 0x00000002030075a7 */ /* 0x008724000800017f */
[----:B----4-:R-:W-:Y:S05]  /*80c0*/  @!P0 NANOSLEEP.SYNCS 0x989680 ;  /* 0x009896800000895d */ /* 0x010fea0003900000 */
[----:B------:R-:W4:Y:S02]  /*80d0*/  @!P0 SYNCS.PHASECHK.TRANS64 P0, [R3+URZ], R2 ;  /* 0x00000002030085a7 */ /* 0x000f24000800007f */
[----:B----4-:R-:W-:Y:S05]  /*80e0*/  @!P0 BRA `(.L_x_430) ;  /* 0xfffffffc00f08947 */ /* 0x010fea000383ffff */
.L_x_330:
[----:B------:R-:W-:Y:S05]  /*80f0*/  BSYNC B6 ;  /* 0x0000000000067941 */ /* 0x000fea0003800000 */
.L_x_327:
[----:B------:R-:W-:Y:S05]  /*8100*/  EXIT ;  /* 0x000000000000794d */ /* 0x000fea0003800000 */
.L_x_335:
[----:B------:R-:W-:Y:S02]  /*8110*/  IMAD.MOV.U32 R12, RZ, RZ, RZ ;  /* 0x000000ffff0c7224 */ /* 0x000fe400078e00ff */
[----:B------:R-:W-:Y:S02]  /*8120*/  IMAD.MOV.U32 R11, RZ, RZ, 0x1f ;  /* 0x0000001fff0b7424 */ /* 0x000fe400078e00ff */
[----:B------:R-:W-:-:S07]  /*8130*/  IMAD.MOV.U32 R15, RZ, RZ, -0x1 ;  /* 0xffffffffff0f7424 */ /* 0x000fce00078e00ff */
[----:B------:R-:W-:Y:S05]  /*8140*/  WARPSYNC.COLLECTIVE R15, `(.L_x_431) ;  /* 0x000000000f087348 */ /* 0x000fea0003c00000 */
[----:B------:R1:W2:Y:S02]  /*8150*/  SHFL.IDX P6, R14, R13, R12, R11 ;  /* 0x0000000c0d0e7389 */ /* 0x0002a400000c000b */
[----:B-12---:R-:W-:Y:S01]  /*8160*/  ENDCOLLECTIVE ;  /* 0x000000000000791b */ /* 0x006fe20003800000 */
.L_x_431:
[----:B------:R-:W-:Y:S05]  /*8170*/  BRA `(.L_x_432) ;  /* 0xffffff8800747947 */ /* 0x000fea000383ffff */
.L_x_337:
[----:B--2---:R2:W3:Y:S02]  /*8180*/  SYNCS.PHASECHK.TRANS64.TRYWAIT P0, [R2+URZ+0x30c00], R7 ;  /* 0x030c0007020075a7 */ /* 0x0044e4000800017f */
[----:B---3--:R-:W-:Y:S05]  /*8190*/  @!P0 NANOSLEEP.SYNCS 0x989680 ;  /* 0x009896800000895d */ /* 0x008fea0003900000 */
[----:B------:R-:W3:Y:S02]  /*81a0*/  @!P0 SYNCS.PHASECHK.TRANS64 P0, [R2+URZ+0x30c00], R7 ;  /* 0x030c0007020085a7 */ /* 0x000ee4000800007f */
[----:B---3--:R-:W-:Y:S05]  /*81b0*/  @!P0 BRA `(.L_x_337) ;  /* 0xfffffffc00f08947 */ /* 0x008fea000383ffff */
[----:B------:R-:W-:Y:S05]  /*81c0*/  BRA `(.L_x_336) ;  /* 0xffffff8800847947 */ /* 0x000fea000383ffff */
.L_x_342:
[----:B--2---:R2:W3:Y:S02]  /*81d0*/  SYNCS.PHASECHK.TRANS64.TRYWAIT P1, [R9+URZ+0x30c10], R12 ;  /* 0x030c100c090075a7 */ /* 0x0044e4000802017f */
[----:B---3--:R-:W-:Y:S05]  /*81e0*/  @!P1 NANOSLEEP.SYNCS 0x989680 ;  /* 0x009896800000995d */ /* 0x008fea0003900000 */
[----:B------:R-:W3:Y:S02]  /*81f0*/  @!P1 SYNCS.PHASECHK.TRANS64 P1, [R9+URZ+0x30c10], R12 ;  /* 0x030c100c090095a7 */ /* 0x000ee4000802007f */
[----:B---3--:R-:W-:Y:S05]  /*8200*/  @!P1 BRA `(.L_x_342) ;  /* 0xfffffffc00f09947 */ /* 0x008fea000383ffff */
[----:B------:R-:W-:Y:S05]  /*8210*/  BRA `(.L_x_341) ;  /* 0xffffff94003c7947 */ /* 0x000fea000383ffff */
.L_x_346:
[----:B------:R1:W1:Y:S02]  /*8220*/  SYNCS.PHASECHK.TRANS64.TRYWAIT P1, [R9+URZ+0x30c30], R12 ;  /* 0x030c300c090075a7 */ /* 0x000264000802017f */
[----:B-1----:R-:W-:Y:S05]  /*8230*/  @!P1 NANOSLEEP.SYNCS 0x989680 ;  /* 0x009896800000995d */ /* 0x002fea0003900000 */
[----:B------:R-:W1:Y:S02]  /*8240*/  @!P1 SYNCS.PHASECHK.TRANS64 P1, [R9+URZ+0x30c30], R12 ;  /* 0x030c300c090095a7 */ /* 0x000e64000802007f */
[----:B-1----:R-:W-:Y:S05]  /*8250*/  @!P1 BRA `(.L_x_346) ;  /* 0xfffffffc00f09947 */ /* 0x002fea000383ffff */
[----:B------:R-:W-:Y:S05]  /*8260*/  BRA `(.L_x_345) ;  /* 0xffffff98004c7947 */ /* 0x000fea000383ffff */
.L_x_353:
[----:B------:R-:W-:Y:S01]  /*8270*/  BSSY B0, `(.L_x_433) ;  /* 0x0000005000007945 */ /* 0x000fe20003800000 */
[----:B------:R-:W-:-:S07]  /*8280*/  IMAD.MOV.U32 R15, RZ, RZ, -0x1 ;  /* 0xffffffffff0f7424 */ /* 0x000fce00078e00ff */
[----:B---3--:R-:W-:Y:S05]  /*8290*/  WARPSYNC.COLLECTIVE R15, `(.L_x_434) ;  /* 0x000000000f087348 */ /* 0x008fea0003c00000 */
[----:B------:R-:W-:Y:S01]  /*82a0*/  NOP ;  /* 0x0000000000007918 */ /* 0x000fe20000000000 */
[----:B---3--:R-:W-:Y:S01]  /*82b0*/  ENDCOLLECTIVE ;  /* 0x000000000000791b */ /* 0x008fe20003800000 */
.L_x_434:
[----:B------:R-:W-:Y:S05]  /*82c0*/  BSYNC B0 ;  /* 0x0000000000007941 */ /* 0x000fea0003800000 */
.L_x_433:
[----:B------:R-:W-:Y:S05]  /*82d0*/  BRA `(.L_x_435) ;  /* 0xffffffc800dc7947 */ /* 0x000fea000383ffff */
.L_x_362:
[----:B------:R-:W-:Y:S01]  /*82e0*/  BSSY B0, `(.L_x_436) ;  /* 0x0000005000007945 */ /* 0x000fe20003800000 */
[----:B------:R-:W-:-:S07]  /*82f0*/  IMAD.MOV.U32 R15, RZ, RZ, -0x1 ;  /* 0xffffffffff0f7424 */ /* 0x000fce00078e00ff */
[----:B-123--:R-:W-:Y:S05]  /*8300*/  WARPSYNC.COLLECTIVE R15, `(.L_x_437) ;  /* 0x000000000f087348 */ /* 0x00efea0003c00000 */
[----:B------:R-:W-:Y:S01]  /*8310*/  NOP ;  /* 0x0000000000007918 */ /* 0x000fe20000000000 */
[----:B-123--:R-:W-:Y:S01]  /*8320*/  ENDCOLLECTIVE ;  /* 0x000000000000791b */ /* 0x00efe20003800000 */
.L_x_437:
[----:B------:R-:W-:Y:S05]  /*8330*/  BSYNC B0 ;  /* 0x0000000000007941 */ /* 0x000fea0003800000 */
.L_x_436:
[----:B------:R-:W-:Y:S05]  /*8340*/  BRA `(.L_x_438) ;  /* 0xffffffcc00bc7947 */ /* 0x000fea000383ffff */
.L_x_371:
[----:B------:R-:W-:Y:S01]  /*8350*/  BSSY B0, `(.L_x_439) ;  /* 0x0000005000007945 */ /* 0x000fe20003800000 */
[----:B------:R-:W-:-:S07]  /*8360*/  IMAD.MOV.U32 R15, RZ, RZ, -0x1 ;  /* 0xffffffffff0f7424 */ /* 0x000fce00078e00ff */
[----:B------:R-:W-:Y:S05]  /*8370*/  WARPSYNC.COLLECTIVE R15, `(.L_x_440) ;  /* 0x000000000f087348 */ /* 0x000fea0003c00000 */
[----:B------:R-:W-:Y:S01]  /*8380*/  NOP ;  /* 0x0000000000007918 */ /* 0x000fe20000000000 */
[----:B------:R-:W-:Y:S01]  /*8390*/  ENDCOLLECTIVE ;  /* 0x000000000000791b */ /* 0x000fe20003800000 */
.L_x_440:
[----:B------:R-:W-:Y:S05]  /*83a0*/  BSYNC B0 ;  /* 0x0000000000007941 */ /* 0x000fea0003800000 */
.L_x_439:
[----:B------:R-:W-:Y:S05]  /*83b0*/  BRA `(.L_x_441) ;  /* 0xffffffd400907947 */ /* 0x000fea000383ffff */
.L_x_383:
[----:B------:R-:W-:Y:S01]  /*83c0*/  BSSY B0, `(.L_x_442) ;  /* 0x0000005000007945 */ /* 0x000fe20003800000 */
[----:B------:R-:W-:-:S07]  /*83d0*/  IMAD.MOV.U32 R15, RZ, RZ, -0x1 ;  /* 0xffffffffff0f7424 */ /* 0x000fce00078e00ff */
[----:B------:R-:W-:Y:S05]  /*83e0*/  WARPSYNC.COLLECTIVE R15, `(.L_x_443) ;  /* 0x000000000f087348 */ /* 0x000fea0003c00000 */
[----:B------:R-:W-:Y:S01]  /*83f0*/  NOP ;  /* 0x0000000000007918 */ /* 0x000fe20000000000 */
[----:B------:R-:W-:Y:S01]  /*8400*/  ENDCOLLECTIVE ;  /* 0x000000000000791b */ /* 0x000fe20003800000 */
.L_x_443:
[----:B------:R-:W-:Y:S05]  /*8410*/  BSYNC B0 ;  /* 0x0000000000007941 */ /* 0x000fea0003800000 */
.L_x_442:
[----:B------:R-:W-:Y:S05]  /*8420*/  BRA `(.L_x_444) ;  /* 0xffffffd800a87947 */ /* 0x000fea000383ffff */
.L_x_396:
[----:B------:R-:W-:Y:S01]  /*8430*/  BSSY B0, `(.L_x_445) ;  /* 0x0000005000007945 */ /* 0x000fe20003800000 */
[----:B------:R-:W-:-:S07]  /*8440*/  IMAD.MOV.U32 R15, RZ, RZ, -0x1 ;  /* 0xffffffffff0f7424 */ /* 0x000fce00078e00ff */
[----:B------:R-:W-:Y:S05]  /*8450*/  WARPSYNC.COLLECTIVE R15, `(.L_x_446) ;  /* 0x000000000f087348 */ /* 0x000fea0003c00000 */
[----:B------:R-:W-:Y:S01]  /*8460*/  NOP ;  /* 0x0000000000007918 */ /* 0x000fe20000000000 */
[----:B------:R-:W-:Y:S01]  /*8470*/  ENDCOLLECTIVE ;  /* 0x000000000000791b */ /* 0x000fe20003800000 */
.L_x_446:
[----:B------:R-:W-:Y:S05]  /*8480*/  BSYNC B0 ;  /* 0x0000000000007941 */ /* 0x000fea0003800000 */
.L_x_445:
[----:B------:R-:W-:Y:S05]  /*8490*/  BRA `(.L_x_447) ;  /* 0xffffffdc00c47947 */ /* 0x000fea000383ffff */
.L_x_405:
[----:B-1----:R1:W2:Y:S02]  /*84a0*/  SYNCS.PHASECHK.TRANS64.TRYWAIT P1, [R11+URZ+0x30c20], R0 ;  /* 0x030c20000b0075a7 */ /* 0x0022a4000802017f */
[----:B--2---:R-:W-:Y:S05]  /*84b0*/  @!P1 NANOSLEEP.SYNCS 0x989680 ;  /* 0x009896800000995d */ /* 0x004fea0003900000 */
[----:B------:R-:W2:Y:S02]  /*84c0*/  @!P1 SYNCS.PHASECHK.TRANS64 P1, [R11+URZ+0x30c20], R0 ;  /* 0x030c20000b0095a7 */ /* 0x000ea4000802007f */
[----:B--2---:R-:W-:Y:S05]  /*84d0*/  @!P1 BRA `(.L_x_405) ;  /* 0xfffffffc00f09947 */ /* 0x004fea000383ffff */
[----:B------:R-:W-:Y:S05]  /*84e0*/  BRA `(.L_x_448) ;  /* 0xffffffe4009c7947 */ /* 0x000fea000383ffff */
.L_x_409:
[----:B-1----:R1:W2:Y:S02]  /*84f0*/  SYNCS.PHASECHK.TRANS64.TRYWAIT P1, [R11+URZ+0x30c40], R21 ;  /* 0x030c40150b0075a7 */ /* 0x0022a4000802017f */
[----:B--2---:R-:W-:Y:S05]  /*8500*/  @!P1 NANOSLEEP.SYNCS 0x989680 ;  /* 0x009896800000995d */ /* 0x004fea0003900000 */
[----:B------:R-:W2:Y:S02]  /*8510*/  @!P1 SYNCS.PHASECHK.TRANS64 P1, [R11+URZ+0x30c40], R21 ;  /* 0x030c40150b0095a7 */ /* 0x000ea4000802007f */
[----:B--2---:R-:W-:Y:S05]  /*8520*/  @!P1 BRA `(.L_x_409) ;  /* 0xfffffffc00f09947 */ /* 0x004fea000383ffff */
[----:B------:R-:W-:Y:S05]  /*8530*/  BRA `(.L_x_449) ;  /* 0xffffffe800bc7947 */ /* 0x000fea000383ffff */
.L_x_411:
[----:B--2---:R2:W3:Y:S02]  /*8540*/  SYNCS.PHASECHK.TRANS64.TRYWAIT P1, [R11+URZ+0x30c28], R21 ;  /* 0x030c28150b0075a7 */ /* 0x0044e4000802017f */
[----:B---3--:R-:W-:Y:S05]  /*8550*/  @!P1 NANOSLEEP.SYNCS 0x989680 ;  /* 0x009896800000995d */ /* 0x008fea0003900000 */
[----:B------:R-:W3:Y:S02]  /*8560*/  @!P1 SYNCS.PHASECHK.TRANS64 P1, [R11+URZ+0x30c28], R21 ;  /* 0x030c28150b0095a7 */ /* 0x000ee4000802007f */
[----:B---3--:R-:W-:Y:S05]  /*8570*/  @!P1 BRA `(.L_x_411) ;  /* 0xfffffffc00f09947 */ /* 0x008fea000383ffff */
[----:B------:R-:W-:Y:S05]  /*8580*/  BRA `(.L_x_450) ;  /* 0xffffffec00347947 */ /* 0x000fea000383ffff */
.L_x_413:
[----:B---3--:R3:W4:Y:S02]  /*8590*/  SYNCS.PHASECHK.TRANS64.TRYWAIT P1, [R11+URZ+0x30c48], R21 ;  /* 0x030c48150b0075a7 */ /* 0x008724000802017f */
[----:B----4-:R-:W-:Y:S05]  /*85a0*/  @!P1 NANOSLEEP.SYNCS 0x989680 ;  /* 0x009896800000995d */ /* 0x010fea0003900000 */
[----:B------:R-:W4:Y:S02]  /*85b0*/  @!P1 SYNCS.PHASECHK.TRANS64 P1, [R11+URZ+0x30c48], R21 ;  /* 0x030c48150b0095a7 */ /* 0x000f24000802007f */
[----:B----4-:R-:W-:Y:S05]  /*85c0*/  @!P1 BRA `(.L_x_413) ;  /* 0xfffffffc00f09947 */ /* 0x010fea000383ffff */
[----:B------:R-:W-:Y:S05]  /*85d0*/  BRA `(.L_x_451) ;  /* 0xffffffec00887947 */ /* 0x000fea000383ffff */
.L_x_415:
[----:B------:R-:W-:-:S07]  /*85e0*/  SHF.L.U32 R4, R9, 0x1f, RZ ;  /* 0x0000001f09047819 */ /* 0x000fce00000006ff */
.L_x_452:
[----:B-1----:R1:W2:Y:S02]  /*85f0*/  SYNCS.PHASECHK.TRANS64.TRYWAIT P1, [R11+URZ+0x30c20], R4 ;  /* 0x030c20040b0075a7 */ /* 0x0022a4000802017f */
[----:B--2---:R-:W-:Y:S05]  /*8600*/  @!P1 NANOSLEEP.SYNCS 0x989680 ;  /* 0x009896800000995d */ /* 0x004fea0003900000 */
[----:B------:R-:W2:Y:S02]  /*8610*/  @!P1 SYNCS.PHASECHK.TRANS64 P1, [R11+URZ+0x30c20], R4 ;  /* 0x030c20040b0095a7 */ /* 0x000ea4000802007f */
[----:B--2---:R-:W-:Y:S05]  /*8620*/  @!P1 BRA `(.L_x_452) ;  /* 0xfffffffc00f09947 */ /* 0x004fea000383ffff */
[----:B------:R-:W-:Y:S05]  /*8630*/  BRA `(.L_x_453) ;  /* 0xffffffec00f47947 */ /* 0x000fea000383ffff */
.L_x_418:
[----:B---3--:R3:W4:Y:S02]  /*8640*/  SYNCS.PHASECHK.TRANS64.TRYWAIT P1, [R11+URZ+0x30c40], R12 ;  /* 0x030c400c0b0075a7 */ /* 0x008724000802017f */
[----:B----4-:R-:W-:Y:S05]  /*8650*/  @!P1 NANOSLEEP.SYNCS 0x989680 ;  /* 0x009896800000995d */ /* 0x010fea0003900000 */
[----:B------:R-:W4:Y:S02]  /*8660*/  @!P1 SYNCS.PHASECHK.TRANS64 P1, [R11+URZ+0x30c40], R12 ;  /* 0x030c400c0b0095a7 */ /* 0x000f24000802007f */
[----:B----4-:R-:W-:Y:S05]  /*8670*/  @!P1 BRA `(.L_x_418) ;  /* 0xfffffffc00f09947 */ /* 0x010fea000383ffff */
[----:B------:R-:W-:Y:S05]  /*8680*/  BRA `(.L_x_454) ;  /* 0xfffffff000647947 */ /* 0x000fea000383ffff */
.L_x_420:
[----:B-1----:R1:W2:Y:S02]  /*8690*/  SYNCS.PHASECHK.TRANS64.TRYWAIT P1, [R11+URZ+0x30c28], R12 ;  /* 0x030c280c0b0075a7 */ /* 0x0022a4000802017f */
[----:B--2---:R-:W-:Y:S05]  /*86a0*/  @!P1 NANOSLEEP.SYNCS 0x989680 ;  /* 0x009896800000995d */ /* 0x004fea0003900000 */
[----:B------:R-:W2:Y:S02]  /*86b0*/  @!P1 SYNCS.PHASECHK.TRANS64 P1, [R11+URZ+0x30c28], R12 ;  /* 0x030c280c0b0095a7 */ /* 0x000ea4000802007f */
[----:B--2---:R-:W-:Y:S05]  /*86c0*/  @!P1 BRA `(.L_x_420) ;  /* 0xfffffffc00f09947 */ /* 0x004fea000383ffff */
[----:B------:R-:W-:Y:S05]  /*86d0*/  BRA `(.L_x_455) ;  /* 0xfffffff000d07947 */ /* 0x000fea000383ffff */
.L_x_422:
[----:B----4-:R4:W1:Y:S02]  /*86e0*/  SYNCS.PHASECHK.TRANS64.TRYWAIT P0, [R13+URZ+0x30c40], R2 ;  /* 0x030c40020d0075a7 */ /* 0x010864000800017f */
[----:B-1----:R-:W-:Y:S05]  /*86f0*/  @!P0 NANOSLEEP.SYNCS 0x989680 ;  /* 0x009896800000895d */ /* 0x002fea0003900000 */
[----:B------:R-:W1:Y:S02]  /*8700*/  @!P0 SYNCS.PHASECHK.TRANS64 P0, [R13+URZ+0x30c40], R2 ;  /* 0x030c40020d0085a7 */ /* 0x000e64000800007f */
[----:B-1----:R-:W-:Y:S05]  /*8710*/  @!P0 BRA `(.L_x_422) ;  /* 0xfffffffc00f08947 */ /* 0x002fea000383ffff */
[----:B------:R-:W-:Y:S05]  /*8720*/  BRA `(.L_x_456) ;  /* 0xfffffff4003c7947 */ /* 0x000fea000383ffff */
.L_x_424:
[----:B------:R-:W-:Y:S01]  /*8730*/  BSSY B0, `(.L_x_457) ;  /* 0x0000006000007945 */ /* 0x000fe20003800000 */
[----:B------:R-:W-:-:S07]  /*8740*/  IMAD.MOV.U32 R15, RZ, RZ, -0x1 ;  /* 0xffffffffff0f7424 */ /* 0x000fce00078e00ff */
[----:B------:R-:W-:Y:S05]  /*8750*/  WARPSYNC.COLLECTIVE R15, `(.L_x_458) ;  /* 0x000000000f0c7348 */ /* 0x000fea0003c00000 */
[----:B------:R-:W-:Y:S02]  /*8760*/  ELECT P6, UR62, PT ;  /* 0x00000000003e782f */ /* 0x000fe400038c0000 */
[----:B------:R-:W-:Y:S01]  /*8770*/  MOV R14, UR62 ;  /* 0x0000003e000e7c02 */ /* 0x000fe20008000f00 */
[----:B------:R-:W-:Y:S10]  /*8780*/  ENDCOLLECTIVE ;  /* 0x000000000000791b */ /* 0x000ff40003800000 */
.L_x_458:
[----:B------:R-:W-:Y:S05]  /*8790*/  BSYNC B0 ;  /* 0x0000000000007941 */ /* 0x000fea0003800000 */
.L_x_457:
[----:B------:R-:W-:Y:S01]  /*87a0*/  PLOP3.LUT P0, PT, P6, PT, PT, 0x80, 0x0 ;  /* 0x000000000000781c */ /* 0x000fe2000370f070 */
[----:B------:R-:W-:-:S12]  /*87b0*/  BRA `(.L_x_459) ;  /* 0xfffffff400c87947 */ /* 0x000fd8000383ffff */
.L_x_426:
[----:B-1----:R1:W2:Y:S02]  /*87c0*/  SYNCS.PHASECHK.TRANS64.TRYWAIT P1, [R6+URZ], R5 ;  /* 0x00000005060075a7 */ /* 0x0022a4000802017f */
[----:B--2---:R-:W-:Y:S05]  /*87d0*/  @!P1 NANOSLEEP.SYNCS 0x989680 ;  /* 0x009896800000995d */ /* 0x004fea0003900000 */
[----:B------:R-:W2:Y:S02]  /*87e0*/  @!P1 SYNCS.PHASECHK.TRANS64 P1, [R6+URZ], R5 ;  /* 0x00000005060095a7 */ /* 0x000ea4000802007f */
[----:B--2---:R-:W-:Y:S05]  /*87f0*/  @!P1 BRA `(.L_x_426) ;  /* 0xfffffffc00f09947 */ /* 0x004fea000383ffff */
[----:B------:R-:W-:Y:S05]  /*8800*/  BRA `(.L_x_460) ;  /* 0xfffffff800047947 */ /* 0x000fea000383ffff */
.L_x_427:
[----:B--2---:R2:W3:Y:S02]  /*8810*/  SYNCS.PHASECHK.TRANS64.TRYWAIT P1, [R3+URZ], R2 ;  /* 0x00000002030075a7 */ /* 0x0044e4000802017f */
[----:B---3--:R-:W-:Y:S05]  /*8820*/  @!P1 NANOSLEEP.SYNCS 0x989680 ;  /* 0x009896800000995d */ /* 0x008fea0003900000 */
[----:B------:R-:W3:Y:S02]  /*8830*/  @!P1 SYNCS.PHASECHK.TRANS64 P1, [R3+URZ], R2 ;  /* 0x00000002030095a7 */ /* 0x000ee4000802007f */
[----:B---3--:R-:W-:Y:S05]  /*8840*/  @!P1 BRA `(.L_x_427) ;  /* 0xfffffffc00f09947 */ /* 0x008fea000383ffff */
[----:B------:R-:W-:Y:S05]  /*8850*/  BRA `(.L_x_461) ;  /* 0xfffffff400f87947 */ /* 0x000fea000383ffff */
.L_x_429:
[----:B--2---:R2:W3:Y:S02]  /*8860*/  SYNCS.PHASECHK.TRANS64.TRYWAIT P0, [R0+URZ], R5 ;  /* 0x00000005000075a7 */ /* 0x0044e4000800017f */
[----:B---3--:R-:W-:Y:S05]  /*8870*/  @!P0 NANOSLEEP.SYNCS 0x989680 ;  /* 0x009896800000895d */ /* 0x008fea0003900000 */
[----:B------:R-:W3:Y:S02]  /*8880*/  @!P0 SYNCS.PHASECHK.TRANS64 P0, [R0+URZ], R5 ;  /* 0x00000005000085a7 */ /* 0x000ee4000800007f */
[----:B---3--:R-:W-:Y:S05]  /*8890*/  @!P0 BRA `(.L_x_429) ;  /* 0xfffffffc00f08947 */ /* 0x008fea000383ffff */
[----:B------:R-:W-:Y:S05]  /*88a0*/  BRA `(.L_x_462) ;  /* 0xfffffff400fc7947 */ /* 0x000fea000383ffff */
.L_x_463:
        /* <DEDUP_REMOVED lines=13> */
.L_x_3696:


//--------------------- .text._ZN7cutlass13device_kernelIN5flash11enable_sm90INS1_16FlashAttnBwdSm90INS1_25CollectiveMainloopBwdSm90ILi2ELi2ELi2EN4cute5tupleIJNS5_1CILi1EEES8_S8_EEENS6_IJNS7_ILi128EEESA_NS7_ILi64EEEEEENS_6half_tEfNS_4arch4Sm90ELb0ELb0ELb0ELb1ELb0ELb1ELb0ELb0ELi2ELi1ELi2ELi2ELb0EEENS1_21CollectiveEpilogueBwdISC_SD_SF_Li256ELb1ELb0ELi1EEENS1_19SingleTileSchedulerILb1ELb0ELb0ELi128EEEEEEEEEvNT_6ParamsE --------------------------
	.section	.text._ZN7cutlass13device_kernelIN5flash11enable_sm90INS1_16FlashAttnBwdSm90INS1_25CollectiveMainloopBwdSm90ILi2ELi2ELi2EN4cute5tupleIJNS5_1CILi1EEES8_S8_EEENS6_IJNS7_ILi128EEESA_NS7_ILi64EEEEEENS_6half_tEfNS_4arch4Sm90ELb0ELb0ELb0ELb1ELb0ELb1ELb0ELb0ELi2ELi1ELi2ELi2ELb0EEENS1_21CollectiveEpilogueBwdISC_SD_SF_Li256ELb1ELb0ELi1EEENS1_19SingleTileSchedulerILb1ELb0ELb0ELi128EEEEEEEEEvNT_6ParamsE,"ax",@progbits
	.align	128
.text._ZN7cutlass13device_kernelIN5flash11enable_sm90INS1_16FlashAttnBwdSm90INS1_25CollectiveMainloopBwdSm90ILi2ELi2ELi2EN4cute5tupleIJNS5_1CILi1EEES8_S8_EEENS6_IJNS7_ILi128EEESA_NS7_ILi64EEEEEENS_6half_tEfNS_4arch4Sm90ELb0ELb0ELb0ELb1ELb0ELb1ELb0ELb0ELi2ELi1ELi2ELi2ELb0EEENS1_21CollectiveEpilogueBwdISC_SD_SF_Li256ELb1ELb0ELi1EEENS1_19SingleTileSchedulerILb1ELb0ELb0ELi128EEEEEEEEEvNT_6ParamsE:
        .type           _ZN7cutlass13device_kernelIN5flash11enable_sm90INS1_16FlashAttnBwdSm90INS1_25CollectiveMainloopBwdSm90ILi2ELi2ELi2EN4cute5tupleIJNS5_1CILi1EEES8_S8_EEENS6_IJNS7_ILi128EEESA_NS7_ILi64EEEEEENS_6half_tEfNS_4arch4Sm90ELb0ELb0ELb0ELb1ELb0ELb1ELb0ELb0ELi2ELi1ELi2ELi2ELb0EEENS1_21CollectiveEpilogueBwdISC_SD_SF_Li256ELb1ELb0ELi1EEENS1_19SingleTileSchedulerILb1ELb0ELb0ELi128EEEEEEEEEvNT_6ParamsE,@function
        .size           _ZN7cutlass13device_kernelIN5flash11enable_sm90INS1_16FlashAttnBwdSm90INS1_25CollectiveMainloopBwdSm90ILi2ELi2ELi2EN4cute5tupleIJNS5_1CILi1EEES8_S8_EEENS6_IJNS7_ILi128EEESA_NS7_ILi64EEEEEENS_6half_tEfNS_4arch4Sm90ELb0ELb0ELb0ELb1ELb0ELb1ELb0ELb0ELi2ELi1ELi2ELi2ELb0EEENS1_21CollectiveEpilogueBwdISC_SD_SF_Li256ELb1ELb0ELi1EEENS1_19SingleTileSchedulerILb1ELb0ELb0ELi128EEEEEEEEEvNT_6ParamsE,(.L_x_3697 - _ZN7cutlass13device_kernelIN5flash11enable_sm90INS1_16FlashAttnBwdSm90INS1_25CollectiveMainloopBwdSm90ILi2ELi2ELi2EN4cute5tupleIJNS5_1CILi1EEES8_S8_EEENS6_IJNS7_ILi128EEESA_NS7_ILi64EEEEEENS_6half_tEfNS_4arch4Sm90ELb0ELb0ELb0ELb1ELb0ELb1ELb0ELb0ELi2ELi1ELi2ELi2ELb0EEENS1_21CollectiveEpilogueBwdISC_SD_SF_Li256ELb1ELb0ELi1EEENS1_19SingleTileSchedulerILb1ELb0ELb0ELi128EEEEEEEEEvNT_6ParamsE)
        .other          _ZN7cutlass13device_kernelIN5flash11enable_sm90INS1_16FlashAttnBwdSm90INS1_25CollectiveMainloopBwdSm90ILi2ELi2ELi2EN4cute5tupleIJNS5_1CILi1EEES8_S8_EEENS6_IJNS7_ILi128EEESA_NS7_ILi64EEEEEENS_6half_tEfNS_4arch4Sm90ELb0ELb0ELb0ELb1ELb0ELb1ELb0ELb0ELi2ELi1ELi2ELi2ELb0EEENS1_21CollectiveEpilogueBwdISC_SD_SF_Li256ELb1ELb0ELi1EEENS1_19SingleTileSchedulerILb1ELb0ELb0ELi128EEEEEEEEEvNT_6ParamsE,@"STO_CUDA_ENTRY STV_DEFAULT"
_ZN7cutlass13device_kernelIN5flash11enable_sm90INS1_16FlashAttnBwdSm90INS1_25CollectiveMainloopBwdSm90ILi2ELi2ELi2EN4cute5tupleIJNS5_1CILi1EEES8_S8_EEENS6_IJNS7_ILi128EEESA_NS7_ILi64EEEEEENS_6half_tEfNS_4arch4Sm90ELb0ELb0ELb0ELb1ELb0ELb1ELb0ELb0ELi2ELi1ELi2ELi2ELb0EEENS1_21CollectiveEpilogueBwdISC_SD_SF_Li256ELb1ELb0ELi1EEENS1_19SingleTileSchedulerILb1ELb0ELb0ELi128EEEEEEEEEvNT_6ParamsE:
        /* <DEDUP_REMOVED lines=23> */
.L_x_465:
[----:B------:R-:W-:Y:S05]  /*0170*/  BSYNC B0 ;  /* 0x0000000000007941 */ /* 0x000fea0003800000 */
.L_x_464:
        /* <DEDUP_REMOVED lines=34> */
.L_x_466:
        /* <DEDUP_REMOVED lines=22> */
.L_x_467:
[----:B---3--:R-:W-:Y:S01]  /*0500*/  ISETP.NE.AND P0, PT, R2, RZ, PT ;  /* 0x000000ff0200720c */ /* 0x008fe20003f05270 */
[----:B------:R-:W-:Y:S01]  /*0510*/  IMAD.MOV.U32 R2, RZ, RZ, 0x1 ;  /* 0x00000001ff027424 */ /* 0x000fe200078e00ff */
[----:B------:R-:W-:Y:S01]  /*0520*/  NOP ;  /* 0x0000000000007918 */ /* 0x000fe20000000000 */
[----:B------:R-:W-:Y:S01]  /*0530*/  ULDC.64 UR38, c[0x0][0x208] ;  /* 0x0000820000267ab9 */ /* 0x000fe20000000a00 */
[----:B------:R-:W-:Y:S02]  /*0540*/  BSSY B6, `(.L_x_468) ;  /* 0x000094c000067945 */ /* 0x000fe40003800000 */
[----:B------:R-:W-:-:S05]  /*0550*/  SEL R2, R2, 0x2, !P0 ;  /* 0x0000000202027807 */ /* 0x000fca0004000000 */
[----:B------:R3:W-:Y:S01]  /*0560*/  STL [R1+0x10], R2 ;  /* 0x0000100201007387 */ /* 0x0007e20000100800 */
[----:B-12-4-:R-:W-:Y:S06]  /*0570*/  BAR.SYNC.DEFER_BLOCKING 0x0 ;  /* 0x0000000000007b1d */ /* 0x016fec0000010000 */
[----:B------:R-:W-:Y:S05]  /*0580*/  @!P0 BRA `(.L_x_469) ;  /* 0x0000006400a48947 */ /* 0x000fea0003800000 */
.L_x_470:
[----:B------:R-:W-:-:S08]  /*0590*/  NOP ;  /* 0x0000000000007918 */ /* 0x000fd00000000000 */
[----:B------:R-:W1:Y:S02]  /*05a0*/  USETMAXREG.TRY_ALLOC.CTAPOOL UP0, 0xf0 ;  /* 0x000000f0000079c8 */ /* 0x000e640008000600 */
[----:B-1----:R-:W-:-:S13]  /*05b0*/  PLOP3.LUT P0, PT, PT, PT, UP0, 0x80, 0x0 ;  /* 0x000000000000781c */ /* 0x002fda0003f0f008 */
[----:B------:R-:W-:Y:S05]  /*05c0*/  @!P0 BRA `(.L_x_470) ;  /* 0xfffffffc00f08947 */ /* 0x000fea000383ffff */
[----:B------:R-:W-:Y:S01]  /*05d0*/  LOP3.LUT R0, R0, 0x3, RZ, 0xc0, !PT ;  /* 0x0000000300007812 */ /* 0x000fe200078ec0ff */
[----:B---3--:R-:W1:Y:S01]  /*05e0*/  S2R R2, SR_TID.X ;  /* 0x0000000000027919 */ /* 0x008e620000002100 */
[----:B------:R-:W-:Y:S01]  /*05f0*/  ULDC.64 UR4, c[0x0][0x8d8] ;  /* 0x0002360000047ab9 */ /* 0x000fe20000000a00 */
[----:B------:R-:W2:Y:S03]  /*0600*/  S2R R7, SR_CTAID.Z ;  /* 0x0000000000077919 */ /* 0x000ea60000002700 */
[----:B------:R-:W3:Y:S02]  /*0610*/  SHFL.IDX PT, R0, R0, RZ, 0x1f ;  /* 0x00001fff00007589 */ /* 0x000ee400000e0000 */
[----:B---3--:R-:W-:Y:S02]  /*0620*/  ISETP.NE.AND P0, PT, R0, RZ, PT ;  /* 0x000000ff0000720c */ /* 0x008fe40003f05270 */
[----:B-1----:R-:W-:-:S11]  /*0630*/  SHF.R.U32.HI R2, RZ, 0x7, R2 ;  /* 0x00000007ff027819 */ /* 0x002fd60000011602 */
[----:B------:R-:W-:-:S05]  /*0640*/  @!P0 VIADD R2, R2, 0x9 ;  /* 0x0000000902028836 */ /* 0x000fca0000000000 */
[----:B------:R1:W-:Y:S06]  /*0650*/  @!P0 BAR.ARV R2, 0xa0 ;  /* 0x000280020000851d */ /* 0x0003ec0000002000 */
[----:B------:R-:W-:-:S04]  /*0660*/  ISETP.NE.U32.AND P0, PT, RZ, UR4, PT ;  /* 0x00000004ff007c0c */ /* 0x000fc8000bf05070 */
[----:B------:R-:W-:-:S13]  /*0670*/  ISETP.NE.AND.EX P0, PT, RZ, UR5, PT, P0 ;  /* 0x00000005ff007c0c */ /* 0x000fda000bf05300 */
[----:B-12---:R-:W-:Y:S05]  /*0680*/  @!P0 BRA `(.L_x_471) ;  /* 0x0000000000108947 */ /* 0x006fea0003800000 */
[----:B------:R-:W1:Y:S02]  /*0690*/  LDC.64 R2, c[0x0][0x8d8] ;  /* 0x00023600ff027b82 */ /* 0x000e640000000a00 */
[----:B-1----:R-:W-:-:S05]  /*06a0*/  IMAD.WIDE R2, R7, 0x4, R2 ;  /* 0x0000000407027825 */ /* 0x002fca00078e0202 */
[----:B------:R1:W5:Y:S01]  /*06b0*/  LDG.E R0, desc[UR38][R2.64] ;  /* 0x0000002602007981 */ /* 0x000362000c1e1900 */
[----:B------:R-:W-:Y:S05]  /*06c0*/  BRA `(.L_x_472) ;  /* 0x00000000002c7947 */ /* 0x000fea0003800000 */
.L_x_471:
[----:B------:R-:W-:Y:S02]  /*06d0*/  ULDC.64 UR4, c[0x0][0x8d0] ;  /* 0x0002340000047ab9 */ /* 0x000fe40000000a00 */
[----:B------:R-:W-:-:S04]  /*06e0*/  ISETP.NE.U32.AND P0, PT, RZ, UR4, PT ;  /* 0x00000004ff007c0c */ /* 0x000fc8000bf05070 */
[----:B------:R-:W-:-:S13]  /*06f0*/  ISETP.NE.AND.EX P0, PT, RZ, UR5, PT, P0 ;  /* 0x00000005ff007c0c */ /* 0x000fda000bf05300 */
[----:B------:R-:W-:Y:S05]  /*0700*/  @!P0 BRA `(.L_x_473) ;  /* 0x0000000000188947 */ /* 0x000fea0003800000 */
[----:B------:R-:W1:Y:S02]  /*0710*/  LDC.64 R2, c[0x0][0x8d0] ;  /* 0x00023400ff027b82 */ /* 0x000e640000000a00 */
[----:B-1----:R-:W-:-:S05]  /*0720*/  IMAD.WIDE R2, R7, 0x4, R2 ;  /* 0x0000000407027825 */ /* 0x002fca00078e0202 */
[----:B------:R-:W2:Y:S04]  /*0730*/  LDG.E R0, desc[UR38][R2.64] ;  /* 0x0000002602007981 */ /* 0x000ea8000c1e1900 */
[----:B------:R-:W2:Y:S02]  /*0740*/  LDG.E R5, desc[UR38][R2.64+0x4] ;  /* 0x0000042602057981 */ /* 0x000ea4000c1e1900 */
[----:B--2---:R-:W-:Y:S01]  /*0750*/  IMAD.IADD R0, R5, 0x1, -R0 ;  /* 0x0000000105007824 */ /* 0x004fe200078e0a00 */
[----:B------:R-:W-:Y:S06]  /*0760*/  BRA `(.L_x_472) ;  /* 0x0000000000047947 */ /* 0x000fec0003800000 */
.L_x_473:
[----:B------:R-:W2:Y:S02]  /*0770*/  LDC R0, c[0x0][0x8bc] ;  /* 0x00022f00ff007b82 */ /* 0x000ea40000000800 */
.L_x_472:
[----:B------:R-:W3:Y:S02]  /*0780*/  S2R R17, SR_CTAID.X ;  /* 0x0000000000117919 */ /* 0x000ee40000002500 */
[----:B---3--:R-:W-:-:S05]  /*0790*/  IMAD.SHL.U32 R17, R17, 0x80, RZ ;  /* 0x0000008011117824 */ /* 0x008fca00078e00ff */
[----:B--2--5:R-:W-:-:S04]  /*07a0*/  ISETP.GE.AND P0, PT, R17, R0, PT ;  /* 0x000000001100720c */ /* 0x024fc80003f06270 */
[----:B------:R-:W-:-:S04]  /*07b0*/  SEL R4, R7, 0xffffffff, !P0 ;  /* 0xffffffff07047807 */ /* 0x000fc80004000000 */
[----:B------:R-:W-:Y:S01]  /*07c0*/  ISETP.GE.AND P0, PT, R4, RZ, PT ;  /* 0x000000ff0400720c */ /* 0x000fe20003f06270 */
[----:B------:R2:W-:-:S12]  /*07d0*/  STL [R1+0xc], R4 ;  /* 0x00000c0401007387 */ /* 0x0005d80000100800 */
[----:B--2---:R-:W-:Y:S05]  /*07e0*/  @!P0 BRA `(.L_x_474) ;  /* 0x0000009000848947 */ /* 0x004fea0003800000 */
[----:B-1----:R-:W1:Y:S01]  /*07f0*/  S2R R2, SR_TID.X ;  /* 0x0000000000027919 */ /* 0x002e620000002100 */
[----:B------:R-:W-:Y:S02]  /*0800*/  ULDC.64 UR4, c[0x0][0x780] ;  /* 0x0001e00000047ab9 */ /* 0x000fe40000000a00 */
[----:B------:R-:W-:Y:S01]  /*0810*/  ISETP.NE.U32.AND P0, PT, RZ, UR4, PT ;  /* 0x00000004ff007c0c */ /* 0x000fe2000bf05070 */
[----:B------:R-:W-:Y:S02]  /*0820*/  ULDC UR4, c[0x0][0x290] ;  /* 0x0000a40000047ab9 */ /* 0x000fe40000000800 */
[----:B------:R-:W-:Y:S01]  /*0830*/  IMAD.U32 R18, RZ, RZ, UR4 ;  /* 0x00000004ff127e24 */ /* 0x000fe2000f8e00ff */
[----:B------:R-:W-:Y:S01]  /*0840*/  ISETP.NE.AND.EX P0, PT, RZ, UR5, PT, P0 ;  /* 0x00000005ff007c0c */ /* 0x000fe2000bf05300 */
[----:B-1----:R-:W-:-:S12]  /*0850*/  VIADD R16, R2, 0xffffff80 ;  /* 0xffffff8002107836 */ /* 0x002fd80000000000 */
[----:B------:R-:W-:Y:S05]  /*0860*/  @!P0 BRA `(.L_x_475) ;  /* 0x0000000000108947 */ /* 0x000fea0003800000 */
[----:B------:R-:W1:Y:S02]  /*0870*/  LDC.64 R2, c[0x0][0x780] ;  /* 0x0001e000ff027b82 */ /* 0x000e640000000a00 */
[----:B-1----:R-:W-:-:S05]  /*0880*/  IMAD.WIDE R2, R4, 0x4, R2 ;  /* 0x0000000404027825 */ /* 0x002fca00078e0202 */
[----:B------:R1:W5:Y:S01]  /*0890*/  LDG.E R19, desc[UR38][R2.64] ;  /* 0x0000002602137981 */ /* 0x000362000c1e1900 */
[----:B------:R-:W-:Y:S05]  /*08a0*/  BRA `(.L_x_476) ;  /* 0x0000000000287947 */ /* 0x000fea0003800000 */
.L_x_475:
[----:B------:R-:W-:Y:S01]  /*08b0*/  ULDC.64 UR4, c[0x0][0x770] ;  /* 0x0001dc0000047ab9 */ /* 0x000fe20000000a00 */
[----:B------:R-:W2:Y:S01]  /*08c0*/  LDC R19, c[0x0][0x280] ;  /* 0x0000a000ff137b82 */ /* 0x000ea20000000800 */
[----:B------:R-:W-:-:S04]  /*08d0*/  ISETP.NE.U32.AND P0, PT, RZ, UR4, PT ;  /* 0x00000004ff007c0c */ /* 0x000fc8000bf05070 */
[----:B------:R-:W-:-:S13]  /*08e0*/  ISETP.NE.AND.EX P0, PT, RZ, UR5, PT, P0 ;  /* 0x00000005ff007c0c */ /* 0x000fda000bf05300 */
[----:B------:R-:W-:Y:S05]  /*08f0*/  @!P0 BRA `(.L_x_476) ;  /* 0x0000000000148947 */ /* 0x000fea0003800000 */
[----:B------:R-:W1:Y:S02]  /*0900*/  LDC.64 R2, c[0x0][0x770] ;  /* 0x0001dc00ff027b82 */ /* 0x000e640000000a00 */
[----:B-1----:R-:W-:-:S05]  /*0910*/  IMAD.WIDE R2, R4, 0x4, R2 ;  /* 0x0000000404027825 */ /* 0x002fca00078e0202 */
[----:B--2---:R-:W2:Y:S04]  /*0920*/  LDG.E R19, desc[UR38][R2.64] ;  /* 0x0000002602137981 */ /* 0x004ea8000c1e1900 */
[----:B------:R-:W2:Y:S02]  /*0930*/  LDG.E R0, desc[UR38][R2.64+0x4] ;  /* 0x0000042602007981 */ /* 0x000ea4000c1e1900 */
[----:B--2---:R-:W-:-:S07]  /*0940*/  IMAD.IADD R19, R0, 0x1, -R19 ;  /* 0x0000000100137824 */ /* 0x004fce00078e0a13 */
.L_x_476:
[----:B------:R-:W-:Y:S02]  /*0950*/  ULDC.64 UR4, c[0x0][0x788] ;  /* 0x0001e20000047ab9 */ /* 0x000fe40000000a00 */
[----:B------:R-:W-:-:S04]  /*0960*/  ISETP.NE.U32.AND P0, PT, RZ, UR4, PT ;  /* 0x00000004ff007c0c */ /* 0x000fc8000bf05070 */
[----:B------:R-:W-:-:S13]  /*0970*/  ISETP.NE.AND.EX P0, PT, RZ, UR5, PT, P0 ;  /* 0x00000005ff007c0c */ /* 0x000fda000bf05300 */
[----:B------:R-:W-:Y:S05]  /*0980*/  @!P0 BRA `(.L_x_477) ;  /* 0x0000000000108947 */ /* 0x000fea0003800000 */
[----:B-1----:R-:W1:Y:S02]  /*0990*/  LDC.64 R2, c[0x0][0x788] ;  /* 0x0001e200ff027b82 */ /* 0x002e640000000a00 */
[----:B-1----:R-:W-:-:S05]  /*09a0*/  IMAD.WIDE R2, R4, 0x4, R2 ;  /* 0x0000000404027825 */ /* 0x002fca00078e0202 */
[----:B------:R1:W5:Y:S01]  /*09b0*/  LDG.E R18, desc[UR38][R2.64] ;  /* 0x0000002602127981 */ /* 0x000362000c1e1900 */
[----:B------:R-:W-:Y:S05]  /*09c0*/  BRA `(.L_x_478) ;  /* 0x0000000000247947 */ /* 0x000fea0003800000 */
.L_x_477:
[----:B------:R-:W-:Y:S02]  /*09d0*/  ULDC.64 UR4, c[0x0][0x778] ;  /* 0x0001de0000047ab9 */ /* 0x000fe40000000a00 */
[----:B------:R-:W-:-:S04]  /*09e0*/  ISETP.NE.U32.AND P0, PT, RZ, UR4, PT ;  /* 0x00000004ff007c0c */ /* 0x000fc8000bf05070 */
[----:B------:R-:W-:-:S13]  /*09f0*/  ISETP.NE.AND.EX P0, PT, RZ, UR5, PT, P0 ;  /* 0x00000005ff007c0c */ /* 0x000fda000bf05300 */
[----:B------:R-:W-:Y:S05]  /*0a00*/  @!P0 BRA `(.L_x_478) ;  /* 0x0000000000148947 */ /* 0x000fea0003800000 */
[----:B-1----:R-:W1:Y:S02]  /*0a10*/  LDC.64 R2, c[0x0][0x778] ;  /* 0x0001de00ff027b82 */ /* 0x002e640000000a00 */
[----:B-1----:R-:W-:-:S05]  /*0a20*/  IMAD.WIDE R2, R4, 0x4, R2 ;  /* 0x0000000404027825 */ /* 0x002fca00078e0202 */
[----:B------:R-:W3:Y:S04]  /*0a30*/  LDG.E R18, desc[UR38][R2.64] ;  /* 0x0000002602127981 */ /* 0x000ee8000c1e1900 */
[----:B------:R-:W3:Y:S02]  /*0a40*/  LDG.E R5, desc[UR38][R2.64+0x4] ;  /* 0x0000042602057981 */ /* 0x000ee4000c1e1900 */
[----:B---3--:R-:W-:-:S07]  /*0a50*/  IMAD.IADD R18, R5, 0x1, -R18 ;  /* 0x0000000105127824 */ /* 0x008fce00078e0a12 */
.L_x_478:
[----:B--2--5:R-:W-:Y:S02]  /*0a60*/  ISETP.GE.AND P1, PT, R19, 0x1, PT ;  /* 0x000000011300780c */ /* 0x024fe40003f26270 */
[----:B------:R-:W-:Y:S02]  /*0a70*/  CS2R R182, SRZ ;  /* 0x0000000000b67805 */ /* 0x000fe4000001ff00 */
[----:B------:R-:W-:Y:S02]  /*0a80*/  PLOP3.LUT P0, PT, PT, PT, PT, 0x80, 0x0 ;  /* 0x000000000000781c */ /* 0x000fe40003f0f070 */
        /* <DEDUP_REMOVED lines=31> */
[----:B------:R-:W-:Y:S06]  /*0c80*/  @!P1 BRA `(.L_x_479) ;  /* 0x00000040002c9947 */ /* 0x000fec0003800000 */
[----:B------:R-:W-:Y:S01]  /*0c90*/  MOV R0, RZ ;  /* 0x000000ff00007202 */ /* 0x000fe20000000f00 */
[----:B------:R-:W-:-:S03]  /*0ca0*/  ULDC UR36, c[0x0][0x744] ;  /* 0x0001d10000247ab9 */ /* 0x000fc60000000800 */
[----:B------:R-:W-:-:S13]  /*0cb0*/  LOP3.LUT P0, RZ, R0, 0x3ff, RZ, 0xc0, !PT ;  /* 0x000003ff00ff7812 */ /* 0x000fda000780c0ff */
[----:B------:R-:W-:Y:S05]  /*0cc0*/  @!P0 BRA `(.L_x_480) ;  /* 0x00000000007c8947 */ /* 0x000fea0003800000 */
[----:B-1----:R-:W-:Y:S01]  /*0cd0*/  MOV R2, 0x0 ;  /* 0x0000000000027802 */ /* 0x002fe20000000f00 */
        /* <DEDUP_REMOVED lines=15> */
.L_x_481:
        /* <DEDUP_REMOVED lines=15> */
.L_x_480:
[----:B-1----:R-:W1:Y:S01]  /*0ec0*/  S2R R3, SR_CgaCtaId ;  /* 0x0000000000037919 */ /* 0x002e620000008800 */
        /* <DEDUP_REMOVED lines=21> */
.L_x_483:
        /* <DEDUP_REMOVED lines=15> */
.L_x_482:
[----:B------:R-:W-:Y:S01]  /*1110*/  SHF.R.S32.HI R3, RZ, 0x1f, R16 ;  /* 0x0000001fff037819 */ /* 0x000fe20000011410 */
[----:B------:R-:W-:-:S03]  /*1120*/  UMOV UR4, 0xffffffff ;  /* 0xffffffff00047882 */ /* 0x000fc60000000000 */
[----:B------:R-:W-:-:S04]  /*1130*/  LEA.HI R0, R3, R16, RZ, 0x7 ;  /* 0x0000001003007211 */ /* 0x000fc800078f38ff */
[----:B------:R-:W-:Y:S01]  /*1140*/  SHF.R.S32.HI R13, RZ, 0x7, R0 ;  /* 0x00000007ff0d7819 */ /* 0x000fe20000011400 */
[----:B------:R-:W-:Y:S06]  /*1150*/  BRA.DIV UR4, `(.L_x_484) ;  /* 0x0000008a04307947 */ /* 0x000fec000b800000 */
[----:B------:R1:W2:Y:S02]  /*1160*/  SHFL.IDX PT, R14, R13, RZ, 0x1f ;  /* 0x00001fff0d0e7589 */ /* 0x0002a400000e0000 */
.L_x_587:
[----:B------:R-:W-:Y:S01]  /*1170*/  SHF.L.U32 R15, RZ, 0x1f, RZ ;  /* 0x0000001fff0f7819 */ /* 0x000fe200000006ff */
[----:B------:R-:W-:Y:S01]  /*1180*/  VIADD R19, R19, 0x7f ;  /* 0x0000007f13137836 */ /* 0x000fe20000000000 */
[----:B--2---:R-:W-:Y:S01]  /*1190*/  LEA.HI R2, R14, R14, RZ, 0x1 ;  /* 0x0000000e0e027211 */ /* 0x004fe200078f08ff */
[----:B------:R-:W-:Y:S01]  /*11a0*/  IMAD.IADD R18, R18, 0x1, -R17 ;  /* 0x0000000112127824 */ /* 0x000fe200078e0a11 */
[----:B------:R-:W2:Y:S01]  /*11b0*/  SYNCS.PHASECHK.TRANS64.TRYWAIT P0, [R226+URZ+0x30c00], R15 ;  /* 0x030c000fe20075a7 */ /* 0x000ea2000800017f */
[----:B------:R-:W-:Y:S02]  /*11c0*/  LOP3.LUT R5, R0, 0xffffff80, RZ, 0xc0, !PT ;  /* 0xffffff8000057812 */ /* 0x000fe400078ec0ff */
[----:B------:R-:W-:Y:S02]  /*11d0*/  LOP3.LUT R225, R2, 0xffffe, RZ, 0xc0, !PT ;  /* 0x000ffffe02e17812 */ /* 0x000fe400078ec0ff */
[CC--:B------:R-:W-:Y:S01]  /*11e0*/  LEA.HI R2, R3.reuse, R16.reuse, RZ, 0x5 ;  /* 0x0000001003027211 */ /* 0x0c0fe200078f28ff */
[----:B------:R-:W-:Y:S01]  /*11f0*/  IMAD.IADD R4, R16, 0x1, -R5 ;  /* 0x0000000110047824 */ /* 0x000fe200078e0a05 */
[----:B------:R-:W-:Y:S01]  /*1200*/  LEA.HI R0, R3, R16, RZ, 0x2 ;  /* 0x0000001003007211 */ /* 0x000fe200078f10ff */
[----:B------:R-:W-:Y:S01]  /*1210*/  IMAD.IADD R225, R14, 0x1, -R225 ;  /* 0x000000010ee17824 */ /* 0x000fe200078e0ae1 */
[----:B------:R-:W-:-:S02]  /*1220*/  LOP3.LUT R7, R2, 0xffffffe0, RZ, 0xc0, !PT ;  /* 0xffffffe002077812 */ /* 0x000fc400078ec0ff */
[----:B------:R-:W-:Y:S02]  /*1230*/  LOP3.LUT R9, R0, 0xfffffffc, RZ, 0xc0, !PT ;  /* 0xfffffffc00097812 */ /* 0x000fe400078ec0ff */
[CC--:B------:R-:W-:Y:S01]  /*1240*/  LEA.HI R6, R3.reuse, R16.reuse, RZ, 0x3 ;  /* 0x0000001003067211 */ /* 0x0c0fe200078f18ff */
[C---:B------:R-:W-:Y:S01]  /*1250*/  IMAD.IADD R7, R16.reuse, 0x1, -R7 ;  /* 0x0000000110077824 */ /* 0x040fe200078e0a07 */
[----:B------:R-:W-:Y:S01]  /*1260*/  LEA.HI R8, R3, R16, RZ, 0x4 ;  /* 0x0000001003087211 */ /* 0x000fe200078f20ff */
[C---:B------:R-:W-:Y:S01]  /*1270*/  IMAD.IADD R0, R16.reuse, 0x1, -R9 ;  /* 0x0000000110007824 */ /* 0x040fe200078e0a09 */
[----:B------:R-:W-:Y:S01]  /*1280*/  SHF.R.S32.HI R3, RZ, 0x5, R2 ;  /* 0x00000005ff037819 */ /* 0x000fe20000011402 */
[----:B------:R-:W-:Y:S01]  /*1290*/  IMAD.SHL.U32 R16, R16, 0x40, RZ ;  /* 0x0000004010107824 */ /* 0x000fe200078e00ff */
[----:B------:R-:W-:Y:S02]  /*12a0*/  SHF.R.S32.HI R2, RZ, 0x1f, R19 ;  /* 0x0000001fff027819 */ /* 0x000fe40000011413 */
[----:B------:R-:W-:Y:S01]  /*12b0*/  SHF.R.S32.HI R11, RZ, 0x4, R8 ;  /* 0x00000004ff0b7819 */ /* 0x000fe20000011408 */
[----:B------:R-:W-:Y:S01]  /*12c0*/  IMAD.SHL.U32 R5, R3, 0x10, RZ ;  /* 0x0000001003057824 */ /* 0x000fe200078e00ff */
[----:B------:R-:W-:-:S02]  /*12d0*/  LOP3.LUT R16, R16, 0x1c0, RZ, 0xc0, !PT ;  /* 0x000001c010107812 */ /* 0x000fc400078ec0ff */
[----:B------:R-:W-:Y:S02]  /*12e0*/  LEA.HI R235, R2, R19, RZ, 0x7 ;  /* 0x0000001302eb7211 */ /* 0x000fe400078f38ff */
[----:B------:R-:W-:Y:S02]  /*12f0*/  LEA.HI R8, R8, R11, RZ, 0x1 ;  /* 0x0000000b08087211 */ /* 0x000fe400078f08ff */
[----:B------:R-:W-:Y:S02]  /*1300*/  SHF.R.S32.HI R3, RZ, 0x1f, R4 ;  /* 0x0000001fff037819 */ /* 0x000fe40000011404 */
[----:B------:R-:W-:Y:S01]  /*1310*/  LOP3.LUT R5, R16, 0x30, R5, 0xf8, !PT ;  /* 0x0000003010057812 */ /* 0x000fe200078ef805 */
[----:B--2---:R-:W-:Y:S06]  /*1320*/  @P0 BRA `(.L_x_485) ;  /* 0x0000000000080947 */ /* 0x004fec0003800000 */
[----:B------:R-:W2:Y:S02]  /*1330*/  SYNCS.PHASECHK.TRANS64.TRYWAIT P0, [R226+URZ+0x30c00], R15 ;  /* 0x030c000fe20075a7 */ /* 0x000ea4000800017f */
[----:B--2---:R-:W-:Y:S05]  /*1340*/  @!P0 BRA `(.L_x_486) ;  /* 0x0000008400d08947 */ /* 0x004fea0003800000 */
.L_x_485:
[----:B------:R-:W3:Y:S01]  /*1350*/  LDL.LU R19, [R1+0x10] ;  /* 0x0000100001137983 */ /* 0x000ee20000300800 */
[----:B------:R-:W-:Y:S01]  /*1360*/  LOP3.LUT R9, R5, 0x8, R6, 0xf8, !PT ;  /* 0x0000000805097812 */ /* 0x000fe200078ef806 */
[----:B------:R-:W-:Y:S01]  /*1370*/  IMAD R17, R13, 0x400, R4 ;  /* 0x000004000d117824 */ /* 0x000fe200078e0204 */
[----:B------:R-:W-:Y:S02]  /*1380*/  LEA.HI R5, R3, R4, RZ, 0x5 ;  /* 0x0000000403057211 */ /* 0x000fe400078f28ff */
[----:B------:R-:W-:Y:S02]  /*1390*/  CS2R R182, SRZ ;  /* 0x0000000000b67805 */ /* 0x000fe4000001ff00 */
[----:B------:R-:W-:Y:S02]  /*13a0*/  SHF.R.S32.HI R2, RZ, 0x1f, R7 ;  /* 0x0000001fff027819 */ /* 0x000fe40000011407 */
[----:B------:R-:W-:Y:S02]  /*13b0*/  CS2R R180, SRZ ;  /* 0x0000000000b47805 */ /* 0x000fe4000001ff00 */
[----:B------:R-:W-:-:S02]  /*13c0*/  SHF.R.S32.HI R5, RZ, 0x5, R5 ;  /* 0x00000005ff057819 */ /* 0x000fc40000011405 */
[----:B------:R-:W-:Y:S02]  /*13d0*/  CS2R R178, SRZ ;  /* 0x0000000000b27805 */ /* 0x000fe4000001ff00 */
[----:B------:R-:W-:Y:S02]  /*13e0*/  LOP3.LUT R8, R8, 0x7ffffe, RZ, 0xc0, !PT ;  /* 0x007ffffe08087812 */ /* 0x000fe400078ec0ff */
[----:B------:R-:W-:Y:S02]  /*13f0*/  CS2R R176, SRZ ;  /* 0x0000000000b07805 */ /* 0x000fe4000001ff00 */
[----:B------:R-:W-:Y:S01]  /*1400*/  LEA.HI R3, R3, R4, RZ, 0x2 ;  /* 0x0000000403037211 */ /* 0x000fe200078f10ff */
[----:B------:R-:W-:Y:S01]  /*1410*/  IMAD R18, R5, -0x10, R18 ;  /* 0xfffffff005127824 */ /* 0x000fe200078e0212 */
[CC--:B------:R-:W-:Y:S01]  /*1420*/  LEA.HI R6, R2.reuse, R7.reuse, RZ, 0x3 ;  /* 0x0000000702067211 */ /* 0x0c0fe200078f18ff */
[----:B------:R-:W-:Y:S01]  /*1430*/  IMAD.IADD R12, R11, 0x1, -R8 ;  /* 0x000000010b0c7824 */ /* 0x000fe200078e0a08 */
[----:B------:R-:W-:-:S02]  /*1440*/  LEA.HI R7, R2, R7, RZ, 0x2 ;  /* 0x0000000702077211 */ /* 0x000fc400078f10ff */
[----:B------:R-:W-:Y:S02]  /*1450*/  CS2R R174, SRZ ;  /* 0x0000000000ae7805 */ /* 0x000fe4000001ff00 */
[C---:B------:R-:W-:Y:S01]  /*1460*/  LEA.HI R2, R13.reuse, R13, RZ, 0x1 ;  /* 0x0000000d0d027211 */ /* 0x040fe200078f08ff */
[----:B------:R-:W-:Y:S01]  /*1470*/  IMAD R12, R13, 0x10, R12 ;  /* 0x000000100d0c7824 */ /* 0x000fe200078e020c */
[----:B------:R-:W-:Y:S02]  /*1480*/  LOP3.LUT R5, R3, 0x7ffffffc, RZ, 0xc0, !PT ;  /* 0x7ffffffc03057812 */ /* 0x000fe400078ec0ff */
[----:B------:R-:W-:Y:S02]  /*1490*/  CS2R R172, SRZ ;  /* 0x0000000000ac7805 */ /* 0x000fe4000001ff00 */
[----:B------:R-:W-:Y:S02]  /*14a0*/  SHF.R.S32.HI R8, RZ, 0x2, R3 ;  /* 0x00000002ff087819 */ /* 0x000fe40000011403 */
[----:B------:R-:W-:-:S02]  /*14b0*/  CS2R R170, SRZ ;  /* 0x0000000000aa7805 */ /* 0x000fc4000001ff00 */
[----:B------:R-:W-:Y:S02]  /*14c0*/  SHF.R.S32.HI R3, RZ, 0x1f, R3 ;  /* 0x0000001fff037819 */ /* 0x000fe40000011403 */
[----:B------:R-:W-:Y:S02]  /*14d0*/  CS2R R168, SRZ ;  /* 0x0000000000a87805 */ /* 0x000fe4000001ff00 */
[----:B------:R-:W-:Y:S01]  /*14e0*/  LOP3.LUT R10, R2, 0xfffffffe, RZ, 0xc0, !PT ;  /* 0xfffffffe020a7812 */ /* 0x000fe200078ec0ff */
[----:B------:R-:W-:Y:S01]  /*14f0*/  IMAD.IADD R2, R4, 0x1, -R5 ;  /* 0x0000000104027824 */ /* 0x000fe200078e0a05 */
[----:B------:R-:W-:Y:S02]  /*1500*/  LEA.HI R5, R3, R8, RZ, 0x3 ;  /* 0x0000000803057211 */ /* 0x000fe400078f18ff */
[----:B------:R-:W-:Y:S02]  /*1510*/  CS2R R166, SRZ ;  /* 0x0000000000a67805 */ /* 0x000fe4000001ff00 */
[----:B------:R-:W-:Y:S01]  /*1520*/  SHF.R.S32.HI R4, RZ, 0x3, R6 ;  /* 0x00000003ff047819 */ /* 0x000fe20000011406 */
[----:B------:R-:W-:Y:S01]  /*1530*/  IMAD.IADD R10, R13, 0x1, -R10 ;  /* 0x000000010d0a7824 */ /* 0x000fe200078e0a0a */
[----:B------:R-:W-:-:S02]  /*1540*/  SHF.R.S32.HI R3, RZ, 0x1f, R6 ;  /* 0x0000001fff037819 */ /* 0x000fc40000011406 */
[----:B------:R-:W-:Y:S02]  /*1550*/  CS2R R164, SRZ ;  /* 0x0000000000a47805 */ /* 0x000fe4000001ff00 */
[----:B------:R-:W-:Y:S02]  /*1560*/  SHF.R.U32.HI R16, RZ, 0x3, R16 ;  /* 0x00000003ff107819 */ /* 0x000fe40000011610 */
[----:B------:R-:W-:Y:S02]  /*1570*/  CS2R R162, SRZ ;  /* 0x0000000000a27805 */ /* 0x000fe4000001ff00 */
[----:B------:R-:W-:Y:S02]  /*1580*/  LOP3.LUT R5, R5, 0xfffffff8, RZ, 0xc0, !PT ;  /* 0xfffffff805057812 */ /* 0x000fe400078ec0ff */
[----:B------:R-:W-:Y:S02]  /*1590*/  CS2R R160, SRZ ;  /* 0x0000000000a07805 */ /* 0x000fe4000001ff00 */
[----:B------:R-:W-:-:S02]  /*15a0*/  SHF.R.S32.HI R6, RZ, 0x2, R7 ;  /* 0x00000002ff067819 */ /* 0x000fc40000011407 */
[----:B------:R-:W-:Y:S02]  /*15b0*/  CS2R R158, SRZ ;  /* 0x00000000009e7805 */ /* 0x000fe4000001ff00 */
[----:B------:R-:W-:Y:S02]  /*15c0*/  LOP3.LUT R9, R9, R16, RZ, 0x3c, !PT ;  /* 0x0000001009097212 */ /* 0x000fe400078e3cff */
[----:B------:R-:W-:Y:S02]  /*15d0*/  CS2R R156, SRZ ;  /* 0x00000000009c7805 */ /* 0x000fe4000001ff00 */
[----:B------:R-:W-:Y:S01]  /*15e0*/  LEA.HI R3, R3, R4, RZ, 0x4 ;  /* 0x0000000403037211 */ /* 0x000fe200078f20ff */
[----:B------:R-:W-:Y:S01]  /*15f0*/  VIADD R14, R6, 0x18 ;  /* 0x00000018060e7836 */ /* 0x000fe20000000000 */
[----:B------:R-:W-:Y:S01]  /*1600*/  IADD3 R11, R18, R5, -R8 ;  /* 0x00000005120b7210 */ /* 0x000fe20007ffe808 */
[----:B------:R-:W-:Y:S01]  /*1610*/  VIADD R8, R6, 0x8 ;  /* 0x0000000806087836 */ /* 0x000fe20000000000 */
[----:B------:R-:W-:Y:S01]  /*1620*/  LOP3.LUT R5, R3, 0x1ffffff0, RZ, 0xc0, !PT ;  /* 0x1ffffff003057812 */ /* 0x000fe200078ec0ff */
[----:B------:R-:W-:Y:S01]  /*1630*/  IMAD.U32 R236, R12, 0x200, R9 ;  /* 0x000002000cec7824 */ /* 0x000fe200078e0009 */
[----:B------:R-:W-:Y:S01]  /*1640*/  LEA.HI R7, R7, R6, RZ, 0x1 ;  /* 0x0000000607077211 */ /* 0x000fe200078f08ff */
[----:B------:R-:W-:Y:S01]  /*1650*/  IMAD R3, R10, -0x40, R11 ;  /* 0xffffffc00a037824 */ /* 0x000fe200078e020b */
[----:B------:R-:W-:Y:S01]  /*1660*/  LEA.HI R9, R8, R8, RZ, 0x1 ;  /* 0x0000000808097211 */ /* 0x000fe200078f08ff */
[----:B------:R-:W-:Y:S01]  /*1670*/  VIADD R10, R6, 0x10 ;  /* 0x00000010060a7836 */ /* 0x000fe20000000000 */
[----:B------:R-:W-:Y:S01]  /*1680*/  LOP3.LUT R7, R7, 0xfffffffe, RZ, 0xc0, !PT ;  /* 0xfffffffe07077812 */ /* 0x000fe200078ec0ff */
[----:B------:R-:W-:Y:S01]  /*1690*/  IMAD.IADD R4, R4, 0x1, -R5 ;  /* 0x0000000104047824 */ /* 0x000fe200078e0a05 */
[----:B------:R-:W-:-:S02]  /*16a0*/  LOP3.LUT R5, R9, 0xfffffffe, RZ, 0xc0, !PT ;  /* 0xfffffffe09057812 */ /* 0x000fc400078ec0ff */
[----:B------:R-:W-:Y:S02]  /*16b0*/  CS2R R154, SRZ ;  /* 0x00000000009a7805 */ /* 0x000fe4000001ff00 */
[----:B------:R-:W-:Y:S01]  /*16c0*/  LEA.HI R11, R10, R10, RZ, 0x1 ;  /* 0x0000000a0a0b7211 */ /* 0x000fe200078f08ff */
[----:B------:R-:W-:Y:S01]  /*16d0*/  IMAD.IADD R7, R6, 0x1, -R7 ;  /* 0x0000000106077824 */ /* 0x000fe200078e0a07 */
[----:B------:R-:W-:Y:S01]  /*16e0*/  SHF.R.S32.HI R6, RZ, 0x1f, R9 ;  /* 0x0000001fff067819 */ /* 0x000fe20000011409 */
[----:B------:R-:W-:Y:S01]  /*16f0*/  IMAD.IADD R8, R8, 0x1, -R5 ;  /* 0x0000000108087824 */ /* 0x000fe200078e0a05 */
[----:B------:R-:W-:Y:S02]  /*1700*/  SHF.R.S32.HI R5, RZ, 0x1, R9 ;  /* 0x00000001ff057819 */ /* 0x000fe40000011409 */
[----:B------:R-:W-:Y:S02]  /*1710*/  CS2R R152, SRZ ;  /* 0x0000000000987805 */ /* 0x000fe4000001ff00 */
[----:B------:R-:W-:-:S02]  /*1720*/  SHF.R.S32.HI R9, RZ, 0x1, R11 ;  /* 0x00000001ff097819 */ /* 0x000fc4000001140b */
[----:B------:R-:W-:Y:S02]  /*1730*/  CS2R R214, SRZ ;  /* 0x0000000000d67805 */ /* 0x000fe4000001ff00 */
[----:B------:R-:W-:Y:S02]  /*1740*/  SHF.R.S32.HI R12, RZ, 0x1f, R11 ;  /* 0x0000001fff0c7819 */ /* 0x000fe4000001140b */
[----:B------:R-:W-:Y:S02]  /*1750*/  CS2R R212, SRZ ;  /* 0x0000000000d47805 */ /* 0x000fe4000001ff00 */
[----:B--2---:R-:W-:Y:S02]  /*1760*/  LEA.HI R15, R14, R14, RZ, 0x1 ;  /* 0x0000000e0e0f7211 */ /* 0x004fe400078f08ff */
[----:B------:R-:W-:Y:S02]  /*1770*/  CS2R R210, SRZ ;  /* 0x0000000000d27805 */ /* 0x000fe4000001ff00 */
[----:B------:R-:W-:-:S02]  /*1780*/  LEA.HI R6, R6, R5, RZ, 0x4 ;  /* 0x0000000506067211 */ /* 0x000fc400078f20ff */
[----:B------:R-:W-:Y:S02]  /*1790*/  CS2R R208, SRZ ;  /* 0x0000000000d07805 */ /* 0x000fe4000001ff00 */
[----:B------:R-:W-:Y:S02]  /*17a0*/  LEA.HI R12, R12, R9, RZ, 0x4 ;  /* 0x000000090c0c7211 */ /* 0x000fe400078f20ff */
[----:B------:R-:W-:Y:S02]  /*17b0*/  CS2R R206, SRZ ;  /* 0x0000000000ce7805 */ /* 0x000fe4000001ff00 */
[----:B-1----:R-:W-:Y:S02]  /*17c0*/  LOP3.LUT R13, R11, 0xfffffffe, RZ, 0xc0, !PT ;  /* 0xfffffffe0b0d7812 */ /* 0x002fe400078ec0ff */
[----:B------:R-:W-:Y:S02]  /*17d0*/  CS2R R204, SRZ ;  /* 0x0000000000cc7805 */ /* 0x000fe4000001ff00 */
[----:B------:R-:W-:-:S02]  /*17e0*/  SHF.R.S32.HI R11, RZ, 0x1, R15 ;  /* 0x00000001ff0b7819 */ /* 0x000fc4000001140f */
[----:B------:R-:W-:Y:S02]  /*17f0*/  CS2R R202, SRZ ;  /* 0x0000000000ca7805 */ /* 0x000fe4000001ff00 */
[----:B------:R-:W-:Y:S01]  /*1800*/  SHF.R.S32.HI R16, RZ, 0x1f, R15 ;  /* 0x0000001fff107819 */ /* 0x000fe2000001140f */
[----:B------:R-:W-:Y:S01]  /*1810*/  IMAD.IADD R13, R10, 0x1, -R13 ;  /* 0x000000010a0d7824 */ /* 0x000fe200078e0a0d */
[----:B------:R-:W-:Y:S02]  /*1820*/  LOP3.LUT R6, R6, 0x1ffffff0, RZ, 0xc0, !PT ;  /* 0x1ffffff006067812 */ /* 0x000fe400078ec0ff */
[----:B------:R-:W-:Y:S02]  /*1830*/  CS2R R200, SRZ ;  /* 0x0000000000c87805 */ /* 0x000fe4000001ff00 */
[----:B------:R-:W-:Y:S02]  /*1840*/  LOP3.LUT R12, R12, 0x1ffffff0, RZ, 0xc0, !PT ;  /* 0x1ffffff00c0c7812 */ /* 0x000fe400078ec0ff */
[----:B------:R-:W-:-:S02]  /*1850*/  CS2R R198, SRZ ;  /* 0x0000000000c67805 */ /* 0x000fc4000001ff00 */
[----:B------:R-:W-:Y:S01]  /*1860*/  LEA.HI R16, R16, R11, RZ, 0x4 ;  /* 0x0000000b10107211 */ /* 0x000fe200078f20ff */
[----:B------:R-:W-:Y:S01]  /*1870*/  IMAD.IADD R5, R5, 0x1, -R6 ;  /* 0x0000000105057824 */ /* 0x000fe200078e0a06 */
[----:B------:R-:W-:Y:S01]  /*1880*/  LOP3.LUT R15, R15, 0xfffffffe, RZ, 0xc0, !PT ;  /* 0xfffffffe0f0f7812 */ /* 0x000fe200078ec0ff */
[----:B------:R-:W-:Y:S01]  /*1890*/  IMAD.IADD R12, R9, 0x1, -R12 ;  /* 0x00000001090c7824 */ /* 0x000fe200078e0a0c */
[----:B------:R-:W-:Y:S01]  /*18a0*/  LOP3.LUT R16, R16, 0x1ffffff0, RZ, 0xc0, !PT ;  /* 0x1ffffff010107812 */ /* 0x000fe200078ec0ff */
[----:B------:R-:W-:Y:S01]  /*18b0*/  IMAD R6, R4, 0x8, R7 ;  /* 0x0000000804067824 */ /* 0x000fe200078e0207 */
[----:B------:R-:W-:Y:S01]  /*18c0*/  CS2R R196, SRZ ;  /* 0x0000000000c47805 */ /* 0x000fe2000001ff00 */
[----:B------:R-:W-:Y:S01]  /*18d0*/  IMAD R4, R5, 0x8, R8 ;  /* 0x0000000805047824 */ /* 0x000fe200078e0208 */
[----:B------:R-:W-:Y:S01]  /*18e0*/  CS2R R194, SRZ ;  /* 0x0000000000c27805 */ /* 0x000fe2000001ff00 */
[----:B------:R-:W-:Y:S01]  /*18f0*/  IMAD R5, R12, 0x8, R13 ;  /* 0x000000080c057824 */ /* 0x000fe200078e020d */
[----:B------:R1:W-:Y:S01]  /*1900*/  STL [R1+0x8], R6 ;  /* 0x0000080601007387 */ /* 0x0003e20000100800 */
[----:B------:R-:W-:Y:S01]  /*1910*/  IMAD.IADD R15, R14, 0x1, -R15 ;  /* 0x000000010e0f7824 */ /* 0x000fe200078e0a0f */
[----:B------:R-:W-:Y:S01]  /*1920*/  CS2R R192, SRZ ;  /* 0x0000000000c07805 */ /* 0x000fe2000001ff00 */
[----:B------:R-:W-:Y:S01]  /*1930*/  IMAD.IADD R16, R11, 0x1, -R16 ;  /* 0x000000010b107824 */ /* 0x000fe200078e0a10 */
[----:B------:R-:W-:Y:S01]  /*1940*/  STL [R1+0x4], R4 ;  /* 0x0000040401007387 */ /* 0x000fe20000100800 */
[----:B------:R-:W-:Y:S01]  /*1950*/  IMAD.SHL.U32 R9, R17, 0x4, RZ ;  /* 0x0000000411097824 */ /* 0x000fe200078e00ff */
[----:B------:R-:W-:Y:S01]  /*1960*/  CS2R R190, SRZ ;  /* 0x0000000000be7805 */ /* 0x000fe2000001ff00 */
[----:B------:R-:W-:Y:S01]  /*1970*/  IMAD R237, R16, 0x8, R15 ;  /* 0x0000000810ed7824 */ /* 0x000fe200078e020f */
[----:B------:R2:W-:Y:S01]  /*1980*/  STL [R1], R5 ;  /* 0x0000000501007387 */ /* 0x0005e20000100800 */
[----:B------:R-:W-:-:S02]  /*1990*/  CS2R R188, SRZ ;  /* 0x0000000000bc7805 */ /* 0x000fc4000001ff00 */
[----:B-1----:R-:W-:Y:S02]  /*19a0*/  CS2R R6, SRZ ;  /* 0x0000000000067805 */ /* 0x002fe4000001ff00 */
[----:B------:R-:W-:Y:S02]  /*19b0*/  CS2R R186, SRZ ;  /* 0x0000000000ba7805 */ /* 0x000fe4000001ff00 */
[----:B------:R-:W-:Y:S02]  /*19c0*/  CS2R R184, SRZ ;  /* 0x0000000000b87805 */ /* 0x000fe4000001ff00 */
[----:B------:R-:W-:Y:S01]  /*19d0*/  SHF.R.S32.HI R235, RZ, 0x7, R235 ;  /* 0x00000007ffeb7819 */ /* 0x000fe200000114eb */
[----:B------:R-:W-:Y:S02]  /*19e0*/  IMAD R8, R9, 0x4, R226 ;  /* 0x0000000409087824 */ /* 0x000fe400078e02e2 */
[----:B--2---:R-:W-:Y:S01]  /*19f0*/  IMAD.MOV.U32 R5, RZ, RZ, RZ ;  /* 0x000000ffff057224 */ /* 0x004fe200078e00ff */
[----:B---3--:R-:W-:-:S07]  /*1a00*/  LOP3.LUT R4, R19, 0x1, RZ, 0xfc, !PT ;  /* 0x0000000113047812 */ /* 0x008fce00078efcff */
.L_x_497:
[----:B------:R-:W-:-:S13]  /*1a10*/  ISETP.NE.AND P0, PT, R4, 0x3, PT ;  /* 0x000000030400780c */ /* 0x000fda0003f05270 */
[----:B-1----:R-:W-:Y:S05]  /*1a20*/  @!P0 BRA `(.L_x_487) ;  /* 0x0000000000048947 */ /* 0x002fea0003800000 */
[----:B------:R-:W-:Y:S01]  /*1a30*/  BPT.TRAP 0x1 ;  /* 0x000000040000795c */ /* 0x000fe20000300000 */
.L_x_487:
[----:B------:R-:W-:Y:S01]  /*1a40*/  IMAD R9, R7, 0x8, R226 ;  /* 0x0000000807097824 */ /* 0x000fe200078e02e2 */
[----:B------:R-:W-:-:S04]  /*1a50*/  SHF.L.U32 R12, R6, 0x1f, RZ ;  /* 0x0000001f060c7819 */ /* 0x000fc800000006ff */
[----:B------:R1:W2:Y:S01]  /*1a60*/  SYNCS.PHASECHK.TRANS64.TRYWAIT P1, [R9+URZ+0x30c10], R12 ;  /* 0x030c100c090075a7 */ /* 0x0002a2000802017f */
[----:B------:R-:W-:Y:S05]  /*1a70*/  @!P0 BRA `(.L_x_488) ;  /* 0x0000000000048947 */ /* 0x000fea0003800000 */
[----:B------:R-:W-:Y:S01]  /*1a80*/  BPT.TRAP 0x1 ;  /* 0x000000040000795c */ /* 0x000fe20000300000 */
.L_x_488:
[----:B------:R-:W-:-:S05]  /*1a90*/  VIADD R10, R226, 0x10000 ;  /* 0x00010000e20a7836 */ /* 0x000fca0000000000 */
[----:B------:R-:W-:-:S04]  /*1aa0*/  SHF.R.U32.HI R10, RZ, 0x4, R10 ;  /* 0x00000004ff0a7819 */ /* 0x000fc8000001160a */
[----:B------:R-:W-:Y:S01]  /*1ab0*/  LOP3.LUT R10, R10, 0x3fff, RZ, 0xc0, !PT ;  /* 0x00003fff0a0a7812 */ /* 0x000fe200078ec0ff */
[----:B--2---:R-:W-:Y:S06]  /*1ac0*/  @P1 BRA `(.L_x_489) ;  /* 0x0000000000081947 */ /* 0x004fec0003800000 */
[----:B------:R-:W2:Y:S02]  /*1ad0*/  SYNCS.PHASECHK.TRANS64.TRYWAIT P1, [R9+URZ+0x30c10], R12 ;  /* 0x030c100c090075a7 */ /* 0x000ea4000802017f */
[----:B--2---:R-:W-:Y:S05]  /*1ae0*/  @!P1 BRA `(.L_x_490) ;  /* 0x0000007c00fc9947 */ /* 0x004fea0003800000 */
.L_x_489:
        /* <DEDUP_REMOVED lines=18> */
[----:B------:R-:W-:Y:S01]  /*1c10*/  IMAD R216, R17, 0x4, R226 ;  /* 0x0000000411d87824 */ /* 0x000fe200078e02e2 */
[----:B------:R-:W-:-:S07]  /*1c20*/  ULOP3.LUT UR10, UR4, 0x10000, URZ, 0xfc, !UPT ;  /* 0x00010000040a7892 */ /* 0x000fce000f8efc3f */
        /* <DEDUP_REMOVED lines=14> */
[C---:B------:R-:W-:Y:S02]  /*1d10*/  IMAD R11, R2.reuse, 0x2, R11 ;  /* 0x00000002020b7824 */ /* 0x040fe400078e020b */
[----:B----4-:R-:W-:Y:S02]  /*1d20*/  IMAD R13, R7, 0x80, R13 ;  /* 0x00000080070d7824 */ /* 0x010fe400078e020d */
        /* <DEDUP_REMOVED lines=15> */
[--C-:B------:R-:W-:Y:S02]  /*1e20*/  IMAD R219, R15, 0x4, R220.reuse ;  /* 0x000000040fdb7824 */ /* 0x100fe400078e02dc */
        /* <DEDUP_REMOVED lines=11> */
.L_x_491:
[----:B------:R1:W1:Y:S01]  /*1ee0*/  SYNCS.PHASECHK.TRANS64.TRYWAIT P1, [R9+URZ+0x30c30], R12 ;  /* 0x030c300c090075a7 */ /* 0x000262000802017f */
[----:B------:R-:W-:Y:S05]  /*1ef0*/  @!P0 BRA `(.L_x_492) ;  /* 0x0000000000048947 */ /* 0x000fea0003800000 */
[----:B------:R-:W-:Y:S01]  /*1f00*/  BPT.TRAP 0x1 ;  /* 0x000000040000795c */ /* 0x000fe20000300000 */
.L_x_492:
[----:B------:R-:W-:-:S05]  /*1f10*/  VIADD R11, R226, 0x18000 ;  /* 0x00018000e20b7836 */ /* 0x000fca0000000000 */
[----:B------:R-:W-:-:S04]  /*1f20*/  SHF.R.U32.HI R11, RZ, 0x4, R11 ;  /* 0x00000004ff0b7819 */ /* 0x000fc8000001160b */
[----:B------:R-:W-:-:S04]  /*1f30*/  LOP3.LUT R218, R11, 0x3fff, RZ, 0xc0, !PT ;  /* 0x00003fff0bda7812 */ /* 0x000fc800078ec0ff */
[----:B------:R-:W-:Y:S01]  /*1f40*/  LOP3.LUT R14, R218, 0x10000, RZ, 0xfc, !PT ;  /* 0x00010000da0e7812 */ /* 0x000fe200078efcff */
[----:B-1----:R-:W-:Y:S06]  /*1f50*/  @P1 BRA `(.L_x_493) ;  /* 0x0000000000081947 */ /* 0x002fec0003800000 */
[----:B------:R-:W1:Y:S02]  /*1f60*/  SYNCS.PHASECHK.TRANS64.TRYWAIT P1, [R9+URZ+0x30c30], R12 ;  /* 0x030c300c090075a7 */ /* 0x000e64000802017f */
[----:B-1----:R-:W-:Y:S05]  /*1f70*/  @!P1 BRA `(.L_x_494) ;  /* 0x0000007800ec9947 */ /* 0x002fea0003800000 */
.L_x_493:
        /* <DEDUP_REMOVED lines=9> */
[C---:B------:R-:W-:Y:S01]  /*2010*/  VIADD R231, R0.reuse, 0x10 ;  /* 0x0000001000e77836 */ /* 0x040fe20000000000 */
[----:B---3--:R-:W1:Y:S01]  /*2020*/  SHFL.IDX PT, R15, R20, R232, 0x1f ;  /* 0x00001fe8140f7589 */ /* 0x008e6200000e0000 */
[C---:B------:R-:W-:Y:S01]  /*2030*/  ISETP.GT.AND P2, PT, R3.reuse, RZ, PT ;  /* 0x000000ff0300720c */ /* 0x040fe20003f44270 */
[----:B------:R-:W-:Y:S01]  /*2040*/  ULOP3.LUT UR9, UR9, 0x10000, URZ, 0xfc, !UPT ;  /* 0x0001000009097892 */ /* 0x000fe2000f8efc3f */
[----:B------:R-:W-:Y:S01]  /*2050*/  ISETP.GT.AND P1, PT, R3, 0x8, PT ;  /* 0x000000080300780c */ /* 0x000fe20003f24270 */
[----:B------:R-:W3:Y:S01]  /*2060*/  SHFL.IDX PT, R16, R20, R231, 0x1f ;  /* 0x00001fe714107589 */ /* 0x000ee200000e0000 */
[----:B------:R-:W-:Y:S01]  /*2070*/  FSEL R18, R93, -INF , P2 ;  /* 0xff8000005d127808 */ /* 0x000fe20001000000 */
[C---:B------:R-:W-:Y:S01]  /*2080*/  VIADD R233, R0.reuse, 0x8 ;  /* 0x0000000800e97836 */ /* 0x040fe20000000000 */
[----:B------:R-:W-:Y:S01]  /*2090*/  FSEL R22, R95, -INF , P1 ;  /* 0xff8000005f167808 */ /* 0x000fe20000800000 */
[----:B------:R-:W5:Y:S01]  /*20a0*/  SHFL.IDX PT, R11, R20, R0, 0x1f ;  /* 0x00001f00140b7589 */ /* 0x000f6200000e0000 */
[----:B------:R-:W-:Y:S01]  /*20b0*/  UMOV UR6, UR8 ;  /* 0x0000000800067c82 */ /* 0x000fe20008000000 */
[----:B------:R-:W-:Y:S01]  /*20c0*/  UMOV UR4, UR9 ;  /* 0x0000000900047c82 */ /* 0x000fe20008000000 */
[----:B------:R-:W-:Y:S01]  /*20d0*/  VIADD R228, R0, 0x1c ;  /* 0x0000001c00e47836 */ /* 0x000fe20000000000 */
[----:B------:R-:W-:Y:S01]  /*20e0*/  HGMMA.64x128x16.F32 R24, gdesc[UR4], RZ, !UPT, gsb0 ;  /* 0x01e00000041879f0 */ /* 0x000fe2000c0008ff */
[----:B------:R-:W-:Y:S01]  /*20f0*/  UIADD3 UR6, UR8, 0x2, URZ ;  /* 0x0000000208067890 */ /* 0x000fe2000fffe03f */
[----:B------:R-:W4:Y:S01]  /*2100*/  SHFL.IDX PT, R13, R20, R233, 0x1f ;  /* 0x00001fe9140d7589 */ /* 0x000f2200000e0000 */
[----:B------:R-:W-:Y:S01]  /*2110*/  UIADD3 UR4, UR9, 0x2, URZ ;  /* 0x0000000209047890 */ /* 0x000fe2000fffe03f */
[----:B------:R-:W-:Y:S01]  /*2120*/  FSEL R19, R96, -INF , P2 ;  /* 0xff80000060137808 */ /* 0x000fe20001000000 */
        /* <DEDUP_REMOVED lines=16> */
[--C-:B-----5:R-:W-:Y:S01]  /*2230*/  FFMA.FTZ R88, R88, UR36, -R11.reuse ;  /* 0x0000002458587c23 */ /* 0x120fe2000801080b */
[----:B------:R-:W-:Y:S01]  /*2240*/  FSEL R92, R92, -INF , P2 ;  /* 0xff8000005c5c7808 */ /* 0x000fe20001000000 */
[----:B------:R-:W-:Y:S01]  /*2250*/  FFMA.FTZ R11, R90, UR36, -R11 ;  /* 0x000000245a0b7c23 */ /* 0x000fe2000801080b */
[----:B------:R-:W-:Y:S01]  /*2260*/  SHFL.IDX PT, R18, R20, R230, 0x1f ;  /* 0x00001fe614127589 */ /* 0x000fe200000e0000 */
[----:B------:R5:W-:Y:S01]  /*2270*/  MUFU.EX2 R223, R88 ;  /* 0x0000005800df7308 */ /* 0x000be20000000800 */
[--C-:B----4-:R-:W-:Y:S01]  /*2280*/  FFMA.FTZ R14, R94, UR36, -R13.reuse ;  /* 0x000000245e0e7c23 */ /* 0x110fe2000801080d */
[----:B------:R-:W-:Y:S01]  /*2290*/  FFMA.FTZ R92, R92, UR36, -R13 ;  /* 0x000000245c5c7c23 */ /* 0x000fe2000801080d */
[----:B--2---:R-:W2:Y:S01]  /*22a0*/  SHFL.IDX PT, R23, R20, R228, 0x1f ;  /* 0x00001fe414177589 */ /* 0x004ea200000e0000 */
[----:B------:R-:W-:Y:S01]  /*22b0*/  FSEL R94, R103, -INF , P1 ;  /* 0xff800000675e7808 */ /* 0x000fe20000800000 */
[----:B------:R-:W-:Y:S01]  /*22c0*/  IMAD R218, R7, 0x400, R218 ;  /* 0x0000040007da7824 */ /* 0x000fe200078e02da */
[----:B------:R-:W-:Y:S01]  /*22d0*/  FSEL R100, R100, -INF , P2 ;  /* 0xff80000064647808 */ /* 0x000fe20001000000 */
[----:B------:R-:W4:Y:S01]  /*22e0*/  SHFL.IDX PT, R90, R227, R0, 0x1f ;  /* 0x00001f00e35a7589 */ /* 0x000f2200000e0000 */
[----:B------:R1:W-:Y:S01]  /*22f0*/  MUFU.EX2 R13, R92 ;  /* 0x0000005c000d7308 */ /* 0x0003e20000000800 */
[----:B-----5:R-:W-:-:S02]  /*2300*/  FSEL R88, R101, -INF , P2 ;  /* 0xff80000065587808 */ /* 0x020fc40001000000 */
[----:B------:R-:W-:Y:S01]  /*2310*/  FSEL R102, R102, -INF , P1 ;  /* 0xff80000066667808 */ /* 0x000fe20000800000 */
[----:B------:R-:W-:Y:S01]  /*2320*/  SHFL.IDX PT, R98, R227, R231, 0x1f ;  /* 0x00001fe7e3627589 */ /* 0x000fe200000e0000 */
[----:B------:R-:W-:Y:S02]  /*2330*/  FSEL R89, R89, -INF , P2 ;  /* 0xff80000059597808 */ /* 0x000fe40001000000 */
[----:B------:R-:W-:Y:S01]  /*2340*/  FSEL R91, R91, -INF , P1 ;  /* 0xff8000005b5b7808 */ /* 0x000fe20000800000 */
[----:B------:R5:W-:Y:S01]  /*2350*/  MUFU.EX2 R16, R22 ;  /* 0x0000001600107308 */ /* 0x000be20000000800 */
[----:B-1----:R-:W1:Y:S01]  /*2360*/  SHFL.IDX PT, R92, R227, R234, 0x1f ;  /* 0x00001feae35c7589 */ /* 0x002e6200000e0000 */
[--C-:B------:R-:W-:Y:S01]  /*2370*/  FFMA.FTZ R89, R89, UR36, -R12.reuse ;  /* 0x0000002459597c23 */ /* 0x100fe2000801080c */
[--C-:B---3--:R-:W-:Y:S01]  /*2380*/  FFMA.FTZ R100, R100, UR36, -R21.reuse ;  /* 0x0000002464647c23 */ /* 0x108fe20008010815 */
[----:B------:R-:W-:Y:S01]  /*2390*/  FSEL R97, R97, -INF , P2 ;  /* 0xff80000061617808 */ /* 0x000fe20001000000 */
[----:B------:R-:W-:Y:S01]  /*23a0*/  FFMA.FTZ R12, R91, UR36, -R12 ;  /* 0x000000245b0c7c23 */ /* 0x000fe2000801080c */
[----:B------:R-:W-:Y:S01]  /*23b0*/  FSEL R99, R99, -INF , P1 ;  /* 0xff80000063637808 */ /* 0x000fe20000800000 */
[----:B------:R-:W-:Y:S01]  /*23c0*/  SHFL.IDX PT, R96, R227, R232, 0x1f ;  /* 0x00001fe8e3607589 */ /* 0x000fe200000e0000 */
[----:B------:R3:W-:Y:S01]  /*23d0*/  MUFU.EX2 R224, R89 ;  /* 0x0000005900e07308 */ /* 0x0007e20000000800 */
[----:B-----5:R-:W-:Y:S01]  /*23e0*/  FFMA.FTZ R22, R102, UR36, -R21 ;  /* 0x0000002466167c23 */ /* 0x020fe20008010815 */
[----:B------:R-:W-:Y:S01]  /*23f0*/  FSEL R91, R106, -INF , P1 ;  /* 0xff8000006a5b7808 */ /* 0x000fe20000800000 */
[--C-:B--2---:R-:W-:Y:S01]  /*2400*/  FFMA.FTZ R95, R88, UR36, -R23.reuse ;  /* 0x00000024585f7c23 */ /* 0x104fe20008010817 */
[----:B------:R-:W-:Y:S01]  /*2410*/  FFMA.FTZ R88, R94, UR36, -R23 ;  /* 0x000000245e587c23 */ /* 0x000fe20008010817 */
[--C-:B------:R-:W-:Y:S01]  /*2420*/  FFMA.FTZ R97, R97, UR36, -R18.reuse ;  /* 0x0000002461617c23 */ /* 0x100fe20008010812 */
[----:B------:R-:W2:Y:S01]  /*2430*/  SHFL.IDX PT, R94, R227, R233, 0x1f ;  /* 0x00001fe9e35e7589 */ /* 0x000ea200000e0000 */
[----:B------:R-:W-:Y:S01]  /*2440*/  FFMA.FTZ R99, R99, UR36, -R18 ;  /* 0x0000002463637c23 */ /* 0x000fe20008010812 */
[----:B------:R5:W-:Y:S01]  /*2450*/  MUFU.EX2 R21, R100 ;  /* 0x0000006400157308 */ /* 0x000be20000000800 */
[----:B---3--:R-:W-:Y:S01]  /*2460*/  FSEL R89, R104, -INF , P2 ;  /* 0xff80000068597808 */ /* 0x008fe20001000000 */
[----:B------:R-:W-:Y:S01]  /*2470*/  SHFL.IDX PT, R101, R227, R229, 0x1f ;  /* 0x00001fe5e3657589 */ /* 0x000fe200000e0000 */
[----:B------:R-:W-:-:S02]  /*2480*/  FSEL R93, R108, -INF , P2 ;  /* 0xff8000006c5d7808 */ /* 0x000fc40001000000 */
[----:B------:R-:W-:Y:S01]  /*2490*/  FSEL R107, R107, -INF , P1 ;  /* 0xff8000006b6b7808 */ /* 0x000fe20000800000 */
[----:B------:R-:W-:Y:S01]  /*24a0*/  SHFL.IDX PT, R104, R227, R228, 0x1f ;  /* 0x00001fe4e3687589 */ /* 0x000fe200000e0000 */
[--C-:B----4-:R-:W-:Y:S01]  /*24b0*/  FFMA.FTZ R89, R89, UR36, -R90.reuse ;  /* 0x0000002459597c23 */ /* 0x110fe2000801085a */
[----:B------:R-:W-:Y:S01]  /*24c0*/  FFMA.FTZ R90, R91, UR36, -R90 ;  /* 0x000000245b5a7c23 */ /* 0x000fe2000801085a */
[----:B------:R3:W-:Y:S01]  /*24d0*/  MUFU.EX2 R18, R97 ;  /* 0x0000006100127308 */ /* 0x0007e20000000800 */
[----:B-----5:R-:W4:Y:S01]  /*24e0*/  SHFL.IDX PT, R100, R227, R230, 0x1f ;  /* 0x00001fe6e3647589 */ /* 0x020f2200000e0000 */
[----:B------:R-:W-:Y:S02]  /*24f0*/  FSEL R91, R105, -INF , P2 ;  /* 0xff800000695b7808 */ /* 0x000fe40001000000 */
[----:B------:R-:W-:Y:S01]  /*2500*/  FSEL R103, R114, -INF , P1 ;  /* 0xff80000072677808 */ /* 0x000fe20000800000 */
[----:B------:R-:W5:Y:S01]  /*2510*/  SHFL.IDX PT, R108, R222, R234, 0x1f ;  /* 0x00001feade6c7589 */ /* 0x000f6200000e0000 */
[----:B------:R-:W-:Y:S01]  /*2520*/  FSEL R115, R115, -INF , P1 ;  /* 0xff80000073737808 */ /* 0x000fe20000800000 */
[--C-:B-1----:R-:W-:Y:S01]  /*2530*/  FFMA.FTZ R91, R91, UR36, -R92.reuse ;  /* 0x000000245b5b7c23 */ /* 0x102fe2000801085c */
[----:B------:R1:W-:Y:S01]  /*2540*/  MUFU.EX2 R20, R99 ;  /* 0x0000006300147308 */ /* 0x0003e20000000800 */
[----:B---3--:R-:W-:Y:S01]  /*2550*/  FSEL R97, R110, -INF , P1 ;  /* 0xff8000006e617808 */ /* 0x008fe20000800000 */
[----:B------:R-:W-:Y:S01]  /*2560*/  FFMA.FTZ R92, R107, UR36, -R92 ;  /* 0x000000246b5c7c23 */ /* 0x000fe2000801085c */
[----:B------:R-:W-:Y:S01]  /*2570*/  FSEL R107, R121, -INF , P2 ;  /* 0xff800000796b7808 */ /* 0x000fe20001000000 */
[----:B------:R-:W-:Y:S01]  /*2580*/  SHFL.IDX PT, R114, R222, R231, 0x1f ;  /* 0x00001fe7de727589 */ /* 0x000fe200000e0000 */
[--C-:B--2---:R-:W-:Y:S01]  /*2590*/  FFMA.FTZ R93, R93, UR36, -R94.reuse ;  /* 0x000000245d5d7c23 */ /* 0x104fe2000801085e */
[----:B------:R-:W-:Y:S01]  /*25a0*/  FFMA.FTZ R94, R97, UR36, -R94 ;  /* 0x00000024615e7c23 */ /* 0x000fe2000801085e */
[----:B------:R-:W-:Y:S01]  /*25b0*/  FSEL R97, R112, -INF , P2 ;  /* 0xff80000070617808 */ /* 0x000fe20001000000 */
[----:B------:R-:W2:Y:S01]  /*25c0*/  SHFL.IDX PT, R121, R222, R228, 0x1f ;  /* 0x00001fe4de797589 */ /* 0x000ea200000e0000 */
[----:B-1----:R-:W-:Y:S01]  /*25d0*/  FSEL R99, R113, -INF , P2 ;  /* 0xff80000071637808 */ /* 0x002fe20001000000 */
[----:B------:R1:W-:Y:S01]  /*25e0*/  MUFU.EX2 R23, R95 ;  /* 0x0000005f00177308 */ /* 0x0003e20000000800 */
[----:B------:R-:W-:Y:S01]  /*25f0*/  FSEL R119, R119, -INF , P1 ;  /* 0xff80000077777808 */ /* 0x000fe20000800000 */
[--C-:B------:R-:W-:Y:S01]  /*2600*/  FFMA.FTZ R97, R97, UR36, -R98.reuse ;  /* 0x0000002461617c23 */ /* 0x100fe20008010862 */
[----:B------:R-:W-:Y:S01]  /*2610*/  FFMA.FTZ R98, R103, UR36, -R98 ;  /* 0x0000002467627c23 */ /* 0x000fe20008010862 */
[----:B------:R-:W-:Y:S01]  /*2620*/  FSEL R103, R117, -INF , P2 ;  /* 0xff80000075677808 */ /* 0x000fe20001000000 */
[----:B------:R-:W-:Y:S01]  /*2630*/  SHFL.IDX PT, R106, R222, R0, 0x1f ;  /* 0x00001f00de6a7589 */ /* 0x000fe200000e0000 */
[----:B------:R-:W-:Y:S01]  /*2640*/  FSEL R111, R111, -INF , P1 ;  /* 0xff8000006f6f7808 */ /* 0x000fe20000800000 */
[--C-:B----4-:R-:W-:Y:S01]  /*2650*/  FFMA.FTZ R99, R99, UR36, -R100.reuse ;  /* 0x0000002463637c23 */ /* 0x110fe20008010864 */
[----:B------:R-:W-:Y:S01]  /*2660*/  FFMA.FTZ R100, R115, UR36, -R100 ;  /* 0x0000002473647c23 */ /* 0x000fe20008010864 */
[----:B-1----:R-:W-:Y:S01]  /*2670*/  FSEL R95, R109, -INF , P2 ;  /* 0xff8000006d5f7808 */ /* 0x002fe20001000000 */
[----:B------:R-:W1:Y:S01]  /*2680*/  SHFL.IDX PT, R115, R222, R230, 0x1f ;  /* 0x00001fe6de737589 */ /* 0x000e6200000e0000 */
[--C-:B------:R-:W-:Y:S01]  /*2690*/  FFMA.FTZ R103, R103, UR36, -R104.reuse ;  /* 0x0000002467677c23 */ /* 0x100fe20008010868 */
[----:B------:R-:W-:Y:S01]  /*26a0*/  FFMA.FTZ R104, R119, UR36, -R104 ;  /* 0x0000002477687c23 */ /* 0x000fe20008010868 */
[----:B------:R-:W-:Y:S01]  /*26b0*/  FSEL R105, R120, -INF , P2 ;  /* 0xff80000078697808 */ /* 0x000fe20001000000 */
[----:B------:R-:W3:Y:S01]  /*26c0*/  SHFL.IDX PT, R119, R222, R229, 0x1f ;  /* 0x00001fe5de777589 */ /* 0x000ee200000e0000 */
[--C-:B------:R-:W-:Y:S01]  /*26d0*/  FFMA.FTZ R95, R95, UR36, -R96.reuse ;  /* 0x000000245f5f7c23 */ /* 0x100fe20008010860 */
[----:B------:R-:W-:Y:S01]  /*26e0*/  FFMA.FTZ R96, R111, UR36, -R96 ;  /* 0x000000246f607c23 */ /* 0x000fe20008010860 */
[----:B------:R-:W-:Y:S01]  /*26f0*/  FSEL R111, R122, -INF , P1 ;  /* 0xff8000007a6f7808 */ /* 0x000fe20000800000 */
[--C-:B-----5:R-:W-:Y:S01]  /*2700*/  FFMA.FTZ R107, R107, UR36, -R108.reuse ;  /* 0x000000246b6b7c23 */ /* 0x120fe2000801086c */
[----:B------:R-:W4:Y:S01]  /*2710*/  SHFL.IDX PT, R122, R216, R0, 0x1f ;  /* 0x00001f00d87a7589 */ /* 0x000f2200000e0000 */
[----:B------:R-:W-:Y:S01]  /*2720*/  FSEL R102, R116, -INF , P2 ;  /* 0xff80000074667808 */ /* 0x000fe20001000000 */
[----:B------:R-:W5:Y:S01]  /*2730*/  MUFU.EX2 R11, R11 ;  /* 0x0000000b000b7308 */ /* 0x000f620000000800 */
[----:B------:R-:W-:Y:S01]  /*2740*/  FSEL R120, R133, -INF , P2 ;  /* 0xff80000085787808 */ /* 0x000fe20001000000 */
[----:B------:R-:W-:Y:S01]  /*2750*/  SHFL.IDX PT, R112, R222, R232, 0x1f ;  /* 0x00001fe8de707589 */ /* 0x000fe200000e0000 */
[----:B------:R-:W-:Y:S01]  /*2760*/  FSEL R118, R118, -INF , P1 ;  /* 0xff80000076767808 */ /* 0x000fe20000800000 */
[----:B------:R-:W-:Y:S01]  /*2770*/  FFMA.FTZ R102, R102, UR36, -R101 ;  /* 0x0000002466667c23 */ /* 0x000fe20008010865 */
[----:B------:R-:W-:Y:S01]  /*2780*/  FSEL R123, R123, -INF , P1 ;  /* 0xff8000007b7b7808 */ /* 0x000fe20000800000 */
[----:B--2---:R-:W-:Y:S01]  /*2790*/  FFMA.FTZ R227, R120, UR36, -R121 ;  /* 0x0000002478e37c23 */ /* 0x004fe20008010879 */
[----:B------:R-:W-:Y:S01]  /*27a0*/  FSEL R113, R128, -INF , P2 ;  /* 0xff80000080717808 */ /* 0x000fe20001000000 */
[----:B------:R-:W-:Y:S01]  /*27b0*/  FFMA.FTZ R101, R118, UR36, -R101 ;  /* 0x0000002476657c23 */ /* 0x000fe20008010865 */
[----:B------:R-:W-:Y:S01]  /*27c0*/  FSEL R116, R129, -INF , P2 ;  /* 0xff80000081747808 */ /* 0x000fe20001000000 */
[----:B------:R-:W2:Y:S01]  /*27d0*/  SHFL.IDX PT, R120, R216, R229, 0x1f ;  /* 0x00001fe5d8787589 */ /* 0x000ea200000e0000 */
[----:B------:R-:W-:Y:S01]  /*27e0*/  FSEL R117, R130, -INF , P1 ;  /* 0xff80000082757808 */ /* 0x000fe20000800000 */
[----:B------:R-:W-:Y:S01]  /*27f0*/  FFMA.FTZ R108, R123, UR36, -R108 ;  /* 0x000000247b6c7c23 */ /* 0x000fe2000801086c */
[----:B------:R-:W-:Y:S01]  /*2800*/  FSEL R118, R131, -INF , P1 ;  /* 0xff80000083767808 */ /* 0x000fe20000800000 */
[----:B------:R-:W5:Y:S01]  /*2810*/  SHFL.IDX PT, R123, R216, R233, 0x1f ;  /* 0x00001fe9d87b7589 */ /* 0x000f6200000e0000 */
[--C-:B------:R-:W-:Y:S01]  /*2820*/  FFMA.FTZ R113, R113, UR36, -R114.reuse ;  /* 0x0000002471717c23 */ /* 0x100fe20008010872 */
[--C-:B-1----:R-:W-:Y:S01]  /*2830*/  FFMA.FTZ R116, R116, UR36, -R115.reuse ;  /* 0x0000002474747c23 */ /* 0x102fe20008010873 */
[----:B------:R-:W-:Y:S01]  /*2840*/  FFMA.FTZ R114, R117, UR36, -R114 ;  /* 0x0000002475727c23 */ /* 0x000fe20008010872 */
[----:B------:R-:W1:Y:S01]  /*2850*/  SHFL.IDX PT, R130, R216, R234, 0x1f ;  /* 0x00001fead8827589 */ /* 0x000e6200000e0000 */
[----:B------:R-:W-:Y:S01]  /*2860*/  FFMA.FTZ R115, R118, UR36, -R115 ;  /* 0x0000002476737c23 */ /* 0x000fe20008010873 */
[----:B------:R-:W-:Y:S01]  /*2870*/  FSEL R117, R132, -INF , P2 ;  /* 0xff80000084757808 */ /* 0x000fe20001000000 */
[--C-:B------:R-:W-:Y:S01]  /*2880*/  FFMA.FTZ R105, R105, UR36, -R106.reuse ;  /* 0x0000002469697c23 */ /* 0x100fe2000801086a */
[----:B------:R-:W-:Y:S01]  /*2890*/  FSEL R118, R134, -INF , P1 ;  /* 0xff80000086767808 */ /* 0x000fe20000800000 */
[----:B------:R-:W-:Y:S01]  /*28a0*/  FFMA.FTZ R106, R111, UR36, -R106 ;  /* 0x000000246f6a7c23 */ /* 0x000fe2000801086a */
[----:B------:R-:W-:Y:S01]  /*28b0*/  FSEL R111, R125, -INF , P2 ;  /* 0xff8000007d6f7808 */ /* 0x000fe20001000000 */
[--C-:B---3--:R-:W-:Y:S01]  /*28c0*/  FFMA.FTZ R117, R117, UR36, -R119.reuse ;  /* 0x0000002475757c23 */ /* 0x108fe20008010877 */
[----:B------:R-:W-:Y:S01]  /*28d0*/  FSEL R125, R136, -INF , P2 ;  /* 0xff800000887d7808 */ /* 0x000fe20001000000 */
[----:B------:R-:W-:Y:S01]  /*28e0*/  FFMA.FTZ R118, R118, UR36, -R119 ;  /* 0x0000002476767c23 */ /* 0x000fe20008010877 */
[----:B------:R-:W-:Y:S01]  /*28f0*/  FSEL R119, R138, -INF , P1 ;  /* 0xff8000008a777808 */ /* 0x000fe20000800000 */
[----:B------:R-:W-:-:S02]  /*2900*/  WARPGROUP.DEPBAR.LE gsb0, 0x0 ;  /* 0x00008000000079c5 */ /* 0x000fc40000010000 */
[----:B------:R-:W-:Y:S01]  /*2910*/  WARPGROUP.ARRIVE ;  /* 0x00000000000079c5 */ /* 0x000fe20000000000 */
[----:B------:R-:W-:Y:S01]  /*2920*/  FSEL R110, R124, -INF , P2 ;  /* 0xff8000007c6e7808 */ /* 0x000fe20001000000 */
[--C-:B----4-:R-:W-:Y:S01]  /*2930*/  FFMA.FTZ R125, R125, UR36, -R122.reuse ;  /* 0x000000247d7d7c23 */ /* 0x110fe2000801087a */
[----:B------:R-:W-:Y:S01]  /*2940*/  FSEL R124, R135, -INF , P1 ;  /* 0xff800000877c7808 */ /* 0x000fe20000800000 */
[----:B------:R-:W-:Y:S01]  /*2950*/  FFMA.FTZ R122, R119, UR36, -R122 ;  /* 0x00000024777a7c23 */ /* 0x000fe2000801087a */
[----:B------:R-:W-:Y:S01]  /*2960*/  FSEL R119, R148, -INF , P2 ;  /* 0xff80000094777808 */ /* 0x000fe20001000000 */
[----:B------:R-:W-:Y:S01]  /*2970*/  HGMMA.64x128x16.F32 R24, gdesc[UR4], R24, gsb0 ;  /* 0x01e00000041879f0 */ /* 0x000fe20008000818 */
[----:B------:R-:W-:Y:S01]  /*2980*/  UIADD3 UR6, UR8, 0x4, URZ ;  /* 0x0000000408067890 */ /* 0x000fe2000fffe03f */
[----:B------:R-:W-:Y:S01]  /*2990*/  FSEL R135, R150, -INF , P1 ;  /* 0xff80000096877808 */ /* 0x000fe20000800000 */
[----:B------:R-:W-:Y:S01]  /*29a0*/  UIADD3 UR4, UR9, 0x4, URZ ;  /* 0x0000000409047890 */ /* 0x000fe2000fffe03f */
[----:B------:R-:W-:Y:S01]  /*29b0*/  FSEL R127, R127, -INF , P1 ;  /* 0xff8000007f7f7808 */ /* 0x000fe20000800000 */
[----:B------:R-:W-:Y:S01]  /*29c0*/  UMOV UR7, 0x40000040 ;  /* 0x4000004000077882 */ /* 0x000fe20000000000 */
[----:B------:R-:W-:Y:S01]  /*29d0*/  UMOV UR5, 0x40000040 ;  /* 0x4000004000057882 */ /* 0x000fe20000000000 */
[----:B------:R-:W-:Y:S01]  /*29e0*/  FSEL R140, R140, -INF , P2 ;  /* 0xff8000008c8c7808 */ /* 0x000fe20001000000 */
[----:B------:R-:W-:Y:S01]  /*29f0*/  FFMA.FTZ R121, R124, UR36, -R121 ;  /* 0x000000247c797c23 */ /* 0x000fe20008010879 */
[----:B------:R-:W-:Y:S01]  /*2a00*/  FSEL R142, R142, -INF , P1 ;  /* 0xff8000008e8e7808 */ /* 0x000fe20000800000 */
[----:B--2---:R-:W-:Y:S01]  /*2a10*/  FFMA.FTZ R124, R119, UR36, -R120 ;  /* 0x00000024777c7c23 */ /* 0x004fe20008010878 */
[----:B------:R-:W-:Y:S01]  /*2a20*/  FSEL R131, R137, -INF , P2 ;  /* 0xff80000089837808 */ /* 0x000fe20001000000 */
[----:B------:R-:W-:Y:S01]  /*2a30*/  FFMA.FTZ R111, R111, UR36, -R112 ;  /* 0x000000246f6f7c23 */ /* 0x000fe20008010870 */
[----:B------:R-:W-:Y:S01]  /*2a40*/  FSEL R139, R139, -INF , P1 ;  /* 0xff8000008b8b7808 */ /* 0x000fe20000800000 */
[----:B------:R-:W-:Y:S01]  /*2a50*/  FFMA.FTZ R120, R135, UR36, -R120 ;  /* 0x0000002487787c23 */ /* 0x000fe20008010878 */
[----:B------:R-:W-:Y:S01]  /*2a60*/  FFMA.FTZ R112, R127, UR36, -R112 ;  /* 0x000000247f707c23 */ /* 0x000fe20008010870 */
[--C-:B-----5:R-:W-:Y:S01]  /*2a70*/  FFMA.FTZ R127, R140, UR36, -R123.reuse ;  /* 0x000000248c7f7c23 */ /* 0x120fe2000801087b */
[----:B------:R-:W2:Y:S01]  /*2a80*/  SHFL.IDX PT, R109, R222, R233, 0x1f ;  /* 0x00001fe9de6d7589 */ /* 0x000ea200000e0000 */
[----:B------:R-:W-:Y:S01]  /*2a90*/  FFMA.FTZ R123, R142, UR36, -R123 ;  /* 0x000000248e7b7c23 */ /* 0x000fe2000801087b */
[--C-:B-1----:R-:W-:Y:S01]  /*2aa0*/  FFMA.FTZ R131, R131, UR36, -R130.reuse ;  /* 0x0000002483837c23 */ /* 0x102fe20008010882 */
[----:B------:R-:W-:Y:S01]  /*2ab0*/  FFMA.FTZ R130, R139, UR36, -R130 ;  /* 0x000000248b827c23 */ /* 0x000fe20008010882 */
[----:B------:R-:W-:Y:S01]  /*2ac0*/  FSEL R126, R126, -INF , P1 ;  /* 0xff8000007e7e7808 */ /* 0x000fe20000800000 */
[----:B------:R-:W1:Y:S01]  /*2ad0*/  SHFL.IDX PT, R128, R216, R230, 0x1f ;  /* 0x00001fe6d8807589 */ /* 0x000e6200000e0000 */
[----:B------:R-:W-:Y:S01]  /*2ae0*/  FSEL R129, R141, -INF , P2 ;  /* 0xff8000008d817808 */ /* 0x000fe20001000000 */
[----:B------:R-:W-:Y:S01]  /*2af0*/  MUFU.EX2 R12, R12 ;  /* 0x0000000c000c7308 */ /* 0x000fe20000000800 */
[----:B------:R-:W-:Y:S01]  /*2b00*/  FSEL R134, R144, -INF , P2 ;  /* 0xff80000090867808 */ /* 0x000fe20001000000 */
[----:B------:R-:W3:Y:S01]  /*2b10*/  SHFL.IDX PT, R133, R216, R231, 0x1f ;  /* 0x00001fe7d8857589 */ /* 0x000ee200000e0000 */
[----:B------:R-:W-:-:S02]  /*2b20*/  FSEL R145, R145, -INF , P2 ;  /* 0xff80000091917808 */ /* 0x000fc40001000000 */
[----:B------:R-:W-:Y:S02]  /*2b30*/  FSEL R149, R149, -INF , P2 ;  /* 0xff80000095957808 */ /* 0x000fe40001000000 */
[----:B------:R-:W-:Y:S01]  /*2b40*/  FSEL R151, R151, -INF , P1 ;  /* 0xff80000097977808 */ /* 0x000fe20000800000 */
[----:B------:R-:W4:Y:S01]  /*2b50*/  MUFU.EX2 R14, R14 ;  /* 0x0000000e000e7308 */ /* 0x000f220000000800 */
[----:B------:R-:W-:Y:S02]  /*2b60*/  FSEL R146, R146, -INF , P1 ;  /* 0xff80000092927808 */ /* 0x000fe40000800000 */
[----:B------:R-:W-:Y:S02]  /*2b70*/  FSEL R143, R143, -INF , P1 ;  /* 0xff8000008f8f7808 */ /* 0x000fe40000800000 */
[----:B------:R-:W-:-:S03]  /*2b80*/  FSEL R147, R147, -INF , P1 ;  /* 0xff80000093937808 */ /* 0x000fc60000800000 */
[----:B------:R-:W-:Y:S01]  /*2b90*/  MUFU.EX2 R17, R17 ;  /* 0x0000001100117308 */ /* 0x000fe20000000800 */
[--C-:B--2---:R-:W-:Y:S01]  /*2ba0*/  FFMA.FTZ R110, R110, UR36, -R109.reuse ;  /* 0x000000246e6e7c23 */ /* 0x104fe2000801086d */
[----:B------:R-:W-:Y:S02]  /*2bb0*/  FFMA.FTZ R109, R126, UR36, -R109 ;  /* 0x000000247e6d7c23 */ /* 0x000fe4000801086d */
[----:B------:R-:W2:Y:S01]  /*2bc0*/  SHFL.IDX PT, R126, R216, R232, 0x1f ;  /* 0x00001fe8d87e7589 */ /* 0x000ea200000e0000 */
[--C-:B-1----:R-:W-:Y:S01]  /*2bd0*/  FFMA.FTZ R132, R145, UR36, -R128.reuse ;  /* 0x0000002491847c23 */ /* 0x102fe20008010880 */
[----:B------:R-:W-:Y:S02]  /*2be0*/  FFMA.FTZ R128, R147, UR36, -R128 ;  /* 0x0000002493807c23 */ /* 0x000fe40008010880 */
[----:B------:R-:W1:Y:S01]  /*2bf0*/  SHFL.IDX PT, R216, R216, R228, 0x1f ;  /* 0x00001fe4d8d87589 */ /* 0x000e6200000e0000 */
[----:B------:R-:W-:Y:S01]  /*2c00*/  MUFU.EX2 R116, R116 ;  /* 0x0000007400747308 */ /* 0x000fe20000000800 */
[--C-:B---3--:R-:W-:Y:S01]  /*2c10*/  FFMA.FTZ R134, R134, UR36, -R133.reuse ;  /* 0x0000002486867c23 */ /* 0x108fe20008010885 */
[----:B------:R-:W-:-:S06]  /*2c20*/  FFMA.FTZ R133, R146, UR36, -R133 ;  /* 0x0000002492857c23 */ /* 0x000fcc0008010885 */
[----:B------:R-:W-:Y:S08]  /*2c30*/  MUFU.EX2 R114, R114 ;  /* 0x0000007200727308 */ /* 0x000ff00000000800 */
[----:B------:R-:W-:Y:S01]  /*2c40*/  MUFU.EX2 R109, R109 ;  /* 0x0000006d006d7308 */ /* 0x000fe20000000800 */
[--C-:B--2---:R-:W-:Y:S01]  /*2c50*/  FFMA.FTZ R129, R129, UR36, -R126.reuse ;  /* 0x0000002481817c23 */ /* 0x104fe2000801087e */
[----:B------:R-:W-:Y:S01]  /*2c60*/  FFMA.FTZ R126, R143, UR36, -R126 ;  /* 0x000000248f7e7c23 */ /* 0x000fe2000801087e */
[--C-:B-1----:R-:W-:Y:S01]  /*2c70*/  FFMA.FTZ R119, R149, UR36, -R216.reuse ;  /* 0x0000002495777c23 */ /* 0x102fe200080108d8 */
[----:B------:R-:W-:-:S04]  /*2c80*/  FFMA.FTZ R222, R151, UR36, -R216 ;  /* 0x0000002497de7c23 */ /* 0x000fc800080108d8 */
[----:B------:R-:W-:Y:S08]  /*2c90*/  MUFU.EX2 R112, R112 ;  /* 0x0000007000707308 */ /* 0x000ff00000000800 */
[----:B------:R-:W-:Y:S08]  /*2ca0*/  MUFU.EX2 R113, R113 ;  /* 0x0000007100717308 */ /* 0x000ff00000000800 */
[----:B------:R-:W-:Y:S08]  /*2cb0*/  MUFU.EX2 R117, R117 ;  /* 0x0000007500757308 */ /* 0x000ff00000000800 */
[----:B------:R-:W1:Y:S08]  /*2cc0*/  MUFU.EX2 R22, R22 ;  /* 0x0000001600167308 */ /* 0x000e700000000800 */
[----:B------:R-:W2:Y:S08]  /*2cd0*/  MUFU.EX2 R88, R88 ;  /* 0x0000005800587308 */ /* 0x000eb00000000800 */
[----:B------:R-:W-:Y:S08]  /*2ce0*/  MUFU.EX2 R110, R110 ;  /* 0x0000006e006e7308 */ /* 0x000ff00000000800 */
[----:B------:R-:W-:Y:S08]  /*2cf0*/  MUFU.EX2 R111, R111 ;  /* 0x0000006f006f7308 */ /* 0x000ff00000000800 */
[----:B------:R-:W-:Y:S01]  /*2d00*/  MUFU.EX2 R115, R115 ;  /* 0x0000007300737308 */ /* 0x000fe20000000800 */
[----:B------:R-:W-:-:S02]  /*2d10*/  WARPGROUP.DEPBAR.LE gsb0, 0x0 ;  /* 0x00008000000079c5 */ /* 0x000fc40000010000 */
[----:B------:R-:W-:-:S05]  /*2d20*/  WARPGROUP.ARRIVE ;  /* 0x00000000000079c5 */ /* 0x000fca0000000000 */
[----:B------:R-:W-:Y:S01]  /*2d30*/  MUFU.EX2 R19, R19 ;  /* 0x0000001300137308 */ /* 0x000fe20000000800 */
[----:B------:R-:W-:Y:S01]  /*2d40*/  HGMMA.64x128x16.F32 R24, gdesc[UR4], R24, gsb0 ;  /* 0x01e00000041879f0 */ /* 0x000fe20008000818 */
[----:B------:R-:W-:Y:S02]  /*2d50*/  UIADD3 UR6, UR8, 0x6, URZ ;  /* 0x0000000608067890 */ /* 0x000fe4000fffe03f */
[----:B------:R-:W-:-:S04]  /*2d60*/  UIADD3 UR4, UR9, 0x6, URZ ;  /* 0x0000000609047890 */ /* 0x000fc8000fffe03f */
[----:B------:R-:W3:Y:S01]  /*2d70*/  MUFU.EX2 R105, R105 ;  /* 0x0000006900697308 */ /* 0x000ee20000000800 */
[----:B------:R-:W-:Y:S01]  /*2d80*/  UMOV UR7, 0x40000040 ;  /* 0x4000004000077882 */ /* 0x000fe20000000000 */
[----:B------:R-:W-:-:S06]  /*2d90*/  UMOV UR5, 0x40000040 ;  /* 0x4000004000057882 */ /* 0x000fcc0000000000 */
[----:B------:R-:W5:Y:S08]  /*2da0*/  MUFU.EX2 R106, R106 ;  /* 0x0000006a006a7308 */ /* 0x000f700000000800 */
[----:B------:R-:W-:Y:S08]  /*2db0*/  MUFU.EX2 R107, R107 ;  /* 0x0000006b006b7308 */ /* 0x000ff00000000800 */
[----:B------:R-:W-:Y:S08]  /*2dc0*/  MUFU.EX2 R108, R108 ;  /* 0x0000006c006c7308 */ /* 0x000ff00000000800 */
[----:B------:R-:W5:Y:S08]  /*2dd0*/  MUFU.EX2 R89, R89 ;  /* 0x0000005900597308 */ /* 0x000f700000000800 */
        /* <DEDUP_REMOVED lines=17> */
[----:B------:R-:W-:Y:S01]  /*2ef0*/  UMOV UR7, 0x40000040 ;  /* 0x4000004000077882 */ /* 0x000fe20000000000 */
[----:B------:R-:W-:-:S04]  /*2f00*/  R2UR UR5, R226 ;  /* 0x00000000e20572ca */ /* 0x000fc800000e0000 */
[----:B------:R-:W-:Y:S08]  /*2f10*/  MUFU.EX2 R103, R103 ;  /* 0x0000006700677308 */ /* 0x000ff00000000800 */
[----:B------:R-:W-:Y:S01]  /*2f20*/  MUFU.EX2 R104, R104 ;  /* 0x0000006800687308 */ /* 0x000fe20000000800 */
[----:B------:R-:W-:Y:S01]  /*2f30*/  UMOV UR6, UR4 ;  /* 0x0000000400067c82 */ /* 0x000fe20008000000 */
[----:B------:R-:W-:-:S04]  /*2f40*/  USHF.R.U32.HI UR5, URZ, 0x4, UR5 ;  /* 0x000000043f057899 */ /* 0x000fc80008011605 */
[----:B------:R-:W-:Y:S02]  /*2f50*/  ULOP3.LUT UR9, UR5, 0x3fff, URZ, 0xc0, !UPT ;  /* 0x00003fff05097892 */ /* 0x000fe4000f8ec03f */
[----:B------:R-:W-:Y:S01]  /*2f60*/  MUFU.EX2 R118, R118 ;  /* 0x0000007600767308 */ /* 0x000fe20000000800 */
[----:B------:R-:W-:-:S07]  /*2f70*/  UMOV UR5, 0x40000040 ;  /* 0x4000004000057882 */ /* 0x000fce0000000000 */
        /* <DEDUP_REMOVED lines=9> */
[----:B------:R-:W4:Y:S04]  /*3010*/  LDS R217, [R217+0x400] ;  /* 0x00040000d9d97984 */ /* 0x000f280000000800 */
[----:B------:R-:W-:Y:S04]  /*3020*/  LDS R221, [R221+0x400] ;  /* 0x00040000dddd7984 */ /* 0x000fe80000000800 */
[----:B------:R-:W-:Y:S04]  /*3030*/  LDS R219, [R219+0x400] ;  /* 0x00040000dbdb7984 */ /* 0x000fe80000000800 */
[----:B------:R-:W-:Y:S04]  /*3040*/  LDS R220, [R220+0x400] ;  /* 0x00040000dcdc7984 */ /* 0x000fe80000000800 */
[----:B----4-:R-:W4:Y:S04]  /*3050*/  SHFL.IDX PT, R135, R217, R0, 0x1f ;  /* 0x00001f00d9877589 */ /* 0x010f2800000e0000 */
[----:B------:R-:W1:Y:S04]  /*3060*/  SHFL.IDX PT, R136, R217, R234, 0x1f ;  /* 0x00001fead9887589 */ /* 0x000e6800000e0000 */
[----:B------:R-:W2:Y:S04]  /*3070*/  SHFL.IDX PT, R140, R217, R233, 0x1f ;  /* 0x00001fe9d98c7589 */ /* 0x000ea800000e0000 */
[----:B------:R-:W3:Y:S04]  /*3080*/  SHFL.IDX PT, R142, R217, R230, 0x1f ;  /* 0x00001fe6d98e7589 */ /* 0x000ee800000e0000 */
[----:B------:R-:W5:Y:S04]  /*3090*/  SHFL.IDX PT, R138, R217, R232, 0x1f ;  /* 0x00001fe8d98a7589 */ /* 0x000f6800000e0000 */
[----:B------:R-:W5:Y:S01]  /*30a0*/  SHFL.IDX PT, R139, R217, R231, 0x1f ;  /* 0x00001fe7d98b7589 */ /* 0x000f6200000e0000 */
[--C-:B----4-:R-:W-:Y:S01]  /*30b0*/  FADD.FTZ R24, R24, -R135.reuse ;  /* 0x8000008718187221 */ /* 0x110fe20000010000 */
[----:B------:R-:W-:-:S02]  /*30c0*/  FADD.FTZ R26, R26, -R135 ;  /* 0x800000871a1a7221 */ /* 0x000fc40000010000 */
[----:B------:R-:W4:Y:S01]  /*30d0*/  SHFL.IDX PT, R144, R217, R229, 0x1f ;  /* 0x00001fe5d9907589 */ /* 0x000f2200000e0000 */
        /* <DEDUP_REMOVED lines=8> */
[--C-:B---3--:R-:W-:Y:S01]  /*3160*/  FADD.FTZ R140, R33, -R142.reuse ;  /* 0x8000008e218c7221 */ /* 0x108fe20000010000 */
[----:B------:R-:W-:Y:S01]  /*3170*/  FADD.FTZ R142, R35, -R142 ;  /* 0x8000008e238e7221 */ /* 0x000fe20000010000 */
[----:B------:R-:W3:Y:S01]  /*3180*/  SHFL.IDX PT, R33, R221, R231, 0x1f ;  /* 0x00001fe7dd217589 */ /* 0x000ee200000e0000 */
        /* <DEDUP_REMOVED lines=9> */
[----:B------:R-:W-:Y:S01]  /*3220*/  FMUL.FTZ R141, R15, R141 ;  /* 0x0000008d0f8d7220 */ /* 0x000fe20000410000 */
[----:B------:R-:W-:Y:S01]  /*3230*/  FMUL.FTZ R142, R20, R142 ;  /* 0x0000008e148e7220 */ /* 0x000fe20000410000 */
[----:B------:R-:W5:Y:S01]  /*3240*/  SHFL.IDX PT, R34, R221, R229, 0x1f ;  /* 0x00001fe5dd227589 */ /* 0x000f6200000e0000 */
[--C-:B----4-:R-:W-:Y:S01]  /*3250*/  FADD.FTZ R143, R36, -R144.reuse ;  /* 0x80000090248f7221 */ /* 0x110fe20000010000 */
[----:B------:R-:W-:Y:S01]  /*3260*/  MUFU.EX2 R31, R122 ;  /* 0x0000007a001f7308 */ /* 0x000fe20000000800 */
[----:B------:R-:W-:Y:S01]  /*3270*/  FADD.FTZ R38, R38, -R144 ;  /* 0x8000009026267221 */ /* 0x000fe20000010000 */
[----:B-1----:R-:W1:Y:S01]  /*3280*/  SHFL.IDX PT, R121, R221, R233, 0x1f ;  /* 0x00001fe9dd797589 */ /* 0x002e6200000e0000 */
[--C-:B------:R-:W-:Y:S01]  /*3290*/  FADD.FTZ R37, R37, -R217.reuse ;  /* 0x800000d925257221 */ /* 0x100fe20000010000 */
[----:B------:R-:W-:Y:S01]  /*32a0*/  FADD.FTZ R39, R39, -R217 ;  /* 0x800000d927277221 */ /* 0x000fe20000010000 */
[----:B------:R-:W-:Y:S01]  /*32b0*/  FMUL.FTZ R38, R22, R38 ;  /* 0x0000002616267220 */ /* 0x000fe20000410000 */
[----:B------:R-:W4:Y:S01]  /*32c0*/  SHFL.IDX PT, R150, R219, R232, 0x1f ;  /* 0x00001fe8db967589 */ /* 0x000f2200000e0000 */
[--C-:B--2---:R-:W-:Y:S01]  /*32d0*/  FADD.FTZ R40, R40, -R145.reuse ;  /* 0x8000009128287221 */ /* 0x104fe20000010000 */
[----:B------:R-:W-:Y:S01]  /*32e0*/  FADD.FTZ R42, R42, -R145 ;  /* 0x800000912a2a7221 */ /* 0x000fe20000010000 */
[----:B------:R-:W2:Y:S01]  /*32f0*/  MUFU.EX2 R28, R227 ;  /* 0x000000e3001c7308 */ /* 0x000ea20000000800 */
        /* <DEDUP_REMOVED lines=15> */
[----:B------:R3:W-:Y:S01]  /*33f0*/  MUFU.EX2 R32, R131 ;  /* 0x0000008300207308 */ /* 0x0007e20000000800 */
[--C-:B-1----:R-:W-:Y:S01]  /*3400*/  FADD.FTZ R44, R44, -R121.reuse ;  /* 0x800000792c2c7221 */ /* 0x102fe20000010000 */
[----:B------:R-:W-:Y:S01]  /*3410*/  FADD.FTZ R46, R46, -R121 ;  /* 0x800000792e2e7221 */ /* 0x000fe20000010000 */
[----:B--2---:R-:W1:Y:S01]  /*3420*/  SHFL.IDX PT, R130, R220, R228, 0x1f ;  /* 0x00001fe4dc827589 */ /* 0x004e6200000e0000 */
[----:B------:R-:W-:Y:S01]  /*3430*/  FMUL.FTZ R56, R105, R56 ;  /* 0x0000003869387220 */ /* 0x000fe20000410000 */
[--C-:B----4-:R-:W-:Y:S01]  /*3440*/  FADD.FTZ R61, R61, -R150.reuse ;  /* 0x800000963d3d7221 */ /* 0x110fe20000010000 */
[----:B------:R-:W-:Y:S01]  /*3450*/  FADD.FTZ R63, R63, -R150 ;  /* 0x800000963f3f7221 */ /* 0x000fe20000010000 */
[----:B------:R-:W2:Y:S01]  /*3460*/  SHFL.IDX PT, R121, R219, R230, 0x1f ;  /* 0x00001fe6db797589 */ /* 0x000ea200000e0000 */
[----:B------:R-:W4:Y:S01]  /*3470*/  MUFU.EX2 R34, R127 ;  /* 0x0000007f00227308 */ /* 0x000f220000000800 */
[----:B------:R-:W-:Y:S01]  /*3480*/  FMUL.FTZ R61, R111, R61 ;  /* 0x0000003d6f3d7220 */ /* 0x000fe20000410000 */
[----:B------:R-:W-:Y:S01]  /*3490*/  FMUL.FTZ R63, R112, R63 ;  /* 0x0000003f703f7220 */ /* 0x000fe20000410000 */
[----:B---3--:R-:W3:Y:S01]  /*34a0*/  SHFL.IDX PT, R131, R220, R231, 0x1f ;  /* 0x00001fe7dc837589 */ /* 0x008ee200000e0000 */
[--C-:B------:R-:W-:Y:S01]  /*34b0*/  FADD.FTZ R150, R77, -R146.reuse ;  /* 0x800000924d967221 */ /* 0x100fe20000010000 */
[----:B------:R-:W-:Y:S01]  /*34c0*/  FADD.FTZ R216, R79, -R146 ;  /* 0x800000924fd87221 */ /* 0x000fe20000010000 */
[----:B------:R-:W-:Y:S01]  /*34d0*/  FMUL.FTZ R58, R106, R58 ;  /* 0x0000003a6a3a7220 */ /* 0x000fe20000410000 */
[----:B------:R-:W4:Y:S01]  /*34e0*/  SHFL.IDX PT, R125, R219, R229, 0x1f ;  /* 0x00001fe5db7d7589 */ /* 0x000f2200000e0000 */
[--C-:B-----5:R-:W-:Y:S01]  /*34f0*/  FADD.FTZ R45, R45, -R36.reuse ;  /* 0x800000242d2d7221 */ /* 0x120fe20000010000 */
[----:B------:R-:W-:Y:S01]  /*3500*/  FADD.FTZ R47, R47, -R36 ;  /* 0x800000242f2f7221 */ /* 0x000fe20000010000 */
[----:B------:R-:W-:Y:S01]  /*3510*/  FMUL.FTZ R40, R89, R40 ;  /* 0x0000002859287220 */ /* 0x000fe20000410000 */
[----:B------:R-:W5:Y:S01]  /*3520*/  SHFL.IDX PT, R151, R219, R233, 0x1f ;  /* 0x00001fe9db977589 */ /* 0x000f6200000e0000 */
[----:B------:R-:W5:Y:S01]  /*3530*/  MUFU.EX2 R36, R129 ;  /* 0x0000008100247308 */ /* 0x000f620000000800 */
[--C-:B------:R-:W-:Y:S01]  /*3540*/  FADD.FTZ R49, R49, -R35.reuse ;  /* 0x8000002331317221 */ /* 0x100fe20000010000 */
[----:B------:R-:W-:Y:S01]  /*3550*/  FADD.FTZ R51, R51, -R35 ;  /* 0x8000002333337221 */ /* 0x000fe20000010000 */
[----:B------:R-:W5:Y:S01]  /*3560*/  SHFL.IDX PT, R122, R219, R228, 0x1f ;  /* 0x00001fe4db7a7589 */ /* 0x000f6200000e0000 */
[--C-:B------:R-:W-:Y:S01]  /*3570*/  FADD.FTZ R66, R66, -R147.reuse ;  /* 0x8000009342427221 */ /* 0x100fe20000010000 */
[----:B------:R-:W-:Y:S01]  /*3580*/  FADD.FTZ R64, R64, -R147 ;  /* 0x8000009340407221 */ /* 0x000fe20000010000 */
[----:B------:R-:W-:Y:S01]  /*3590*/  FMUL.FTZ R41, R91, R41 ;  /* 0x000000295b297220 */ /* 0x000fe20000410000 */
[----:B------:R-:W5:Y:S01]  /*35a0*/  SHFL.IDX PT, R217, R219, R234, 0x1f ;  /* 0x00001feadbd97589 */ /* 0x000f6200000e0000 */
[----:B-1----:R-:W-:Y:S01]  /*35b0*/  FADD.FTZ R218, R85, -R130 ;  /* 0x8000008255da7221 */ /* 0x002fe20000010000 */
[----:B------:R-:W-:Y:S01]  /*35c0*/  FMUL.FTZ R85, R12, R136 ;  /* 0x000000880c557220 */ /* 0x000fe20000410000 */
[----:B------:R1:W1:Y:S01]  /*35d0*/  MUFU.EX2 R35, R123 ;  /* 0x0000007b00237308 */ /* 0x0002620000000800 */
[----:B------:R-:W1:Y:S01]  /*35e0*/  SHFL.IDX PT, R149, R220, R233, 0x1f ;  /* 0x00001fe9dc957589 */ /* 0x000e6200000e0000 */
[--C-:B--2---:R-:W-:Y:S01]  /*35f0*/  FADD.FTZ R65, R65, -R121.reuse ;  /* 0x8000007941417221 */ /* 0x104fe20000010000 */
[----:B------:R-:W-:Y:S01]  /*3600*/  FADD.FTZ R121, R67, -R121 ;  /* 0x8000007943797221 */ /* 0x000fe20000010000 */
[----:B------:R-:W-:Y:S01]  /*3610*/  F2FP.F16.F32.PACK_AB R85, R85, R26 ;  /* 0x0000001a5555723e */ /* 0x000fe200000000ff */
[----:B------:R-:W2:Y:S01]  /*3620*/  SHFL.IDX PT, R148, R220, R229, 0x1f ;  /* 0x00001fe5dc947589 */ /* 0x000ea200000e0000 */
[--C-:B---3--:R-:W-:Y:S01]  /*3630*/  FADD.FTZ R146, R80, -R131.reuse ;  /* 0x8000008350927221 */ /* 0x108fe20000010000 */
[----:B------:R-:W-:Y:S01]  /*3640*/  FADD.FTZ R131, R82, -R131 ;  /* 0x8000008352837221 */ /* 0x000fe20000010000 */
[----:B------:R-:W-:Y:S01]  /*3650*/  FMUL.FTZ R82, R21, R143 ;  /* 0x0000008f15527220 */ /* 0x000fe20000410000 */
[----:B------:R-:W3:Y:S01]  /*3660*/  SHFL.IDX PT, R221, R221, R228, 0x1f ;  /* 0x00001fe4dddd7589 */ /* 0x000ee200000e0000 */
[----:B------:R-:W-:Y:S01]  /*3670*/  FMUL.FTZ R26, R17, R27 ;  /* 0x0000001b111a7220 */ /* 0x000fe20000410000 */
[----:B------:R-:W-:Y:S01]  /*3680*/  FMUL.FTZ R80, R16, R138 ;  /* 0x0000008a10507220 */ /* 0x000fe20000410000 */
[----:B------:R-:W-:Y:S01]  /*3690*/  FMUL.FTZ R27, R18, R140 ;  /* 0x0000008c121b7220 */ /* 0x000fe20000410000 */
[----:B------:R-:W3:Y:S01]  /*36a0*/  SHFL.IDX PT, R144, R220, R230, 0x1f ;  /* 0x00001fe6dc907589 */ /* 0x000ee200000e0000 */
[----:B------:R-:W-:Y:S01]  /*36b0*/  F2FP.F16.F32.PACK_AB R82, R37, R82 ;  /* 0x000000522552723e */ /* 0x000fe200000000ff */
[----:B----4-:R-:W-:Y:S01]  /*36c0*/  FADD.FTZ R67, R70, -R125 ;  /* 0x8000007d46437221 */ /* 0x010fe20000010000 */
[----:B------:R-:W4:Y:S01]  /*36d0*/  MUFU.EX2 R37, R222 ;  /* 0x000000de00257308 */ /* 0x000f220000000800 */
[----:B------:R-:W-:Y:S01]  /*36e0*/  SHFL.IDX PT, R145, R220, R234, 0x1f ;  /* 0x00001feadc917589 */ /* 0x000fe200000e0000 */
[----:B-----5:R-:W-:Y:S01]  /*36f0*/  FADD.FTZ R62, R62, -R151 ;  /* 0x800000973e3e7221 */ /* 0x020fe20000010000 */
[----:B-1----:R-:W-:Y:S01]  /*3700*/  FADD.FTZ R123, R68, -R125 ;  /* 0x8000007d447b7221 */ /* 0x002fe20000010000 */
[----:B------:R-:W-:Y:S01]  /*3710*/  FADD.FTZ R70, R69, -R122 ;  /* 0x8000007a45467221 */ /* 0x000fe20000010000 */
[----:B------:R-:W1:Y:S01]  /*3720*/  SHFL.IDX PT, R127, R220, R0, 0x1f ;  /* 0x00001f00dc7f7589 */ /* 0x000e6200000e0000 */
[----:B------:R-:W-:Y:S01]  /*3730*/  FADD.FTZ R130, R87, -R130 ;  /* 0x8000008257827221 */ /* 0x000fe20000010000 */
        /* <DEDUP_REMOVED lines=8> */
[----:B------:R-:W-:Y:S01]  /*37c0*/  FADD.FTZ R60, R60, -R151 ;  /* 0x800000973c3c7221 */ /* 0x000fe20000010000 */
[--C-:B------:R-:W-:Y:S01]  /*37d0*/  FADD.FTZ R57, R57, -R217.reuse ;  /* 0x800000d939397221 */ /* 0x100fe20000010000 */
[----:B------:R-:W-:Y:S01]  /*37e0*/  FADD.FTZ R59, R59, -R217 ;  /* 0x800000d93b3b7221 */ /* 0x000fe20000010000 */
[----:B------:R-:W-:Y:S01]  /*37f0*/  FADD.FTZ R147, R76, -R149 ;  /* 0x800000954c937221 */ /* 0x000fe20000010000 */
[----:B--2---:R-:W-:Y:S01]  /*3800*/  FADD.FTZ R217, R84, -R148 ;  /* 0x8000009454d97221 */ /* 0x004fe20000010000 */
[--C-:B---3--:R-:W-:Y:S01]  /*3810*/  FADD.FTZ R53, R53, -R221.reuse ;  /* 0x800000dd35357221 */ /* 0x108fe20000010000 */
[----:B------:R-:W-:Y:S01]  /*3820*/  FADD.FTZ R55, R55, -R221 ;  /* 0x800000dd37377221 */ /* 0x000fe20000010000 */
[----:B------:R-:W-:Y:S01]  /*3830*/  FADD.FTZ R122, R71, -R122 ;  /* 0x8000007a477a7221 */ /* 0x000fe20000010000 */
[----:B------:R-:W-:Y:S01]  /*3840*/  FADD.FTZ R148, R86, -R148 ;  /* 0x8000009456947221 */ /* 0x000fe20000010000 */
[----:B------:R-:W-:Y:S01]  /*3850*/  FADD.FTZ R151, R81, -R144 ;  /* 0x8000009051977221 */ /* 0x000fe20000010000 */
[----:B------:R-:W-:Y:S01]  /*3860*/  FMUL.FTZ R84, R223, R24 ;  /* 0x00000018df547220 */ /* 0x000fe20000410000 */
[----:B------:R-:W-:Y:S01]  /*3870*/  FMUL.FTZ R86, R13, R137 ;  /* 0x000000890d567220 */ /* 0x000fe20000410000 */
[----:B------:R-:W-:Y:S01]  /*3880*/  FMUL.FTZ R60, R110, R60 ;  /* 0x0000003c6e3c7220 */ /* 0x000fe20000410000 */
[----:B------:R-:W-:Y:S01]  /*3890*/  FMUL.FTZ R26, R115, R121 ;  /* 0x00000079731a7220 */ /* 0x000fe20000410000 */
[----:B------:R-:W-:Y:S01]  /*38a0*/  F2FP.F16.F32.PACK_AB R71, R63, R62 ;  /* 0x0000003e3f47723e */ /* 0x000fe200000000ff */
[----:B-1----:R-:W-:Y:S01]  /*38b0*/  FADD.FTZ R125, R72, -R127 ;  /* 0x8000007f487d7221 */ /* 0x002fe20000010000 */
[----:B------:R-:W-:Y:S01]  /*38c0*/  F2FP.F16.F32.PACK_AB R64, R25, R64 ;  /* 0x000000401940723e */ /* 0x000fe200000000ff */
[----:B------:R-:W-:Y:S01]  /*38d0*/  FADD.FTZ R129, R73, -R145 ;  /* 0x8000009149817221 */ /* 0x000fe20000010000 */
[----:B------:R-:W-:Y:S01]  /*38e0*/  F2FP.F16.F32.PACK_AB R66, R27, R66 ;  /* 0x000000421b42723e */ /* 0x000fe200000000ff */
        /* <DEDUP_REMOVED lines=53> */
[----:B----4-:R-:W-:Y:S01]  /*3c40*/  FMUL.FTZ R130, R37, R130 ;  /* 0x0000008225827220 */ /* 0x010fe20000410000 */
[----:B------:R-:W-:Y:S01]  /*3c50*/  F2FP.F16.F32.PACK_AB R72, R49, R48 ;  /* 0x000000303148723e */ /* 0x000fe200000000ff */
[----:B------:R-:W-:Y:S01]  /*3c60*/  STSM.16.MT88.4 [R38+0x20c00], R84 ;  /* 0x020c005426007844 */ /* 0x000fe20000004200 */
[----:B------:R-:W-:Y:S01]  /*3c70*/  F2FP.F16.F32.PACK_AB R73, R51, R50 ;  /* 0x000000323349723e */ /* 0x000fe200000000ff */
[----:B------:R-:W-:Y:S01]  /*3c80*/  VIADD R227, R226, 0x20c00 ;  /* 0x00020c00e2e37836 */ /* 0x000fe20000000000 */
        /* <DEDUP_REMOVED lines=154> */
.L_x_495:
        /* <DEDUP_REMOVED lines=68> */
.L_x_496:
        /* <DEDUP_REMOVED lines=11> */
[----:B------:R-:W-:Y:S01]  /*4b20*/  ULDC UR4, c[0x0][0x740] ;  /* 0x0001d00000047ab9 */ /* 0x000fe20000000800 */
[----:B------:R-:W-:Y:S01]  /*4b30*/  PLOP3.LUT P0, PT, PT, PT, PT, 0x8, 0x0 ;  /* 0x000000000000781c */ /* 0x000fe20003f0e170 */
        /* <DEDUP_REMOVED lines=31> */
[----:B------:R-:W-:-:S07]  /*4d30*/  FMUL.FTZ R183, R183, UR4 ;  /* 0x00000004b7b77c20 */ /* 0x000fce0008410000 */
.L_x_479:
[----:B------:R-:W-:Y:S05]  /*4d40*/  @P0 BRA `(.L_x_498) ;  /* 0x0000001000900947 */ /* 0x000fea0003800000 */
[----:B-1----:R-:W2:Y:S01]  /*4d50*/  LDL R25, [R1+0xc] ;  /* 0x00000c0001197983 */ /* 0x002ea20000100800 */
[----:B------:R-:W1:Y:S01]  /*4d60*/  S2UR UR5, SR_CgaCtaId ;  /* 0x00000000000579c3 */ /* 0x000e620000008800 */
[----:B------:R-:W-:Y:S01]  /*4d70*/  UMOV UR4, 0x400 ;  /* 0x0000040000047882 */ /* 0x000fe20000000000 */
[----:B------:R-:W-:Y:S01]  /*4d80*/  F2FP.F16.F32.PACK_AB R184, R185, R184 ;  /* 0x000000b8b9b8723e */ /* 0x000fe200000000ff */
[----:B------:R-:W3:Y:S01]  /*4d90*/  S2R R0, SR_TID.X ;  /* 0x0000000000007919 */ /* 0x000ee20000002100 */
[----:B------:R-:W-:Y:S02]  /*4da0*/  F2FP.F16.F32.PACK_AB R185, R187, R186 ;  /* 0x000000babbb9723e */ /* 0x000fe400000000ff */
[----:B------:R-:W-:Y:S02]  /*4db0*/  F2FP.F16.F32.PACK_AB R192, R193, R192 ;  /* 0x000000c0c1c0723e */ /* 0x000fe400000000ff */
[----:B------:R-:W4:Y:S01]  /*4dc0*/  LDC.64 R8, c[0x0][0x870] ;  /* 0x00021c00ff087b82 */ /* 0x000f220000000a00 */
[----:B------:R-:W-:-:S02]  /*4dd0*/  F2FP.F16.F32.PACK_AB R186, R189, R188 ;  /* 0x000000bcbdba723e */ /* 0x000fc400000000ff */
[----:B------:R-:W-:Y:S02]  /*4de0*/  F2FP.F16.F32.PACK_AB R187, R191, R190 ;  /* 0x000000bebfbb723e */ /* 0x000fe400000000ff */
[----:B------:R-:W-:Y:S02]  /*4df0*/  F2FP.F16.F32.PACK_AB R193, R195, R194 ;  /* 0x000000c2c3c1723e */ /* 0x000fe400000000ff */
[----:B------:R-:W-:Y:S02]  /*4e00*/  F2FP.F16.F32.PACK_AB R200, R201, R200 ;  /* 0x000000c8c9c8723e */ /* 0x000fe400000000ff */
[----:B------:R-:W-:Y:S02]  /*4e10*/  F2FP.F16.F32.PACK_AB R208, R209, R208 ;  /* 0x000000d0d1d0723e */ /* 0x000fe400000000ff */
[----:B------:R-:W-:Y:S02]  /*4e20*/  F2FP.F16.F32.PACK_AB R152, R153, R152 ;  /* 0x000000989998723e */ /* 0x000fe400000000ff */
[----:B------:R-:W-:-:S02]  /*4e30*/  F2FP.F16.F32.PACK_AB R160, R161, R160 ;  /* 0x000000a0a1a0723e */ /* 0x000fc400000000ff */
[----:B------:R-:W-:Y:S01]  /*4e40*/  F2FP.F16.F32.PACK_AB R168, R169, R168 ;  /* 0x000000a8a9a8723e */ /* 0x000fe200000000ff */
[----:B-1----:R-:W-:Y:S01]  /*4e50*/  ULEA UR4, UR5, UR4, 0x18 ;  /* 0x0000000405047291 */ /* 0x002fe2000f8ec03f */
[----:B------:R-:W-:Y:S02]  /*4e60*/  F2FP.F16.F32.PACK_AB R194, R197, R196 ;  /* 0x000000c4c5c2723e */ /* 0x000fe400000000ff */
[----:B------:R-:W-:Y:S01]  /*4e70*/  F2FP.F16.F32.PACK_AB R176, R177, R176 ;  /* 0x000000b0b1b0723e */ /* 0x000fe200000000ff */
[----:B------:R-:W-:Y:S01]  /*4e80*/  BAR.SYNC.DEFER_BLOCKING 0x1, 0x100 ;  /* 0x0044000000007b1d */ /* 0x000fe20000010000 */
[----:B------:R-:W-:Y:S02]  /*4e90*/  F2FP.F16.F32.PACK_AB R195, R199, R198 ;  /* 0x000000c6c7c3723e */ /* 0x000fe400000000ff */
[----:B------:R-:W-:Y:S02]  /*4ea0*/  F2FP.F16.F32.PACK_AB R201, R203, R202 ;  /* 0x000000cacbc9723e */ /* 0x000fe400000000ff */
[----:B------:R-:W-:-:S03]  /*4eb0*/  F2FP.F16.F32.PACK_AB R202, R205, R204 ;  /* 0x000000cccdca723e */ /* 0x000fc600000000ff */
[----:B------:R-:W1:Y:S01]  /*4ec0*/  LDC.64 R22, c[0x0][0x850] ;  /* 0x00021400ff167b82 */ /* 0x000e620000000a00 */
[----:B---3--:R-:W-:Y:S01]  /*4ed0*/  VIADD R11, R0, 0xffffff80 ;  /* 0xffffff80000b7836 */ /* 0x008fe20000000000 */
[----:B------:R-:W-:Y:S02]  /*4ee0*/  F2FP.F16.F32.PACK_AB R203, R207, R206 ;  /* 0x000000cecfcb723e */ /* 0x000fe400000000ff */
[----:B------:R-:W-:Y:S02]  /*4ef0*/  F2FP.F16.F32.PACK_AB R209, R211, R210 ;  /* 0x000000d2d3d1723e */ /* 0x000fe400000000ff */
[----:B------:R-:W-:Y:S02]  /*4f00*/  SHF.R.S32.HI R10, RZ, 0x1f, R11 ;  /* 0x0000001fff0a7819 */ /* 0x000fe4000001140b */
[----:B------:R-:W-:Y:S02]  /*4f10*/  F2FP.F16.F32.PACK_AB R210, R213, R212 ;  /* 0x000000d4d5d2723e */ /* 0x000fe400000000ff */
[----:B------:R-:W-:-:S02]  /*4f20*/  LEA.HI R7, R10, R11, RZ, 0x4 ;  /* 0x0000000b0a077211 */ /* 0x000fc400078f20ff */
[----:B------:R-:W-:Y:S02]  /*4f30*/  LEA.HI R4, R10, R11, RZ, 0x5 ;  /* 0x0000000b0a047211 */ /* 0x000fe400078f28ff */
[----:B------:R-:W-:Y:S02]  /*4f40*/  LOP3.LUT R0, R7, 0xfffffff0, RZ, 0xc0, !PT ;  /* 0xfffffff007007812 */ /* 0x000fe400078ec0ff */
[----:B------:R-:W-:Y:S02]  /*4f50*/  SHF.R.U32.HI R7, RZ, 0x1, R7 ;  /* 0x00000001ff077819 */ /* 0x000fe40000011607 */
[----:B------:R-:W-:Y:S01]  /*4f60*/  F2FP.F16.F32.PACK_AB R211, R215, R214 ;  /* 0x000000d6d7d3723e */ /* 0x000fe200000000ff */
[----:B------:R-:W-:Y:S01]  /*4f70*/  IMAD.IADD R0, R11, 0x1, -R0 ;  /* 0x000000010b007824 */ /* 0x000fe200078e0a00 */
[----:B------:R-:W-:Y:S02]  /*4f80*/  F2FP.F16.F32.PACK_AB R153, R155, R154 ;  /* 0x0000009a9b99723e */ /* 0x000fe400000000ff */
[----:B------:R-:W-:-:S02]  /*4f90*/  F2FP.F16.F32.PACK_AB R154, R157, R156 ;  /* 0x0000009c9d9a723e */ /* 0x000fc400000000ff */
[----:B------:R-:W-:Y:S02]  /*4fa0*/  SHF.R.S32.HI R3, RZ, 0x1f, R0 ;  /* 0x0000001fff037819 */ /* 0x000fe40000011400 */
[----:B------:R-:W-:Y:S02]  /*4fb0*/  F2FP.F16.F32.PACK_AB R155, R159, R158 ;  /* 0x0000009e9f9b723e */ /* 0x000fe400000000ff */
[----:B------:R-:W-:Y:S02]  /*4fc0*/  LEA.HI R3, R3, R0, RZ, 0x3 ;  /* 0x0000000003037211 */ /* 0x000fe400078f18ff */
[----:B------:R-:W-:Y:S02]  /*4fd0*/  F2FP.F16.F32.PACK_AB R161, R163, R162 ;  /* 0x000000a2a3a1723e */ /* 0x000fe400000000ff */
[C---:B------:R-:W-:Y:S01]  /*4fe0*/  LOP3.LUT R5, R3.reuse, 0xfffffff8, RZ, 0xc0, !PT ;  /* 0xfffffff803057812 */ /* 0x040fe200078ec0ff */
[----:B------:R-:W-:Y:S01]  /*4ff0*/  IMAD.SHL.U32 R3, R3, 0x40, RZ ;  /* 0x0000004003037824 */ /* 0x000fe200078e00ff */
[----:B------:R-:W-:-:S02]  /*5000*/  F2FP.F16.F32.PACK_AB R162, R165, R164 ;  /* 0x000000a4a5a2723e */ /* 0x000fc400000000ff */
[----:B------:R-:W-:Y:S01]  /*5010*/  F2FP.F16.F32.PACK_AB R163, R167, R166 ;  /* 0x000000a6a7a3723e */ /* 0x000fe200000000ff */
[----:B------:R-:W-:Y:S01]  /*5020*/  IMAD.IADD R5, R0, 0x1, -R5 ;  /* 0x0000000100057824 */ /* 0x000fe200078e0a05 */
[----:B------:R-:W-:Y:S02]  /*5030*/  LOP3.LUT R3, R3, 0x7ffffe00, RZ, 0xc0, !PT ;  /* 0x7ffffe0003037812 */ /* 0x000fe400078ec0ff */
[----:B------:R-:W-:Y:S01]  /*5040*/  F2FP.F16.F32.PACK_AB R169, R171, R170 ;  /* 0x000000aaaba9723e */ /* 0x000fe200000000ff */
[C---:B------:R-:W-:Y:S01]  /*5050*/  IMAD.SHL.U32 R0, R5.reuse, 0x40, RZ ;  /* 0x0000004005007824 */ /* 0x040fe200078e00ff */
[----:B------:R-:W-:Y:S01]  /*5060*/  R2P PR, R5, 0x6 ;  /* 0x0000000605007804 */ /* 0x000fe20000000000 */
[----:B------:R-:W-:Y:S01]  /*5070*/  IMAD.MOV.U32 R5, RZ, RZ, 0x20 ;  /* 0x00000020ff057424 */ /* 0x000fe200078e00ff */
[----:B----4-:R-:W-:Y:S02]  /*5080*/  ISETP.NE.U32.AND P4, PT, R8, RZ, PT ;  /* 0x000000ff0800720c */ /* 0x010fe40003f85070 */
[----:B------:R-:W-:-:S02]  /*5090*/  LOP3.LUT R0, R0, 0x1c0, RZ, 0xc0, !PT ;  /* 0x000001c000007812 */ /* 0x000fc400078ec0ff */
[----:B------:R-:W-:Y:S02]  /*50a0*/  SEL R5, R5, 0xffffffe0, !P1 ;  /* 0xffffffe005057807 */ /* 0x000fe40004800000 */
[----:B------:R-:W-:Y:S02]  /*50b0*/  LOP3.LUT R7, R0, 0x8, R7, 0xf8, !PT ;  /* 0x0000000800077812 */ /* 0x000fe400078ef807 */
[----:B------:R-:W-:Y:S01]  /*50c0*/  SHF.R.U32.HI R2, RZ, 0x3, R0 ;  /* 0x00000003ff027819 */ /* 0x000fe20000011600 */
[----:B------:R-:W-:Y:S01]  /*50d0*/  IMAD.SHL.U32 R0, R4, 0x20, RZ ;  /* 0x0000002004007824 */ /* 0x000fe200078e00ff */
[----:B------:R-:W-:Y:S02]  /*50e0*/  F2FP.F16.F32.PACK_AB R170, R173, R172 ;  /* 0x000000acadaa723e */ /* 0x000fe400000000ff */
[----:B------:R-:W-:Y:S02]  /*50f0*/  LOP3.LUT R2, R7, R2, RZ, 0x3c, !PT ;  /* 0x0000000207027212 */ /* 0x000fe400078e3cff */
[----:B------:R-:W-:-:S02]  /*5100*/  LOP3.LUT R0, R0, 0x7ffffc00, RZ, 0xc0, !PT ;  /* 0x7ffffc0000007812 */ /* 0x000fc400078ec0ff */
[----:B------:R-:W-:Y:S02]  /*5110*/  F2FP.F16.F32.PACK_AB R171, R175, R174 ;  /* 0x000000aeafab723e */ /* 0x000fe400000000ff */
[----:B------:R-:W-:Y:S01]  /*5120*/  IADD3 R0, R2, R3, R0 ;  /* 0x0000000302007210 */ /* 0x000fe20007ffe000 */
[----:B------:R-:W-:Y:S01]  /*5130*/  IMAD.MOV.U32 R3, RZ, RZ, 0x40 ;  /* 0x00000040ff037424 */ /* 0x000fe200078e00ff */
[----:B------:R-:W-:Y:S02]  /*5140*/  F2FP.F16.F32.PACK_AB R177, R179, R178 ;  /* 0x000000b2b3b1723e */ /* 0x000fe400000000ff */
[----:B------:R-:W-:Y:S02]  /*5150*/  LEA R0, R0, UR4, 0x1 ;  /* 0x0000000400007c11 */ /* 0x000fe4000f8e08ff */
[----:B------:R-:W-:Y:S02]  /*5160*/  SEL R3, R3, 0xffffffc0, !P2 ;  /* 0xffffffc003037807 */ /* 0x000fe40005000000 */
[--C-:B------:R-:W-:Y:S01]  /*5170*/  IADD3 R6, R5, 0x4000, R0.reuse ;  /* 0x0000400005067810 */ /* 0x100fe20007ffe000 */
[----:B------:R-:W-:Y:S01]  /*5180*/  STSM.16.M88.4 [R0+0x4000], R184 ;  /* 0x004000b800007844 */ /* 0x000fe20000000200 */
[----:B------:R-:W-:-:S02]  /*5190*/  IADD3 R8, R3, 0x4000, R0 ;  /* 0x0000400003087810 */ /* 0x000fc40007ffe000 */
[----:B------:R-:W-:Y:S01]  /*51a0*/  F2FP.F16.F32.PACK_AB R178, R181, R180 ;  /* 0x000000b4b5b2723e */ /* 0x000fe200000000ff */
[----:B------:R-:W-:Y:S01]  /*51b0*/  STSM.16.M88.4 [R6], R192 ;  /* 0x000000c006007844 */ /* 0x000fe20000000200 */
[----:B------:R-:W-:Y:S01]  /*51c0*/  F2FP.F16.F32.PACK_AB R179, R183, R182 ;  /* 0x000000b6b7b3723e */ /* 0x000fe200000000ff */
[----:B------:R-:W-:Y:S01]  /*51d0*/  IMAD.IADD R7, R5, 0x1, R8 ;  /* 0x0000000105077824 */ /* 0x000fe200078e0208 */
[----:B------:R-:W2:Y:S01]  /*51e0*/  LDC.64 R2, c[0x0][0x870] ;  /* 0x00021c00ff027b82 */ /* 0x000ea20000000a00 */
[----:B------:R-:W-:Y:S01]  /*51f0*/  STSM.16.M88.4 [R8], R200 ;  /* 0x000000c808007844 */ /* 0x000fe20000000200 */
[----:B------:R-:W-:-:S03]  /*5200*/  ISETP.NE.AND.EX P4, PT, R9, RZ, PT, P4 ;  /* 0x000000ff0900720c */ /* 0x000fc60003f85340 */
[----:B------:R-:W-:Y:S04]  /*5210*/  STSM.16.M88.4 [R7], R208 ;  /* 0x000000d007007844 */ /* 0x000fe80000000200 */
[----:B------:R3:W-:Y:S04]  /*5220*/  STSM.16.M88.4 [R0], R152 ;  /* 0x0000009800007844 */ /* 0x0007e80000000200 */
[----:B------:R4:W-:Y:S04]  /*5230*/  STSM.16.M88.4 [R6+-0x4000], R160 ;  /* 0xffc000a006007844 */ /* 0x0009e80000000200 */
[----:B------:R-:W-:Y:S04]  /*5240*/  STSM.16.M88.4 [R8+-0x4000], R168 ;  /* 0xffc000a808007844 */ /* 0x000fe80000000200 */
[----:B------:R1:W-:Y:S01]  /*5250*/  STSM.16.M88.4 [R7+-0x4000], R176 ;  /* 0xffc000b007007844 */ /* 0x0003e20000000200 */
[----:B--2---:R-:W-:Y:S01]  /*5260*/  IMAD.WIDE R4, R25, 0x4, R2 ;  /* 0x0000000419047825 */ /* 0x004fe200078e0202 */
[----:B------:R-:W-:Y:S08]  /*5270*/  BAR.SYNC.DEFER_BLOCKING 0x1, 0x100 ;  /* 0x0044000000007b1d */ /* 0x000ff00000010000 */
[----:B------:R-:W2:Y:S01]  /*5280*/  LDC.64 R2, c[0x0][0x878] ;  /* 0x00021e00ff027b82 */ /* 0x000ea20000000a00 */
[----:B------:R-:W4:Y:S01]  /*5290*/  @P4 LDG.E R9, desc[UR38][R4.64] ;  /* 0x0000002604094981 */ /* 0x000f22000c1e1900 */
[----:B------:R-:W-:Y:S01]  /*52a0*/  ULDC UR5, c[0x0][0x808] ;  /* 0x0002020000057ab9 */ /* 0x000fe20000000800 */
[----:B------:R-:W-:Y:S01]  /*52b0*/  LEA.HI R19, R10, R11, RZ, 0x3 ;  /* 0x0000000b0a137211 */ /* 0x000fe200078f18ff */
[----:B---3--:R-:W-:Y:S01]  /*52c0*/  IMAD.U32 R0, RZ, RZ, UR5 ;  /* 0x00000005ff007e24 */ /* 0x008fe2000f8e00ff */
[----:B--2---:R-:W-:-:S04]  /*52d0*/  ISETP.NE.U32.AND P0, PT, R2, RZ, PT ;  /* 0x000000ff0200720c */ /* 0x004fc80003f05070 */
[----:B------:R-:W-:-:S13]  /*52e0*/  ISETP.NE.AND.EX P0, PT, R3, RZ, PT, P0 ;  /* 0x000000ff0300720c */ /* 0x000fda0003f05300 */
[----:B------:R-:W2:Y:S01]  /*52f0*/  @P0 LDC.64 R2, c[0x0][0x878] ;  /* 0x00021e00ff020b82 */ /* 0x000ea20000000a00 */
[----:B----4-:R-:W-:Y:S02]  /*5300*/  LOP3.LUT R6, R19, 0x1ffffff8, RZ, 0xc0, !PT ;  /* 0x1ffffff813067812 */ /* 0x010fe400078ec0ff */
[----:B------:R-:W-:-:S05]  /*5310*/  SHF.R.S32.HI R19, RZ, 0x3, R19 ;  /* 0x00000003ff137819 */ /* 0x000fca0000011413 */
[----:B------:R-:W3:Y:S01]  /*5320*/  S2UR UR5, SR_CTAID.Y ;  /* 0x00000000000579c3 */ /* 0x000ee20000002600 */
[----:B------:R-:W4:Y:S01]  /*5330*/  S2R R27, SR_CTAID.X ;  /* 0x00000000001b7919 */ /* 0x000f220000002500 */
[----:B------:R-:W-:Y:S02]  /*5340*/  IMAD.IADD R6, R11, 0x1, -R6 ;  /* 0x000000010b067824 */ /* 0x000fe400078e0a06 */
[----:B-1----:R-:W-:Y:S02]  /*5350*/  IMAD.SHL.U32 R7, R19, 0x40, RZ ;  /* 0x0000004013077824 */ /* 0x002fe400078e00ff */
[----:B------:R-:W-:-:S03]  /*5360*/  IMAD.SHL.U32 R20, R6, 0x8, RZ ;  /* 0x0000000806147824 */ /* 0x000fc600078e00ff */
[----:B------:R-:W-:Y:S01]  /*5370*/  LOP3.LUT R7, R7, 0x1c0, RZ, 0xc0, !PT ;  /* 0x000001c007077812 */ /* 0x000fe200078ec0ff */
[----:B--2---:R-:W-:-:S05]  /*5380*/  @P0 IMAD.WIDE R2, R25, 0x4, R2 ;  /* 0x0000000419020825 */ /* 0x004fca00078e0202 */
[----:B------:R1:W5:Y:S01]  /*5390*/  @P0 LDG.E R0, desc[UR38][R2.64] ;  /* 0x0000002602000981 */ /* 0x000362000c1e1900 */
[----:B---3--:R-:W-:Y:S01]  /*53a0*/  USHF.R.S32.HI UR6, URZ, 0x1f, UR5 ;  /* 0x0000001f3f067899 */ /* 0x008fe20008011405 */
[----:B-1----:R-:W-:Y:S02]  /*53b0*/  LEA.HI R3, R10, R11, RZ, 0x6 ;  /* 0x0000000b0a037211 */ /* 0x002fe400078f30ff */
[----:B------:R-:W-:Y:S02]  /*53c0*/  LOP3.LUT R2, R7, 0x38, R20, 0xf8, !PT ;  /* 0x0000003807027812 */ /* 0x000fe400078ef814 */
[----:B------:R-:W-:Y:S01]  /*53d0*/  SHF.R.U32.HI R7, RZ, 0x3, R7 ;  /* 0x00000003ff077819 */ /* 0x000fe20000011607 */
[----:B------:R-:W-:-:S03]  /*53e0*/  IMAD.SHL.U32 R3, R3, 0x8, RZ ;  /* 0x0000000803037824 */ /* 0x000fc600078e00ff */
[----:B------:R-:W-:-:S04]  /*53f0*/  LOP3.LUT R2, R2, R7, RZ, 0x3c, !PT ;  /* 0x0000000702027212 */ /* 0x000fc800078e3cff */
[----:B------:R-:W-:Y:S02]  /*5400*/  LOP3.LUT R6, R2, 0x7ffffe00, R3, 0xf8, !PT ;  /* 0x7ffffe0002067812 */ /* 0x000fe400078ef803 */
[----:B------:R-:W-:Y:S02]  /*5410*/  CS2R R2, SRZ ;  /* 0x0000000000027805 */ /* 0x000fe4000001ff00 */
[----:B------:R-:W-:Y:S01]  /*5420*/  @P4 SHF.R.S32.HI R8, RZ, 0x1f, R9 ;  /* 0x0000001fff084819 */ /* 0x000fe20000011409 */
[----:B----4-:R-:W-:Y:S06]  /*5430*/  @P0 BRA `(.L_x_499) ;  /* 0x0000000000100947 */ /* 0x010fec0003800000 */
[----:B------:R-:W-:Y:S05]  /*5440*/  @!P4 BRA `(.L_x_499) ;  /* 0x00000000000cc947 */ /* 0x000fea0003800000 */
[----:B------:R-:W2:Y:S04]  /*5450*/  LDG.E R7, desc[UR38][R4.64] ;  /* 0x0000002604077981 */ /* 0x000ea8000c1e1900 */
[----:B-----5:R-:W2:Y:S02]  /*5460*/  LDG.E R0, desc[UR38][R4.64+0x4] ;  /* 0x0000042604007981 */ /* 0x020ea4000c1e1900 */
[----:B--2---:R-:W-:-:S07]  /*5470*/  IMAD.IADD R0, R0, 0x1, -R7 ;  /* 0x0000000100007824 */ /* 0x004fce00078e0a07 */
.L_x_499:
[----:B------:R-:W-:Y:S01]  /*5480*/  LEA R30, R6, UR4, 0x1 ;  /* 0x00000004061e7c11 */ /* 0x000fe2000f8e08ff */
[----:B------:R-:W-:Y:S01]  /*5490*/  @P4 IMAD.MOV.U32 R2, RZ, RZ, R9 ;  /* 0x000000ffff024224 */ /* 0x000fe200078e0009 */
[----:B------:R-:W1:Y:S01]  /*54a0*/  LDC.64 R34, c[0x0][0x820] ;  /* 0x00020800ff227b82 */ /* 0x000e620000000a00 */
[----:B------:R-:W-:Y:S01]  /*54b0*/  @P4 IMAD.MOV.U32 R3, RZ, RZ, R8 ;  /* 0x000000ffff034224 */ /* 0x000fe200078e0008 */
[----:B------:R-:W-:Y:S01]  /*54c0*/  SHF.R.S32.HI R21, RZ, 0x1f, R20 ;  /* 0x0000001fff157819 */ /* 0x000fe20000011414 */
[----:B------:R2:W3:Y:S01]  /*54d0*/  LDS.128 R12, [R30+0x1000] ;  /* 0x001000001e0c7984 */ /* 0x0004e20000000c00 */
[----:B-----5:R-:W-:Y:S01]  /*54e0*/  IMAD R0, R27, -0x80, R0 ;  /* 0xffffff801b007824 */ /* 0x020fe200078e0200 */
[----:B------:R-:W-:Y:S01]  /*54f0*/  ULDC UR4, c[0x0][0x83c] ;  /* 0x00020f0000047ab9 */ /* 0x000fe20000000800 */
[----:B------:R-:W-:Y:S01]  /*5500*/  IMAD R18, R22, UR6, RZ ;  /* 0x0000000616127c24 */ /* 0x000fe2000f8e02ff */
[----:B------:R2:W4:Y:S01]  /*5510*/  LDS.128 R8, [R30+0x2000] ;  /* 0x002000001e087984 */ /* 0x0005220000000c00 */
[----:B------:R-:W-:Y:S01]  /*5520*/  VIADD R16, R19, 0x20 ;  /* 0x0000002013107836 */ /* 0x000fe20000000000 */
[----:B------:R-:W-:Y:S01]  /*5530*/  VIMNMX R24, R0, 0x80, PT ;  /* 0x0000008000187848 */ /* 0x000fe20003fe0100 */
[----:B------:R-:W-:Y:S01]  /*5540*/  IMAD R23, R23, UR5, R18 ;  /* 0x0000000517177c24 */ /* 0x000fe2000f8e0212 */
[----:B------:R2:W1:Y:S01]  /*5550*/  LDS.128 R4, [R30+0x3000] ;  /* 0x003000001e047984 */ /* 0x0004620000000c00 */
[----:B------:R-:W-:Y:S01]  /*5560*/  SHF.R.S32.HI R18, RZ, 0x1f, R25 ;  /* 0x0000001fff127819 */ /* 0x000fe20000011419 */
[C---:B------:R-:W-:Y:S01]  /*5570*/  VIADD R0, R19.reuse, 0x40 ;  /* 0x0000004013007836 */ /* 0x040fe20000000000 */
[-C--:B------:R-:W-:Y:S01]  /*5580*/  ISETP.GE.AND P3, PT, R19, R24.reuse, PT ;  /* 0x000000181300720c */ /* 0x080fe20003f66270 */
[----:B------:R-:W-:Y:S01]  /*5590*/  ULDC.64 UR8, c[0x0][0x858] ;  /* 0x0002160000087ab9 */ /* 0x000fe20000000a00 */
[----:B------:R-:W-:Y:S01]  /*55a0*/  ISETP.GE.AND P2, PT, R16, R24, PT ;  /* 0x000000181000720c */ /* 0x000fe20003f46270 */
[----:B------:R-:W-:Y:S01]  /*55b0*/  IMAD.WIDE.U32 R16, R22, UR5, R20 ;  /* 0x0000000516107c25 */ /* 0x000fe2000f8e0014 */
[----:B------:R-:W-:Y:S01]  /*55c0*/  ISETP.GE.OR P6, PT, R20, UR4, P3 ;  /* 0x0000000414007c0c */ /* 0x000fe20009fc6670 */
[----:B------:R-:W-:Y:S01]  /*55d0*/  BSSY B0, `(.L_x_500) ;  /* 0x000001c000007945 */ /* 0x000fe20003800000 */
[----:B------:R-:W-:Y:S01]  /*55e0*/  SEL R36, R18, RZ, !P4 ;  /* 0x000000ff12247207 */ /* 0x000fe20006000000 */
[----:B------:R-:W-:Y:S01]  /*55f0*/  IMAD.IADD R17, R17, 0x1, R23 ;  /* 0x0000000111117824 */ /* 0x000fe200078e0217 */
[----:B------:R-:W-:-:S02]  /*5600*/  IADD3 R2, P0, R19, R2, RZ ;  /* 0x0000000213027210 */ /* 0x000fc40007f1e0ff */
[-C--:B------:R-:W-:Y:S01]  /*5610*/  ISETP.GE.AND P1, PT, R0, R24.reuse, PT ;  /* 0x000000180000720c */ /* 0x080fe20003f26270 */
[----:B------:R-:W-:Y:S01]  /*5620*/  IMAD R0, R36, UR8, RZ ;  /* 0x0000000824007c24 */ /* 0x000fe2000f8e02ff */
[----:B------:R-:W-:Y:S02]  /*5630*/  SEL R33, R25, RZ, !P4 ;  /* 0x000000ff19217207 */ /* 0x000fe40006000000 */
[C---:B------:R-:W-:Y:S01]  /*5640*/  LEA.HI.X.SX32 R3, R19.reuse, R3, 0x1, P0 ;  /* 0x0000000313037211 */ /* 0x040fe200000f0eff */
[----:B------:R-:W-:Y:S01]  /*5650*/  VIADD R19, R19, 0x60 ;  /* 0x0000006013137836 */ /* 0x000fe20000000000 */
[C---:B------:R-:W-:Y:S01]  /*5660*/  ISETP.GE.OR P5, PT, R20.reuse, UR4, P2 ;  /* 0x0000000414007c0c */ /* 0x040fe200097a6670 */
[C---:B------:R-:W-:Y:S01]  /*5670*/  IMAD R23, R33.reuse, UR9, R0 ;  /* 0x0000000921177c24 */ /* 0x040fe2000f8e0200 */
[----:B------:R-:W-:Y:S01]  /*5680*/  ISETP.GE.OR P4, PT, R20, UR4, P1 ;  /* 0x0000000414007c0c */ /* 0x000fe20008f86670 */
[----:B------:R-:W-:Y:S01]  /*5690*/  IMAD.WIDE.U32 R28, R33, UR8, R16 ;  /* 0x00000008211c7c25 */ /* 0x000fe2000f8e0010 */
[----:B------:R-:W-:-:S03]  /*56a0*/  ISETP.GE.AND P0, PT, R19, R24, PT ;  /* 0x000000181300720c */ /* 0x000fc60003f06270 */
[----:B------:R-:W-:-:S04]  /*56b0*/  IMAD.WIDE R26, R27, 0x80, R2 ;  /* 0x000000801b1a7825 */ /* 0x000fc800078e0202 */
[----:B------:R-:W-:Y:S01]  /*56c0*/  IMAD.IADD R23, R29, 0x1, R23 ;  /* 0x000000011d177824 */ /* 0x000fe200078e0217 */
[----:B--2---:R-:W-:Y:S06]  /*56d0*/  @P6 BRA `(.L_x_501) ;  /* 0x00000000002c6947 */ /* 0x004fec0003800000 */
[----:B------:R-:W2:Y:S01]  /*56e0*/  LDS.128 R16, [R30+0x4000] ;  /* 0x004000001e107984 */ /* 0x000ea20000000c00 */
[----:B------:R-:W-:Y:S01]  /*56f0*/  ULDC.64 UR8, c[0x0][0x848] ;  /* 0x0002120000087ab9 */ /* 0x000fe20000000a00 */
[----:B------:R-:W-:Y:S02]  /*5700*/  IMAD.MOV.U32 R22, RZ, RZ, R28 ;  /* 0x000000ffff167224 */ /* 0x000fe400078e001c */
[----:B------:R-:W-:Y:S02]  /*5710*/  IMAD R25, R27, UR8, RZ ;  /* 0x000000081b197c24 */ /* 0x000fe4000f8e02ff */
[----:B------:R-:W-:-:S04]  /*5720*/  IMAD.WIDE.U32 R2, R26, UR8, R22 ;  /* 0x000000081a027c25 */ /* 0x000fc8000f8e0016 */
[----:B------:R-:W-:Y:S01]  /*5730*/  IMAD R25, R26, UR9, R25 ;  /* 0x000000091a197c24 */ /* 0x000fe2000f8e0219 */
[----:B------:R-:W-:Y:S02]  /*5740*/  ULDC.64 UR8, c[0x0][0x830] ;  /* 0x00020c0000087ab9 */ /* 0x000fe40000000a00 */
[----:B------:R-:W-:Y:S01]  /*5750*/  LEA R24, P6, R2, UR8, 0x1 ;  /* 0x0000000802187c11 */ /* 0x000fe2000f8c08ff */
[----:B------:R-:W-:-:S05]  /*5760*/  IMAD.IADD R3, R3, 0x1, R25 ;  /* 0x0000000103037824 */ /* 0x000fca00078e0219 */
[----:B------:R-:W-:-:S05]  /*5770*/  LEA.HI.X R25, R2, UR9, R3, 0x1, P6 ;  /* 0x0000000902197c11 */ /* 0x000fca000b0f0c03 */
[----:B--2---:R2:W-:Y:S02]  /*5780*/  STG.E.128 desc[UR38][R24.64], R16 ;  /* 0x0000001018007986 */ /* 0x0045e4000c101d26 */
.L_x_501:
[----:B------:R-:W-:Y:S05]  /*5790*/  BSYNC B0 ;  /* 0x0000000000007941 */ /* 0x000fea0003800000 */
.L_x_500:
[----:B--2---:R2:W1:Y:S01]  /*57a0*/  LDS.128 R16, [R30+0x5000] ;  /* 0x005000001e107984 */ /* 0x0044620000000c00 */
[----:B------:R-:W-:Y:S01]  /*57b0*/  BSSY B0, `(.L_x_502) ;  /* 0x0000010000007945 */ /* 0x000fe20003800000 */
[----:B------:R-:W-:-:S03]  /*57c0*/  ISETP.GE.OR P6, PT, R20, UR4, P0 ;  /* 0x0000000414007c0c */ /* 0x000fc600087c6670 */
[----:B------:R-:W-:Y:S10]  /*57d0*/  @P5 BRA `(.L_x_503) ;  /* 0x0000000000345947 */ /* 0x000ff40003800000 */
[----:B------:R-:W-:Y:S01]  /*57e0*/  IADD3 R25, P5, R26, 0x20, RZ ;  /* 0x000000201a197810 */ /* 0x000fe20007fbe0ff */
[----:B------:R-:W-:Y:S01]  /*57f0*/  ULDC.64 UR8, c[0x0][0x848] ;  /* 0x0002120000087ab9 */ /* 0x000fe20000000a00 */
[----:B------:R-:W-:Y:S02]  /*5800*/  IMAD.MOV.U32 R2, RZ, RZ, R28 ;  /* 0x000000ffff027224 */ /* 0x000fe400078e001c */
[----:B------:R-:W-:Y:S02]  /*5810*/  IMAD.MOV.U32 R3, RZ, RZ, R23 ;  /* 0x000000ffff037224 */ /* 0x000fe400078e0017 */
[----:B------:R-:W-:Y:S02]  /*5820*/  IMAD.X R0, RZ, RZ, R27, P5 ;  /* 0x000000ffff007224 */ /* 0x000fe400028e061b */
[----:B------:R-:W-:-:S04]  /*5830*/  IMAD.WIDE.U32 R2, R25, UR8, R2 ;  /* 0x0000000819027c25 */ /* 0x000fc8000f8e0002 */
[----:B------:R-:W-:-:S04]  /*5840*/  IMAD R0, R0, UR8, RZ ;  /* 0x0000000800007c24 */ /* 0x000fc8000f8e02ff */
[----:B------:R-:W-:Y:S01]  /*5850*/  IMAD R25, R25, UR9, R0 ;  /* 0x0000000919197c24 */ /* 0x000fe2000f8e0200 */
[----:B------:R-:W-:Y:S02]  /*5860*/  ULDC.64 UR8, c[0x0][0x830] ;  /* 0x00020c0000087ab9 */ /* 0x000fe40000000a00 */
[----:B------:R-:W-:Y:S01]  /*5870*/  LEA R24, P5, R2, UR8, 0x1 ;  /* 0x0000000802187c11 */ /* 0x000fe2000f8a08ff */
[----:B------:R-:W-:-:S05]  /*5880*/  IMAD.IADD R3, R3, 0x1, R25 ;  /* 0x0000000103037824 */ /* 0x000fca00078e0219 */
[----:B------:R-:W-:-:S05]  /*5890*/  LEA.HI.X R25, R2, UR9, R3, 0x1, P5 ;  /* 0x0000000902197c11 */ /* 0x000fca000a8f0c03 */
[----:B-1----:R1:W-:Y:S02]  /*58a0*/  STG.E.128 desc[UR38][R24.64], R16 ;  /* 0x0000001018007986 */ /* 0x0023e4000c101d26 */
.L_x_503:
[----:B------:R-:W-:Y:S05]  /*58b0*/  BSYNC B0 ;  /* 0x0000000000007941 */ /* 0x000fea0003800000 */
.L_x_502:
[----:B-1----:R1:W1:Y:S01]  /*58c0*/  LDS.128 R16, [R30+0x6000] ;  /* 0x006000001e107984 */ /* 0x0022620000000c00 */
[----:B------:R-:W-:Y:S01]  /*58d0*/  BSSY B0, `(.L_x_504) ;  /* 0x0000010000007945 */ /* 0x000fe20003800000 */
[----:B------:R-:W-:-:S03]  /*58e0*/  IMAD R32, R34, UR6, RZ ;  /* 0x0000000622207c24 */ /* 0x000fc6000f8e02ff */
[----:B------:R-:W-:Y:S05]  /*58f0*/  @P4 BRA `(.L_x_505) ;  /* 0x0000000000344947 */ /* 0x000fea0003800000 */
        /* <DEDUP_REMOVED lines=13> */
.L_x_505:
[----:B------:R-:W-:Y:S05]  /*59d0*/  BSYNC B0 ;  /* 0x0000000000007941 */ /* 0x000fea0003800000 */
.L_x_504:
[----:B-1----:R1:W1:Y:S01]  /*59e0*/  LDS.128 R16, [R30+0x7000] ;  /* 0x007000001e107984 */ /* 0x0022620000000c00 */
[----:B------:R-:W-:Y:S01]  /*59f0*/  BSSY B0, `(.L_x_506) ;  /* 0x0000011000007945 */ /* 0x000fe20003800000 */
[----:B------:R-:W-:Y:S02]  /*5a00*/  IMAD R31, R35, UR5, R32 ;  /* 0x00000005231f7c24 */ /* 0x000fe4000f8e0220 */
[----:B------:R-:W-:Y:S01]  /*5a10*/  IMAD.WIDE.U32 R24, R34, UR5, R20 ;  /* 0x0000000522187c25 */ /* 0x000fe2000f8e0014 */
[----:B------:R-:W-:Y:S06]  /*5a20*/  @P6 BRA `(.L_x_507) ;  /* 0x0000000000346947 */ /* 0x000fec0003800000 */
        /* <DEDUP_REMOVED lines=13> */
.L_x_507:
[----:B------:R-:W-:Y:S05]  /*5b00*/  BSYNC B0 ;  /* 0x0000000000007941 */ /* 0x000fea0003800000 */
.L_x_506:
[----:B-1----:R1:W1:Y:S01]  /*5b10*/  LDS.128 R16, [R30] ;  /* 0x000000001e107984 */ /* 0x0022620000000c00 */
[----:B------:R-:W-:Y:S01]  /*5b20*/  ULDC UR6, c[0x0][0x80c] ;  /* 0x0002030000067ab9 */ /* 0x000fe20000000800 */
[----:B------:R-:W-:Y:S01]  /*5b30*/  ULDC.64 UR4, c[0x0][0x828] ;  /* 0x00020a0000047ab9 */ /* 0x000fe20000000a00 */
[----:B------:R-:W-:Y:S01]  /*5b40*/  ISETP.GE.OR P3, PT, R20, UR6, P3 ;  /* 0x0000000614007c0c */ /* 0x000fe20009f66670 */
[----:B------:R-:W-:Y:S01]  /*5b50*/  IMAD.IADD R25, R25, 0x1, R31 ;  /* 0x0000000119197824 */ /* 0x000fe200078e021f */
[----:B------:R-:W-:Y:S01]  /*5b60*/  BSSY B0, `(.L_x_508) ;  /* 0x0000013000007945 */ /* 0x000fe20003800000 */
[----:B------:R-:W-:Y:S01]  /*5b70*/  IMAD R0, R36, UR4, RZ ;  /* 0x0000000424007c24 */ /* 0x000fe2000f8e02ff */
[C---:B------:R-:W-:Y:S01]  /*5b80*/  ISETP.GE.OR P2, PT, R20.reuse, UR6, P2 ;  /* 0x0000000614007c0c */ /* 0x040fe20009746670 */
[C---:B------:R-:W-:Y:S01]  /*5b90*/  IMAD.WIDE.U32 R24, R33.reuse, UR4, R24 ;  /* 0x0000000421187c25 */ /* 0x040fe2000f8e0018 */
[C---:B------:R-:W-:Y:S02]  /*5ba0*/  ISETP.GE.OR P1, PT, R20.reuse, UR6, P1 ;  /* 0x0000000614007c0c */ /* 0x040fe40008f26670 */
[----:B------:R-:W-:Y:S01]  /*5bb0*/  ISETP.GE.OR P0, PT, R20, UR6, P0 ;  /* 0x0000000614007c0c */ /* 0x000fe20008706670 */
[----:B------:R-:W-:-:S04]  /*5bc0*/  IMAD R21, R33, UR5, R0 ;  /* 0x0000000521157c24 */ /* 0x000fc8000f8e0200 */
[----:B------:R-:W-:Y:S01]  /*5bd0*/  IMAD.IADD R21, R25, 0x1, R21 ;  /* 0x0000000119157824 */ /* 0x000fe200078e0215 */
[----:B------:R-:W-:Y:S07]  /*5be0*/  @P3 BRA `(.L_x_509) ;  /* 0x0000000000283947 */ /* 0x000fee0003800000 */
        /* <DEDUP_REMOVED lines=9> */
[----:B-1----:R1:W-:Y:S02]  /*5c80*/  STG.E.128 desc[UR38][R22.64], R16 ;  /* 0x0000001016007986 */ /* 0x0023e4000c101d26 */
.L_x_509:
[----:B------:R-:W-:Y:S05]  /*5c90*/  BSYNC B0 ;  /* 0x0000000000007941 */ /* 0x000fea0003800000 */
.L_x_508:
[----:B------:R-:W-:Y:S04]  /*5ca0*/  BSSY B0, `(.L_x_510) ;  /* 0x000000f000007945 */ /* 0x000fe80003800000 */
[----:B------:R-:W-:Y:S05]  /*5cb0*/  @P2 BRA `(.L_x_511) ;  /* 0x0000000000342947 */ /* 0x000fea0003800000 */
[----:B-1----:R-:W-:Y:S01]  /*5cc0*/  IADD3 R17, P2, R26, 0x20, RZ ;  /* 0x000000201a117810 */ /* 0x002fe20007f5e0ff */
        /* <DEDUP_REMOVED lines=11> */
[----:B---3--:R1:W-:Y:S02]  /*5d80*/  STG.E.128 desc[UR38][R16.64], R12 ;  /* 0x0000000c10007986 */ /* 0x0083e4000c101d26 */
.L_x_511:
[----:B------:R-:W-:Y:S05]  /*5d90*/  BSYNC B0 ;  /* 0x0000000000007941 */ /* 0x000fea0003800000 */
.L_x_510:
[----:B------:R-:W-:Y:S04]  /*5da0*/  BSSY B0, `(.L_x_512) ;  /* 0x000000f000007945 */ /* 0x000fe80003800000 */
[----:B------:R-:W-:Y:S05]  /*5db0*/  @P1 BRA `(.L_x_513) ;  /* 0x0000000000341947 */ /* 0x000fea0003800000 */
[----:B-1-3--:R-:W-:Y:S01]  /*5dc0*/  IADD3 R13, P1, R26, 0x40, RZ ;  /* 0x000000401a0d7810 */ /* 0x00afe20007f3e0ff */
        /* <DEDUP_REMOVED lines=11> */
[----:B----4-:R1:W-:Y:S02]  /*5e80*/  STG.E.128 desc[UR38][R12.64], R8 ;  /* 0x000000080c007986 */ /* 0x0103e4000c101d26 */
.L_x_513:
[----:B------:R-:W-:Y:S05]  /*5e90*/  BSYNC B0 ;  /* 0x0000000000007941 */ /* 0x000fea0003800000 */
.L_x_512:
[----:B------:R-:W-:Y:S05]  /*5ea0*/  @P0 BRA `(.L_x_474) ;  /* 0x0000003800d40947 */ /* 0x000fea0003800000 */
[----:B-1--4-:R-:W-:Y:S01]  /*5eb0*/  IADD3 R9, P0, R26, 0x60, RZ ;  /* 0x000000601a097810 */ /* 0x012fe20007f1e0ff */
        /* <DEDUP_REMOVED lines=11> */
[----:B------:R1:W-:Y:S01]  /*5f70*/  STG.E.128 desc[UR38][R8.64], R4 ;  /* 0x0000000408007986 */ /* 0x0003e2000c101d26 */
[----:B------:R-:W-:Y:S05]  /*5f80*/  BRA `(.L_x_474) ;  /* 0x00000038009c7947 */ /* 0x000fea0003800000 */
.L_x_498:
[----:B------:R-:W2:Y:S01]  /*5f90*/  LDL R18, [R1+0xc] ;  /* 0x00000c0001127983 */ /* 0x000ea20000100800 */
[----:B------:R-:W3:Y:S08]  /*5fa0*/  LDC.64 R4, c[0x0][0x870] ;  /* 0x00021c00ff047b82 */ /* 0x000ef00000000a00 */
[----:B-1----:R-:W2:Y:S01]  /*5fb0*/  LDC.64 R2, c[0x0][0x870] ;  /* 0x00021c00ff027b82 */ /* 0x002ea20000000a00 */
[----:B------:R-:W-:Y:S01]  /*5fc0*/  ULDC UR4, c[0x0][0x808] ;  /* 0x0002020000047ab9 */ /* 0x000fe20000000800 */
[----:B------:R-:W1:Y:S06]  /*5fd0*/  S2R R15, SR_CTAID.X ;  /* 0x00000000000f7919 */ /* 0x000e6c0000002500 */
[----:B------:R-:W4:Y:S01]  /*5fe0*/  LDC.64 R16, c[0x0][0x820] ;  /* 0x00020800ff107b82 */ /* 0x000f220000000a00 */
[----:B---3--:R-:W-:-:S07]  /*5ff0*/  ISETP.NE.U32.AND P4, PT, R4, RZ, PT ;  /* 0x000000ff0400720c */ /* 0x008fce0003f85070 */
[----:B------:R-:W3:Y:S01]  /*6000*/  LDC.64 R20, c[0x0][0x850] ;  /* 0x00021400ff147b82 */ /* 0x000ee20000000a00 */
[----:B------:R-:W-:Y:S01]  /*6010*/  ISETP.NE.AND.EX P4, PT, R5, RZ, PT, P4 ;  /* 0x000000ff0500720c */ /* 0x000fe20003f85340 */
[----:B--2---:R-:W-:-:S06]  /*6020*/  IMAD.WIDE R4, R18, 0x4, R2 ;  /* 0x0000000412047825 */ /* 0x004fcc00078e0202 */
[----:B------:R-:W2:Y:S06]  /*6030*/  LDC.64 R2, c[0x0][0x878] ;  /* 0x00021e00ff027b82 */ /* 0x000eac0000000a00 */
[----:B------:R-:W3:Y:S01]  /*6040*/  @P4 LDG.E R9, desc[UR38][R4.64] ;  /* 0x0000002604094981 */ /* 0x000ee2000c1e1900 */
[----:B------:R-:W-:Y:S01]  /*6050*/  IMAD.U32 R0, RZ, RZ, UR4 ;  /* 0x00000004ff007e24 */ /* 0x000fe2000f8e00ff */
[----:B--2---:R-:W-:-:S04]  /*6060*/  ISETP.NE.U32.AND P0, PT, R2, RZ, PT ;  /* 0x000000ff0200720c */ /* 0x004fc80003f05070 */
[----:B------:R-:W-:-:S13]  /*6070*/  ISETP.NE.AND.EX P0, PT, R3, RZ, PT, P0 ;  /* 0x000000ff0300720c */ /* 0x000fda0003f05300 */
[----:B------:R-:W2:Y:S02]  /*6080*/  @P0 LDC.64 R2, c[0x0][0x878] ;  /* 0x00021e00ff020b82 */ /* 0x000ea40000000a00 */
[----:B--2---:R-:W-:Y:S02]  /*6090*/  @P0 IMAD.WIDE R6, R18, 0x4, R2 ;  /* 0x0000000412060825 */ /* 0x004fe400078e0202 */
[----:B------:R-:W2:Y:S04]  /*60a0*/  S2R R2, SR_TID.X ;  /* 0x0000000000027919 */ /* 0x000ea80000002100 */
[----:B------:R-:W1:Y:S01]  /*60b0*/  S2UR UR4, SR_CTAID.Y ;  /* 0x00000000000479c3 */ /* 0x000e620000002600 */
[----:B------:R4:W5:Y:S01]  /*60c0*/  @P0 LDG.E R0, desc[UR38][R6.64] ;  /* 0x0000002606000981 */ /* 0x000962000c1e1900 */
[----:B-1----:R-:W-:-:S06]  /*60d0*/  USHF.R.S32.HI UR5, URZ, 0x1f, UR4 ;  /* 0x0000001f3f057899 */ /* 0x002fcc0008011404 */
[----:B----4-:R-:W-:Y:S02]  /*60e0*/  IMAD R6, R16, UR5, RZ ;  /* 0x0000000510067c24 */ /* 0x010fe4000f8e02ff */
[----:B--2---:R-:W-:-:S05]  /*60f0*/  VIADD R8, R2, 0xffffff80 ;  /* 0xffffff8002087836 */ /* 0x004fca0000000000 */
[----:B------:R-:W-:-:S04]  /*6100*/  SHF.R.S32.HI R3, RZ, 0x1f, R8 ;  /* 0x0000001fff037819 */ /* 0x000fc80000011408 */
[----:B------:R-:W-:Y:S02]  /*6110*/  LEA.HI R10, R3, R8, RZ, 0x3 ;  /* 0x00000008030a7211 */ /* 0x000fe400078f18ff */
[----:B------:R-:W-:Y:S02]  /*6120*/  CS2R R2, SRZ ;  /* 0x0000000000027805 */ /* 0x000fe4000001ff00 */
[----:B------:R-:W-:Y:S02]  /*6130*/  LOP3.LUT R11, R10, 0x1ffffff8, RZ, 0xc0, !PT ;  /* 0x1ffffff80a0b7812 */ /* 0x000fe400078ec0ff */
[----:B------:R-:W-:-:S03]  /*6140*/  SHF.R.S32.HI R13, RZ, 0x3, R10 ;  /* 0x00000003ff0d7819 */ /* 0x000fc6000001140a */
[----:B------:R-:W-:-:S04]  /*6150*/  IMAD.IADD R11, R8, 0x1, -R11 ;  /* 0x00000001080b7824 */ /* 0x000fc800078e0a0b */
[----:B------:R-:W-:-:S05]  /*6160*/  IMAD.SHL.U32 R10, R11, 0x8, RZ ;  /* 0x000000080b0a7824 */ /* 0x000fca00078e00ff */
[----:B------:R-:W-:Y:S01]  /*6170*/  SHF.R.S32.HI R11, RZ, 0x1f, R10 ;  /* 0x0000001fff0b7819 */ /* 0x000fe2000001140a */
[--C-:B---3--:R-:W-:Y:S01]  /*6180*/  @P4 IMAD.MOV.U32 R2, RZ, RZ, R9.reuse ;  /* 0x000000ffff024224 */ /* 0x108fe200078e0009 */
[----:B------:R-:W-:-:S04]  /*6190*/  @P4 SHF.R.S32.HI R3, RZ, 0x1f, R9 ;  /* 0x0000001fff034819 */ /* 0x000fc80000011409 */
[----:B------:R-:W-:-:S04]  /*61a0*/  IADD3 R2, P1, R13, R2, RZ ;  /* 0x000000020d027210 */ /* 0x000fc80007f3e0ff */
[----:B------:R-:W-:Y:S01]  /*61b0*/  LEA.HI.X.SX32 R3, R13, R3, 0x1, P1 ;  /* 0x000000030d037211 */ /* 0x000fe200008f0eff */
[----:B------:R-:W-:Y:S08]  /*61c0*/  @P0 BRA `(.L_x_514) ;  /* 0x0000000000100947 */ /* 0x000ff00003800000 */
[----:B------:R-:W-:Y:S05]  /*61d0*/  @!P4 BRA `(.L_x_514) ;  /* 0x00000000000cc947 */ /* 0x000fea0003800000 */
[----:B------:R-:W2:Y:S04]  /*61e0*/  LDG.E R7, desc[UR38][R4.64] ;  /* 0x0000002604077981 */ /* 0x000ea8000c1e1900 */
[----:B-----5:R-:W2:Y:S02]  /*61f0*/  LDG.E R0, desc[UR38][R4.64+0x4] ;  /* 0x0000042604007981 */ /* 0x020ea4000c1e1900 */
[----:B--2---:R-:W-:-:S07]  /*6200*/  IMAD.IADD R0, R0, 0x1, -R7 ;  /* 0x0000000100007824 */ /* 0x004fce00078e0a07 */
.L_x_514:
[----:B-----5:R-:W-:Y:S01]  /*6210*/  IMAD R0, R15, -0x80, R0 ;  /* 0xffffff800f007824 */ /* 0x020fe200078e0200 */
[----:B------:R-:W-:Y:S01]  /*6220*/  ULDC UR8, c[0x0][0x80c] ;  /* 0x0002030000087ab9 */ /* 0x000fe20000000800 */
[----:B------:R-:W-:Y:S01]  /*6230*/  IMAD R17, R17, UR4, R6 ;  /* 0x0000000411117c24 */ /* 0x000fe2000f8e0206 */
[----:B------:R-:W-:Y:S01]  /*6240*/  SHF.R.S32.HI R6, RZ, 0x1f, R18 ;  /* 0x0000001fff067819 */ /* 0x000fe20000011412 */
[C---:B------:R-:W-:Y:S01]  /*6250*/  VIADD R7, R13.reuse, 0x20 ;  /* 0x000000200d077836 */ /* 0x040fe20000000000 */
[CC--:B------:R-:W-:Y:S01]  /*6260*/  ISETP.GE.AND P3, PT, R13.reuse, R0.reuse, PT ;  /* 0x000000000d00720c */ /* 0x0c0fe20003f66270 */
[C---:B------:R-:W-:Y:S01]  /*6270*/  VIADD R9, R13.reuse, 0x40 ;  /* 0x000000400d097836 */ /* 0x040fe20000000000 */
[----:B------:R-:W-:Y:S01]  /*6280*/  SEL R14, R6, RZ, !P4 ;  /* 0x000000ff060e7207 */ /* 0x000fe20006000000 */
[----:B------:R-:W-:Y:S01]  /*6290*/  VIADD R13, R13, 0x60 ;  /* 0x000000600d0d7836 */ /* 0x000fe20000000000 */
[----:B------:R-:W-:Y:S01]  /*62a0*/  SEL R19, R18, RZ, !P4 ;  /* 0x000000ff12137207 */ /* 0x000fe20006000000 */
[----:B------:R-:W-:Y:S01]  /*62b0*/  IMAD.WIDE.U32 R4, R16, UR4, R10 ;  /* 0x0000000410047c25 */ /* 0x000fe2000f8e000a */
[----:B------:R-:W-:Y:S01]  /*62c0*/  ISETP.GE.OR P4, PT, R10, UR8, P3 ;  /* 0x000000080a007c0c */ /* 0x000fe20009f86670 */
[----:B------:R-:W-:Y:S01]  /*62d0*/  ULDC.64 UR6, c[0x0][0x828] ;  /* 0x00020a0000067ab9 */ /* 0x000fe20000000a00 */
[-C--:B------:R-:W-:Y:S01]  /*62e0*/  ISETP.GE.AND P2, PT, R7, R0.reuse, PT ;  /* 0x000000000700720c */ /* 0x080fe20003f46270 */
[----:B------:R-:W-:Y:S01]  /*62f0*/  IMAD.IADD R5, R5, 0x1, R17 ;  /* 0x0000000105057824 */ /* 0x000fe200078e0211 */
[-C--:B------:R-:W-:Y:S01]  /*6300*/  ISETP.GE.AND P1, PT, R9, R0.reuse, PT ;  /* 0x000000000900720c */ /* 0x080fe20003f26270 */
[----:B------:R-:W-:Y:S01]  /*6310*/  IMAD R12, R20, UR5, RZ ;  /* 0x00000005140c7c24 */ /* 0x000fe2000f8e02ff */
[----:B------:R-:W-:Y:S01]  /*6320*/  ISETP.GE.AND P0, PT, R13, R0, PT ;  /* 0x000000000d00720c */ /* 0x000fe20003f06270 */
[----:B------:R-:W-:Y:S01]  /*6330*/  IMAD R0, R14, UR6, RZ ;  /* 0x000000060e007c24 */ /* 0x000fe2000f8e02ff */
[----:B------:R-:W-:Y:S01]  /*6340*/  ULDC UR9, c[0x0][0x83c] ;  /* 0x00020f0000097ab9 */ /* 0x000fe20000000800 */
[----:B------:R-:W-:Y:S01]  /*6350*/  IMAD.WIDE.U32 R8, R19, UR6, R4 ;  /* 0x0000000613087c25 */ /* 0x000fe2000f8e0004 */
[----:B------:R-:W-:Y:S01]  /*6360*/  BSSY B0, `(.L_x_515) ;  /* 0x0000012000007945 */ /* 0x000fe20003800000 */
[----:B------:R-:W-:-:S02]  /*6370*/  ISETP.GE.OR P6, PT, R10, UR8, P2 ;  /* 0x000000080a007c0c */ /* 0x000fc400097c6670 */
[----:B------:R-:W-:Y:S01]  /*6380*/  IMAD R13, R19, UR7, R0 ;  /* 0x00000007130d7c24 */ /* 0x000fe2000f8e0200 */
[----:B------:R-:W-:Y:S01]  /*6390*/  ISETP.GE.OR P5, PT, R10, UR8, P1 ;  /* 0x000000080a007c0c */ /* 0x000fe20008fa6670 */
[----:B------:R-:W-:-:S04]  /*63a0*/  IMAD.WIDE R6, R15, 0x80, R2 ;  /* 0x000000800f067825 */ /* 0x000fc800078e0202 */
[----:B------:R-:W-:Y:S02]  /*63b0*/  IMAD R21, R21, UR4, R12 ;  /* 0x0000000415157c24 */ /* 0x000fe4000f8e020c */
[----:B------:R-:W-:Y:S01]  /*63c0*/  IMAD.IADD R5, R9, 0x1, R13 ;  /* 0x0000000109057824 */ /* 0x000fe200078e020d */
[----:B------:R-:W-:Y:S06]  /*63d0*/  @P4 BRA `(.L_x_516) ;  /* 0x0000000000284947 */ /* 0x000fec0003800000 */
        /* <DEDUP_REMOVED lines=9> */
[----:B------:R1:W-:Y:S02]  /*6470*/  STG.E.128 desc[UR38][R12.64], RZ ;  /* 0x000000ff0c007986 */ /* 0x0003e4000c101d26 */
.L_x_516:
[----:B------:R-:W-:Y:S05]  /*6480*/  BSYNC B0 ;  /* 0x0000000000007941 */ /* 0x000fea0003800000 */
.L_x_515:
[----:B-1----:R-:W-:Y:S01]  /*6490*/  IMAD.WIDE.U32 R12, R20, UR4, R10 ;  /* 0x00000004140c7c25 */ /* 0x002fe2000f8e000a */
[----:B------:R-:W-:Y:S01]  /*64a0*/  BSSY B0, `(.L_x_517) ;  /* 0x0000012000007945 */ /* 0x000fe20003800000 */
[C---:B------:R-:W-:Y:S02]  /*64b0*/  ISETP.GE.OR P4, PT, R10.reuse, UR8, P0 ;  /* 0x000000080a007c0c */ /* 0x040fe40008786670 */
[----:B------:R-:W-:Y:S01]  /*64c0*/  ISETP.GE.OR P3, PT, R10, UR9, P3 ;  /* 0x000000090a007c0c */ /* 0x000fe20009f66670 */
[----:B------:R-:W-:Y:S01]  /*64d0*/  IMAD.IADD R15, R13, 0x1, R21 ;  /* 0x000000010d0f7824 */ /* 0x000fe200078e0215 */
[----:B------:R-:W-:Y:S11]  /*64e0*/  @P6 BRA `(.L_x_518) ;  /* 0x0000000000346947 */ /* 0x000ff60003800000 */
        /* <DEDUP_REMOVED lines=12> */
[----:B------:R1:W-:Y:S02]  /*65b0*/  STG.E.128 desc[UR38][R16.64], RZ ;  /* 0x000000ff10007986 */ /* 0x0003e4000c101d26 */
.L_x_518:
[----:B------:R-:W-:Y:S05]  /*65c0*/  BSYNC B0 ;  /* 0x0000000000007941 */ /* 0x000fea0003800000 */
.L_x_517:
        /* <DEDUP_REMOVED lines=15> */
.L_x_520:
[----:B------:R-:W-:Y:S05]  /*66c0*/  BSYNC B0 ;  /* 0x0000000000007941 */ /* 0x000fea0003800000 */
.L_x_519:
[----:B------:R-:W-:Y:S04]  /*66d0*/  BSSY B0, `(.L_x_521) ;  /* 0x000000f000007945 */ /* 0x000fe80003800000 */
        /* <DEDUP_REMOVED lines=14> */
.L_x_522:
[----:B------:R-:W-:Y:S05]  /*67c0*/  BSYNC B0 ;  /* 0x0000000000007941 */ /* 0x000fea0003800000 */
.L_x_521:
[----:B------:R-:W-:Y:S01]  /*67d0*/  ULDC.64 UR4, c[0x0][0x858] ;  /* 0x0002160000047ab9 */ /* 0x000fe20000000a00 */
[----:B------:R-:W-:Y:S01]  /*67e0*/  BSSY B0, `(.L_x_523) ;  /* 0x0000014000007945 */ /* 0x000fe20003800000 */
[----:B------:R-:W-:Y:S01]  /*67f0*/  IMAD R0, R14, UR4, RZ ;  /* 0x000000040e007c24 */ /* 0x000fe2000f8e02ff */
[C---:B------:R-:W-:Y:S01]  /*6800*/  ISETP.GE.OR P2, PT, R10.reuse, UR9, P2 ;  /* 0x000000090a007c0c */ /* 0x040fe20009746670 */
[----:B------:R-:W-:Y:S01]  /*6810*/  IMAD.MOV.U32 R14, RZ, RZ, R12 ;  /* 0x000000ffff0e7224 */ /* 0x000fe200078e000c */
[C---:B------:R-:W-:Y:S01]  /*6820*/  ISETP.GE.OR P1, PT, R10.reuse, UR9, P1 ;  /* 0x000000090a007c0c */ /* 0x040fe20008f26670 */
[C---:B---3--:R-:W-:Y:S01]  /*6830*/  IMAD R5, R19.reuse, UR5, R0 ;  /* 0x0000000513057c24 */ /* 0x048fe2000f8e0200 */
[----:B------:R-:W-:Y:S01]  /*6840*/  ISETP.GE.OR P0, PT, R10, UR9, P0 ;  /* 0x000000090a007c0c */ /* 0x000fe20008706670 */
[----:B------:R-:W-:-:S04]  /*6850*/  IMAD.WIDE.U32 R8, R19, UR4, R14 ;  /* 0x0000000413087c25 */ /* 0x000fc8000f8e000e */
        /* <DEDUP_REMOVED lines=12> */
.L_x_524:
[----:B------:R-:W-:Y:S05]  /*6920*/  BSYNC B0 ;  /* 0x0000000000007941 */ /* 0x000fea0003800000 */
.L_x_523:
[----:B------:R-:W-:Y:S04]  /*6930*/  BSSY B0, `(.L_x_525) ;  /* 0x000000f000007945 */ /* 0x000fe80003800000 */
[----:B------:R-:W-:Y:S05]  /*6940*/  @P2 BRA `(.L_x_526) ;  /* 0x0000000000342947 */ /* 0x000fea0003800000 */
[----:B---3--:R-:W-:Y:S01]  /*6950*/  IADD3 R11, P2, R6, 0x20, RZ ;  /* 0x00000020060b7810 */ /* 0x008fe20007f5e0ff */
        /* <DEDUP_REMOVED lines=12> */
.L_x_526:
[----:B------:R-:W-:Y:S05]  /*6a20*/  BSYNC B0 ;  /* 0x0000000000007941 */ /* 0x000fea0003800000 */
.L_x_525:
[----:B------:R-:W-:Y:S04]  /*6a30*/  BSSY B0, `(.L_x_527) ;  /* 0x000000f000007945 */ /* 0x000fe80003800000 */
[----:B------:R-:W-:Y:S05]  /*6a40*/  @P1 BRA `(.L_x_528) ;  /* 0x0000000000341947 */ /* 0x000fea0003800000 */
[----:B---34-:R-:W-:Y:S01]  /*6a50*/  IADD3 R11, P1, R6, 0x40, RZ ;  /* 0x00000040060b7810 */ /* 0x018fe20007f3e0ff */
        /* <DEDUP_REMOVED lines=12> */
.L_x_528:
[----:B------:R-:W-:Y:S05]  /*6b20*/  BSYNC B0 ;  /* 0x0000000000007941 */ /* 0x000fea0003800000 */
.L_x_527:
        /* <DEDUP_REMOVED lines=13> */
[----:B------:R1:W-:Y:S01]  /*6c00*/  STG.E.128 desc[UR38][R4.64], RZ ;  /* 0x000000ff04007986 */ /* 0x0003e2000c101d26 */
[----:B------:R-:W-:Y:S05]  /*6c10*/  BRA `(.L_x_474) ;  /* 0x0000002c00787947 */ /* 0x000fea0003800000 */
.L_x_469:
[----:B------:R-:W-:-:S08]  /*6c20*/  NOP ;  /* 0x0000000000007918 */ /* 0x000fd00000000000 */
[----:B---3--:R-:W1:-:S00]  /*6c30*/  USETMAXREG.DEALLOC.CTAPOOL 0x18 ;  /* 0x00000018000079c8 */ /* 0x008e4000080e0500 */
[----:B-1----:R-:W-:-:S06]  /*6c40*/  LOP3.LUT R0, R0, 0x3, RZ, 0xc0, !PT ;  /* 0x0000000300007812 */ /* 0x002fcc00078ec0ff */
[----:B------:R-:W1:Y:S02]  /*6c50*/  SHFL.IDX PT, R0, R0, RZ, 0x1f ;  /* 0x00001fff00007589 */ /* 0x000e6400000e0000 */
[----:B-1----:R-:W-:-:S13]  /*6c60*/  ISETP.NE.AND P0, PT, R0, RZ, PT ;  /* 0x000000ff0000720c */ /* 0x002fda0003f05270 */
[----:B------:R-:W-:Y:S05]  /*6c70*/  @!P0 BRA `(.L_x_529) ;  /* 0x0000000c00d48947 */ /* 0x000fea0003800000 */
[----:B------:R-:W-:-:S13]  /*6c80*/  ISETP.NE.AND P0, PT, R0, 0x1, PT ;  /* 0x000000010000780c */ /* 0x000fda0003f05270 */
[----:B------:R-:W-:Y:S05]  /*6c90*/  @P0 BRA `(.L_x_474) ;  /* 0x0000002c00580947 */ /* 0x000fea0003800000 */
[----:B------:R-:W-:Y:S01]  /*6ca0*/  ULDC.64 UR4, c[0x0][0x8d8] ;  /* 0x0002360000047ab9 */ /* 0x000fe20000000a00 */
[----:B------:R-:W1:Y:S01]  /*6cb0*/  S2UR UR12, SR_CTAID.Z ;  /* 0x00000000000c79c3 */ /* 0x000e620000002700 */
[----:B------:R-:W-:-:S04]  /*6cc0*/  ISETP.NE.U32.AND P0, PT, RZ, UR4, PT ;  /* 0x00000004ff007c0c */ /* 0x000fc8000bf05070 */
[----:B------:R-:W-:-:S13]  /*6cd0*/  ISETP.NE.AND.EX P0, PT, RZ, UR5, PT, P0 ;  /* 0x00000005ff007c0c */ /* 0x000fda000bf05300 */
[----:B------:R-:W-:Y:S05]  /*6ce0*/  @!P0 BRA `(.L_x_530) ;  /* 0x00000000001c8947 */ /* 0x000fea0003800000 */
[----:B------:R-:W-:Y:S02]  /*6cf0*/  ULDC.64 UR4, c[0x0][0x8d8] ;  /* 0x0002360000047ab9 */ /* 0x000fe40000000a00 */
[----:B-1----:R-:W-:-:S06]  /*6d00*/  UIMAD.WIDE UR4, UR12, 0x4, UR4 ;  /* 0x000000040c0478a5 */ /* 0x002fcc000f8e0204 */
[----:B------:R-:W-:Y:S02]  /*6d10*/  IMAD.U32 R2, RZ, RZ, UR4 ;  /* 0x00000004ff027e24 */ /* 0x000fe4000f8e00ff */
[----:B------:R-:W-:-:S05]  /*6d20*/  IMAD.U32 R3, RZ, RZ, UR5 ;  /* 0x00000005ff037e24 */ /* 0x000fca000f8e00ff */
[----:B------:R-:W2:Y:S02]  /*6d30*/  LDG.E R2, desc[UR38][R2.64] ;  /* 0x0000002602027981 */ /* 0x000ea4000c1e1900 */
[----:B--2---:R-:W-:Y:S01]  /*6d40*/  R2UR UR5, R2 ;  /* 0x00000000020572ca */ /* 0x004fe200000e0000 */
[----:B------:R-:W-:-:S14]  /*6d50*/  BRA `(.L_x_531) ;  /* 0x0000000000387947 */ /* 0x000fdc0003800000 */
.L_x_530:
[----:B------:R-:W-:Y:S02]  /*6d60*/  ULDC.64 UR4, c[0x0][0x8d0] ;  /* 0x0002340000047ab9 */ /* 0x000fe40000000a00 */
[----:B------:R-:W-:-:S04]  /*6d70*/  ISETP.NE.U32.AND P0, PT, RZ, UR4, PT ;  /* 0x00000004ff007c0c */ /* 0x000fc8000bf05070 */
[----:B------:R-:W-:-:S13]  /*6d80*/  ISETP.NE.AND.EX P0, PT, RZ, UR5, PT, P0 ;  /* 0x00000005ff007c0c */ /* 0x000fda000bf05300 */
[----:B------:R-:W-:Y:S05]  /*6d90*/  @!P0 BRA `(.L_x_532) ;  /* 0x0000000000248947 */ /* 0x000fea0003800000 */
[----:B------:R-:W-:Y:S02]  /*6da0*/  ULDC.64 UR4, c[0x0][0x8d0] ;  /* 0x0002340000047ab9 */ /* 0x000fe40000000a00 */
[----:B-1----:R-:W-:-:S06]  /*6db0*/  UIMAD.WIDE UR4, UR12, 0x4, UR4 ;  /* 0x000000040c0478a5 */ /* 0x002fcc000f8e0204 */
[----:B------:R-:W-:Y:S02]  /*6dc0*/  IMAD.U32 R2, RZ, RZ, UR4 ;  /* 0x00000004ff027e24 */ /* 0x000fe4000f8e00ff */
[----:B------:R-:W-:-:S05]  /*6dd0*/  IMAD.U32 R3, RZ, RZ, UR5 ;  /* 0x00000005ff037e24 */ /* 0x000fca000f8e00ff */
[----:B------:R-:W2:Y:S04]  /*6de0*/  LDG.E R0, desc[UR38][R2.64] ;  /* 0x0000002602007981 */ /* 0x000ea8000c1e1900 */
[----:B------:R-:W2:Y:S02]  /*6df0*/  LDG.E R5, desc[UR38][R2.64+0x4] ;  /* 0x0000042602057981 */ /* 0x000ea4000c1e1900 */
[----:B--2---:R-:W-:-:S05]  /*6e00*/  IMAD.IADD R0, R5, 0x1, -R0 ;  /* 0x0000000105007824 */ /* 0x004fca00078e0a00 */
[----:B------:R-:W-:Y:S01]  /*6e10*/  R2UR UR5, R0 ;  /* 0x00000000000572ca */ /* 0x000fe200000e0000 */
[----:B------:R-:W-:-:S14]  /*6e20*/  BRA `(.L_x_531) ;  /* 0x0000000000047947 */ /* 0x000fdc0003800000 */
.L_x_532:
[----:B------:R-:W-:-:S05]  /*6e30*/  ULDC UR5, c[0x0][0x8bc] ;  /* 0x00022f0000057ab9 */ /* 0x000fca0000000800 */
.L_x_531:
[----:B------:R-:W2:Y:S02]  /*6e40*/  S2UR UR4, SR_CTAID.X ;  /* 0x00000000000479c3 */ /* 0x000ea40000002500 */
[----:B--2---:R-:W-:-:S04]  /*6e50*/  USHF.L.U32 UR4, UR4, 0x7, URZ ;  /* 0x0000000704047899 */ /* 0x004fc8000800063f */
[----:B------:R-:W-:-:S04]  /*6e60*/  UISETP.GE.AND UP0, UPT, UR4, UR5, UPT ;  /* 0x000000050400728c */ /* 0x000fc8000bf06270 */
[----:B-1----:R-:W-:-:S06]  /*6e70*/  USEL UR12, UR12, 0xffffffff, !UP0 ;  /* 0xffffffff0c0c7887 */ /* 0x002fcc000c000000 */
[----:B------:R-:W-:-:S13]  /*6e80*/  ISETP.LE.AND P0, PT, RZ, UR12, PT ;  /* 0x0000000cff007c0c */ /* 0x000fda000bf03270 */
[----:B------:R-:W-:Y:S05]  /*6e90*/  @!P0 BRA `(.L_x_474) ;  /* 0x0000002800d88947 */ /* 0x000fea0003800000 */
[----:B------:R-:W-:Y:S02]  /*6ea0*/  ULDC.64 UR4, c[0x0][0x770] ;  /* 0x0001dc0000047ab9 */ /* 0x000fe40000000a00 */
[----:B------:R-:W-:-:S04]  /*6eb0*/  UISETP.NE.U32.AND UP0, UPT, UR4, URZ, UPT ;  /* 0x0000003f0400728c */ /* 0x000fc8000bf05070 */
[----:B------:R-:W-:-:S03]  /*6ec0*/  UISETP.NE.AND.EX UP0, UPT, UR5, URZ, UPT, UP0 ;  /* 0x0000003f0500728c */ /* 0x000fc6000bf05300 */
[----:B------:R-:W-:Y:S02]  /*6ed0*/  ULDC.64 UR4, c[0x0][0x770] ;  /* 0x0001dc0000047ab9 */ /* 0x000fe40000000a00 */
[----:B------:R-:W-:Y:S01]  /*6ee0*/  UIMAD.WIDE UR4, UR12, 0x4, UR4 ;  /* 0x000000040c0478a5 */ /* 0x000fe2000f8e0204 */
[----:B------:R-:W-:-:S05]  /*6ef0*/  PLOP3.LUT P0, PT, PT, PT, UP0, 0x80, 0x0 ;  /* 0x000000000000781c */ /* 0x000fca0003f0f008 */
[----:B------:R-:W-:Y:S02]  /*6f00*/  IMAD.U32 R2, RZ, RZ, UR4 ;  /* 0x00000004ff027e24 */ /* 0x000fe4000f8e00ff */
[----:B------:R-:W-:Y:S01]  /*6f10*/  IMAD.U32 R3, RZ, RZ, UR5 ;  /* 0x00000005ff037e24 */ /* 0x000fe2000f8e00ff */
[----:B------:R-:W-:-:S05]  /*6f20*/  ULDC.64 UR4, c[0x0][0x780] ;  /* 0x0001e00000047ab9 */ /* 0x000fca0000000a00 */
[----:B------:R-:W2:Y:S01]  /*6f30*/  @P0 LDG.E R6, desc[UR38][R2.64] ;  /* 0x0000002602060981 */ /* 0x000ea2000c1e1900 */
[----:B------:R-:W-:Y:S01]  /*6f40*/  UISETP.NE.U32.AND UP1, UPT, UR4, URZ, UPT ;  /* 0x0000003f0400728c */ /* 0x000fe2000bf25070 */
[----:B------:R-:W-:-:S03]  /*6f50*/  ULDC UR6, c[0x0][0x280] ;  /* 0x0000a00000067ab9 */ /* 0x000fc60000000800 */
[----:B------:R-:W-:Y:S01]  /*6f60*/  UISETP.NE.AND.EX UP1, UPT, UR5, URZ, UPT, UP1 ;  /* 0x0000003f0500728c */ /* 0x000fe2000bf25310 */
[----:B------:R-:W-:-:S05]  /*6f70*/  IMAD.U32 R0, RZ, RZ, UR6 ;  /* 0x00000006ff007e24 */ /* 0x000fca000f8e00ff */
[----:B------:R-:W-:-:S05]  /*6f80*/  PLOP3.LUT P1, PT, PT, PT, UP1, 0x80, 0x0 ;  /* 0x000000000000781c */ /* 0x000fca0003f2f018 */
[----:B------:R-:W-:Y:S02]  /*6f90*/  @UP1 ULDC.64 UR4, c[0x0][0x780] ;  /* 0x0001e00000041ab9 */ /* 0x000fe40000000a00 */
[----:B------:R-:W-:-:S06]  /*6fa0*/  @UP1 UIMAD.WIDE UR4, UR12, 0x4, UR4 ;  /* 0x000000040c0418a5 */ /* 0x000fcc000f8e0204 */
[----:B------:R-:W-:Y:S02]  /*6fb0*/  IMAD.U32 R4, RZ, RZ, UR4 ;  /* 0x00000004ff047e24 */ /* 0x000fe4000f8e00ff */
[----:B------:R-:W-:-:S05]  /*6fc0*/  IMAD.U32 R5, RZ, RZ, UR5 ;  /* 0x00000005ff057e24 */ /* 0x000fca000f8e00ff */
[----:B------:R1:W5:Y:S01]  /*6fd0*/  @P1 LDG.E R0, desc[UR38][R4.64] ;  /* 0x0000002604001981 */ /* 0x000362000c1e1900 */
[----:B------:R-:W-:Y:S01]  /*6fe0*/  PLOP3.LUT P2, PT, PT, PT, UP0, 0x80, 0x0 ;  /* 0x000000000000781c */ /* 0x000fe20003f4f008 */
[----:B------:R-:W3:Y:S02]  /*6ff0*/  S2UR UR13, SR_CTAID.Y ;  /* 0x00000000000d79c3 */ /* 0x000ee40000002600 */
[----:B---3--:R-:W-:-:S10]  /*7000*/  USHF.R.S32.HI UR7, URZ, 0x1f, UR13 ;  /* 0x0000001f3f077899 */ /* 0x008fd4000801140d */
[----:B--2---:R-:W-:-:S13]  /*7010*/  @P2 R2UR UR4, R6 ;  /* 0x00000000060422ca */ /* 0x004fda00000e0000 */
[----:B------:R-:W-:-:S04]  /*7020*/  @UP0 ULEA UR4, UR12, UR4, 0x7 ;  /* 0x000000040c040291 */ /* 0x000fc8000f8e383f */
[----:B------:R-:W-:-:S04]  /*7030*/  @UP0 USHF.R.S32.HI UR5, URZ, 0x1f, UR4 ;  /* 0x0000001f3f050899 */ /* 0x000fc80008011404 */
[----:B------:R-:W-:-:S04]  /*7040*/  @UP0 ULEA.HI UR5, UR5, UR4, URZ, 0x7 ;  /* 0x0000000405050291 */ /* 0x000fc8000f8f383f */
[----:B------:R-:W-:-:S04]  /*7050*/  @UP0 USHF.L.U32 UR5, UR5, 0x6, URZ ;  /* 0x0000000605050899 */ /* 0x000fc8000800063f */
[----:B------:R-:W-:Y:S01]  /*7060*/  @UP0 ULOP3.LUT UR6, UR5, 0xffffe000, URZ, 0xc0, !UPT ;  /* 0xffffe00005060892 */ /* 0x000fe2000f8ec03f */
[----:B-1----:R-:W-:Y:S11]  /*7070*/  @P1 BRA `(.L_x_533) ;  /* 0x0000000000101947 */ /* 0x002ff60003800000 */
[----:B------:R-:W-:Y:S05]  /*7080*/  @!P0 BRA `(.L_x_533) ;  /* 0x00000000000c8947 */ /* 0x000fea0003800000 */
[----:B------:R-:W2:Y:S04]  /*7090*/  LDG.E R5, desc[UR38][R2.64] ;  /* 0x0000002602057981 */ /* 0x000ea8000c1e1900 */
[----:B-----5:R-:W2:Y:S02]  /*70a0*/  LDG.E R0, desc[UR38][R2.64+0x4] ;  /* 0x0000042602007981 */ /* 0x020ea4000c1e1900 */
[----:B--2---:R-:W-:-:S07]  /*70b0*/  IMAD.IADD R0, R0, 0x1, -R5 ;  /* 0x0000000100007824 */ /* 0x004fce00078e0a05 */
.L_x_533:
[----:B-----5:R-:W-:Y:S01]  /*70c0*/  ISETP.GE.AND P0, PT, R0, 0x1, PT ;  /* 0x000000010000780c */ /* 0x020fe20003f06270 */
[----:B------:R-:W-:Y:S01]  /*70d0*/  @UP0 USHF.R.S32.HI UR8, URZ, 0x1f, UR6 ;  /* 0x0000001f3f080899 */ /* 0x000fe20008011406 */
[----:B------:R-:W-:Y:S01]  /*70e0*/  UMOV UR4, URZ ;  /* 0x0000003f00047c82 */ /* 0x000fe20008000000 */
[----:B------:R-:W-:Y:S01]  /*70f0*/  UMOV UR5, URZ ;  /* 0x0000003f00057c82 */ /* 0x000fe20008000000 */
[----:B------:R-:W-:-:S04]  /*7100*/  @UP0 UMOV UR4, UR6 ;  /* 0x0000000600040c82 */ /* 0x000fc80008000000 */
[----:B------:R-:W-:-:S05]  /*7110*/  @UP0 UMOV UR5, UR8 ;  /* 0x0000000800050c82 */ /* 0x000fca0008000000 */
[----:B------:R-:W-:Y:S05]  /*7120*/  @!P0 BRA `(.L_x_474) ;  /* 0x0000002800348947 */ /* 0x000fea0003800000 */
[----:B------:R-:W-:Y:S01]  /*7130*/  ULDC.64 UR8, c[0x0][0x2d8] ;  /* 0x0000b60000087ab9 */ /* 0x000fe20000000a00 */
[C---:B------:R-:W-:Y:S01]  /*7140*/  VIADD R2, R0.reuse, 0x7f ;  /* 0x0000007f00027836 */ /* 0x040fe20000000000 */
[----:B------:R-:W-:Y:S01]  /*7150*/  UIMAD UR7, UR7, UR8, URZ ;  /* 0x00000008070772a4 */ /* 0x000fe2000f8e023f */
[----:B------:R-:W-:Y:S01]  /*7160*/  ISETP.GE.AND P1, PT, R0, 0x81, PT ;  /* 0x000000810000780c */ /* 0x000fe20003f26270 */
[----:B------:R-:W-:Y:S02]  /*7170*/  USHF.R.S32.HI UR6, URZ, 0x1f, UR12 ;  /* 0x0000001f3f067899 */ /* 0x000fe4000801140c */
[----:B------:R-:W-:Y:S01]  /*7180*/  UIMAD.WIDE.U32 UR10, UR13, UR8, URZ ;  /* 0x000000080d0a72a5 */ /* 0x000fe2000f8e003f */
[----:B------:R-:W-:Y:S01]  /*7190*/  SHF.R.S32.HI R3, RZ, 0x1f, R2 ;  /* 0x0000001fff037819 */ /* 0x000fe20000011402 */
[----:B------:R-:W-:Y:S02]  /*71a0*/  UIMAD UR7, UR13, UR9, UR7 ;  /* 0x000000090d0772a4 */ /* 0x000fe4000f8e0207 */
[----:B------:R-:W-:Y:S01]  /*71b0*/  UIADD3 UR8, UP1, UR4, UR10, URZ ;  /* 0x0000000a04087290 */ /* 0x000fe2000ff3e03f */
[----:B------:R-:W-:Y:S01]  /*71c0*/  LEA.HI R3, R3, R2, RZ, 0x7 ;  /* 0x0000000203037211 */ /* 0x000fe200078f38ff */
[----:B------:R-:W-:-:S02]  /*71d0*/  UIADD3 UR7, UR11, UR7, URZ ;  /* 0x000000070b077290 */ /* 0x000fc4000fffe03f */
[----:B------:R-:W-:Y:S01]  /*71e0*/  USEL UR6, UR6, URZ, !UP0 ;  /* 0x0000003f06067287 */ /* 0x000fe2000c000000 */
[----:B------:R-:W-:Y:S01]  /*71f0*/  SHF.R.S32.HI R3, RZ, 0x7, R3 ;  /* 0x00000007ff037819 */ /* 0x000fe20000011403 */
[----:B------:R-:W-:Y:S01]  /*7200*/  ULDC.64 UR14, c[0x0][0x2e0] ;  /* 0x0000b800000e7ab9 */ /* 0x000fe20000000a00 */
[----:B------:R-:W-:Y:S02]  /*7210*/  USEL UR13, UR12, URZ, !UP0 ;  /* 0x0000003f0c0d7287 */ /* 0x000fe4000c000000 */
[----:B------:R-:W-:Y:S01]  /*7220*/  UIADD3.X UR9, UR5, UR7, URZ, UP1, !UPT ;  /* 0x0000000705097290 */ /* 0x000fe20008ffe43f */
[----:B------:R-:W-:Y:S01]  /*7230*/  VIMNMX R3, R3, 0x1, !PT ;  /* 0x0000000103037848 */ /* 0x000fe20007fe0100 */
[----:B------:R-:W-:Y:S02]  /*7240*/  UIMAD UR6, UR6, UR14, URZ ;  /* 0x0000000e060672a4 */ /* 0x000fe4000f8e023f */
[----:B------:R-:W-:Y:S01]  /*7250*/  UIMAD.WIDE.U32 UR8, UR13, UR14, UR8 ;  /* 0x0000000e0d0872a5 */ /* 0x000fe2000f8e0008 */
[----:B------:R-:W-:Y:S01]  /*7260*/  LOP3.LUT R2, R3, 0x1, RZ, 0xc0, !PT ;  /* 0x0000000103027812 */ /* 0x000fe200078ec0ff */
[----:B------:R-:W-:Y:S01]  /*7270*/  UIMAD UR12, UR13, UR15, UR6 ;  /* 0x0000000f0d0c72a4 */ /* 0x000fe2000f8e0206 */
[----:B------:R-:W-:-:S03]  /*7280*/  ELECT P0, URZ, PT ;  /* 0x00000000003f782f */ /* 0x000fc60003800000 */
[----:B------:R-:W-:Y:S01]  /*7290*/  UIADD3 UR19, UR9, UR12, URZ ;  /* 0x0000000c09137290 */ /* 0x000fe2000fffe03f */
[----:B------:R-:W-:Y:S01]  /*72a0*/  UMOV UR6, URZ ;  /* 0x0000003f00067c82 */ /* 0x000fe20008000000 */
[----:B------:R-:W-:Y:S10]  /*72b0*/  @!P1 BRA `(.L_x_534) ;  /* 0x0000000400889947 */ /* 0x000ff40003800000 */
[----:B------:R-:W-:Y:S01]  /*72c0*/  UMOV UR6, UR10 ;  /* 0x0000000a00067c82 */ /* 0x000fe20008000000 */
[----:B------:R-:W-:Y:S01]  /*72d0*/  ULDC.64 UR10, c[0x0][0x2c0] ;  /* 0x0000b000000a7ab9 */ /* 0x000fe20000000a00 */
[----:B------:R-:W-:Y:S01]  /*72e0*/  UIMAD.WIDE.U32 UR6, UR13, UR14, UR6 ;  /* 0x0000000e0d0672a5 */ /* 0x000fe2000f8e0006 */
[----:B------:R-:W-:Y:S01]  /*72f0*/  IMAD.IADD R0, R3, 0x1, -R2 ;  /* 0x0000000103007824 */ /* 0x000fe200078e0a02 */
[----:B------:R-:W-:Y:S02]  /*7300*/  ULDC.64 UR20, c[0x0][0x2c0] ;  /* 0x0000b00000147ab9 */ /* 0x000fe40000000a00 */
[----:B------:R-:W-:-:S04]  /*7310*/  UIADD3 UR15, UP0, UR4, UR6, URZ ;  /* 0x00000006040f7290 */ /* 0x000fc8000ff1e03f */
[----:B------:R-:W-:Y:S02]  /*7320*/  UIADD3.X UR4, UR5, UR12, UR7, UP0, !UPT ;  /* 0x0000000c05047290 */ /* 0x000fe400087fe407 */
[----:B------:R-:W-:Y:S01]  /*7330*/  ULEA UR14, UP0, UR15, UR10, 0x2 ;  /* 0x0000000a0f0e7291 */ /* 0x000fe2000f80103f */
[----:B------:R-:W-:-:S03]  /*7340*/  UMOV UR5, URZ ;  /* 0x0000003f00057c82 */ /* 0x000fc60008000000 */
[----:B------:R-:W-:Y:S02]  /*7350*/  ULEA.HI.X UR15, UR15, UR11, UR4, 0x2, UP0 ;  /* 0x0000000b0f0f7291 */ /* 0x000fe400080f1404 */
[----:B------:R-:W-:Y:S02]  /*7360*/  UIADD3 UR10, UP0, UR14, 0x4000, URZ ;  /* 0x000040000e0a7890 */ /* 0x000fe4000ff1e03f */
[----:B------:R-:W-:Y:S02]  /*7370*/  UIADD3 UR12, UP1, UR14, 0x8000, URZ ;  /* 0x000080000e0c7890 */ /* 0x000fe4000ff3e03f */
[----:B------:R-:W-:Y:S02]  /*7380*/  UIADD3 UR14, UP2, UR14, 0xc000, URZ ;  /* 0x0000c0000e0e7890 */ /* 0x000fe4000ff5e03f */
[----:B------:R-:W-:Y:S02]  /*7390*/  UIADD3.X UR11, URZ, UR15, URZ, UP0, !UPT ;  /* 0x0000000f3f0b7290 */ /* 0x000fe400087fe43f */
[----:B------:R-:W-:-:S02]  /*73a0*/  UIADD3.X UR13, URZ, UR15, URZ, UP1, !UPT ;  /* 0x0000000f3f0d7290 */ /* 0x000fc40008ffe43f */
[----:B------:R-:W-:Y:S01]  /*73b0*/  UIADD3.X UR15, URZ, UR15, URZ, UP2, !UPT ;  /* 0x0000000f3f0f7290 */ /* 0x000fe200097fe43f */
[----:B------:R-:W-:-:S11]  /*73c0*/  UMOV UR4, URZ ;  /* 0x0000003f00047c82 */ /* 0x000fd60008000000 */
.L_x_547:
        /* <DEDUP_REMOVED lines=21> */
.L_x_536:
[----:B------:R-:W-:Y:S05]  /*7520*/  BSYNC B0 ;  /* 0x0000000000007941 */ /* 0x000fea0003800000 */
.L_x_535:
        /* <DEDUP_REMOVED lines=13> */
.L_x_538:
[----:B------:R-:W-:Y:S05]  /*7600*/  BSYNC B0 ;  /* 0x0000000000007941 */ /* 0x000fea0003800000 */
.L_x_537:
[----:B------:R-:W-:Y:S06]  /*7610*/  BAR.ARV 0xa, 0xa0 ;  /* 0x0282800000007b1d */ /* 0x000fec0000002000 */
[----:B------:R-:W-:Y:S04]  /*7620*/  BSSY B0, `(.L_x_539) ;  /* 0x0000003000007945 */ /* 0x000fe80003800000 */
[----:B------:R-:W-:Y:S05]  /*7630*/  @!P0 BRA `(.L_x_540) ;  /* 0x0000000000048947 */ /* 0x000fea0003800000 */
[----:B------:R-:W-:-:S04]  /*7640*/  DEPBAR.LE SB0, 0x0 ;  /* 0x000080000000791a */ /* 0x000fc80000000000 */
.L_x_540:
[----:B------:R-:W-:Y:S05]  /*7650*/  BSYNC B0 ;  /* 0x0000000000007941 */ /* 0x000fea0003800000 */
.L_x_539:
        /* <DEDUP_REMOVED lines=13> */
.L_x_542:
[----:B------:R-:W-:Y:S05]  /*7730*/  BSYNC B0 ;  /* 0x0000000000007941 */ /* 0x000fea0003800000 */
.L_x_541:
        /* <DEDUP_REMOVED lines=13> */
.L_x_544:
[----:B------:R-:W-:Y:S05]  /*7810*/  BSYNC B0 ;  /* 0x0000000000007941 */ /* 0x000fea0003800000 */
.L_x_543:
[----:B------:R-:W-:Y:S01]  /*7820*/  VIADD R0, R0, 0xfffffffe ;  /* 0xfffffffe00007836 */ /* 0x000fe20000000000 */
[----:B------:R-:W-:Y:S06]  /*7830*/  BAR.ARV 0xa, 0xa0 ;  /* 0x0282800000007b1d */ /* 0x000fec0000002000 */
[----:B------:R-:W-:Y:S01]  /*7840*/  BSSY B0, `(.L_x_545) ;  /* 0x0000004000007945 */ /* 0x000fe20003800000 */
[----:B------:R-:W-:-:S03]  /*7850*/  ISETP.NE.AND P1, PT, R0, RZ, PT ;  /* 0x000000ff0000720c */ /* 0x000fc60003f25270 */
[----:B------:R-:W-:Y:S10]  /*7860*/  @!P0 BRA `(.L_x_546) ;  /* 0x0000000000048947 */ /* 0x000ff40003800000 */
[----:B------:R-:W-:-:S04]  /*7870*/  DEPBAR.LE SB0, 0x0 ;  /* 0x000080000000791a */ /* 0x000fc80000000000 */
.L_x_546:
[----:B------:R-:W-:Y:S05]  /*7880*/  BSYNC B0 ;  /* 0x0000000000007941 */ /* 0x000fea0003800000 */
.L_x_545:
[----:B------:R-:W-:Y:S06]  /*7890*/  BAR.ARV 0xb, 0xa0 ;  /* 0x02c2800000007b1d */ /* 0x000fec0000002000 */
[----:B------:R-:W-:Y:S02]  /*78a0*/  UIADD3 UR5, UR5, 0x2, URZ ;  /* 0x0000000205057890 */ /* 0x000fe4000fffe03f */
[----:B------:R-:W-:Y:S01]  /*78b0*/  UIADD3 UR4, UR4, 0x1, URZ ;  /* 0x0000000104047890 */ /* 0x000fe2000fffe03f */
[----:B------:R-:W-:Y:S11]  /*78c0*/  @P1 BRA `(.L_x_547) ;  /* 0xfffffff800c01947 */ /* 0x000ff6000383ffff */
[----:B------:R-:W-:-:S12]  /*78d0*/  USHF.L.U32 UR6, UR5, 0xd, URZ ;  /* 0x0000000d05067899 */ /* 0x000fd8000800063f */
.L_x_534:
        /* <DEDUP_REMOVED lines=10> */
[----:B------:R-:W-:Y:S01]  /*7980*/  ULEA UR4, UP0, UR11, UR4, 0x2 ;  /* 0x000000040b047291 */ /* 0x000fe2000f80103f */
[----:B------:R-:W-:-:S03]  /*7990*/  UMOV UR13, 0x14f00000 ;  /* 0x14f00000000d7882 */ /* 0x000fc60000000000 */
[----:B------:R-:W-:-:S03]  /*79a0*/  ULEA.HI.X UR5, UR11, UR5, UR12, 0x2, UP0 ;  /* 0x000000050b057291 */ /* 0x000fc600080f140c */
[----:B------:R-:W-:Y:S01]  /*79b0*/  UMOV UR12, 0x0 ;  /* 0x00000000000c7882 */ /* 0x000fe20000000000 */
[----:B-1----:R-:W-:-:S03]  /*79c0*/  ULEA UR7, UR10, UR7, 0x18 ;  /* 0x000000070a077291 */ /* 0x002fc6000f8ec03f */
[----:B------:R-:W-:Y:S01]  /*79d0*/  UMOV UR10, 0x400 ;  /* 0x00000400000a7882 */ /* 0x000fe20000000000 */
[----:B------:R-:W-:-:S09]  /*79e0*/  UIADD3 UR7, UR7, 0x8000, URZ ;  /* 0x0000800007077890 */ /* 0x000fd2000fffe03f */
[----:B------:R1:W-:Y:S02]  /*79f0*/  UBLKRED.G.S.ADD.F32.RN [UR4], [UR7], UR10, desc[UR12] ;  /* 0x00000c04070073bb */ /* 0x0003e400080a140a */
[----:B-1----:R0:W-:Y:S02]  /*7a00*/  UTMACMDFLUSH ;  /* 0x00000000000079b7 */ /* 0x0021e40000000000 */
.L_x_549:
[----:B------:R-:W-:Y:S05]  /*7a10*/  BSYNC B0 ;  /* 0x0000000000007941 */ /* 0x000fea0003800000 */
.L_x_548:
[----:B------:R-:W-:Y:S06]  /*7a20*/  BAR.SYNC.DEFER_BLOCKING 0xe, 0xa0 ;  /* 0x0382800000007b1d */ /* 0x000fec0000010000 */
[----:B------:R-:W-:Y:S04]  /*7a30*/  BSSY B0, `(.L_x_550) ;  /* 0x0000012000007945 */ /* 0x000fe80003800000 */
[----:B------:R-:W-:Y:S05]  /*7a40*/  @!P0 BRA `(.L_x_551) ;  /* 0x0000000000408947 */ /* 0x000fea0003800000 */
[----:B------:R-:W1:Y:S01]  /*7a50*/  S2UR UR7, SR_CgaCtaId ;  /* 0x00000000000779c3 */ /* 0x000e620000008800 */
[----:B------:R-:W-:Y:S01]  /*7a60*/  UIADD3 UR4, UR6, 0x1000, URZ ;  /* 0x0000100006047890 */ /* 0x000fe2000fffe03f */
[----:B------:R-:W-:Y:S01]  /*7a70*/  UMOV UR5, 0x400 ;  /* 0x0000040000057882 */ /* 0x000fe20000000000 */
[----:B------:R-:W-:Y:S02]  /*7a80*/  ULDC.64 UR10, c[0x0][0x2c0] ;  /* 0x0000b000000a7ab9 */ /* 0x000fe40000000a00 */
[----:B------:R-:W-:Y:S01]  /*7a90*/  UIADD3 UR12, UP0, UR4, UR8, URZ ;  /* 0x00000008040c7290 */ /* 0x000fe2000ff1e03f */
[----:B------:R-:W-:Y:S01]  /*7aa0*/  UMOV UR13, 0x14f00000 ;  /* 0x14f00000000d7882 */ /* 0x000fe20000000000 */
[----:B-1----:R-:W-:Y:S02]  /*7ab0*/  ULEA UR7, UR7, UR5, 0x18 ;  /* 0x0000000507077291 */ /* 0x002fe4000f8ec03f */
[----:B------:R-:W-:Y:S02]  /*7ac0*/  ULEA.HI.X.SX32 UR5, UR4, UR19, 0x1, UP0 ;  /* 0x0000001304057291 */ /* 0x000fe400080f0e3f */
[----:B------:R-:W-:-:S02]  /*7ad0*/  ULEA UR4, UP0, UR12, UR10, 0x2 ;  /* 0x0000000a0c047291 */ /* 0x000fc4000f80103f */
[----:B------:R-:W-:Y:S02]  /*7ae0*/  UIADD3 UR7, UR7, 0xc000, URZ ;  /* 0x0000c00007077890 */ /* 0x000fe4000fffe03f */
[----:B------:R-:W-:Y:S01]  /*7af0*/  ULEA.HI.X UR5, UR12, UR11, UR5, 0x2, UP0 ;  /* 0x0000000b0c057291 */ /* 0x000fe200080f1405 */
[----:B------:R-:W-:Y:S02]  /*7b00*/  UMOV UR10, 0x400 ;  /* 0x00000400000a7882 */ /* 0x000fe40000000000 */
[----:B------:R-:W-:-:S06]  /*7b10*/  UMOV UR12, 0x0 ;  /* 0x00000000000c7882 */ /* 0x000fcc0000000000 */
[----:B------:R1:W-:Y:S01]  /*7b20*/  UBLKRED.G.S.ADD.F32.RN [UR4], [UR7], UR10, desc[UR12] ;  /* 0x00000c04070073bb */ /* 0x0003e200080a140a */
[----:B------:R0:W-:Y:S01]  /*7b30*/  UTMACMDFLUSH ;  /* 0x00000000000079b7 */ /* 0x0001e20000000000 */
[----:B-1----:R-:W-:-:S04]  /*7b40*/  DEPBAR.LE SB0, 0x1 ;  /* 0x000080400000791a */ /* 0x002fc80000000000 */
.L_x_551:
[----:B------:R-:W-:Y:S05]  /*7b50*/  BSYNC B0 ;  /* 0x0000000000007941 */ /* 0x000fea0003800000 */
.L_x_550:
[----:B------:R-:W-:Y:S06]  /*7b60*/  BAR.ARV 0xa, 0xa0 ;  /* 0x0282800000007b1d */ /* 0x000fec0000002000 */
[----:B------:R-:W-:Y:S04]  /*7b70*/  BSSY B0, `(.L_x_552) ;  /* 0x0000003000007945 */ /* 0x000fe80003800000 */
[----:B------:R-:W-:Y:S05]  /*7b80*/  @!P0 BRA `(.L_x_553) ;  /* 0x0000000000048947 */ /* 0x000fea0003800000 */
[----:B------:R-:W-:-:S04]  /*7b90*/  DEPBAR.LE SB0, 0x0 ;  /* 0x000080000000791a */ /* 0x000fc80000000000 */
.L_x_553:
[----:B------:R-:W-:Y:S05]  /*7ba0*/  BSYNC B0 ;  /* 0x0000000000007941 */ /* 0x000fea0003800000 */
.L_x_552:
[----:B------:R-:W-:Y:S06]  /*7bb0*/  BAR.ARV 0xb, 0xa0 ;  /* 0x02c2800000007b1d */ /* 0x000fec0000002000 */
[----:B------:R-:W-:Y:S05]  /*7bc0*/  BRA `(.L_x_474) ;  /* 0x0000001c008c7947 */ /* 0x000fea0003800000 */
.L_x_529:
[----:B------:R-:W-:Y:S01]  /*7bd0*/  ULDC.64 UR4, c[0x0][0x8d8] ;  /* 0x0002360000047ab9 */ /* 0x000fe20000000a00 */
[----:B------:R-:W1:Y:S01]  /*7be0*/  S2R R7, SR_CTAID.Z ;  /* 0x0000000000077919 */ /* 0x000e620000002700 */
[----:B------:R-:W-:Y:S01]  /*7bf0*/  ISETP.NE.U32.AND P0, PT, RZ, UR4, PT ;  /* 0x00000004ff007c0c */ /* 0x000fe2000bf05070 */
[----:B------:R-:W2:Y:S03]  /*7c00*/  S2UR UR20, SR_CTAID.Y ;  /* 0x00000000001479c3 */ /* 0x000ea60000002600 */
[----:B------:R-:W-:-:S13]  /*7c10*/  ISETP.NE.AND.EX P0, PT, RZ, UR5, PT, P0 ;  /* 0x00000005ff007c0c */ /* 0x000fda000bf05300 */
[----:B------:R-:W-:Y:S05]  /*7c20*/  @!P0 BRA `(.L_x_554) ;  /* 0x0000000000108947 */ /* 0x000fea0003800000 */
[----:B------:R-:W1:Y:S02]  /*7c30*/  LDC.64 R2, c[0x0][0x8d8] ;  /* 0x00023600ff027b82 */ /* 0x000e640000000a00 */
[----:B-1----:R-:W-:-:S05]  /*7c40*/  IMAD.WIDE R2, R7, 0x4, R2 ;  /* 0x0000000407027825 */ /* 0x002fca00078e0202 */
[----:B------:R1:W5:Y:S01]  /*7c50*/  LDG.E R5, desc[UR38][R2.64] ;  /* 0x0000002602057981 */ /* 0x000362000c1e1900 */
[----:B------:R-:W-:Y:S05]  /*7c60*/  BRA `(.L_x_555) ;  /* 0x00000000002c7947 */ /* 0x000fea0003800000 */
.L_x_554:
[----:B------:R-:W-:Y:S02]  /*7c70*/  ULDC.64 UR4, c[0x0][0x8d0] ;  /* 0x0002340000047ab9 */ /* 0x000fe40000000a00 */
[----:B------:R-:W-:-:S04]  /*7c80*/  ISETP.NE.U32.AND P0, PT, RZ, UR4, PT ;  /* 0x00000004ff007c0c */ /* 0x000fc8000bf05070 */
[----:B------:R-:W-:-:S13]  /*7c90*/  ISETP.NE.AND.EX P0, PT, RZ, UR5, PT, P0 ;  /* 0x00000005ff007c0c */ /* 0x000fda000bf05300 */
[----:B------:R-:W-:Y:S05]  /*7ca0*/  @!P0 BRA `(.L_x_556) ;  /* 0x0000000000188947 */ /* 0x000fea0003800000 */
[----:B------:R-:W1:Y:S02]  /*7cb0*/  LDC.64 R2, c[0x0][0x8d0] ;  /* 0x00023400ff027b82 */ /* 0x000e640000000a00 */
[----:B-1----:R-:W-:-:S05]  /*7cc0*/  IMAD.WIDE R2, R7, 0x4, R2 ;  /* 0x0000000407027825 */ /* 0x002fca00078e0202 */
[----:B------:R-:W3:Y:S04]  /*7cd0*/  LDG.E R5, desc[UR38][R2.64] ;  /* 0x0000002602057981 */ /* 0x000ee8000c1e1900 */
[----:B------:R-:W3:Y:S02]  /*7ce0*/  LDG.E R0, desc[UR38][R2.64+0x4] ;  /* 0x0000042602007981 */ /* 0x000ee4000c1e1900 */
[----:B---3--:R-:W-:Y:S01]  /*7cf0*/  IMAD.IADD R5, R0, 0x1, -R5 ;  /* 0x0000000100057824 */ /* 0x008fe200078e0a05 */
[----:B------:R-:W-:Y:S06]  /*7d00*/  BRA `(.L_x_555) ;  /* 0x0000000000047947 */ /* 0x000fec0003800000 */
.L_x_556:
[----:B------:R-:W3:Y:S02]  /*7d10*/  LDC R5, c[0x0][0x8bc] ;  /* 0x00022f00ff057b82 */ /* 0x000ee40000000800 */
.L_x_555:
[----:B------:R-:W4:Y:S01]  /*7d20*/  S2R R14, SR_CTAID.X ;  /* 0x00000000000e7919 */ /* 0x000f220000002500 */
[----:B------:R-:W-:Y:S02]  /*7d30*/  IMAD.MOV.U32 R0, RZ, RZ, 0x1 ;  /* 0x00000001ff007424 */ /* 0x000fe400078e00ff */
[----:B------:R-:W-:Y:S02]  /*7d40*/  IMAD.MOV.U32 R9, RZ, RZ, RZ ;  /* 0x000000ffff097224 */ /* 0x000fe400078e00ff */
[----:B----4-:R-:W-:-:S05]  /*7d50*/  IMAD.SHL.U32 R14, R14, 0x80, RZ ;  /* 0x000000800e0e7824 */ /* 0x010fca00078e00ff */
[----:B---3-5:R-:W-:-:S04]  /*7d60*/  ISETP.GE.AND P0, PT, R14, R5, PT ;  /* 0x000000050e00720c */ /* 0x028fc80003f06270 */
[----:B-1----:R-:W-:-:S04]  /*7d70*/  SEL R8, R7, 0xffffffff, !P0 ;  /* 0xffffffff07087807 */ /* 0x002fc80004000000 */
[----:B------:R-:W-:-:S13]  /*7d80*/  ISETP.GE.AND P0, PT, R8, RZ, PT ;  /* 0x000000ff0800720c */ /* 0x000fda0003f06270 */
[----:B------:R-:W-:Y:S05]  /*7d90*/  @!P0 BRA `(.L_x_557) ;  /* 0x0000001800848947 */ /* 0x000fea0003800000 */
[----:B------:R-:W1:Y:S08]  /*7da0*/  LDC.64 R10, c[0x0][0x770] ;  /* 0x0001dc00ff0a7b82 */ /* 0x000e700000000a00 */
[----:B------:R-:W3:Y:S08]  /*7db0*/  LDC.64 R6, c[0x0][0x770] ;  /* 0x0001dc00ff067b82 */ /* 0x000ef00000000a00 */
[----:B------:R-:W4:Y:S01]  /*7dc0*/  LDC.64 R4, c[0x0][0x778] ;  /* 0x0001de00ff047b82 */ /* 0x000f220000000a00 */
[----:B-1----:R-:W-:-:S07]  /*7dd0*/  ISETP.NE.U32.AND P1, PT, R10, RZ, PT ;  /* 0x000000ff0a00720c */ /* 0x002fce0003f25070 */
[----:B------:R-:W1:Y:S01]  /*7de0*/  LDC.64 R2, c[0x0][0x780] ;  /* 0x0001e000ff027b82 */ /* 0x000e620000000a00 */
[----:B------:R-:W-:Y:S01]  /*7df0*/  ISETP.NE.AND.EX P1, PT, R11, RZ, PT, P1 ;  /* 0x000000ff0b00720c */ /* 0x000fe20003f25310 */
[----:B---3--:R-:W-:Y:S01]  /*7e00*/  IMAD.WIDE R6, R8, 0x4, R6 ;  /* 0x0000000408067825 */ /* 0x008fe200078e0206 */
[----:B----4-:R-:W-:-:S11]  /*7e10*/  ISETP.NE.U32.AND P0, PT, R4, RZ, PT ;  /* 0x000000ff0400720c */ /* 0x010fd60003f05070 */
[----:B------:R-:W3:Y:S01]  /*7e20*/  @P1 LDG.E R9, desc[UR38][R6.64] ;  /* 0x0000002606091981 */ /* 0x000ee2000c1e1900 */
[----:B------:R-:W-:-:S03]  /*7e30*/  ISETP.NE.AND.EX P0, PT, R5, RZ, PT, P0 ;  /* 0x000000ff0500720c */ /* 0x000fc60003f05300 */
[----:B------:R-:W4:Y:S01]  /*7e40*/  @P1 LDG.E R15, desc[UR38][R6.64] ;  /* 0x00000026060f1981 */ /* 0x000f22000c1e1900 */
[----:B-1----:R-:W-:-:S04]  /*7e50*/  ISETP.NE.U32.AND P2, PT, R2, RZ, PT ;  /* 0x000000ff0200720c */ /* 0x002fc80003f45070 */
[----:B------:R-:W-:-:S05]  /*7e60*/  ISETP.NE.AND.EX P2, PT, R3, RZ, PT, P2 ;  /* 0x000000ff0300720c */ /* 0x000fca0003f45320 */
[----:B------:R-:W1:Y:S08]  /*7e70*/  @P0 LDC.64 R2, c[0x0][0x778] ;  /* 0x0001de00ff020b82 */ /* 0x000e700000000a00 */
[----:B------:R-:W2:Y:S01]  /*7e80*/  @P2 LDC.64 R12, c[0x0][0x780] ;  /* 0x0001e000ff0c2b82 */ /* 0x000ea20000000a00 */
[----:B------:R-:W-:Y:S01]  /*7e90*/  IMAD.MOV.U32 R5, RZ, RZ, RZ ;  /* 0x000000ffff057224 */ /* 0x000fe200078e00ff */
[----:B------:R-:W-:Y:S01]  /*7ea0*/  ULDC UR4, c[0x0][0x280] ;  /* 0x0000a00000047ab9 */ /* 0x000fe20000000800 */
[----:B-1----:R-:W-:-:S05]  /*7eb0*/  @P0 IMAD.WIDE R2, R8, 0x4, R2 ;  /* 0x0000000408020825 */ /* 0x002fca00078e0202 */
[----:B------:R2:W5:Y:S01]  /*7ec0*/  @P0 LDG.E R5, desc[UR38][R2.64] ;  /* 0x0000002602050981 */ /* 0x000562000c1e1900 */
[----:B------:R-:W-:Y:S02]  /*7ed0*/  IMAD.U32 R4, RZ, RZ, UR4 ;  /* 0x00000004ff047e24 */ /* 0x000fe4000f8e00ff */
[----:B--2---:R-:W-:Y:S01]  /*7ee0*/  @P2 IMAD.WIDE R2, R8, 0x4, R12 ;  /* 0x0000000408022825 */ /* 0x004fe200078e020c */
[----:B------:R-:W-:-:S04]  /*7ef0*/  VOTEU.ANY UP0, P1 ;  /* 0x00000000003f7886 */ /* 0x000fc80000800100 */
[----:B------:R1:W5:Y:S02]  /*7f00*/  @P2 LDG.E R4, desc[UR38][R2.64] ;  /* 0x0000002602042981 */ /* 0x000364000c1e1900 */
[----:B-1----:R-:W-:Y:S01]  /*7f10*/  CS2R R2, SRZ ;  /* 0x0000000000027805 */ /* 0x002fe2000001ff00 */
[----:B---3--:R-:W-:-:S05]  /*7f20*/  @P1 IMAD R9, R8, 0x80, R9 ;  /* 0x0000008008091824 */ /* 0x008fca00078e0209 */
[----:B------:R-:W-:-:S04]  /*7f30*/  @P1 SHF.R.S32.HI R12, RZ, 0x1f, R9 ;  /* 0x0000001fff0c1819 */ /* 0x000fc80000011409 */
[----:B------:R-:W-:-:S04]  /*7f40*/  @P1 LEA.HI R12, R12, R9, RZ, 0x7 ;  /* 0x000000090c0c1211 */ /* 0x000fc800078f38ff */
[----:B------:R-:W-:Y:S02]  /*7f50*/  @P1 LOP3.LUT R12, R12, 0xffffff80, RZ, 0xc0, !PT ;  /* 0xffffff800c0c1812 */ /* 0x000fe400078ec0ff */
[----:B----4-:R-:W-:Y:S02]  /*7f60*/  @P1 R2UR UR4, R15 ;  /* 0x000000000f0412ca */ /* 0x010fe400000e0000 */
[--C-:B------:R-:W-:Y:S01]  /*7f70*/  @P1 SHF.R.S32.HI R9, RZ, 0x1f, R12.reuse ;  /* 0x0000001fff091819 */ /* 0x100fe2000001140c */
[----:B------:R-:W-:-:S04]  /*7f80*/  @P1 IMAD.MOV.U32 R2, RZ, RZ, R12 ;  /* 0x000000ffff021224 */ /* 0x000fc800078e000c */
[----:B------:R-:W-:Y:S01]  /*7f90*/  @P1 IMAD.MOV.U32 R3, RZ, RZ, R9 ;  /* 0x000000ffff031224 */ /* 0x000fe200078e0009 */
[----:B------:R-:W-:Y:S07]  /*7fa0*/  @P2 BRA `(.L_x_558) ;  /* 0x0000000000102947 */ /* 0x000fee0003800000 */
[----:B------:R-:W-:Y:S05]  /*7fb0*/  @!P1 BRA `(.L_x_558) ;  /* 0x00000000000c9947 */ /* 0x000fea0003800000 */
[----:B------:R-:W2:Y:S04]  /*7fc0*/  LDG.E R9, desc[UR38][R6.64] ;  /* 0x0000002606097981 */ /* 0x000ea8000c1e1900 */
[----:B-----5:R-:W2:Y:S02]  /*7fd0*/  LDG.E R4, desc[UR38][R6.64+0x4] ;  /* 0x0000042606047981 */ /* 0x020ea4000c1e1900 */
[----:B--2---:R-:W-:-:S07]  /*7fe0*/  IMAD.IADD R4, R4, 0x1, -R9 ;  /* 0x0000000104047824 */ /* 0x004fce00078e0a09 */
.L_x_558:
[----:B-----5:R-:W-:Y:S01]  /*7ff0*/  ISETP.GE.AND P1, PT, R4, 0x1, PT ;  /* 0x000000010400780c */ /* 0x020fe20003f26270 */
[----:B------:R-:W-:Y:S01]  /*8000*/  UMOV UR27, URZ ;  /* 0x0000003f001b7c82 */ /* 0x000fe20008000000 */
[----:B------:R-:W-:Y:S01]  /*8010*/  @UP0 UMOV UR27, UR4 ;  /* 0x00000004001b0c82 */ /* 0x000fe20008000000 */
[----:B------:R-:W-:-:S10]  /*8020*/  IMAD.MOV.U32 R9, RZ, RZ, RZ ;  /* 0x000000ffff097224 */ /* 0x000fd400078e00ff */
[----:B------:R-:W-:Y:S05]  /*8030*/  @!P1 BRA `(.L_x_557) ;  /* 0x0000001400dc9947 */ /* 0x000fea0003800000 */
[----:B------:R-:W1:Y:S01]  /*8040*/  S2R R9, SR_CTAID.Y ;  /* 0x0000000000097919 */ /* 0x000e620000002600 */
[----:B------:R-:W2:Y:S01]  /*8050*/  LDC.64 R12, c[0x0][0x718] ;  /* 0x0001c600ff0c7b82 */ /* 0x000ea20000000a00 */
[----:B------:R-:W-:Y:S01]  /*8060*/  ISETP.NE.U32.AND P1, PT, R10, RZ, PT ;  /* 0x000000ff0a00720c */ /* 0x000fe20003f25070 */
[----:B------:R-:W-:Y:S01]  /*8070*/  IMAD.MOV.U32 R7, RZ, RZ, R3 ;  /* 0x000000ffff077224 */ /* 0x000fe200078e0003 */
[----:B------:R-:W-:Y:S01]  /*8080*/  R2UR UR13, R8 ;  /* 0x00000000080d72ca */ /* 0x000fe200000e0000 */
[----:B------:R-:W-:Y:S01]  /*8090*/  ULDC UR4, c[0x0][0x2e8] ;  /* 0x0000ba0000047ab9 */ /* 0x000fe20000000800 */
[----:B------:R-:W-:Y:S01]  /*80a0*/  ISETP.NE.AND.EX P1, PT, R11, RZ, PT, P1 ;  /* 0x000000ff0b00720c */ /* 0x000fe20003f25310 */
[----:B------:R-:W-:Y:S01]  /*80b0*/  VOTEU.ANY UP1, P0 ;  /* 0x00000000003f7886 */ /* 0x000fe20000020100 */
[----:B------:R-:W-:Y:S01]  /*80c0*/  SHF.R.S32.HI R8, RZ, 0x1f, R8 ;  /* 0x0000001fff087819 */ /* 0x000fe20000011408 */
[----:B------:R-:W3:Y:S01]  /*80d0*/  LDC.64 R10, c[0x0][0x720] ;  /* 0x0001c800ff0a7b82 */ /* 0x000ee20000000a00 */
[----:B------:R-:W-:-:S02]  /*80e0*/  R2UR UR11, R14 ;  /* 0x000000000e0b72ca */ /* 0x000fc400000e0000 */
[----:B------:R-:W-:Y:S02]  /*80f0*/  ELECT P0, URZ, PT ;  /* 0x00000000003f782f */ /* 0x000fe40003800000 */
[----:B------:R-:W-:Y:S01]  /*8100*/  SEL R8, R8, RZ, !P1 ;  /* 0x000000ff08087207 */ /* 0x000fe20004800000 */
[----:B------:R-:W-:Y:S01]  /*8110*/  UMOV UR12, UR20 ;  /* 0x00000014000c7c82 */ /* 0x000fe20008000000 */
[----:B------:R-:W-:Y:S01]  /*8120*/  R2UR UR8, R5 ;  /* 0x00000000050872ca */ /* 0x000fe200000e0000 */
[----:B------:R-:W-:Y:S02]  /*8130*/  BSSY B0, `(.L_x_557) ;  /* 0x0000167000007945 */ /* 0x000fe40003800000 */
[----:B------:R-:W-:Y:S01]  /*8140*/  VOTEU.ANY UP0, P1 ;  /* 0x00000000003f7886 */ /* 0x000fe20000800100 */
[----:B------:R-:W-:Y:S02]  /*8150*/  USEL UR21, UR13, URZ, !UP0 ;  /* 0x0000003f0d157287 */ /* 0x000fe4000c000000 */
[----:B------:R-:W-:-:S02]  /*8160*/  UISETP.NE.AND UP0, UPT, UR4, 0x1, UPT ;  /* 0x000000010400788c */ /* 0x000fc4000bf05270 */
[----:B------:R-:W-:-:S05]  /*8170*/  USEL UR13, UR13, URZ, !UP1 ;  /* 0x0000003f0d0d7287 */ /* 0x000fca000c800000 */
[----:B------:R-:W-:Y:S01]  /*8180*/  UIADD3 UR11, UR11, UR8, URZ ;  /* 0x000000080b0b7290 */ /* 0x000fe2000fffe03f */
[----:B-1----:R-:W-:-:S03]  /*8190*/  SHF.R.S32.HI R9, RZ, 0x1f, R9 ;  /* 0x0000001fff097819 */ /* 0x002fc60000011409 */
[----:B------:R-:W-:Y:S01]  /*81a0*/  @UP0 ULDC UR6, c[0x0][0x2ec] ;  /* 0x0000bb0000060ab9 */ /* 0x000fe20000000800 */
[----:B------:R-:W-:Y:S01]  /*81b0*/  @UP0 ULDC UR8, c[0x0][0x2f0] ;  /* 0x0000bc0000080ab9 */ /* 0x000fe20000000800 */
[----:B------:R-:W-:Y:S01]  /*81c0*/  UIMAD.WIDE.U32 UR6, UR20, UR6, URZ ;  /* 0x00000006140672a5 */ /* 0x000fe2000f8e003f */
[----:B--2---:R-:W-:-:S03]  /*81d0*/  IMAD R6, R9, R12, RZ ;  /* 0x0000000c09067224 */ /* 0x004fc600078e02ff */
[----:B------:R-:W-:Y:S01]  /*81e0*/  @UP0 USHF.R.U32.HI UR12, URZ, UR8, UR7 ;  /* 0x000000083f0c0299 */ /* 0x000fe20008011607 */
[----:B------:R-:W-:Y:S02]  /*81f0*/  IMAD R13, R13, UR20, R6 ;  /* 0x000000140d0d7c24 */ /* 0x000fe4000f8e0206 */
[----:B------:R-:W-:-:S04]  /*8200*/  IMAD.MOV.U32 R6, RZ, RZ, R2 ;  /* 0x000000ffff067224 */ /* 0x000fc800078e0002 */
[----:B------:R-:W-:-:S04]  /*8210*/  IMAD.WIDE.U32 R2, R12, UR20, R6 ;  /* 0x000000140c027c25 */ /* 0x000fc8000f8e0006 */
[----:B---3--:R-:W-:Y:S02]  /*8220*/  IMAD R12, R8, R10, RZ ;  /* 0x0000000a080c7224 */ /* 0x008fe400078e02ff */
[----:B------:R-:W-:Y:S02]  /*8230*/  IMAD.IADD R3, R3, 0x1, R13 ;  /* 0x0000000103037824 */ /* 0x000fe400078e020d */
[----:B------:R-:W-:Y:S02]  /*8240*/  IMAD R15, R11, UR21, R12 ;  /* 0x000000150b0f7c24 */ /* 0x000fe4000f8e020c */
[----:B------:R-:W1:Y:S01]  /*8250*/  LDC.64 R12, c[0x0][0x700] ;  /* 0x0001c000ff0c7b82 */ /* 0x000e620000000a00 */
[----:B------:R-:W-:-:S04]  /*8260*/  IMAD.WIDE.U32 R2, R10, UR21, R2 ;  /* 0x000000150a027c25 */ /* 0x000fc8000f8e0002 */
[----:B------:R-:W-:-:S03]  /*8270*/  IMAD.IADD R3, R3, 0x1, R15 ;  /* 0x0000000103037824 */ /* 0x000fc600078e020f */
[----:B------:R-:W2:Y:S01]  /*8280*/  LDC.64 R10, c[0x0][0x730] ;  /* 0x0001cc00ff0a7b82 */ /* 0x000ea20000000a00 */
[----:B-1----:R-:W-:-:S04]  /*8290*/  LEA R12, P1, R2, R12, 0x2 ;  /* 0x0000000c020c7211 */ /* 0x002fc800078210ff */
[----:B------:R-:W-:Y:S02]  /*82a0*/  LEA.HI.X R13, R2, R13, R3, 0x2, P1 ;  /* 0x0000000d020d7211 */ /* 0x000fe400008f1403 */
[----:B------:R-:W-:Y:S01]  /*82b0*/  R2UR UR4, R12 ;  /* 0x000000000c0472ca */ /* 0x000fe200000e0000 */
[----:B--2---:R-:W-:Y:S01]  /*82c0*/  IMAD R2, R9, R10, RZ ;  /* 0x0000000a09027224 */ /* 0x004fe200078e02ff */
[----:B------:R-:W-:Y:S01]  /*82d0*/  R2UR UR5, R13 ;  /* 0x000000000d0572ca */ /* 0x000fe200000e0000 */
[----:B------:R-:W-:-:S04]  /*82e0*/  IMAD.WIDE.U32 R6, R10, UR20, R6 ;  /* 0x000000140a067c25 */ /* 0x000fc8000f8e0006 */
[----:B------:R-:W-:Y:S02]  /*82f0*/  IMAD R11, R11, UR20, R2 ;  /* 0x000000140b0b7c24 */ /* 0x000fe4000f8e0202 */
[----:B------:R-:W1:Y:S01]  /*8300*/  LDC.64 R2, c[0x0][0x738] ;  /* 0x0001ce00ff027b82 */ /* 0x000e620000000a00 */
[----:B------:R-:W-:Y:S02]  /*8310*/  IMAD.MOV.U32 R9, RZ, RZ, RZ ;  /* 0x000000ffff097224 */ /* 0x000fe400078e00ff */
[----:B------:R-:W-:Y:S02]  /*8320*/  IMAD.IADD R7, R7, 0x1, R11 ;  /* 0x0000000107077824 */ /* 0x000fe400078e020b */
[----:B-1----:R-:W-:Y:S02]  /*8330*/  IMAD R8, R8, R2, RZ ;  /* 0x0000000208087224 */ /* 0x002fe400078e02ff */
[----:B------:R-:W-:-:S04]  /*8340*/  IMAD.WIDE.U32 R6, R2, UR21, R6 ;  /* 0x0000001502067c25 */ /* 0x000fc8000f8e0006 */
[----:B------:R-:W-:Y:S01]  /*8350*/  IMAD R11, R3, UR21, R8 ;  /* 0x00000015030b7c24 */ /* 0x000fe2000f8e0208 */
[----:B------:R-:W-:Y:S06]  /*8360*/  @!P0 BRA `(.L_x_559) ;  /* 0x00000014000c8947 */ /* 0x000fec0003800000 */
[----:B------:R-:W1:Y:S01]  /*8370*/  S2R R3, SR_CgaCtaId ;  /* 0x0000000000037919 */ /* 0x000e620000008800 */
[----:B------:R-:W-:Y:S01]  /*8380*/  MOV R12, 0x400 ;  /* 0x00000400000c7802 */ /* 0x000fe20000000f00 */
[----:B------:R-:W2:Y:S03]  /*8390*/  S2R R16, SR_TID.X ;  /* 0x0000000000107919 */ /* 0x000ea60000002100 */
[----:B-1----:R-:W-:Y:S01]  /*83a0*/  LEA R12, R3, R12, 0x18 ;  /* 0x0000000c030c7211 */ /* 0x002fe200078ec0ff */
[----:B------:R-:W-:Y:S01]  /*83b0*/  IMAD.MOV.U32 R3, RZ, RZ, 0x1 ;  /* 0x00000001ff037424 */ /* 0x000fe200078e00ff */
[----:B--2---:R-:W-:-:S04]  /*83c0*/  LOP3.LUT R16, R16, 0x7f, RZ, 0xc0, !PT ;  /* 0x0000007f10107812 */ /* 0x004fc800078ec0ff */
[----:B------:R-:W-:Y:S02]  /*83d0*/  SHF.L.U32 R3, R3, 0x1f, RZ ;  /* 0x0000001f03037819 */ /* 0x000fe400000006ff */
[----:B------:R-:W-:Y:S02]  /*83e0*/  ISETP.NE.AND P0, PT, R16, RZ, PT ;  /* 0x000000ff1000720c */ /* 0x000fe40003f05270 */
[----:B------:R-:W1:Y:S02]  /*83f0*/  SYNCS.PHASECHK.TRANS64.TRYWAIT P1, [R12+URZ+0x30c20], R3 ;  /* 0x030c20030c0075a7 */ /* 0x000e64000802017f */
[----:B-1----:R-:W-:Y:S09]  /*8400*/  @!P1 BRA `(.L_x_560) ;  /* 0x0000001400dc9947 */ /* 0x002ff20003800000 */
.L_x_588:
[----:B------:R-:W-:Y:S02]  /*8410*/  IMAD.IADD R11, R7, 0x1, R11 ;  /* 0x00000001070b7824 */ /* 0x000fe400078e020b */
        /* <DEDUP_REMOVED lines=8> */
.L_x_561:
[----:B-1----:R-:W1:Y:S01]  /*84a0*/  LDC.64 R2, c[0x0][0x198] ;  /* 0x00006600ff027b82 */ /* 0x002e620000000a00 */
[----:B------:R-:W-:Y:S01]  /*84b0*/  R2UR UR8, R12 ;  /* 0x000000000c0872ca */ /* 0x000fe200000e0000 */
[----:B------:R-:W-:Y:S01]  /*84c0*/  UMOV UR14, 0x0 ;  /* 0x00000000000e7882 */ /* 0x000fe20000000000 */
[----:B------:R-:W-:Y:S01]  /*84d0*/  UMOV UR15, 0x14f00000 ;  /* 0x14f00000000f7882 */ /* 0x000fe20000000000 */
[----:B------:R-:W-:Y:S01]  /*84e0*/  UMOV UR26, URZ ;  /* 0x0000003f001a7c82 */ /* 0x000fe20008000000 */
[----:B------:R-:W-:Y:S01]  /*84f0*/  UMOV UR28, UR20 ;  /* 0x00000014001c7c82 */ /* 0x000fe20008000000 */
[----:B------:R-:W-:Y:S01]  /*8500*/  UMOV UR29, UR21 ;  /* 0x00000015001d7c82 */ /* 0x000fe20008000000 */
[----:B------:R-:W-:Y:S01]  /*8510*/  IMAD.MOV.U32 R5, RZ, RZ, 0x8000 ;  /* 0x00008000ff057424 */ /* 0x000fe200078e00ff */
[----:B------:R-:W-:Y:S01]  /*8520*/  UMOV UR22, 0x20 ;  /* 0x0000002000167882 */ /* 0x000fe20000000000 */
[----:B------:R-:W-:Y:S01]  /*8530*/  UMOV UR16, 0x0 ;  /* 0x0000000000107882 */ /* 0x000fe20000000000 */
[----:B------:R-:W-:Y:S01]  /*8540*/  UMOV UR17, 0x10000000 ;  /* 0x1000000000117882 */ /* 0x000fe20000000000 */
[----:B------:R-:W-:Y:S01]  /*8550*/  UMOV UR10, UR26 ;  /* 0x0000001a000a7c82 */ /* 0x000fe20008000000 */
[----:B------:R-:W-:Y:S01]  /*8560*/  UMOV UR35, UR11 ;  /* 0x0000000b00237c82 */ /* 0x000fe20008000000 */
[----:B------:R-:W-:Y:S01]  /*8570*/  UMOV UR36, UR12 ;  /* 0x0000000c00247c82 */ /* 0x000fe20008000000 */
[----:B------:R-:W-:-:S02]  /*8580*/  UIADD3 UR24, UR8, 0x10000, URZ ;  /* 0x0001000008187890 */ /* 0x000fc4000fffe03f */
[----:B------:R-:W-:Y:S02]  /*8590*/  UIADD3 UR25, UR8, 0x30c10, URZ ;  /* 0x00030c1008197890 */ /* 0x000fe4000fffe03f */
[----:B------:R-:W-:Y:S02]  /*85a0*/  UIADD3 UR18, UR8, 0x20000, URZ ;  /* 0x0002000008127890 */ /* 0x000fe4000fffe03f */
[----:B------:R-:W-:Y:S02]  /*85b0*/  UIADD3 UR9, UR8, 0x30c00, URZ ;  /* 0x00030c0008097890 */ /* 0x000fe4000fffe03f */
[----:B------:R-:W-:Y:S01]  /*85c0*/  UIADD3 UR32, UR8, 0x4000, URZ ;  /* 0x0000400008207890 */ /* 0x000fe2000fffe03f */
[----:B-1----:R-:W-:Y:S01]  /*85d0*/  IMAD.MOV.U32 R9, RZ, RZ, R2 ;  /* 0x000000ffff097224 */ /* 0x002fe200078e0002 */
[----:B------:R-:W-:Y:S01]  /*85e0*/  UMOV UR19, UR25 ;  /* 0x0000001900137c82 */ /* 0x000fe20008000000 */
[----:B------:R-:W-:Y:S01]  /*85f0*/  IMAD.MOV.U32 R8, RZ, RZ, R3 ;  /* 0x000000ffff087224 */ /* 0x000fe200078e0003 */
[----:B------:R-:W-:Y:S01]  /*8600*/  UMOV UR37, UR13 ;  /* 0x0000000d00257c82 */ /* 0x000fe20008000000 */
[----:B------:R-:W-:Y:S01]  /*8610*/  UMOV UR34, UR26 ;  /* 0x0000001a00227c82 */ /* 0x000fe20008000000 */
[----:B------:R-:W-:Y:S01]  /*8620*/  IADD3 R0, P1, R9, 0x2f0, RZ ;  /* 0x000002f009007810 */ /* 0x000fe20007f3e0ff */
[----:B------:R-:W-:-:S03]  /*8630*/  UMOV UR33, UR9 ;  /* 0x0000000900217c82 */ /* 0x000fc60008000000 */
[----:B------:R-:W-:Y:S02]  /*8640*/  R2UR UR30, R0 ;  /* 0x00000000001e72ca */ /* 0x000fe400000e0000 */
[----:B------:R-:W-:-:S04]  /*8650*/  IADD3 R0, P2, R9, 0x3f0, RZ ;  /* 0x000003f009007810 */ /* 0x000fc80007f5e0ff */
[----:B------:R-:W-:Y:S01]  /*8660*/  R2UR UR40, R0 ;  /* 0x00000000002872ca */ /* 0x000fe200000e0000 */
[----:B------:R-:W-:Y:S01]  /*8670*/  IMAD.X R0, RZ, RZ, R8, P1 ;  /* 0x000000ffff007224 */ /* 0x000fe200008e0608 */
[----:B------:R-:W-:-:S04]  /*8680*/  IADD3 R2, P1, R9, 0xf0, RZ ;  /* 0x000000f009027810 */ /* 0x000fc80007f3e0ff */
[----:B------:R-:W-:Y:S01]  /*8690*/  R2UR UR31, R0 ;  /* 0x00000000001f72ca */ /* 0x000fe200000e0000 */
[--C-:B------:R-:W-:Y:S01]  /*86a0*/  IMAD.X R3, RZ, RZ, R8.reuse, P1 ;  /* 0x000000ffff037224 */ /* 0x100fe200008e0608 */
[----:B------:R-:W-:Y:S01]  /*86b0*/  R2UR UR6, R2 ;  /* 0x00000000020672ca */ /* 0x000fe200000e0000 */
[----:B------:R-:W-:Y:S01]  /*86c0*/  IMAD.X R0, RZ, RZ, R8, P2 ;  /* 0x000000ffff007224 */ /* 0x000fe200010e0608 */
[----:B------:R-:W-:Y:S02]  /*86d0*/  ISETP.GE.AND P1, PT, R4, 0x81, PT ;  /* 0x000000810400780c */ /* 0x000fe40003f26270 */
[----:B------:R-:W-:Y:S02]  /*86e0*/  R2UR UR7, R3 ;  /* 0x00000000030772ca */ /* 0x000fe400000e0000 */
[----:B------:R-:W-:Y:S01]  /*86f0*/  R2UR UR41, R0 ;  /* 0x00000000002972ca */ /* 0x000fe200000e0000 */
[----:B------:R-:W-:-:S10]  /*8700*/  IMAD.MOV.U32 R0, RZ, RZ, RZ ;  /* 0x000000ffff007224 */ /* 0x000fd400078e00ff */
[----:B------:R1:W-:Y:S01]  /*8710*/  UTMALDG.4D [UR24], [UR6], desc[UR14] ;  /* 0x00000e18060075b4 */ /* 0x0003e20008019000 */
[----:B------:R1:W-:Y:S01]  /*8720*/  UBLKCP.S.G [UR18], [UR4], UR22 ;  /* 0x00000012040073ba */ /* 0x0003e20008000216 */
[----:B------:R2:W-:Y:S01]  /*8730*/  SYNCS.ARRIVE.TRANS64 RZ, [R12+URZ+0x30c00], R5 ;  /* 0x030c00050cff79a7 */ /* 0x0005e2000800003f */
[----:B------:R1:W-:Y:S01]  /*8740*/  UTMALDG.4D [UR8], [UR30], desc[UR16] ;  /* 0x000010081e0075b4 */ /* 0x0003e20008019000 */
[----:B--2---:R-:W-:Y:S01]  /*8750*/  IMAD.MOV.U32 R5, RZ, RZ, RZ ;  /* 0x000000ffff057224 */ /* 0x004fe200078e00ff */
[----:B------:R1:W-:Y:S02]  /*8760*/  UTMALDG.4D [UR32], [UR40], desc[UR16] ;  /* 0x00001020280075b4 */ /* 0x0003e40008019000 */
[----:B-1----:R-:W-:Y:S05]  /*8770*/  @!P1 BRA `(.L_x_562) ;  /* 0x0000000c00489947 */ /* 0x002fea0003800000 */
[----:B------:R-:W1:Y:S01]  /*8780*/  S2R R13, SR_TID.X ;  /* 0x00000000000d7919 */ /* 0x000e620000002100 */
[C---:B------:R-:W-:Y:S01]  /*8790*/  VIADD R0, R4.reuse, 0x7f ;  /* 0x0000007f04007836 */ /* 0x040fe20000000000 */
[----:B------:R-:W-:Y:S01]  /*87a0*/  ISETP.GE.AND P1, PT, R4, 0x101, PT ;  /* 0x000001010400780c */ /* 0x000fe20003f26270 */
[----:B------:R-:W-:Y:S02]  /*87b0*/  IMAD.MOV.U32 R10, RZ, RZ, 0x1 ;  /* 0x00000001ff0a7424 */ /* 0x000fe400078e00ff */
[----:B------:R-:W-:Y:S01]  /*87c0*/  IMAD.MOV.U32 R19, RZ, RZ, RZ ;  /* 0x000000ffff137224 */ /* 0x000fe200078e00ff */
[----:B------:R-:W-:-:S04]  /*87d0*/  SHF.R.S32.HI R5, RZ, 0x1f, R0 ;  /* 0x0000001fff057819 */ /* 0x000fc80000011400 */
[----:B------:R-:W-:Y:S01]  /*87e0*/  LEA.HI R5, R5, R0, RZ, 0x7 ;  /* 0x0000000005057211 */ /* 0x000fe200078f38ff */
[----:B------:R-:W-:-:S03]  /*87f0*/  IMAD.MOV.U32 R0, RZ, RZ, RZ ;  /* 0x000000ffff007224 */ /* 0x000fc600078e00ff */
[----:B------:R-:W-:-:S04]  /*8800*/  LEA.HI.SX32 R5, R5, 0xffffffff, 0x19 ;  /* 0xffffffff05057811 */ /* 0x000fc800078fcaff */
[----:B------:R-:W-:Y:S01]  /*8810*/  VIMNMX R17, R5, 0x1, !PT ;  /* 0x0000000105117848 */ /* 0x000fe20007fe0100 */
[----:B------:R-:W-:-:S03]  /*8820*/  IMAD.MOV.U32 R5, RZ, RZ, RZ ;  /* 0x000000ffff057224 */ /* 0x000fc600078e00ff */
[----:B------:R-:W-:Y:S02]  /*8830*/  LOP3.LUT R18, R17, 0x1, RZ, 0xc0, !PT ;  /* 0x0000000111127812 */ /* 0x000fe400078ec0ff */
[----:B-1----:R-:W-:Y:S01]  /*8840*/  LOP3.LUT R20, R13, 0x1f, RZ, 0xc0, !PT ;  /* 0x0000001f0d147812 */ /* 0x002fe200078ec0ff */
[----:B------:R-:W-:Y:S06]  /*8850*/  @!P1 BRA `(.L_x_563) ;  /* 0x0000000800109947 */ /* 0x000fec0003800000 */
[----:B------:R-:W-:Y:S02]  /*8860*/  IMAD.IADD R17, R17, 0x1, -R18 ;  /* 0x0000000111117824 */ /* 0x000fe400078e0a12 */
[----:B------:R-:W-:Y:S02]  /*8870*/  IMAD.MOV.U32 R19, RZ, RZ, RZ ;  /* 0x000000ffff137224 */ /* 0x000fe400078e00ff */
[----:B------:R-:W-:-:S07]  /*8880*/  IMAD.MOV.U32 R10, RZ, RZ, 0x1 ;  /* 0x00000001ff0a7424 */ /* 0x000fce00078e00ff */
.L_x_572:
[----:B------:R-:W-:-:S04]  /*8890*/  SHF.L.U32 R21, R10, 0x1f, RZ ;  /* 0x0000001f0a157819 */ /* 0x000fc800000006ff */
[----:B-1----:R-:W1:Y:S02]  /*88a0*/  SYNCS.PHASECHK.TRANS64.TRYWAIT P1, [R12+URZ+0x30c40], R21 ;  /* 0x030c40150c0075a7 */ /* 0x002e64000802017f */
[----:B-12--5:R-:W-:Y:S05]  /*88b0*/  @!P1 BRA `(.L_x_564) ;  /* 0x0000001000c49947 */ /* 0x026fea0003800000 */
.L_x_589:
[----:B------:R-:W-:Y:S05]  /*88c0*/  @P0 BRA `(.L_x_565) ;  /* 0x0000000000140947 */ /* 0x000fea0003800000 */
[----:B------:R-:W-:Y:S01]  /*88d0*/  ISETP.NE.AND P1, PT, R20, RZ, PT ;  /* 0x000000ff1400720c */ /* 0x000fe20003f25270 */
[----:B------:R-:W-:-:S04]  /*88e0*/  IMAD.MOV.U32 R3, RZ, RZ, 0x4200 ;  /* 0x00004200ff037424 */ /* 0x000fc800078e00ff */
[----:B------:R2:W-:Y:S08]  /*88f0*/  SYNCS.ARRIVE.TRANS64 RZ, [R12+URZ+0x30c30], R3 ;  /* 0x030c30030cff79a7 */ /* 0x0005f0000800003f */
[----:B------:R-:W-:Y:S05]  /*8900*/  @!P1 BRA `(.L_x_565) ;  /* 0x0000000000049947 */ /* 0x000fea0003800000 */
[----:B------:R-:W-:Y:S01]  /*8910*/  BPT.TRAP 0x1 ;  /* 0x000000040000795c */ /* 0x000fe20000300000 */
.L_x_565:
[----:B------:R-:W2:Y:S01]  /*8920*/  LDC.64 R14, c[0x0][0x728] ;  /* 0x0001ca00ff0e7b82 */ /* 0x000ea20000000a00 */
[----:B------:R-:W-:Y:S01]  /*8930*/  IMAD.SHL.U32 R16, R19, 0x80, RZ ;  /* 0x0000008013107824 */ /* 0x000fe200078e00ff */
[----:B------:R-:W-:Y:S01]  /*8940*/  R2UR UR6, R12 ;  /* 0x000000000c0672ca */ /* 0x000fe200000e0000 */
[----:B------:R-:W-:Y:S01]  /*8950*/  UMOV UR22, 0x0 ;  /* 0x0000000000167882 */ /* 0x000fe20000000000 */
[----:B------:R-:W-:Y:S01]  /*8960*/  UMOV UR23, 0x14f00000 ;  /* 0x14f0000000177882 */ /* 0x000fe20000000000 */
[----:B------:R-:W-:Y:S01]  /*8970*/  UMOV UR18, URZ ;  /* 0x0000003f00127c82 */ /* 0x000fe20008000000 */
[C---:B------:R-:W-:Y:S01]  /*8980*/  IADD3 R2, P1, R16.reuse, R6, RZ ;  /* 0x0000000610027210 */ /* 0x040fe20007f3e0ff */
[----:B------:R-:W-:Y:S01]  /*8990*/  UMOV UR10, 0x20 ;  /* 0x00000020000a7882 */ /* 0x000fe20000000000 */
[----:B------:R-:W3:Y:S01]  /*89a0*/  LDC.64 R4, c[0x0][0x198] ;  /* 0x00006600ff047b82 */ /* 0x000ee20000000a00 */
[----:B------:R-:W-:-:S06]  /*89b0*/  R2UR UR19, R16 ;  /* 0x00000000101372ca */ /* 0x000fcc00000e0000 */
[----:B------:R-:W-:Y:S02]  /*89c0*/  UIADD3 UR16, UR6, 0x18000, URZ ;  /* 0x0001800006107890 */ /* 0x000fe4000fffe03f */
[----:B------:R-:W-:Y:S02]  /*89d0*/  UIADD3 UR17, UR6, 0x30c30, URZ ;  /* 0x00030c3006117890 */ /* 0x000fe4000fffe03f */
[----:B------:R-:W-:-:S03]  /*89e0*/  UIADD3 UR6, UR6, 0x20400, URZ ;  /* 0x0002040006067890 */ /* 0x000fc6000fffe03f */
[----:B------:R-:W-:Y:S01]  /*89f0*/  UIADD3 UR19, UR19, UR27, URZ ;  /* 0x0000001b13137290 */ /* 0x000fe2000fffe03f */
[----:B--2---:R-:W-:Y:S01]  /*8a00*/  LEA R3, P2, R2, R14, 0x2 ;  /* 0x0000000e02037211 */ /* 0x004fe200078410ff */
[----:B------:R-:W-:-:S03]  /*8a10*/  UMOV UR7, UR17 ;  /* 0x0000001100077c82 */ /* 0x000fc60008000000 */
[----:B------:R-:W-:Y:S02]  /*8a20*/  R2UR UR8, R3 ;  /* 0x00000000030872ca */ /* 0x000fe400000e0000 */
[----:B------:R-:W-:Y:S01]  /*8a30*/  LEA.HI.X.SX32 R3, R16, R11, 0x1, P1 ;  /* 0x0000000b10037211 */ /* 0x000fe200008f0eff */
[----:B---3--:R-:W-:Y:S02]  /*8a40*/  IMAD.MOV.U32 R9, RZ, RZ, R4 ;  /* 0x000000ffff097224 */ /* 0x008fe400078e0004 */
[----:B------:R-:W-:Y:S01]  /*8a50*/  IMAD.MOV.U32 R8, RZ, RZ, R5 ;  /* 0x000000ffff087224 */ /* 0x000fe200078e0005 */
[----:B------:R-:W-:Y:S02]  /*8a60*/  LEA.HI.X R2, R2, R15, R3, 0x2, P2 ;  /* 0x0000000f02027211 */ /* 0x000fe400010f1403 */
[----:B------:R-:W-:Y:S02]  /*8a70*/  IADD3 R4, P1, R9, 0x1f0, RZ ;  /* 0x000001f009047810 */ /* 0x000fe40007f3e0ff */
[----:B------:R-:W-:-:S02]  /*8a80*/  R2UR UR9, R2 ;  /* 0x00000000020972ca */ /* 0x000fc400000e0000 */
[----:B------:R-:W-:Y:S01]  /*8a90*/  R2UR UR14, R4 ;  /* 0x00000000040e72ca */ /* 0x000fe200000e0000 */
[----:B------:R-:W-:-:S05]  /*8aa0*/  IMAD.X R5, RZ, RZ, R8, P1 ;  /* 0x000000ffff057224 */ /* 0x000fca00008e0608 */
[----:B------:R-:W-:-:S13]  /*8ab0*/  R2UR UR15, R5 ;  /* 0x00000000050f72ca */ /* 0x000fda00000e0000 */
[----:B------:R2:W-:Y:S01]  /*8ac0*/  UTMALDG.4D [UR16], [UR14], desc[UR22] ;  /* 0x000016100e0075b4 */ /* 0x0005e20008019000 */
[----:B------:R2:W-:Y:S01]  /*8ad0*/  UBLKCP.S.G [UR6], [UR8], UR10 ;  /* 0x00000006080073ba */ /* 0x0005e2000800020a */
[----:B------:R-:W3:Y:S02]  /*8ae0*/  SYNCS.PHASECHK.TRANS64.TRYWAIT P1, [R12+URZ+0x30c28], R21 ;  /* 0x030c28150c0075a7 */ /* 0x000ee4000802017f */
[----:B--23--:R-:W-:Y:S05]  /*8af0*/  @!P1 BRA `(.L_x_566) ;  /* 0x0000001000489947 */ /* 0x00cfea0003800000 */
.L_x_590:
[----:B------:R-:W-:Y:S05]  /*8b00*/  @P0 BRA `(.L_x_567) ;  /* 0x0000000000140947 */ /* 0x000fea0003800000 */
[----:B------:R-:W-:Y:S01]  /*8b10*/  ISETP.NE.AND P1, PT, R20, RZ, PT ;  /* 0x000000ff1400720c */ /* 0x000fe20003f25270 */
[----:B------:R-:W-:-:S04]  /*8b20*/  IMAD.MOV.U32 R2, RZ, RZ, 0x4200 ;  /* 0x00004200ff027424 */ /* 0x000fc800078e00ff */
[----:B------:R3:W-:Y:S08]  /*8b30*/  SYNCS.ARRIVE.TRANS64 RZ, [R12+URZ+0x30c18], R2 ;  /* 0x030c18020cff79a7 */ /* 0x0007f0000800003f */
[----:B------:R-:W-:Y:S05]  /*8b40*/  @!P1 BRA `(.L_x_567) ;  /* 0x0000000000049947 */ /* 0x000fea0003800000 */
[----:B------:R-:W-:Y:S01]  /*8b50*/  BPT.TRAP 0x1 ;  /* 0x000000040000795c */ /* 0x000fe20000300000 */
.L_x_567:
[----:B------:R-:W-:Y:S01]  /*8b60*/  VIADD R16, R16, 0x80 ;  /* 0x0000008010107836 */ /* 0x000fe20000000000 */
[----:B------:R-:W-:Y:S01]  /*8b70*/  R2UR UR17, R12 ;  /* 0x000000000c1172ca */ /* 0x000fe200000e0000 */
[----:B------:R-:W-:Y:S01]  /*8b80*/  UMOV UR22, 0x0 ;  /* 0x0000000000167882 */ /* 0x000fe20000000000 */
[----:B---3--:R-:W-:Y:S01]  /*8b90*/  IADD3 R2, P1, R9, 0xf0, RZ ;  /* 0x000000f009027810 */ /* 0x008fe20007f3e0ff */
[C---:B------:R-:W-:Y:S01]  /*8ba0*/  VIADD R13, R16.reuse, UR27 ;  /* 0x0000001b100d7c36 */ /* 0x040fe20008000000 */
[----:B------:R-:W-:Y:S01]  /*8bb0*/  R2UR UR6, R16 ;  /* 0x00000000100672ca */ /* 0x000fe200000e0000 */
[----:B------:R-:W-:Y:S01]  /*8bc0*/  UMOV UR23, 0x14f00000 ;  /* 0x14f0000000177882 */ /* 0x000fe20000000000 */
[----:B------:R-:W-:Y:S01]  /*8bd0*/  R2UR UR14, R2 ;  /* 0x00000000020e72ca */ /* 0x000fe200000e0000 */
[----:B------:R-:W-:Y:S01]  /*8be0*/  IMAD.X R3, RZ, RZ, R8, P1 ;  /* 0x000000ffff037224 */ /* 0x000fe200008e0608 */
[----:B------:R-:W-:Y:S01]  /*8bf0*/  R2UR UR19, R13 ;  /* 0x000000000d1372ca */ /* 0x000fe200000e0000 */
[----:B------:R-:W-:Y:S01]  /*8c00*/  UMOV UR18, URZ ;  /* 0x0000003f00127c82 */ /* 0x000fe20008000000 */
[----:B------:R-:W-:-:S02]  /*8c10*/  UMOV UR10, 0x20 ;  /* 0x00000020000a7882 */ /* 0x000fc40000000000 */
        /* <DEDUP_REMOVED lines=10> */
.L_x_591:
[----:B-123--:R-:W-:Y:S01]  /*8cc0*/  SHF.R.S32.HI R21, RZ, 0x1f, R16 ;  /* 0x0000001fff157819 */ /* 0x00efe20000011410 */
[----:B------:R-:W-:Y:S06]  /*8cd0*/  @P0 BRA `(.L_x_569) ;  /* 0x00000000001c0947 */ /* 0x000fec0003800000 */
[----:B------:R1:W-:Y:S02]  /*8ce0*/  STL [R1+0x14], R0 ;  /* 0x0000140001007387 */ /* 0x0003e40000100800 */
[----:B-1----:R-:W-:-:S04]  /*8cf0*/  IMAD.MOV.U32 R0, RZ, RZ, 0x4200 ;  /* 0x00004200ff007424 */ /* 0x002fc800078e00ff */
[----:B------:R1:W-:Y:S02]  /*8d00*/  SYNCS.ARRIVE.TRANS64 RZ, [R12+URZ+0x30c38], R0 ;  /* 0x030c38000cff79a7 */ /* 0x0003e4000800003f */
[----:B-1----:R1:W5:Y:S01]  /*8d10*/  LDL.LU R0, [R1+0x14] ;  /* 0x0000140001007983 */ /* 0x0023620000300800 */
[----:B------:R-:W-:-:S13]  /*8d20*/  ISETP.NE.AND P1, PT, R20, RZ, PT ;  /* 0x000000ff1400720c */ /* 0x000fda0003f25270 */
[----:B-1----:R-:W-:Y:S05]  /*8d30*/  @!P1 BRA `(.L_x_569) ;  /* 0x0000000000049947 */ /* 0x002fea0003800000 */
[----:B------:R-:W-:Y:S01]  /*8d40*/  BPT.TRAP 0x1 ;  /* 0x000000040000795c */ /* 0x000fe20000300000 */
.L_x_569:
[----:B------:R-:W-:Y:S01]  /*8d50*/  IADD3 R16, P1, R16, R6, RZ ;  /* 0x0000000610107210 */ /* 0x000fe20007f3e0ff */
[----:B------:R-:W-:Y:S01]  /*8d60*/  UMOV UR8, 0x0 ;  /* 0x0000000000087882 */ /* 0x000fe20000000000 */
[----:B------:R-:W-:Y:S01]  /*8d70*/  R2UR UR14, R12 ;  /* 0x000000000c0e72ca */ /* 0x000fe200000e0000 */
[----:B------:R-:W-:Y:S01]  /*8d80*/  UMOV UR9, 0x14f00000 ;  /* 0x14f0000000097882 */ /* 0x000fe20000000000 */
[----:B------:R-:W-:Y:S01]  /*8d90*/  R2UR UR19, R13 ;  /* 0x000000000d1372ca */ /* 0x000fe200000e0000 */
[----:B------:R-:W-:Y:S01]  /*8da0*/  IMAD.X R21, R21, 0x1, R11, P1 ;  /* 0x0000000115157824 */ /* 0x000fe200008e060b */
[----:B------:R-:W-:Y:S01]  /*8db0*/  LEA R14, P1, R16, R14, 0x2 ;  /* 0x0000000e100e7211 */ /* 0x000fe200078210ff */
[----:B------:R-:W-:Y:S01]  /*8dc0*/  UMOV UR18, URZ ;  /* 0x0000003f00127c82 */ /* 0x000fe20008000000 */
[----:B------:R-:W-:Y:S01]  /*8dd0*/  R2UR UR6, R4 ;  /* 0x00000000040672ca */ /* 0x000fe200000e0000 */
[----:B------:R-:W-:Y:S01]  /*8de0*/  UMOV UR10, 0x20 ;  /* 0x00000020000a7882 */ /* 0x000fe20000000000 */
[----:B------:R-:W-:-:S02]  /*8df0*/  LEA.HI.X R21, R16, R15, R21, 0x2, P1 ;  /* 0x0000000f10157211 */ /* 0x000fc400008f1415 */
[----:B------:R-:W-:Y:S02]  /*8e00*/  R2UR UR7, R5 ;  /* 0x00000000050772ca */ /* 0x000fe400000e0000 */
[----:B------:R-:W-:Y:S01]  /*8e10*/  R2UR UR22, R14 ;  /* 0x000000000e1672ca */ /* 0x000fe200000e0000 */
[----:B------:R-:W-:Y:S01]  /*8e20*/  UIADD3 UR16, UR14, 0x1c000, URZ ;  /* 0x0001c0000e107890 */ /* 0x000fe2000fffe03f */
[----:B------:R-:W-:Y:S01]  /*8e30*/  R2UR UR23, R21 ;  /* 0x00000000151772ca */ /* 0x000fe200000e0000 */
[----:B------:R-:W-:Y:S01]  /*8e40*/  UIADD3 UR17, UR14, 0x30c38, URZ ;  /* 0x00030c380e117890 */ /* 0x000fe2000fffe03f */
[----:B------:R-:W-:Y:S01]  /*8e50*/  LOP3.LUT R10, R10, 0x1, RZ, 0x3c, !PT ;  /* 0x000000010a0a7812 */ /* 0x000fe200078e3cff */
[----:B------:R-:W-:-:S03]  /*8e60*/  UIADD3 UR14, UR14, 0x20600, URZ ;  /* 0x000206000e0e7890 */ /* 0x000fc6000fffe03f */
[----:B------:R-:W-:Y:S02]  /*8e70*/  SHF.L.U32 R5, R10, 0x1f, RZ ;  /* 0x0000001f0a057819 */ /* 0x000fe400000006ff */
[----:B------:R-:W-:Y:S02]  /*8e80*/  UMOV UR15, UR17 ;  /* 0x00000011000f7c82 */ /* 0x000fe40008000000 */
[----:B------:R1:W-:Y:S03]  /*8e90*/  UTMALDG.4D [UR16], [UR6], desc[UR8] ;  /* 0x00000810060075b4 */ /* 0x0003e60008019000 */
[----:B------:R1:W-:Y:S01]  /*8ea0*/  UBLKCP.S.G [UR14], [UR22], UR10 ;  /* 0x0000000e160073ba */ /* 0x0003e2000800020a */
[----:B------:R-:W2:Y:S02]  /*8eb0*/  SYNCS.PHASECHK.TRANS64.TRYWAIT P1, [R12+URZ+0x30c20], R5 ;  /* 0x030c20050c0075a7 */ /* 0x000ea4000802017f */
[----:B-12---:R-:W-:Y:S05]  /*8ec0*/  @!P1 BRA `(.L_x_570) ;  /* 0x0000000c007c9947 */ /* 0x006fea0003800000 */
.L_x_593:
[----:B------:R-:W-:Y:S05]  /*8ed0*/  @P0 BRA `(.L_x_571) ;  /* 0x0000000000140947 */ /* 0x000fea0003800000 */
[----:B------:R-:W-:Y:S01]  /*8ee0*/  ISETP.NE.AND P1, PT, R20, RZ, PT ;  /* 0x000000ff1400720c */ /* 0x000fe20003f25270 */
[----:B-1----:R-:W-:-:S04]  /*8ef0*/  IMAD.MOV.U32 R5, RZ, RZ, 0x4200 ;  /* 0x00004200ff057424 */ /* 0x002fc800078e00ff */
[----:B------:R2:W-:Y:S08]  /*8f00*/  SYNCS.ARRIVE.TRANS64 RZ, [R12+URZ+0x30c10], R5 ;  /* 0x030c10050cff79a7 */ /* 0x0005f0000800003f */
[----:B------:R-:W-:Y:S05]  /*8f10*/  @!P1 BRA `(.L_x_571) ;  /* 0x0000000000049947 */ /* 0x000fea0003800000 */
[----:B------:R-:W-:Y:S01]  /*8f20*/  BPT.TRAP 0x1 ;  /* 0x000000040000795c */ /* 0x000fe20000300000 */
.L_x_571:
        /* <DEDUP_REMOVED lines=16> */
[----:B------:R-:W-:-:S02]  /*9030*/  UIADD3 UR19, UR7, UR27, URZ ;  /* 0x0000001b07137290 */ /* 0x000fc4000fffe03f */
[----:B------:R-:W-:-:S03]  /*9040*/  UIMAD.WIDE UR8, UR7, 0x4, UR4 ;  /* 0x00000004070878a5 */ /* 0x000fc6000f8e0204 */
[----:B------:R-:W-:-:S04]  /*9050*/  UMOV UR15, UR17 ;  /* 0x00000011000f7c82 */ /* 0x000fc80008000000 */
[----:B------:R3:W-:Y:S02]  /*9060*/  UTMALDG.4D [UR16], [UR22], desc[UR24] ;  /* 0x00001810160075b4 */ /* 0x0007e40008019000 */
[----:B------:R3:W-:Y:S02]  /*9070*/  UBLKCP.S.G [UR14], [UR8], UR10 ;  /* 0x0000000e080073ba */ /* 0x0007e4000800020a */
[----:B---3--:R-:W-:Y:S05]  /*9080*/  @P1 BRA `(.L_x_572) ;  /* 0xfffffff800001947 */ /* 0x008fea000383ffff */
[----:B-12---:R-:W-:-:S07]  /*9090*/  IMAD.U32 R5, RZ, RZ, UR7 ;  /* 0x00000007ff057e24 */ /* 0x006fce000f8e00ff */
.L_x_563:
[----:B------:R-:W-:-:S13]  /*90a0*/  ISETP.NE.AND P1, PT, R18, RZ, PT ;  /* 0x000000ff1200720c */ /* 0x000fda0003f25270 */
[----:B------:R-:W-:Y:S05]  /*90b0*/  @!P1 BRA `(.L_x_562) ;  /* 0x0000000000f89947 */ /* 0x000fea0003800000 */
[----:B------:R-:W-:-:S04]  /*90c0*/  SHF.L.U32 R13, R10, 0x1f, RZ ;  /* 0x0000001f0a0d7819 */ /* 0x000fc800000006ff */
[----:B------:R-:W1:Y:S02]  /*90d0*/  SYNCS.PHASECHK.TRANS64.TRYWAIT P1, [R12+URZ+0x30c40], R13 ;  /* 0x030c400d0c0075a7 */ /* 0x000e64000802017f */
[----:B-1----:R-:W-:Y:S05]  /*90e0*/  @!P1 BRA `(.L_x_573) ;  /* 0x0000000c000c9947 */ /* 0x002fea0003800000 */
.L_x_594:
[----:B------:R-:W-:Y:S05]  /*90f0*/  @P0 BRA `(.L_x_574) ;  /* 0x0000000000140947 */ /* 0x000fea0003800000 */
[----:B------:R-:W-:Y:S01]  /*9100*/  ISETP.NE.AND P1, PT, R20, RZ, PT ;  /* 0x000000ff1400720c */ /* 0x000fe20003f25270 */
[----:B------:R-:W-:-:S04]  /*9110*/  IMAD.MOV.U32 R5, RZ, RZ, 0x4200 ;  /* 0x00004200ff057424 */ /* 0x000fc800078e00ff */
[----:B------:R2:W-:Y:S08]  /*9120*/  SYNCS.ARRIVE.TRANS64 RZ, [R12+URZ+0x30c30], R5 ;  /* 0x030c30050cff79a7 */ /* 0x0005f0000800003f */
[----:B------:R-:W-:Y:S05]  /*9130*/  @!P1 BRA `(.L_x_574) ;  /* 0x0000000000049947 */ /* 0x000fea0003800000 */
[----:B------:R-:W-:Y:S01]  /*9140*/  BPT.TRAP 0x1 ;  /* 0x000000040000795c */ /* 0x000fe20000300000 */
.L_x_574:
[----:B--2---:R-:W2:Y:S01]  /*9150*/  LDC.64 R4, c[0x0][0x728] ;  /* 0x0001ca00ff047b82 */ /* 0x004ea20000000a00 */
[----:B------:R-:W-:Y:S01]  /*9160*/  IMAD.SHL.U32 R19, R19, 0x80, RZ ;  /* 0x0000008013137824 */ /* 0x000fe200078e00ff */
[----:B------:R-:W-:Y:S01]  /*9170*/  R2UR UR14, R12 ;  /* 0x000000000c0e72ca */ /* 0x000fe200000e0000 */
[----:B------:R-:W-:Y:S01]  /*9180*/  UMOV UR8, 0x0 ;  /* 0x0000000000087882 */ /* 0x000fe20000000000 */
[----:B------:R-:W-:Y:S01]  /*9190*/  UMOV UR9, 0x14f00000 ;  /* 0x14f0000000097882 */ /* 0x000fe20000000000 */
[----:B------:R-:W-:Y:S01]  /*91a0*/  UMOV UR18, URZ ;  /* 0x0000003f00127c82 */ /* 0x000fe20008000000 */
[C---:B-----5:R-:W-:Y:S01]  /*91b0*/  IADD3 R0, P1, R19.reuse, R6, RZ ;  /* 0x0000000613007210 */ /* 0x060fe20007f3e0ff */
[----:B------:R-:W-:Y:S01]  /*91c0*/  UMOV UR10, 0x20 ;  /* 0x00000020000a7882 */ /* 0x000fe20000000000 */
[----:B------:R-:W-:-:S07]  /*91d0*/  R2UR UR19, R19 ;  /* 0x00000000131372ca */ /* 0x000fce00000e0000 */
[----:B------:R-:W-:Y:S02]  /*91e0*/  UIADD3 UR16, UR14, 0x18000, URZ ;  /* 0x000180000e107890 */ /* 0x000fe4000fffe03f */
[----:B------:R-:W-:Y:S02]  /*91f0*/  UIADD3 UR17, UR14, 0x30c30, URZ ;  /* 0x00030c300e117890 */ /* 0x000fe4000fffe03f */
[----:B------:R-:W-:Y:S02]  /*9200*/  UIADD3 UR14, UR14, 0x20400, URZ ;  /* 0x000204000e0e7890 */ /* 0x000fe4000fffe03f */
[----:B------:R-:W-:Y:S01]  /*9210*/  UIADD3 UR19, UR19, UR27, URZ ;  /* 0x0000001b13137290 */ /* 0x000fe2000fffe03f */
[----:B--2---:R-:W-:Y:S02]  /*9220*/  LEA R4, P2, R0, R4, 0x2 ;  /* 0x0000000400047211 */ /* 0x004fe400078410ff */
[----:B------:R-:W-:Y:S02]  /*9230*/  UMOV UR15, UR17 ;  /* 0x00000011000f7c82 */ /* 0x000fe40008000000 */
[----:B------:R-:W-:-:S02]  /*9240*/  R2UR UR22, R4 ;  /* 0x00000000041672ca */ /* 0x000fc400000e0000 */
        /* <DEDUP_REMOVED lines=9> */
[----:B------:R-:W3:Y:S02]  /*92e0*/  SYNCS.PHASECHK.TRANS64.TRYWAIT P1, [R12+URZ+0x30c28], R13 ;  /* 0x030c280d0c0075a7 */ /* 0x000ee4000802017f */
[----:B--23--:R-:W-:Y:S05]  /*92f0*/  @!P1 BRA `(.L_x_575) ;  /* 0x00000008009c9947 */ /* 0x00cfea0003800000 */
.L_x_595:
[----:B------:R-:W-:Y:S05]  /*9300*/  @P0 BRA `(.L_x_576) ;  /* 0x0000000000140947 */ /* 0x000fea0003800000 */
[----:B------:R-:W-:Y:S01]  /*9310*/  ISETP.NE.AND P0, PT, R20, RZ, PT ;  /* 0x000000ff1400720c */ /* 0x000fe20003f05270 */
[----:B------:R-:W-:-:S04]  /*9320*/  IMAD.MOV.U32 R5, RZ, RZ, 0x4200 ;  /* 0x00004200ff057424 */ /* 0x000fc800078e00ff */
[----:B------:R3:W-:Y:S08]  /*9330*/  SYNCS.ARRIVE.TRANS64 RZ, [R12+URZ+0x30c18], R5 ;  /* 0x030c18050cff79a7 */ /* 0x0007f0000800003f */
[----:B------:R-:W-:Y:S05]  /*9340*/  @!P0 BRA `(.L_x_576) ;  /* 0x0000000000048947 */ /* 0x000fea0003800000 */
[----:B------:R-:W-:Y:S01]  /*9350*/  BPT.TRAP 0x1 ;  /* 0x000000040000795c */ /* 0x000fe20000300000 */
.L_x_576:
        /* <DEDUP_REMOVED lines=13> */
[----:B---3--:R-:W-:Y:S01]  /*9430*/  IMAD.U32 R5, RZ, RZ, UR6 ;  /* 0x00000006ff057e24 */ /* 0x008fe2000f8e00ff */
[----:B------:R-:W-:Y:S02]  /*9440*/  UIADD3 UR19, UR6, UR27, URZ ;  /* 0x0000001b06137290 */ /* 0x000fe4000fffe03f */
[----:B------:R-:W-:-:S03]  /*9450*/  UIMAD.WIDE UR8, UR6, 0x4, UR4 ;  /* 0x00000004060878a5 */ /* 0x000fc6000f8e0204 */
[----:B------:R-:W-:-:S04]  /*9460*/  UMOV UR15, UR17 ;  /* 0x00000011000f7c82 */ /* 0x000fc80008000000 */
[----:B------:R3:W-:Y:S02]  /*9470*/  UTMALDG.4D [UR16], [UR22], desc[UR24] ;  /* 0x00001810160075b4 */ /* 0x0007e40008019000 */
[----:B------:R3:W-:Y:S02]  /*9480*/  UBLKCP.S.G [UR14], [UR8], UR7 ;  /* 0x0000000e080073ba */ /* 0x0007e40008000207 */
[----:B---3--:R-:W-:Y:S01]  /*9490*/  NOP ;  /* 0x0000000000007918 */ /* 0x008fe20000000000 */
.L_x_562:
[----:B------:R-:W3:Y:S01]  /*94a0*/  S2R R2, SR_TID.X ;  /* 0x0000000000027919 */ /* 0x000ee20000002100 */
[----:B-12--5:R-:W-:Y:S01]  /*94b0*/  IMAD R13, R0, 0x8, R12 ;  /* 0x00000008000d7824 */ /* 0x026fe200078e020c */
[----:B---3--:R-:W-:Y:S02]  /*94c0*/  LOP3.LUT R3, R2, 0x7f, RZ, 0xc0, !PT ;  /* 0x0000007f02037812 */ /* 0x008fe400078ec0ff */
[----:B------:R-:W-:Y:S02]  /*94d0*/  SHF.L.U32 R2, R10, 0x1f, RZ ;  /* 0x0000001f0a027819 */ /* 0x000fe400000006ff */
[----:B------:R-:W-:Y:S02]  /*94e0*/  ISETP.NE.AND P1, PT, R3, RZ, PT ;  /* 0x000000ff0300720c */ /* 0x000fe40003f25270 */
[----:B------:R-:W1:Y:S02]  /*94f0*/  SYNCS.PHASECHK.TRANS64.TRYWAIT P0, [R13+URZ+0x30c40], R2 ;  /* 0x030c40020d0075a7 */ /* 0x000e64000800017f */
[----:B-1----:R-:W-:Y:S09]  /*9500*/  @!P0 BRA `(.L_x_577) ;  /* 0x00000008002c8947 */ /* 0x002ff20003800000 */
.L_x_596:
[----:B------:R-:W-:Y:S05]  /*9510*/  @P1 BRA `(.L_x_578) ;  /* 0x0000000000181947 */ /* 0x000fea0003800000 */
[----:B------:R-:W2:Y:S01]  /*9520*/  S2R R3, SR_TID.X ;  /* 0x0000000000037919 */ /* 0x000ea20000002100 */
[----:B-1----:R-:W-:-:S04]  /*9530*/  IMAD.MOV.U32 R2, RZ, RZ, 0x4200 ;  /* 0x00004200ff027424 */ /* 0x002fc800078e00ff */
[----:B------:R3:W-:Y:S01]  /*9540*/  SYNCS.ARRIVE.TRANS64 RZ, [R13+URZ+0x30c30], R2 ;  /* 0x030c30020dff79a7 */ /* 0x0007e2000800003f */
[----:B--2---:R-:W-:-:S13]  /*9550*/  LOP3.LUT P0, RZ, R3, 0x1f, RZ, 0xc0, !PT ;  /* 0x0000001f03ff7812 */ /* 0x004fda000780c0ff */
[----:B---3--:R-:W-:Y:S05]  /*9560*/  @!P0 BRA `(.L_x_578) ;  /* 0x0000000000048947 */ /* 0x008fea0003800000 */
[----:B------:R-:W-:Y:S01]  /*9570*/  BPT.TRAP 0x1 ;  /* 0x000000040000795c */ /* 0x000fe20000300000 */
.L_x_578:
[----:B-1----:R-:W1:Y:S01]  /*9580*/  LDC.64 R2, c[0x0][0x728] ;  /* 0x0001ca00ff027b82 */ /* 0x002e620000000a00 */
[C---:B------:R-:W-:Y:S01]  /*9590*/  IADD3 R6, P0, R5.reuse, R6, RZ ;  /* 0x0000000605067210 */ /* 0x040fe20007f1e0ff */
[C-C-:B------:R-:W-:Y:S01]  /*95a0*/  IMAD R4, R0.reuse, 0x4000, R12.reuse ;  /* 0x0000400000047824 */ /* 0x140fe200078e020c */
[C---:B------:R-:W-:Y:S01]  /*95b0*/  R2UR UR19, R5.reuse ;  /* 0x00000000051372ca */ /* 0x040fe200000e0000 */
[----:B------:R-:W-:Y:S01]  /*95c0*/  IMAD R12, R0, 0x200, R12 ;  /* 0x00000200000c7824 */ /* 0x000fe200078e020c */
[----:B------:R-:W-:Y:S01]  /*95d0*/  LEA.HI.X.SX32 R11, R5, R11, 0x1, P0 ;  /* 0x0000000b050b7211 */ /* 0x000fe200000f0eff */
[----:B------:R-:W-:Y:S01]  /*95e0*/  UMOV UR8, 0x0 ;  /* 0x0000000000087882 */ /* 0x000fe20000000000 */
[----:B------:R-:W-:Y:S01]  /*95f0*/  R2UR UR17, R13 ;  /* 0x000000000d1172ca */ /* 0x000fe200000e0000 */
[----:B------:R-:W-:Y:S01]  /*9600*/  UMOV UR9, 0x14f00000 ;  /* 0x14f0000000097882 */ /* 0x000fe20000000000 */
[----:B------:R-:W-:Y:S01]  /*9610*/  R2UR UR16, R4 ;  /* 0x00000000041072ca */ /* 0x000fe200000e0000 */
[----:B------:R-:W-:Y:S01]  /*9620*/  UMOV UR18, URZ ;  /* 0x0000003f00127c82 */ /* 0x000fe20008000000 */
[----:B------:R-:W-:-:S05]  /*9630*/  R2UR UR10, R12 ;  /* 0x000000000c0a72ca */ /* 0x000fca00000e0000 */
[----:B------:R-:W-:-:S04]  /*9640*/  UIADD3 UR19, UR19, UR27, URZ ;  /* 0x0000001b13137290 */ /* 0x000fc8000fffe03f */
[----:B------:R-:W-:Y:S02]  /*9650*/  UIADD3 UR17, UR17, 0x30c30, URZ ;  /* 0x00030c3011117890 */ /* 0x000fe4000fffe03f */
[----:B------:R-:W-:Y:S01]  /*9660*/  UIADD3 UR16, UR16, 0x18000, URZ ;  /* 0x0001800010107890 */ /* 0x000fe2000fffe03f */
[----:B-1----:R-:W-:Y:S01]  /*9670*/  LEA R2, P0, R6, R2, 0x2 ;  /* 0x0000000206027211 */ /* 0x002fe200078010ff */
[----:B------:R-:W-:-:S03]  /*9680*/  UIADD3 UR14, UR10, 0x20400, URZ ;  /* 0x000204000a0e7890 */ /* 0x000fc6000fffe03f */
[----:B------:R-:W-:Y:S01]  /*9690*/  UMOV UR15, UR17 ;  /* 0x00000011000f7c82 */ /* 0x000fe20008000000 */
[----:B------:R-:W-:Y:S01]  /*96a0*/  LEA.HI.X R3, R6, R3, R11, 0x2, P0 ;  /* 0x0000000306037211 */ /* 0x000fe200000f140b */
[----:B------:R-:W-:Y:S01]  /*96b0*/  UMOV UR10, 0x20 ;  /* 0x00000020000a7882 */ /* 0x000fe20000000000 */
[----:B------:R-:W-:Y:S02]  /*96c0*/  IADD3 R9, P0, R9, 0x1f0, RZ ;  /* 0x000001f009097810 */ /* 0x000fe40007f1e0ff */
[----:B------:R-:W-:Y:S02]  /*96d0*/  R2UR UR22, R2 ;  /* 0x00000000021672ca */ /* 0x000fe400000e0000 */
[----:B------:R-:W-:Y:S01]  /*96e0*/  R2UR UR6, R9 ;  /* 0x00000000090672ca */ /* 0x000fe200000e0000 */
[----:B------:R-:W-:Y:S01]  /*96f0*/  IMAD.X R8, RZ, RZ, R8, P0 ;  /* 0x000000ffff087224 */ /* 0x000fe200000e0608 */
[----:B------:R-:W-:Y:S01]  /*9700*/  R2UR UR23, R3 ;  /* 0x00000000031772ca */ /* 0x000fe200000e0000 */
[----:B------:R-:W-:-:S03]  /*9710*/  VIADD R9, R0, 0x1 ;  /* 0x0000000100097836 */ /* 0x000fc60000000000 */
[----:B------:R-:W-:Y:S02]  /*9720*/  R2UR UR7, R8 ;  /* 0x00000000080772ca */ /* 0x000fe400000e0000 */
[----:B------:R-:W-:-:S04]  /*9730*/  ISETP.NE.AND P0, PT, R9, 0x2, PT ;  /* 0x000000020900780c */ /* 0x000fc80003f05270 */
[----:B------:R-:W-:Y:S02]  /*9740*/  SEL R3, RZ, 0x1, P0 ;  /* 0x00000001ff037807 */ /* 0x000fe40000000000 */
[----:B------:R-:W-:Y:S02]  /*9750*/  SEL R9, R9, RZ, P0 ;  /* 0x000000ff09097207 */ /* 0x000fe40000000000 */
[----:B------:R-:W-:-:S03]  /*9760*/  LOP3.LUT R0, R10, R3, RZ, 0x3c, !PT ;  /* 0x000000030a007212 */ /* 0x000fc600078e3cff */
[----:B------:R1:W-:Y:S01]  /*9770*/  UTMALDG.4D [UR16], [UR6], desc[UR8] ;  /* 0x00000810060075b4 */ /* 0x0003e20008019000 */
[----:B------:R1:W-:Y:S02]  /*9780*/  UBLKCP.S.G [UR14], [UR22], UR10 ;  /* 0x0000000e160073ba */ /* 0x0003e4000800020a */
[----:B-1----:R-:W-:Y:S01]  /*9790*/  NOP ;  /* 0x0000000000007918 */ /* 0x002fe20000000000 */
.L_x_559:
[----:B------:R-:W-:Y:S05]  /*97a0*/  BSYNC B0 ;  /* 0x0000000000007941 */ /* 0x000fea0003800000 */
.L_x_557:
[----:B------:R-:W-:-:S03]  /*97b0*/  UMOV UR6, 0xffffffff ;  /* 0xffffffff00067882 */ /* 0x000fc60000000000 */
[----:B------:R-:W-:Y:S05]  /*97c0*/  BRA.DIV UR6, `(.L_x_579) ;  /* 0x0000000606907947 */ /* 0x000fea000b800000 */
[----:B------:R-:W-:-:S13]  /*97d0*/  ELECT P6, URZ, PT ;  /* 0x00000000003f782f */ /* 0x000fda00038c0000 */
.L_x_599:
[----:B------:R-:W-:Y:S05]  /*97e0*/  @!P6 BRA `(.L_x_474) ;  /* 0x000000000084e947 */ /* 0x000fea0003800000 */
[----:B------:R-:W3:Y:S02]  /*97f0*/  LDL.LU R2, [R1+0x10] ;  /* 0x0000100001027983 */ /* 0x000ee40000300800 */
[----:B---3--:R-:W-:-:S04]  /*9800*/  LOP3.LUT R2, R2, 0x2, RZ, 0xfc, !PT ;  /* 0x0000000202027812 */ /* 0x008fc800078efcff */
[----:B------:R-:W-:-:S13]  /*9810*/  ISETP.NE.AND P2, PT, R2, 0x3, PT ;  /* 0x000000030200780c */ /* 0x000fda0003f45270 */
[----:B------:R-:W-:Y:S05]  /*9820*/  @!P2 BRA `(.L_x_580) ;  /* 0x000000000004a947 */ /* 0x000fea0003800000 */
[----:B--2---:R-:W-:Y:S01]  /*9830*/  BPT.TRAP 0x1 ;  /* 0x000000040000795c */ /* 0x004fe20000300000 */
.L_x_580:
        /* <DEDUP_REMOVED lines=8> */
[----:B------:R-:W-:Y:S02]  /*98c0*/  SEL R5, RZ, 0x1, P1 ;  /* 0x00000001ff057807 */ /* 0x000fe40000800000 */
[----:B------:R-:W-:Y:S01]  /*98d0*/  SEL R3, R3, RZ, P1 ;  /* 0x000000ff03037207 */ /* 0x000fe20000800000 */
[----:B------:R-:W1:Y:S01]  /*98e0*/  SYNCS.PHASECHK.TRANS64.TRYWAIT P0, [R7+URZ], R4 ;  /* 0x00000004070075a7 */ /* 0x000e62000800017f */
[----:B------:R-:W-:-:S03]  /*98f0*/  LOP3.LUT R5, R0, R5, RZ, 0x3c, !PT ;  /* 0x0000000500057212 */ /* 0x000fc600078e3cff */
[----:B------:R-:W-:Y:S01]  /*9900*/  IMAD R11, R3, 0x8, R2 ;  /* 0x00000008030b7824 */ /* 0x000fe200078e0202 */
[----:B------:R-:W-:Y:S01]  /*9910*/  SHF.L.U32 R2, R5, 0x1f, RZ ;  /* 0x0000001f05027819 */ /* 0x000fe200000006ff */
[----:B-1----:R-:W-:Y:S06]  /*9920*/  @!P0 BRA `(.L_x_581) ;  /* 0x0000000400588947 */ /* 0x002fec0003800000 */
.L_x_600:
[----:B------:R-:W3:Y:S02]  /*9930*/  SYNCS.PHASECHK.TRANS64.TRYWAIT P0, [R11+URZ], R2 ;  /* 0x000000020b0075a7 */ /* 0x000ee4000800017f */
[----:B---3--:R-:W-:Y:S05]  /*9940*/  @!P0 BRA `(.L_x_582) ;  /* 0x0000000400648947 */ /* 0x008fea0003800000 */
.L_x_601:
[----:B------:R-:W-:Y:S05]  /*9950*/  @!P2 BRA `(.L_x_583) ;  /* 0x000000000004a947 */ /* 0x000fea0003800000 */
[----:B--2---:R-:W-:Y:S01]  /*9960*/  BPT.TRAP 0x1 ;  /* 0x000000040000795c */ /* 0x004fe20000300000 */
.L_x_583:
[----:B------:R-:W-:-:S04]  /*9970*/  VIADD R0, R6, 0x30c40 ;  /* 0x00030c4006007836 */ /* 0x000fc80000000000 */
[----:B------:R-:W-:-:S04]  /*9980*/  IMAD R9, R9, 0x8, R0 ;  /* 0x0000000809097824 */ /* 0x000fc800078e0200 */
[----:B------:R-:W4:Y:S02]  /*9990*/  SYNCS.PHASECHK.TRANS64.TRYWAIT P0, [R9+URZ], R4 ;  /* 0x00000004090075a7 */ /* 0x000f24000800017f */
[----:B----4-:R-:W-:Y:S05]  /*99a0*/  @!P0 BRA `(.L_x_584) ;  /* 0x0000000400608947 */ /* 0x010fea0003800000 */
.L_x_602:
[----:B------:R-:W-:-:S07]  /*99b0*/  IMAD R3, R3, 0x8, R0 ;  /* 0x0000000803037824 */ /* 0x000fce00078e0200 */
.L_x_585:
[----:B------:R1:W1:Y:S02]  /*99c0*/  SYNCS.PHASECHK.TRANS64.TRYWAIT P0, [R3+URZ], R2 ;  /* 0x00000002030075a7 */ /* 0x000264000800017f */
[----:B-1----:R-:W-:Y:S05]  /*99d0*/  @!P0 NANOSLEEP.SYNCS 0x989680 ;  /* 0x009896800000895d */ /* 0x002fea0003900000 */
[----:B------:R-:W1:Y:S02]  /*99e0*/  @!P0 SYNCS.PHASECHK.TRANS64 P0, [R3+URZ], R2 ;  /* 0x00000002030085a7 */ /* 0x000e64000800007f */
[----:B-1----:R-:W-:Y:S05]  /*99f0*/  @!P0 BRA `(.L_x_585) ;  /* 0xfffffffc00f08947 */ /* 0x002fea000383ffff */
.L_x_474:
[----:B--2---:R-:W-:Y:S05]  /*9a00*/  BSYNC B6 ;  /* 0x0000000000067941 */ /* 0x004fea0003800000 */
.L_x_468:
[----:B------:R-:W-:Y:S05]  /*9a10*/  EXIT ;  /* 0x000000000000794d */ /* 0x000fea0003800000 */
.L_x_484:
[----:B------:R-:W-:Y:S02]  /*9a20*/  IMAD.MOV.U32 R12, RZ, RZ, RZ ;  /* 0x000000ffff0c7224 */ /* 0x000fe400078e00ff */
[----:B------:R-:W-:Y:S02]  /*9a30*/  IMAD.MOV.U32 R11, RZ, RZ, 0x1f ;  /* 0x0000001fff0b7424 */ /* 0x000fe400078e00ff */
[----:B------:R-:W-:-:S07]  /*9a40*/  IMAD.MOV.U32 R15, RZ, RZ, -0x1 ;  /* 0xffffffffff0f7424 */ /* 0x000fce00078e00ff */
[----:B------:R-:W-:Y:S05]  /*9a50*/  WARPSYNC.COLLECTIVE R15, `(.L_x_586) ;  /* 0x000000000f087348 */ /* 0x000fea0003c00000 */
[----:B------:R1:W2:Y:S02]  /*9a60*/  SHFL.IDX P6, R14, R13, R12, R11 ;  /* 0x0000000c0d0e7389 */ /* 0x0002a400000c000b */
[----:B-12---:R-:W-:Y:S01]  /*9a70*/  ENDCOLLECTIVE ;  /* 0x000000000000791b */ /* 0x006fe20003800000 */
.L_x_586:
[----:B------:R-:W-:Y:S05]  /*9a80*/  BRA `(.L_x_587) ;  /* 0xffffff7400b87947 */ /* 0x000fea000383ffff */
.L_x_486:
[----:B--2---:R2:W3:Y:S02]  /*9a90*/  SYNCS.PHASECHK.TRANS64.TRYWAIT P0, [R226+URZ+0x30c00], R15 ;  /* 0x030c000fe20075a7 */ /* 0x0044e4000800017f */
[----:B---3--:R-:W-:Y:S05]  /*9aa0*/  @!P0 NANOSLEEP.SYNCS 0x989680 ;  /* 0x009896800000895d */ /* 0x008fea0003900000 */
[----:B------:R-:W3:Y:S02]  /*9ab0*/  @!P0 SYNCS.PHASECHK.TRANS64 P0, [R226+URZ+0x30c00], R15 ;  /* 0x030c000fe20085a7 */ /* 0x000ee4000800007f */
[----:B---3--:R-:W-:Y:S05]  /*9ac0*/  @!P0 BRA `(.L_x_486) ;  /* 0xfffffffc00f08947 */ /* 0x008fea000383ffff */
[----:B------:R-:W-:Y:S05]  /*9ad0*/  BRA `(.L_x_485) ;  /* 0xffffff78001c7947 */ /* 0x000fea000383ffff */
.L_x_490:
[----:B--2---:R2:W3:Y:S02]  /*9ae0*/  SYNCS.PHASECHK.TRANS64.TRYWAIT P1, [R9+URZ+0x30c10], R12 ;  /* 0x030c100c090075a7 */ /* 0x0044e4000802017f */
[----:B---3--:R-:W-:Y:S05]  /*9af0*/  @!P1 NANOSLEEP.SYNCS 0x989680 ;  /* 0x009896800000995d */ /* 0x008fea0003900000 */
[----:B------:R-:W3:Y:S02]  /*9b00*/  @!P1 SYNCS.PHASECHK.TRANS64 P1, [R9+URZ+0x30c10], R12 ;  /* 0x030c100c090095a7 */ /* 0x000ee4000802007f */
[----:B---3--:R-:W-:Y:S05]  /*9b10*/  @!P1 BRA `(.L_x_490) ;  /* 0xfffffffc00f09947 */ /* 0x008fea000383ffff */
[----:B------:R-:W-:Y:S05]  /*9b20*/  BRA `(.L_x_489) ;  /* 0xffffff7c00f07947 */ /* 0x000fea000383ffff */
.L_x_494:
[----:B------:R1:W1:Y:S02]  /*9b30*/  SYNCS.PHASECHK.TRANS64.TRYWAIT P1, [R9+URZ+0x30c30], R12 ;  /* 0x030c300c090075a7 */ /* 0x000264000802017f */
[----:B-1----:R-:W-:Y:S05]  /*9b40*/  @!P1 NANOSLEEP.SYNCS 0x989680 ;  /* 0x009896800000995d */ /* 0x002fea0003900000 */
[----:B------:R-:W1:Y:S02]  /*9b50*/  @!P1 SYNCS.PHASECHK.TRANS64 P1, [R9+URZ+0x30c30], R12 ;  /* 0x030c300c090095a7 */ /* 0x000e64000802007f */
[----:B-1----:R-:W-:Y:S05]  /*9b60*/  @!P1 BRA `(.L_x_494) ;  /* 0xfffffffc00f09947 */ /* 0x002fea000383ffff */
[----:B------:R-:W-:Y:S05]  /*9b70*/  BRA `(.L_x_493) ;  /* 0xffffff8400007947 */ /* 0x000fea000383ffff */
.L_x_560:
[----:B-1----:R1:W2:Y:S02]  /*9b80*/  SYNCS.PHASECHK.TRANS64.TRYWAIT P1, [R12+URZ+0x30c20], R3 ;  /* 0x030c20030c0075a7 */ /* 0x0022a4000802017f */
[----:B--2---:R-:W-:Y:S05]  /*9b90*/  @!P1 NANOSLEEP.SYNCS 0x989680 ;  /* 0x009896800000995d */ /* 0x004fea0003900000 */
[----:B------:R-:W2:Y:S02]  /*9ba0*/  @!P1 SYNCS.PHASECHK.TRANS64 P1, [R12+URZ+0x30c20], R3 ;  /* 0x030c20030c0095a7 */ /* 0x000ea4000802007f */
[----:B--2---:R-:W-:Y:S05]  /*9bb0*/  @!P1 BRA `(.L_x_560) ;  /* 0xfffffffc00f09947 */ /* 0x004fea000383ffff */
[----:B------:R-:W-:Y:S05]  /*9bc0*/  BRA `(.L_x_588) ;  /* 0xffffffe800107947 */ /* 0x000fea000383ffff */
.L_x_564:
[----:B-1----:R1:W2:Y:S02]  /*9bd0*/  SYNCS.PHASECHK.TRANS64.TRYWAIT P1, [R12+URZ+0x30c40], R21 ;  /* 0x030c40150c0075a7 */ /* 0x0022a4000802017f */
[----:B--2---:R-:W-:Y:S05]  /*9be0*/  @!P1 NANOSLEEP.SYNCS 0x989680 ;  /* 0x009896800000995d */ /* 0x004fea0003900000 */
[----:B------:R-:W2:Y:S02]  /*9bf0*/  @!P1 SYNCS.PHASECHK.TRANS64 P1, [R12+URZ+0x30c40], R21 ;  /* 0x030c40150c0095a7 */ /* 0x000ea4000802007f */
[----:B--2---:R-:W-:Y:S05]  /*9c00*/  @!P1 BRA `(.L_x_564) ;  /* 0xfffffffc00f09947 */ /* 0x004fea000383ffff */
[----:B------:R-:W-:Y:S05]  /*9c10*/  BRA `(.L_x_589) ;  /* 0xffffffec00287947 */ /* 0x000fea000383ffff */
.L_x_566:
[----:B--2---:R2:W3:Y:S02]  /*9c20*/  SYNCS.PHASECHK.TRANS64.TRYWAIT P1, [R12+URZ+0x30c28], R21 ;  /* 0x030c28150c0075a7 */ /* 0x0044e4000802017f */
[----:B---3--:R-:W-:Y:S05]  /*9c30*/  @!P1 NANOSLEEP.SYNCS 0x989680 ;  /* 0x009896800000995d */ /* 0x008fea0003900000 */
[----:B------:R-:W3:Y:S02]  /*9c40*/  @!P1 SYNCS.PHASECHK.TRANS64 P1, [R12+URZ+0x30c28], R21 ;  /* 0x030c28150c0095a7 */ /* 0x000ee4000802007f */
[----:B---3--:R-:W-:Y:S05]  /*9c50*/  @!P1 BRA `(.L_x_566) ;  /* 0xfffffffc00f09947 */ /* 0x008fea000383ffff */
[----:B------:R-:W-:Y:S05]  /*9c60*/  BRA `(.L_x_590) ;  /* 0xffffffec00a47947 */ /* 0x000fea000383ffff */
.L_x_568:
[----:B---3--:R3:W4:Y:S02]  /*9c70*/  SYNCS.PHASECHK.TRANS64.TRYWAIT P1, [R12+URZ+0x30c48], R21 ;  /* 0x030c48150c0075a7 */ /* 0x008724000802017f */
[----:B----4-:R-:W-:Y:S05]  /*9c80*/  @!P1 NANOSLEEP.SYNCS 0x989680 ;  /* 0x009896800000995d */ /* 0x010fea0003900000 */
[----:B------:R-:W4:Y:S02]  /*9c90*/  @!P1 SYNCS.PHASECHK.TRANS64 P1, [R12+URZ+0x30c48], R21 ;  /* 0x030c48150c0095a7 */ /* 0x000f24000802007f */
[----:B----4-:R-:W-:Y:S05]  /*9ca0*/  @!P1 BRA `(.L_x_568) ;  /* 0xfffffffc00f09947 */ /* 0x010fea000383ffff */
[----:B------:R-:W-:Y:S05]  /*9cb0*/  BRA `(.L_x_591) ;  /* 0xfffffff000007947 */ /* 0x000fea000383ffff */
.L_x_570:
[----:B------:R-:W-:-:S07]  /*9cc0*/  SHF.L.U32 R5, R10, 0x1f, RZ ;  /* 0x0000001f0a057819 */ /* 0x000fce00000006ff */
.L_x_592:
[----:B-1----:R1:W2:Y:S02]  /*9cd0*/  SYNCS.PHASECHK.TRANS64.TRYWAIT P1, [R12+URZ+0x30c20], R5 ;  /* 0x030c20050c0075a7 */ /* 0x0022a4000802017f */
[----:B--2---:R-:W-:Y:S05]  /*9ce0*/  @!P1 NANOSLEEP.SYNCS 0x989680 ;  /* 0x009896800000995d */ /* 0x004fea0003900000 */
[----:B------:R-:W2:Y:S02]  /*9cf0*/  @!P1 SYNCS.PHASECHK.TRANS64 P1, [R12+URZ+0x30c20], R5 ;  /* 0x030c20050c0095a7 */ /* 0x000ea4000802007f */
[----:B--2---:R-:W-:Y:S05]  /*9d00*/  @!P1 BRA `(.L_x_592) ;  /* 0xfffffffc00f09947 */ /* 0x004fea000383ffff */
[----:B------:R-:W-:Y:S05]  /*9d10*/  BRA `(.L_x_593) ;  /* 0xfffffff0006c7947 */ /* 0x000fea000383ffff */
.L_x_573:
[----:B-1----:R1:W2:Y:S02]  /*9d20*/  SYNCS.PHASECHK.TRANS64.TRYWAIT P1, [R12+URZ+0x30c40], R13 ;  /* 0x030c400d0c0075a7 */ /* 0x0022a4000802017f */
[----:B--2---:R-:W-:Y:S05]  /*9d30*/  @!P1 NANOSLEEP.SYNCS 0x989680 ;  /* 0x009896800000995d */ /* 0x004fea0003900000 */
[----:B------:R-:W2:Y:S02]  /*9d40*/  @!P1 SYNCS.PHASECHK.TRANS64 P1, [R12+URZ+0x30c40], R13 ;  /* 0x030c400d0c0095a7 */ /* 0x000ea4000802007f */
[----:B--2---:R-:W-:Y:S05]  /*9d50*/  @!P1 BRA `(.L_x_573) ;  /* 0xfffffffc00f09947 */ /* 0x004fea000383ffff */
[----:B------:R-:W-:Y:S05]  /*9d60*/  BRA `(.L_x_594) ;  /* 0xfffffff000e07947 */ /* 0x000fea000383ffff */
.L_x_575:
[----:B--2---:R2:W3:Y:S02]  /*9d70*/  SYNCS.PHASECHK.TRANS64.TRYWAIT P1, [R12+URZ+0x30c28], R13 ;  /* 0x030c280d0c0075a7 */ /* 0x0044e4000802017f */
[----:B---3--:R-:W-:Y:S05]  /*9d80*/  @!P1 NANOSLEEP.SYNCS 0x989680 ;  /* 0x009896800000995d */ /* 0x008fea0003900000 */
[----:B------:R-:W3:Y:S02]  /*9d90*/  @!P1 SYNCS.PHASECHK.TRANS64 P1, [R12+URZ+0x30c28], R13 ;  /* 0x030c280d0c0095a7 */ /* 0x000ee4000802007f */
[----:B---3--:R-:W-:Y:S05]  /*9da0*/  @!P1 BRA `(.L_x_575) ;  /* 0xfffffffc00f09947 */ /* 0x008fea000383ffff */
[----:B------:R-:W-:Y:S05]  /*9db0*/  BRA `(.L_x_595) ;  /* 0xfffffff400507947 */ /* 0x000fea000383ffff */
.L_x_577:
[----:B-1----:R1:W2:Y:S02]  /*9dc0*/  SYNCS.PHASECHK.TRANS64.TRYWAIT P0, [R13+URZ+0x30c40], R2 ;  /* 0x030c40020d0075a7 */ /* 0x0022a4000800017f */
[----:B--2---:R-:W-:Y:S05]  /*9dd0*/  @!P0 NANOSLEEP.SYNCS 0x989680 ;  /* 0x009896800000895d */ /* 0x004fea0003900000 */
[----:B------:R-:W2:Y:S02]  /*9de0*/  @!P0 SYNCS.PHASECHK.TRANS64 P0, [R13+URZ+0x30c40], R2 ;  /* 0x030c40020d0085a7 */ /* 0x000ea4000800007f */
[----:B--2---:R-:W-:Y:S05]  /*9df0*/  @!P0 BRA `(.L_x_577) ;  /* 0xfffffffc00f08947 */ /* 0x004fea000383ffff */
[----:B------:R-:W-:Y:S05]  /*9e00*/  BRA `(.L_x_596) ;  /* 0xfffffff400c07947 */ /* 0x000fea000383ffff */
.L_x_579:
[----:B------:R-:W-:Y:S01]  /*9e10*/  BSSY B0, `(.L_x_597) ;  /* 0x0000006000007945 */ /* 0x000fe20003800000 */
[----:B------:R-:W-:-:S07]  /*9e20*/  IMAD.MOV.U32 R15, RZ, RZ, -0x1 ;  /* 0xffffffffff0f7424 */ /* 0x000fce00078e00ff */
[----:B--2---:R-:W-:Y:S05]  /*9e30*/  WARPSYNC.COLLECTIVE R15, `(.L_x_598) ;  /* 0x000000000f0c7348 */ /* 0x004fea0003c00000 */
[----:B------:R-:W-:Y:S02]  /*9e40*/  ELECT P6, UR62, PT ;  /* 0x00000000003e782f */ /* 0x000fe400038c0000 */
[----:B------:R-:W-:Y:S01]  /*9e50*/  MOV R14, UR62 ;  /* 0x0000003e000e7c02 */ /* 0x000fe20008000f00 */
[----:B--2---:R-:W-:Y:S10]  /*9e60*/  ENDCOLLECTIVE ;  /* 0x000000000000791b */ /* 0x004ff40003800000 */
.L_x_598:
[----:B------:R-:W-:Y:S05]  /*9e70*/  BSYNC B0 ;  /* 0x0000000000007941 */ /* 0x000fea0003800000 */
.L_x_597:
[----:B------:R-:W-:Y:S05]  /*9e80*/  BRA `(.L_x_599) ;  /* 0xfffffff800547947 */ /* 0x000fea000383ffff */
.L_x_581:
[----:B-1----:R1:W3:Y:S02]  /*9e90*/  SYNCS.PHASECHK.TRANS64.TRYWAIT P0, [R7+URZ], R4 ;  /* 0x00000004070075a7 */ /* 0x0022e4000800017f */
[----:B---3--:R-:W-:Y:S05]  /*9ea0*/  @!P0 NANOSLEEP.SYNCS 0x989680 ;  /* 0x009896800000895d */ /* 0x008fea0003900000 */
[----:B------:R-:W3:Y:S02]  /*9eb0*/  @!P0 SYNCS.PHASECHK.TRANS64 P0, [R7+URZ], R4 ;  /* 0x00000004070085a7 */ /* 0x000ee4000800007f */
[----:B---3--:R-:W-:Y:S05]  /*9ec0*/  @!P0 BRA `(.L_x_581) ;  /* 0xfffffffc00f08947 */ /* 0x008fea000383ffff */
[----:B------:R-:W-:Y:S05]  /*9ed0*/  BRA `(.L_x_600) ;  /* 0xfffffff800947947 */ /* 0x000fea000383ffff */
.L_x_582:
[----:B---3--:R3:W4:Y:S02]  /*9ee0*/  SYNCS.PHASECHK.TRANS64.TRYWAIT P0, [R11+URZ], R2 ;  /* 0x000000020b0075a7 */ /* 0x008724000800017f */
[----:B----4-:R-:W-:Y:S05]  /*9ef0*/  @!P0 NANOSLEEP.SYNCS 0x989680 ;  /* 0x009896800000895d */ /* 0x010fea0003900000 */
[----:B------:R-:W4:Y:S02]  /*9f00*/  @!P0 SYNCS.PHASECHK.TRANS64 P0, [R11+URZ], R2 ;  /* 0x000000020b0085a7 */ /* 0x000f24000800007f */
[----:B----4-:R-:W-:Y:S05]  /*9f10*/  @!P0 BRA `(.L_x_582) ;  /* 0xfffffffc00f08947 */ /* 0x010fea000383ffff */
[----:B------:R-:W-:Y:S05]  /*9f20*/  BRA `(.L_x_601) ;  /* 0xfffffff800887947 */ /* 0x000fea000383ffff */
.L_x_584:
[----:B----4-:R4:W1:Y:S02]  /*9f30*/  SYNCS.PHASECHK.TRANS64.TRYWAIT P0, [R9+URZ], R4 ;  /* 0x00000004090075a7 */ /* 0x010864000800017f */
[----:B-1----:R-:W-:Y:S05]  /*9f40*/  @!P0 NANOSLEEP.SYNCS 0x989680 ;  /* 0x009896800000895d */ /* 0x002fea0003900000 */
[----:B------:R-:W1:Y:S02]  /*9f50*/  @!P0 SYNCS.PHASECHK.TRANS64 P0, [R9+URZ], R4 ;  /* 0x00000004090085a7 */ /* 0x000e64000800007f */
[----:B-1----:R-:W-:Y:S05]  /*9f60*/  @!P0 BRA `(.L_x_584) ;  /* 0xfffffffc00f08947 */ /* 0x002fea000383ffff */
[----:B------:R-:W-:Y:S05]  /*9f70*/  BRA `(.L_x_602) ;  /* 0xfffffff8008c7947 */ /* 0x000fea000383ffff */
.L_x_603:
        /* <DEDUP_REMOVED lines=16> */
.L_x_3697:


//--------------------- .text._ZN7cutlass13device_kernelIN5flash11enable_sm90INS1_16FlashAttnBwdSm90INS1_25CollectiveMainloopBwdSm90ILi2ELi2ELi2EN4cute5tupleIJNS5_1CILi1EEES8_S8_EEENS6_IJNS7_ILi128EEESA_NS7_ILi64EEEEEENS_6half_tEfNS_4arch4Sm90ELb0ELb0ELb0ELb1ELb1ELb1ELb0ELb0ELi2ELi1ELi2ELi2ELb0EEENS1_21CollectiveEpilogueBwdISC_SD_SF_Li256ELb1ELb0ELi1EEENS1_19SingleTileSchedulerILb1ELb0ELb0ELi128EEEEEEEEEvNT_6ParamsE --------------------------
	.section	.text._ZN7cutlass13device_kernelIN5flash11enable_sm90INS1_16FlashAttnBwdSm90INS1_25CollectiveMainloopBwdSm90ILi2ELi2ELi2EN4cute5tupleIJNS5_1CILi1EEES8_S8_EEENS6_IJNS7_ILi128EEESA_NS7_ILi64EEEEEENS_6half_tEfNS_4arch4Sm90ELb0ELb0ELb0ELb1ELb1ELb1ELb0ELb0ELi2ELi1ELi2ELi2ELb0EEENS1_21CollectiveEpilogueBwdISC_SD_SF_Li256ELb1ELb0ELi1EEENS1_19SingleTileSchedulerILb1ELb0ELb0ELi128EEEEEEEEEvNT_6ParamsE,"ax",@progbits
	.align	128
.text._ZN7cutlass13device_kernelIN5flash11enable_sm90INS1_16FlashAttnBwdSm90INS1_25CollectiveMainloopBwdSm90ILi2ELi2ELi2EN4cute5tupleIJNS5_1CILi1EEES8_S8_EEENS6_IJNS7_ILi128EEESA_NS7_ILi64EEEEEENS_6half_tEfNS_4arch4Sm90ELb0ELb0ELb0ELb1ELb1ELb1ELb0ELb0ELi2ELi1ELi2ELi2ELb0EEENS1_21CollectiveEpilogueBwdISC_SD_SF_Li256ELb1ELb0ELi1EEENS1_19SingleTileSchedulerILb1ELb0ELb0ELi128EEEEEEEEEvNT_6ParamsE:
        .type           _ZN7cutlass13device_kernelIN5flash11enable_sm90INS1_16FlashAttnBwdSm90INS1_25CollectiveMainloopBwdSm90ILi2ELi2ELi2EN4cute5tupleIJNS5_1CILi1EEES8_S8_EEENS6_IJNS7_ILi128EEESA_NS7_ILi64EEEEEENS_6half_tEfNS_4arch4Sm90ELb0ELb0ELb0ELb1ELb1ELb1ELb0ELb0ELi2ELi1ELi2ELi2ELb0EEENS1_21CollectiveEpilogueBwdISC_SD_SF_Li256ELb1ELb0ELi1EEENS1_19SingleTileSchedulerILb1ELb0ELb0ELi128EEEEEEEEEvNT_6ParamsE,@function
        .size           _ZN7cutlass13device_kernelIN5flash11enable_sm90INS1_16FlashAttnBwdSm90INS1_25CollectiveMainloopBwdSm90ILi2ELi2ELi2EN4cute5tupleIJNS5_1CILi1EEES8_S8_EEENS6_IJNS7_ILi128EEESA_NS7_ILi64EEEEEENS_6half_tEfNS_4arch4Sm90ELb0ELb0ELb0ELb1ELb1ELb1ELb0ELb0ELi2ELi1ELi2ELi2ELb0EEENS1_21CollectiveEpilogueBwdISC_SD_SF_Li256ELb1ELb0ELi1EEENS1_19SingleTileSchedulerILb1ELb0ELb0ELi128EEEEEEEEEvNT_6ParamsE,(.L_x_3698 - _ZN7cutlass13device_kernelIN5flash11enable_sm90INS1_16FlashAttnBwdSm90INS1_25CollectiveMainloopBwdSm90ILi2ELi2ELi2EN4cute5tupleIJNS5_1CILi1EEES8_S8_EEENS6_IJNS7_ILi128EEESA_NS7_ILi64EEEEEENS_6half_tEfNS_4arch4Sm90ELb0ELb0ELb0ELb1ELb1ELb1ELb0ELb0ELi2ELi1ELi2ELi2ELb0EEENS1_21CollectiveEpilogueBwdISC_SD_SF_Li256ELb1ELb0ELi1EEENS1_19SingleTileSchedulerILb1ELb0ELb0ELi128EEEEEEEEEvNT_6ParamsE)
        .other          _ZN7cutlass13device_kernelIN5flash11enable_sm90INS1_16FlashAttnBwdSm90INS1_25CollectiveMainloopBwdSm90ILi2ELi2ELi2EN4cute5tupleIJNS5_1CILi1EEES8_S8_EEENS6_IJNS7_ILi128EEESA_NS7_ILi64EEEEEENS_6half_tEfNS_4arch4Sm90ELb0ELb0ELb0ELb1ELb1ELb1ELb0ELb0ELi2ELi1ELi2ELi2ELb0EEENS1_21CollectiveEpilogueBwdISC_SD_SF_Li256ELb1ELb0ELi1EEENS1_19SingleTileSchedulerILb1ELb0ELb0ELi128EEEEEEEEEvNT_6ParamsE,@"STO_CUDA_ENTRY STV_DEFAULT"
_ZN7cutlass13device_kernelIN5flash11enable_sm90INS1_16FlashAttnBwdSm90INS1_25CollectiveMainloopBwdSm90ILi2ELi2ELi2EN4cute5tupleIJNS5_1CILi1EEES8_S8_EEENS6_IJNS7_ILi128EEESA_NS7_ILi64EEEEEENS_6half_tEfNS_4arch4Sm90ELb0ELb0ELb0ELb1ELb1ELb1ELb0ELb0ELi2ELi1ELi2ELi2ELb0EEENS1_21CollectiveEpilogueBwdISC_SD_SF_Li256ELb1ELb0ELi1EEENS1_19SingleTileSchedulerILb1ELb0ELb0ELi128EEEEEEEEEvNT_6ParamsE:
        /* <DEDUP_REMOVED lines=23> */
.L_x_605:
[----:B------:R-:W-:Y:S05]  /*0170*/  BSYNC B0 ;  /* 0x0000000000007941 */ /* 0x000fea0003800000 */
.L_x_604:
        /* <DEDUP_REMOVED lines=34> */
.L_x_606:
        /* <DEDUP_REMOVED lines=22> */
.L_x_607:
        /* <DEDUP_REMOVED lines=9> */
.L_x_610:
        /* <DEDUP_REMOVED lines=20> */
.L_x_611:
        /* <DEDUP_REMOVED lines=10> */
.L_x_613:
[----:B------:R-:W2:Y:S02]  /*0770*/  LDC R0, c[0x0][0x8bc] ;  /* 0x00022f00ff007b82 */ /* 0x000ea40000000800 */
.L_x_612:
        /* <DEDUP_REMOVED lines=19> */
.L_x_615:
        /* <DEDUP_REMOVED lines=10> */
.L_x_616:
        /* <DEDUP_REMOVED lines=8> */
.L_x_617:
        /* <DEDUP_REMOVED lines=9> */
.L_x_618:
        /* <DEDUP_REMOVED lines=55> */
.L_x_621:
        /* <DEDUP_REMOVED lines=15> */
.L_x_620:
        /* <DEDUP_REMOVED lines=22> */
.L_x_623:
        /* <DEDUP_REMOVED lines=15> */
.L_x_622:
[----:B------:R-:W-:Y:S01]  /*1110*/  SHF.R.S32.HI R3, RZ, 0x1f, R16 ;  /* 0x0000001fff037819 */ /* 0x000fe20000011410 */
[----:B------:R-:W-:-:S03]  /*1120*/  UMOV UR4, 0xffffffff ;  /* 0xffffffff00047882 */ /* 0x000fc60000000000 */
[----:B------:R-:W-:-:S04]  /*1130*/  LEA.HI R0, R3, R16, RZ, 0x7 ;  /* 0x0000001003007211 */ /* 0x000fc800078f38ff */
[----:B------:R-:W-:Y:S01]  /*1140*/  SHF.R.S32.HI R13, RZ, 0x7, R0 ;  /* 0x00000007ff0d7819 */ /* 0x000fe20000011400 */
[----:B------:R-:W-:Y:S06]  /*1150*/  BRA.DIV UR4, `(.L_x_624) ;  /* 0x0000009204307947 */ /* 0x000fec000b800000 */
[----:B------:R1:W2:Y:S02]  /*1160*/  SHFL.IDX PT, R14, R13, RZ, 0x1f ;  /* 0x00001fff0d0e7589 */ /* 0x0002a400000e0000 */
.L_x_743:
        /* <DEDUP_REMOVED lines=30> */
.L_x_625:
        /* <DEDUP_REMOVED lines=108> */
.L_x_637:
[----:B------:R-:W-:-:S13]  /*1a10*/  ISETP.NE.AND P0, PT, R4, 0x3, PT ;  /* 0x000000030400780c */ /* 0x000fda0003f05270 */
[----:B-1----:R-:W-:Y:S05]  /*1a20*/  @!P0 BRA `(.L_x_627) ;  /* 0x0000000000048947 */ /* 0x002fea0003800000 */
[----:B------:R-:W-:Y:S01]  /*1a30*/  BPT.TRAP 0x1 ;  /* 0x000000040000795c */ /* 0x000fe20000300000 */
.L_x_627:
[----:B------:R-:W-:Y:S01]  /*1a40*/  IMAD R9, R7, 0x8, R226 ;  /* 0x0000000807097824 */ /* 0x000fe200078e02e2 */
[----:B------:R-:W-:-:S04]  /*1a50*/  SHF.L.U32 R12, R6, 0x1f, RZ ;  /* 0x0000001f060c7819 */ /* 0x000fc800000006ff */
[----:B------:R1:W2:Y:S01]  /*1a60*/  SYNCS.PHASECHK.TRANS64.TRYWAIT P1, [R9+URZ+0x30c10], R12 ;  /* 0x030c100c090075a7 */ /* 0x0002a2000802017f */
[----:B------:R-:W-:Y:S05]  /*1a70*/  @!P0 BRA `(.L_x_628) ;  /* 0x0000000000048947 */ /* 0x000fea0003800000 */
[----:B------:R-:W-:Y:S01]  /*1a80*/  BPT.TRAP 0x1 ;  /* 0x000000040000795c */ /* 0x000fe20000300000 */
.L_x_628:
[----:B------:R-:W-:-:S05]  /*1a90*/  VIADD R10, R226, 0x10000 ;  /* 0x00010000e20a7836 */ /* 0x000fca0000000000 */
[----:B------:R-:W-:-:S04]  /*1aa0*/  SHF.R.U32.HI R10, RZ, 0x4, R10 ;  /* 0x00000004ff0a7819 */ /* 0x000fc8000001160a */
[----:B------:R-:W-:Y:S01]  /*1ab0*/  LOP3.LUT R10, R10, 0x3fff, RZ, 0xc0, !PT ;  /* 0x00003fff0a0a7812 */ /* 0x000fe200078ec0ff */
[----:B--2---:R-:W-:Y:S06]  /*1ac0*/  @P1 BRA `(.L_x_629) ;  /* 0x0000000000081947 */ /* 0x004fec0003800000 */
[----:B------:R-:W2:Y:S02]  /*1ad0*/  SYNCS.PHASECHK.TRANS64.TRYWAIT P1, [R9+URZ+0x30c10], R12 ;  /* 0x030c100c090075a7 */ /* 0x000ea4000802017f */
[----:B--2---:R-:W-:Y:S05]  /*1ae0*/  @!P1 BRA `(.L_x_630) ;  /* 0x0000008400fc9947 */ /* 0x004fea0003800000 */
.L_x_629:
        /* <DEDUP_REMOVED lines=63> */
.L_x_631:
[----:B------:R1:W1:Y:S01]  /*1ee0*/  SYNCS.PHASECHK.TRANS64.TRYWAIT P1, [R9+URZ+0x30c30], R12 ;  /* 0x030c300c090075a7 */ /* 0x000262000802017f */
[----:B------:R-:W-:Y:S05]  /*1ef0*/  @!P0 BRA `(.L_x_632) ;  /* 0x0000000000048947 */ /* 0x000fea0003800000 */
[----:B------:R-:W-:Y:S01]  /*1f00*/  BPT.TRAP 0x1 ;  /* 0x000000040000795c */ /* 0x000fe20000300000 */
.L_x_632:
[----:B------:R-:W-:-:S05]  /*1f10*/  VIADD R11, R226, 0x18000 ;  /* 0x00018000e20b7836 */ /* 0x000fca0000000000 */
[----:B------:R-:W-:-:S04]  /*1f20*/  SHF.R.U32.HI R11, RZ, 0x4, R11 ;  /* 0x00000004ff0b7819 */ /* 0x000fc8000001160b */
[----:B------:R-:W-:-:S04]  /*1f30*/  LOP3.LUT R218, R11, 0x3fff, RZ, 0xc0, !PT ;  /* 0x00003fff0bda7812 */ /* 0x000fc800078ec0ff */
[----:B------:R-:W-:Y:S01]  /*1f40*/  LOP3.LUT R14, R218, 0x10000, RZ, 0xfc, !PT ;  /* 0x00010000da0e7812 */ /* 0x000fe200078efcff */
[----:B-1----:R-:W-:Y:S06]  /*1f50*/  @P1 BRA `(.L_x_633) ;  /* 0x0000000000081947 */ /* 0x002fec0003800000 */
[----:B------:R-:W1:Y:S02]  /*1f60*/  SYNCS.PHASECHK.TRANS64.TRYWAIT P1, [R9+URZ+0x30c30], R12 ;  /* 0x030c300c090075a7 */ /* 0x000e64000802017f */
[----:B-1----:R-:W-:Y:S05]  /*1f70*/  @!P1 BRA `(.L_x_634) ;  /* 0x0000008000ec9947 */ /* 0x002fea0003800000 */
.L_x_633:
        /* <DEDUP_REMOVED lines=619> */
.L_x_635:
        /* <DEDUP_REMOVED lines=68> */
.L_x_636:
        /* <DEDUP_REMOVED lines=45> */
.L_x_619:
        /* <DEDUP_REMOVED lines=116> */
.L_x_639:
        /* <DEDUP_REMOVED lines=49> */
.L_x_641:
[----:B------:R-:W-:Y:S05]  /*5790*/  BSYNC B0 ;  /* 0x0000000000007941 */ /* 0x000fea0003800000 */
.L_x_640:
        /* <DEDUP_REMOVED lines=17> */
.L_x_643:
[----:B------:R-:W-:Y:S05]  /*58b0*/  BSYNC B0 ;  /* 0x0000000000007941 */ /* 0x000fea0003800000 */
.L_x_642:
        /* <DEDUP_REMOVED lines=17> */
.L_x_645:
[----:B------:R-:W-:Y:S05]  /*59d0*/  BSYNC B0 ;  /* 0x0000000000007941 */ /* 0x000fea0003800000 */
.L_x_644:
        /* <DEDUP_REMOVED lines=18> */
.L_x_647:
[----:B------:R-:W-:Y:S05]  /*5b00*/  BSYNC B0 ;  /* 0x0000000000007941 */ /* 0x000fea0003800000 */
.L_x_646:
        /* <DEDUP_REMOVED lines=24> */
.L_x_649:
[----:B------:R-:W-:Y:S05]  /*5c90*/  BSYNC B0 ;  /* 0x0000000000007941 */ /* 0x000fea0003800000 */
.L_x_648:
        /* <DEDUP_REMOVED lines=15> */
.L_x_651:
[----:B------:R-:W-:Y:S05]  /*5d90*/  BSYNC B0 ;  /* 0x0000000000007941 */ /* 0x000fea0003800000 */
.L_x_650:
        /* <DEDUP_REMOVED lines=15> */
.L_x_653:
[----:B------:R-:W-:Y:S05]  /*5e90*/  BSYNC B0 ;  /* 0x0000000000007941 */ /* 0x000fea0003800000 */
.L_x_652:
        /* <DEDUP_REMOVED lines=15> */
.L_x_638:
        /* <DEDUP_REMOVED lines=40> */
.L_x_654:
        /* <DEDUP_REMOVED lines=39> */
.L_x_656:
[----:B------:R-:W-:Y:S05]  /*6480*/  BSYNC B0 ;  /* 0x0000000000007941 */ /* 0x000fea0003800000 */
.L_x_655:
        /* <DEDUP_REMOVED lines=19> */
.L_x_658:
[----:B------:R-:W-:Y:S05]  /*65c0*/  BSYNC B0 ;  /* 0x0000000000007941 */ /* 0x000fea0003800000 */
.L_x_657:
        /* <DEDUP_REMOVED lines=15> */
.L_x_660:
[----:B------:R-:W-:Y:S05]  /*66c0*/  BSYNC B0 ;  /* 0x0000000000007941 */ /* 0x000fea0003800000 */
.L_x_659:
        /* <DEDUP_REMOVED lines=15> */
.L_x_662:
[----:B------:R-:W-:Y:S05]  /*67c0*/  BSYNC B0 ;  /* 0x0000000000007941 */ /* 0x000fea0003800000 */
.L_x_661:
        /* <DEDUP_REMOVED lines=21> */
.L_x_664:
[----:B------:R-:W-:Y:S05]  /*6920*/  BSYNC B0 ;  /* 0x0000000000007941 */ /* 0x000fea0003800000 */
.L_x_663:
        /* <DEDUP_REMOVED lines=15> */
.L_x_666:
[----:B------:R-:W-:Y:S05]  /*6a20*/  BSYNC B0 ;  /* 0x0000000000007941 */ /* 0x000fea0003800000 */
.L_x_665:
        /* <DEDUP_REMOVED lines=15> */
.L_x_668:
[----:B------:R-:W-:Y:S05]  /*6b20*/  BSYNC B0 ;  /* 0x0000000000007941 */ /* 0x000fea0003800000 */
.L_x_667:
        /* <DEDUP_REMOVED lines=15> */
.L_x_609:
        /* <DEDUP_REMOVED lines=9> */
[----:B------:R-:W1:Y:S01]  /*6cb0*/  S2UR UR24, SR_CTAID.X ;  /* 0x00000000001879c3 */ /* 0x000e620000002500 */
[----:B------:R-:W-:-:S04]  /*6cc0*/  ISETP.NE.U32.AND P0, PT, RZ, UR4, PT ;  /* 0x00000004ff007c0c */ /* 0x000fc8000bf05070 */
[----:B------:R-:W-:-:S03]  /*6cd0*/  ISETP.NE.AND.EX P0, PT, RZ, UR5, PT, P0 ;  /* 0x00000005ff007c0c */ /* 0x000fc6000bf05300 */
[----:B------:R-:W2:Y:S10]  /*6ce0*/  S2UR UR12, SR_CTAID.Z ;  /* 0x00000000000c79c3 */ /* 0x000eb40000002700 */
[----:B------:R-:W-:Y:S05]  /*6cf0*/  @!P0 BRA `(.L_x_670) ;  /* 0x00000000001c8947 */ /* 0x000fea0003800000 */
[----:B------:R-:W-:Y:S02]  /*6d00*/  ULDC.64 UR4, c[0x0][0x8d8] ;  /* 0x0002360000047ab9 */ /* 0x000fe40000000a00 */
[----:B--2---:R-:W-:-:S06]  /*6d10*/  UIMAD.WIDE UR4, UR12, 0x4, UR4 ;  /* 0x000000040c0478a5 */ /* 0x004fcc000f8e0204 */
[----:B------:R-:W-:Y:S02]  /*6d20*/  IMAD.U32 R2, RZ, RZ, UR4 ;  /* 0x00000004ff027e24 */ /* 0x000fe4000f8e00ff */
[----:B------:R-:W-:-:S05]  /*6d30*/  IMAD.U32 R3, RZ, RZ, UR5 ;  /* 0x00000005ff037e24 */ /* 0x000fca000f8e00ff */
[----:B------:R-:W2:Y:S02]  /*6d40*/  LDG.E R2, desc[UR38][R2.64] ;  /* 0x0000002602027981 */ /* 0x000ea4000c1e1900 */
[----:B--2---:R-:W-:Y:S01]  /*6d50*/  R2UR UR4, R2 ;  /* 0x00000000020472ca */ /* 0x004fe200000e0000 */
[----:B------:R-:W-:-:S14]  /*6d60*/  BRA `(.L_x_671) ;  /* 0x0000000000387947 */ /* 0x000fdc0003800000 */
.L_x_670:
[----:B------:R-:W-:Y:S02]  /*6d70*/  ULDC.64 UR4, c[0x0][0x8d0] ;  /* 0x0002340000047ab9 */ /* 0x000fe40000000a00 */
[----:B------:R-:W-:-:S04]  /*6d80*/  ISETP.NE.U32.AND P0, PT, RZ, UR4, PT ;  /* 0x00000004ff007c0c */ /* 0x000fc8000bf05070 */
[----:B------:R-:W-:-:S13]  /*6d90*/  ISETP.NE.AND.EX P0, PT, RZ, UR5, PT, P0 ;  /* 0x00000005ff007c0c */ /* 0x000fda000bf05300 */
[----:B------:R-:W-:Y:S05]  /*6da0*/  @!P0 BRA `(.L_x_672) ;  /* 0x0000000000248947 */ /* 0x000fea0003800000 */
[----:B------:R-:W-:Y:S02]  /*6db0*/  ULDC.64 UR4, c[0x0][0x8d0] ;  /* 0x0002340000047ab9 */ /* 0x000fe40000000a00 */
[----:B--2---:R-:W-:-:S06]  /*6dc0*/  UIMAD.WIDE UR4, UR12, 0x4, UR4 ;  /* 0x000000040c0478a5 */ /* 0x004fcc000f8e0204 */
[----:B------:R-:W-:Y:S02]  /*6dd0*/  IMAD.U32 R2, RZ, RZ, UR4 ;  /* 0x00000004ff027e24 */ /* 0x000fe4000f8e00ff */
[----:B------:R-:W-:-:S05]  /*6de0*/  IMAD.U32 R3, RZ, RZ, UR5 ;  /* 0x00000005ff037e24 */ /* 0x000fca000f8e00ff */
[----:B------:R-:W2:Y:S04]  /*6df0*/  LDG.E R0, desc[UR38][R2.64] ;  /* 0x0000002602007981 */ /* 0x000ea8000c1e1900 */
[----:B------:R-:W2:Y:S02]  /*6e00*/  LDG.E R5, desc[UR38][R2.64+0x4] ;  /* 0x0000042602057981 */ /* 0x000ea4000c1e1900 */
[----:B--2---:R-:W-:-:S05]  /*6e10*/  IMAD.IADD R0, R5, 0x1, -R0 ;  /* 0x0000000105007824 */ /* 0x004fca00078e0a00 */
[----:B------:R-:W-:Y:S01]  /*6e20*/  R2UR UR4, R0 ;  /* 0x00000000000472ca */ /* 0x000fe200000e0000 */
[----:B------:R-:W-:-:S14]  /*6e30*/  BRA `(.L_x_671) ;  /* 0x0000000000047947 */ /* 0x000fdc0003800000 */
.L_x_672:
[----:B------:R-:W-:-:S05]  /*6e40*/  ULDC UR4, c[0x0][0x8bc] ;  /* 0x00022f0000047ab9 */ /* 0x000fca0000000800 */
.L_x_671:
[----:B-1----:R-:W-:-:S04]  /*6e50*/  USHF.L.U32 UR5, UR24, 0x7, URZ ;  /* 0x0000000718057899 */ /* 0x002fc8000800063f */
[----:B------:R-:W-:-:S04]  /*6e60*/  UISETP.GE.AND UP0, UPT, UR5, UR4, UPT ;  /* 0x000000040500728c */ /* 0x000fc8000bf06270 */
[----:B--2---:R-:W-:-:S06]  /*6e70*/  USEL UR12, UR12, 0xffffffff, !UP0 ;  /* 0xffffffff0c0c7887 */ /* 0x004fcc000c000000 */
        /* <DEDUP_REMOVED lines=23> */
[----:B------:R-:W3:-:S12]  /*6ff0*/  S2UR UR11, SR_CTAID.Y ;  /* 0x00000000000b79c3 */ /* 0x000ed80000002600 */
[----:B--2---:R-:W-:-:S13]  /*7000*/  @P2 R2UR UR4, R6 ;  /* 0x00000000060422ca */ /* 0x004fda00000e0000 */
[----:B------:R-:W-:-:S04]  /*7010*/  @UP0 ULEA UR4, UR12, UR4, 0x7 ;  /* 0x000000040c040291 */ /* 0x000fc8000f8e383f */
[----:B------:R-:W-:-:S04]  /*7020*/  @UP0 USHF.R.S32.HI UR5, URZ, 0x1f, UR4 ;  /* 0x0000001f3f050899 */ /* 0x000fc80008011404 */
[----:B------:R-:W-:-:S04]  /*7030*/  @UP0 ULEA.HI UR5, UR5, UR4, URZ, 0x7 ;  /* 0x0000000405050291 */ /* 0x000fc8000f8f383f */
[----:B------:R-:W-:Y:S01]  /*7040*/  @UP0 USHF.L.U32 UR5, UR5, 0x6, URZ ;  /* 0x0000000605050899 */ /* 0x000fe2000800063f */
[----:B-1-3--:R-:W-:Y:S11]  /*7050*/  @P1 BRA `(.L_x_673) ;  /* 0x0000000000101947 */ /* 0x00aff60003800000 */
[----:B------:R-:W-:Y:S05]  /*7060*/  @!P0 BRA `(.L_x_673) ;  /* 0x00000000000c8947 */ /* 0x000fea0003800000 */
[----:B------:R-:W2:Y:S04]  /*7070*/  LDG.E R5, desc[UR38][R2.64] ;  /* 0x0000002602057981 */ /* 0x000ea8000c1e1900 */
[----:B-----5:R-:W2:Y:S02]  /*7080*/  LDG.E R0, desc[UR38][R2.64+0x4] ;  /* 0x0000042602007981 */ /* 0x020ea4000c1e1900 */
[----:B--2---:R-:W-:-:S07]  /*7090*/  IMAD.IADD R0, R0, 0x1, -R5 ;  /* 0x0000000100007824 */ /* 0x004fce00078e0a05 */
.L_x_673:
[----:B-----5:R-:W-:Y:S01]  /*70a0*/  ISETP.GE.AND P0, PT, R0, 0x1, PT ;  /* 0x000000010000780c */ /* 0x020fe20003f06270 */
[----:B------:R-:W-:Y:S01]  /*70b0*/  @UP0 ULOP3.LUT UR5, UR5, 0xffffe000, URZ, 0xc0, !UPT ;  /* 0xffffe00005050892 */ /* 0x000fe2000f8ec03f */
[----:B------:R-:W-:Y:S01]  /*70c0*/  UMOV UR6, URZ ;  /* 0x0000003f00067c82 */ /* 0x000fe20008000000 */
[----:B------:R-:W-:Y:S02]  /*70d0*/  UMOV UR7, URZ ;  /* 0x0000003f00077c82 */ /* 0x000fe40008000000 */
[----:B------:R-:W-:Y:S02]  /*70e0*/  @UP0 USHF.R.S32.HI UR4, URZ, 0x1f, UR5 ;  /* 0x0000001f3f040899 */ /* 0x000fe40008011405 */
[----:B------:R-:W-:Y:S01]  /*70f0*/  USHF.R.S32.HI UR19, URZ, 0x1f, UR11 ;  /* 0x0000001f3f137899 */ /* 0x000fe2000801140b */
[----:B------:R-:W-:-:S04]  /*7100*/  @UP0 UMOV UR6, UR5 ;  /* 0x0000000500060c82 */ /* 0x000fc80008000000 */
[----:B------:R-:W-:Y:S01]  /*7110*/  @UP0 UMOV UR7, UR4 ;  /* 0x0000000400070c82 */ /* 0x000fe20008000000 */
[----:B------:R-:W-:Y:S06]  /*7120*/  @!P0 BRA `(.L_x_614) ;  /* 0x0000003000348947 */ /* 0x000fec0003800000 */
[----:B------:R-:W1:Y:S01]  /*7130*/  S2R R4, SR_TID.X ;  /* 0x0000000000047919 */ /* 0x000e620000002100 */
        /* <DEDUP_REMOVED lines=8> */
[----:B------:R-:W-:Y:S01]  /*71c0*/  USEL UR18, UR12, URZ, !UP0 ;  /* 0x0000003f0c127287 */ /* 0x000fe2000c000000 */
[----:B------:R-:W-:Y:S01]  /*71d0*/  LEA.HI R3, R3, R2, RZ, 0x7 ;  /* 0x0000000203037211 */ /* 0x000fe200078f38ff */
[----:B------:R-:W-:Y:S01]  /*71e0*/  USEL UR4, UR4, URZ, !UP0 ;  /* 0x0000003f04047287 */ /* 0x000fe2000c000000 */
[----:B------:R-:W-:Y:S01]  /*71f0*/  ULDC UR10, c[0x0][0x288] ;  /* 0x0000a200000a7ab9 */ /* 0x000fe20000000800 */
[----:B------:R-:W-:Y:S01]  /*7200*/  UIADD3 UR8, UP0, UR6, UR14, URZ ;  /* 0x0000000e06087290 */ /* 0x000fe2000ff1e03f */
[----:B------:R-:W-:Y:S01]  /*7210*/  SHF.R.S32.HI R3, RZ, 0x7, R3 ;  /* 0x00000007ff037819 */ /* 0x000fe20000011403 */
[----:B------:R-:W-:Y:S01]  /*7220*/  UIADD3 UR5, UR15, UR5, URZ ;  /* 0x000000050f057290 */ /* 0x000fe2000fffe03f */
[----:B------:R-:W-:Y:S01]  /*7230*/  ULDC UR9, c[0x0][0x760] ;  /* 0x0001d80000097ab9 */ /* 0x000fe20000000800 */
[----:B------:R-:W-:Y:S01]  /*7240*/  ULDC.64 UR16, c[0x0][0x2e0] ;  /* 0x0000b80000107ab9 */ /* 0x000fe20000000a00 */
[----:B------:R-:W-:Y:S01]  /*7250*/  UIMAD UR12, UR12, UR10, URZ ;  /* 0x0000000a0c0c72a4 */ /* 0x000fe2000f8e023f */
[----:B------:R-:W-:Y:S01]  /*7260*/  VIMNMX R3, R3, 0x1, !PT ;  /* 0x0000000103037848 */ /* 0x000fe20007fe0100 */
[----:B------:R-:W-:-:S02]  /*7270*/  UIMAD UR10, UR10, UR9, URZ ;  /* 0x000000090a0a72a4 */ /* 0x000fc4000f8e023f */
[----:B------:R-:W-:Y:S01]  /*7280*/  UIADD3.X UR9, UR7, UR5, URZ, UP0, !UPT ;  /* 0x0000000507097290 */ /* 0x000fe200087fe43f */
[----:B------:R-:W-:Y:S01]  /*7290*/  LOP3.LUT R6, R3, 0x1, RZ, 0xc0, !PT ;  /* 0x0000000103067812 */ /* 0x000fe200078ec0ff */
[----:B------:R-:W-:Y:S02]  /*72a0*/  UIMAD UR4, UR4, UR16, URZ ;  /* 0x00000010040472a4 */ /* 0x000fe4000f8e023f */
[----:B------:R-:W-:Y:S02]  /*72b0*/  UIADD3 UR11, UP0, UR12, UR11, URZ ;  /* 0x0000000b0c0b7290 */ /* 0x000fe4000ff1e03f */
[----:B------:R-:W-:Y:S01]  /*72c0*/  UIMAD UR13, UR18, UR17, UR4 ;  /* 0x00000011120d72a4 */ /* 0x000fe2000f8e0204 */
[----:B-1----:R-:W-:Y:S01]  /*72d0*/  LOP3.LUT R0, R4, 0x1f, RZ, 0xc0, !PT ;  /* 0x0000001f04007812 */ /* 0x002fe200078ec0ff */
[----:B------:R-:W-:Y:S01]  /*72e0*/  UIMAD.WIDE.U32 UR8, UR18, UR16, UR8 ;  /* 0x00000010120872a5 */ /* 0x000fe2000f8e0008 */
[----:B------:R-:W-:Y:S01]  /*72f0*/  ELECT P0, URZ, PT ;  /* 0x00000000003f782f */ /* 0x000fe20003800000 */
[----:B------:R-:W-:-:S02]  /*7300*/  ULEA.HI.X.SX32 UR12, UR12, UR19, 0x1, UP0 ;  /* 0x000000130c0c7291 */ /* 0x000fc400080f0e3f */
[----:B------:R-:W-:Y:S01]  /*7310*/  UIADD3 UR25, UR9, UR13, URZ ;  /* 0x0000000d09197290 */ /* 0x000fe2000fffe03f */
[----:B------:R-:W-:Y:S01]  /*7320*/  UMOV UR4, URZ ;  /* 0x0000003f00047c82 */ /* 0x000fe20008000000 */
[----:B------:R-:W-:Y:S10]  /*7330*/  @!P1 BRA `(.L_x_674) ;  /* 0x0000000800bc9947 */ /* 0x000ff40003800000 */
[----:B------:R-:W-:Y:S01]  /*7340*/  UMOV UR4, UR14 ;  /* 0x0000000e00047c82 */ /* 0x000fe20008000000 */
[----:B------:R-:W-:Y:S01]  /*7350*/  ULDC.64 UR14, c[0x0][0x2c0] ;  /* 0x0000b000000e7ab9 */ /* 0x000fe20000000a00 */
[----:B------:R-:W-:Y:S01]  /*7360*/  UIMAD.WIDE.U32 UR4, UR18, UR16, UR4 ;  /* 0x00000010120472a5 */ /* 0x000fe2000f8e0004 */
[----:B------:R-:W-:-:S03]  /*7370*/  IMAD.IADD R4, R3, 0x1, -R6 ;  /* 0x0000000103047824 */ /* 0x000fc600078e0a06 */
        /* <DEDUP_REMOVED lines=12> */
.L_x_699:
        /* <DEDUP_REMOVED lines=17> */
.L_x_677:
[----:B------:R-:W2:Y:S04]  /*7550*/  LDG.E.STRONG.GPU R5, desc[UR38][R2.64] ;  /* 0x0000002602057981 */ /* 0x000ea8000c1ef900 */
[----:B--2---:R-:W-:Y:S01]  /*7560*/  CCTL.IVALL ;  /* 0x00000000ff00798f */ /* 0x004fe20002000000 */
[----:B------:R-:W-:Y:S05]  /*7570*/  YIELD ;  /* 0x0000000000007946 */ /* 0x000fea0003800000 */
[----:B------:R-:W-:-:S13]  /*7580*/  ISETP.NE.AND P1, PT, R5, UR24, PT ;  /* 0x0000001805007c0c */ /* 0x000fda000bf25270 */
[----:B------:R-:W-:Y:S05]  /*7590*/  @P1 BRA `(.L_x_677) ;  /* 0xfffffffc00ec1947 */ /* 0x000fea000383ffff */
.L_x_676:
[----:B------:R-:W-:Y:S05]  /*75a0*/  BSYNC B0 ;  /* 0x0000000000007941 */ /* 0x000fea0003800000 */
.L_x_675:
[----:B------:R-:W-:-:S03]  /*75b0*/  UMOV UR22, 0xffffffff ;  /* 0xffffffff00167882 */ /* 0x000fc60000000000 */
[----:B------:R-:W-:Y:S05]  /*75c0*/  BRA.DIV UR22, `(.L_x_678) ;  /* 0x0000002e166c7947 */ /* 0x000fea000b800000 */
[----:B------:R-:W-:Y:S01]  /*75d0*/  NOP ;  /* 0x0000000000007918 */ /* 0x000fe20000000000 */
.L_x_746:
        /* <DEDUP_REMOVED lines=8> */
[----:B------:R-:W-:Y:S02]  /*7660*/  UIADD3 UR33, UP0, UR22, UR8, URZ ;  /* 0x0000000816217290 */ /* 0x000fe4000ff1e03f */
[----:B-1----:R-:W-:Y:S02]  /*7670*/  ULEA UR32, UR32, UR23, 0x18 ;  /* 0x0000001720207291 */ /* 0x002fe4000f8ec03f */
[----:B------:R-:W-:Y:S02]  /*7680*/  ULEA.HI.X.SX32 UR23, UR22, UR25, 0x1, UP0 ;  /* 0x0000001916177291 */ /* 0x000fe400080f0e3f */
[----:B------:R-:W-:-:S02]  /*7690*/  ULEA UR22, UP0, UR33, UR28, 0x2 ;  /* 0x0000001c21167291 */ /* 0x000fc4000f80103f */
[----:B------:R-:W-:Y:S02]  /*76a0*/  UIADD3 UR28, UR32, 0x8000, URZ ;  /* 0x00008000201c7890 */ /* 0x000fe4000fffe03f */
[----:B------:R-:W-:Y:S01]  /*76b0*/  ULEA.HI.X UR23, UR33, UR29, UR23, 0x2, UP0 ;  /* 0x0000001d21177291 */ /* 0x000fe200080f1417 */
[----:B------:R-:W-:Y:S02]  /*76c0*/  UMOV UR32, 0x0 ;  /* 0x0000000000207882 */ /* 0x000fe40000000000 */
[----:B------:R-:W-:Y:S01]  /*76d0*/  UMOV UR29, 0x400 ;  /* 0x00000400001d7882 */ /* 0x000fe20000000000 */
[----:B------:R-:W-:-:S05]  /*76e0*/  UMOV UR33, 0x14f00000 ;  /* 0x14f0000000217882 */ /* 0x000fca0000000000 */
[----:B------:R1:W-:Y:S02]  /*76f0*/  UBLKRED.G.S.ADD.F32.RN [UR22], [UR28], UR29, desc[UR32] ;  /* 0x000020161c0073bb */ /* 0x0003e400080a141d */
[----:B-1----:R0:W-:Y:S02]  /*7700*/  UTMACMDFLUSH ;  /* 0x00000000000079b7 */ /* 0x0021e40000000000 */
.L_x_680:
[----:B------:R-:W-:Y:S05]  /*7710*/  BSYNC B0 ;  /* 0x0000000000007941 */ /* 0x000fea0003800000 */
.L_x_679:
        /* <DEDUP_REMOVED lines=13> */
.L_x_682:
[----:B------:R-:W-:Y:S05]  /*77f0*/  BSYNC B0 ;  /* 0x0000000000007941 */ /* 0x000fea0003800000 */
.L_x_681:
[----:B------:R-:W-:Y:S06]  /*7800*/  BAR.ARV 0xa, 0xa0 ;  /* 0x0282800000007b1d */ /* 0x000fec0000002000 */
[----:B------:R-:W-:Y:S04]  /*7810*/  BSSY B0, `(.L_x_683) ;  /* 0x0000003000007945 */ /* 0x000fe80003800000 */
[----:B------:R-:W-:Y:S05]  /*7820*/  @!P0 BRA `(.L_x_684) ;  /* 0x0000000000048947 */ /* 0x000fea0003800000 */
[----:B------:R-:W-:-:S04]  /*7830*/  DEPBAR.LE SB0, 0x0 ;  /* 0x000080000000791a */ /* 0x000fc80000000000 */
.L_x_684:
[----:B------:R-:W-:Y:S05]  /*7840*/  BSYNC B0 ;  /* 0x0000000000007941 */ /* 0x000fea0003800000 */
.L_x_683:
        /* <DEDUP_REMOVED lines=15> */
[----:B------:R-:W-:-:S06]  /*7940*/  UFLO.U32 UR23, UR22 ;  /* 0x00000016001772bd */ /* 0x000fcc00080e0000 */
[----:B-1----:R-:W-:Y:S02]  /*7950*/  ISETP.EQ.U32.AND P1, PT, R5, UR23, PT ;  /* 0x0000001705007c0c */ /* 0x002fe4000bf22070 */
[----:B------:R-:W1:Y:S11]  /*7960*/  POPC R5, UR22 ;  /* 0x0000001600057d09 */ /* 0x000e760008000000 */
[----:B-1----:R1:W-:Y:S02]  /*7970*/  @P1 REDG.E.ADD.S32.STRONG.GPU desc[UR38][R2.64], R5 ;  /* 0x000000050200198e */ /* 0x0023e4000c10e3a6 */
.L_x_686:
[----:B------:R-:W-:Y:S05]  /*7980*/  BSYNC B0 ;  /* 0x0000000000007941 */ /* 0x000fea0003800000 */
.L_x_685:
        /* <DEDUP_REMOVED lines=9> */
.L_x_689:
[----:B------:R-:W2:Y:S04]  /*7a20*/  LDG.E.STRONG.GPU R5, desc[UR38][R2.64] ;  /* 0x0000002602057981 */ /* 0x000ea8000c1ef900 */
[----:B--2---:R-:W-:Y:S01]  /*7a30*/  CCTL.IVALL ;  /* 0x00000000ff00798f */ /* 0x004fe20002000000 */
[----:B------:R-:W-:Y:S05]  /*7a40*/  YIELD ;  /* 0x0000000000007946 */ /* 0x000fea0003800000 */
[----:B------:R-:W-:-:S13]  /*7a50*/  ISETP.NE.AND P1, PT, R5, UR24, PT ;  /* 0x0000001805007c0c */ /* 0x000fda000bf25270 */
[----:B------:R-:W-:Y:S05]  /*7a60*/  @P1 BRA `(.L_x_689) ;  /* 0xfffffffc00ec1947 */ /* 0x000fea000383ffff */
.L_x_688:
[----:B------:R-:W-:Y:S05]  /*7a70*/  BSYNC B0 ;  /* 0x0000000000007941 */ /* 0x000fea0003800000 */
.L_x_687:
[----:B------:R-:W-:-:S03]  /*7a80*/  UMOV UR6, 0xffffffff ;  /* 0xffffffff00067882 */ /* 0x000fc60000000000 */
[----:B------:R-:W-:Y:S05]  /*7a90*/  BRA.DIV UR6, `(.L_x_690) ;  /* 0x0000002a06547947 */ /* 0x000fea000b800000 */
[----:B------:R-:W-:Y:S01]  /*7aa0*/  NOP ;  /* 0x0000000000007918 */ /* 0x000fe20000000000 */
.L_x_749:
        /* <DEDUP_REMOVED lines=13> */
.L_x_692:
[----:B------:R-:W-:Y:S05]  /*7b80*/  BSYNC B0 ;  /* 0x0000000000007941 */ /* 0x000fea0003800000 */
.L_x_691:
        /* <DEDUP_REMOVED lines=13> */
.L_x_694:
[----:B------:R-:W-:Y:S05]  /*7c60*/  BSYNC B0 ;  /* 0x0000000000007941 */ /* 0x000fea0003800000 */
.L_x_693:
[----:B------:R-:W-:Y:S06]  /*7c70*/  BAR.ARV 0xa, 0xa0 ;  /* 0x0282800000007b1d */ /* 0x000fec0000002000 */
[----:B------:R-:W-:Y:S04]  /*7c80*/  BSSY B0, `(.L_x_695) ;  /* 0x0000003000007945 */ /* 0x000fe80003800000 */
[----:B------:R-:W-:Y:S05]  /*7c90*/  @!P0 BRA `(.L_x_696) ;  /* 0x0000000000048947 */ /* 0x000fea0003800000 */
[----:B------:R-:W-:-:S04]  /*7ca0*/  DEPBAR.LE SB0, 0x0 ;  /* 0x000080000000791a */ /* 0x000fc80000000000 */
.L_x_696:
[----:B------:R-:W-:Y:S05]  /*7cb0*/  BSYNC B0 ;  /* 0x0000000000007941 */ /* 0x000fea0003800000 */
.L_x_695:
        /* <DEDUP_REMOVED lines=15> */
[----:B------:R-:W-:-:S06]  /*7db0*/  UFLO.U32 UR7, UR6 ;  /* 0x00000006000772bd */ /* 0x000fcc00080e0000 */
[----:B-1----:R-:W-:Y:S02]  /*7dc0*/  ISETP.EQ.U32.AND P1, PT, R5, UR7, PT ;  /* 0x0000000705007c0c */ /* 0x002fe4000bf22070 */
[----:B------:R-:W1:Y:S11]  /*7dd0*/  POPC R5, UR6 ;  /* 0x0000000600057d09 */ /* 0x000e760008000000 */
[----:B-1----:R1:W-:Y:S02]  /*7de0*/  @P1 REDG.E.ADD.S32.STRONG.GPU desc[UR38][R2.64], R5 ;  /* 0x000000050200198e */ /* 0x0023e4000c10e3a6 */
.L_x_698:
[----:B------:R-:W-:Y:S05]  /*7df0*/  BSYNC B0 ;  /* 0x0000000000007941 */ /* 0x000fea0003800000 */
.L_x_697:
[----:B------:R-:W-:Y:S02]  /*7e00*/  UIADD3 UR4, UR4, 0x2, URZ ;  /* 0x0000000204047890 */ /* 0x000fe4000fffe03f */
[----:B------:R-:W-:Y:S01]  /*7e10*/  UIADD3 UR5, UR5, 0x1, URZ ;  /* 0x0000000105057890 */ /* 0x000fe2000fffe03f */
[----:B------:R-:W-:Y:S11]  /*7e20*/  @P3 BRA `(.L_x_699) ;  /* 0xfffffff400843947 */ /* 0x000ff6000383ffff */
.L_x_674:
        /* <DEDUP_REMOVED lines=13> */
.L_x_702:
[----:B------:R-:W2:Y:S04]  /*7f00*/  LDG.E.STRONG.GPU R0, desc[UR38][R2.64] ;  /* 0x0000002602007981 */ /* 0x000ea8000c1ef900 */
[----:B--2---:R-:W-:Y:S01]  /*7f10*/  CCTL.IVALL ;  /* 0x00000000ff00798f */ /* 0x004fe20002000000 */
[----:B------:R-:W-:Y:S05]  /*7f20*/  YIELD ;  /* 0x0000000000007946 */ /* 0x000fea0003800000 */
[----:B------:R-:W-:-:S13]  /*7f30*/  ISETP.NE.AND P1, PT, R0, UR24, PT ;  /* 0x0000001800007c0c */ /* 0x000fda000bf25270 */
[----:B------:R-:W-:Y:S05]  /*7f40*/  @P1 BRA `(.L_x_702) ;  /* 0xfffffffc00ec1947 */ /* 0x000fea000383ffff */
.L_x_701:
[----:B------:R-:W-:Y:S05]  /*7f50*/  BSYNC B0 ;  /* 0x0000000000007941 */ /* 0x000fea0003800000 */
.L_x_700:
[----:B------:R-:W-:-:S03]  /*7f60*/  UMOV UR5, 0xffffffff ;  /* 0xffffffff00057882 */ /* 0x000fc60000000000 */
[----:B------:R-:W-:Y:S05]  /*7f70*/  BRA.DIV UR5, `(.L_x_703) ;  /* 0x0000002605387947 */ /* 0x000fea000b800000 */
[----:B------:R-:W-:Y:S01]  /*7f80*/  NOP ;  /* 0x0000000000007918 */ /* 0x000fe20000000000 */
.L_x_752:
        /* <DEDUP_REMOVED lines=22> */
.L_x_705:
[----:B------:R-:W-:Y:S05]  /*80f0*/  BSYNC B0 ;  /* 0x0000000000007941 */ /* 0x000fea0003800000 */
.L_x_704:
[----:B------:R-:W-:Y:S06]  /*8100*/  BAR.SYNC.DEFER_BLOCKING 0xe, 0xa0 ;  /* 0x0382800000007b1d */ /* 0x000fec0000010000 */
[----:B------:R-:W-:Y:S04]  /*8110*/  BSSY B0, `(.L_x_706) ;  /* 0x0000013000007945 */ /* 0x000fe80003800000 */
[----:B------:R-:W-:Y:S05]  /*8120*/  @!P0 BRA `(.L_x_707) ;  /* 0x0000000000448947 */ /* 0x000fea0003800000 */
[----:B------:R-:W1:Y:S01]  /*8130*/  S2UR UR14, SR_CgaCtaId ;  /* 0x00000000000e79c3 */ /* 0x000e620000008800 */
[----:B------:R-:W-:Y:S01]  /*8140*/  R2UR UR5, R6 ;  /* 0x00000000060572ca */ /* 0x000fe200000e0000 */
[----:B------:R-:W-:Y:S01]  /*8150*/  UMOV UR13, 0x400 ;  /* 0x00000400000d7882 */ /* 0x000fe20000000000 */
[----:B------:R-:W-:-:S11]  /*8160*/  ULDC.64 UR6, c[0x0][0x2c0] ;  /* 0x0000b00000067ab9 */ /* 0x000fd60000000a00 */
[----:B------:R-:W-:-:S04]  /*8170*/  UIADD3 UR5, UR5, 0x1000, URZ ;  /* 0x0000100005057890 */ /* 0x000fc8000fffe03f */
[----:B------:R-:W-:-:S04]  /*8180*/  UIADD3 UR15, UP0, UR5, UR8, URZ ;  /* 0x00000008050f7290 */ /* 0x000fc8000ff1e03f */
[----:B------:R-:W-:Y:S02]  /*8190*/  ULEA.HI.X.SX32 UR5, UR5, UR25, 0x1, UP0 ;  /* 0x0000001905057291 */ /* 0x000fe400080f0e3f */
[----:B-1----:R-:W-:Y:S02]  /*81a0*/  ULEA UR13, UR14, UR13, 0x18 ;  /* 0x0000000d0e0d7291 */ /* 0x002fe4000f8ec03f */
[----:B------:R-:W-:Y:S02]  /*81b0*/  ULEA UR6, UP0, UR15, UR6, 0x2 ;  /* 0x000000060f067291 */ /* 0x000fe4000f80103f */
[----:B------:R-:W-:Y:S02]  /*81c0*/  UIADD3 UR13, UR13, 0xc000, URZ ;  /* 0x0000c0000d0d7890 */ /* 0x000fe4000fffe03f */
[----:B------:R-:W-:Y:S01]  /*81d0*/  ULEA.HI.X UR7, UR15, UR7, UR5, 0x2, UP0 ;  /* 0x000000070f077291 */ /* 0x000fe200080f1405 */
[----:B------:R-:W-:Y:S02]  /*81e0*/  UMOV UR14, 0x0 ;  /* 0x00000000000e7882 */ /* 0x000fe40000000000 */
[----:B------:R-:W-:Y:S01]  /*81f0*/  UMOV UR5, 0x400 ;  /* 0x0000040000057882 */ /* 0x000fe20000000000 */
[----:B------:R-:W-:-:S05]  /*8200*/  UMOV UR15, 0x14f00000 ;  /* 0x14f00000000f7882 */ /* 0x000fca0000000000 */
[----:B------:R1:W-:Y:S01]  /*8210*/  UBLKRED.G.S.ADD.F32.RN [UR6], [UR13], UR5, desc[UR14] ;  /* 0x00000e060d0073bb */ /* 0x0003e200080a1405 */
[----:B------:R0:W-:Y:S01]  /*8220*/  UTMACMDFLUSH ;  /* 0x00000000000079b7 */ /* 0x0001e20000000000 */
[----:B-1----:R-:W-:-:S04]  /*8230*/  DEPBAR.LE SB0, 0x1 ;  /* 0x000080400000791a */ /* 0x002fc80000000000 */
.L_x_707:
[----:B------:R-:W-:Y:S05]  /*8240*/  BSYNC B0 ;  /* 0x0000000000007941 */ /* 0x000fea0003800000 */
.L_x_706:
[----:B------:R-:W-:Y:S06]  /*8250*/  BAR.ARV 0xa, 0xa0 ;  /* 0x0282800000007b1d */ /* 0x000fec0000002000 */
[----:B------:R-:W-:Y:S04]  /*8260*/  BSSY B0, `(.L_x_708) ;  /* 0x0000003000007945 */ /* 0x000fe80003800000 */
[----:B------:R-:W-:Y:S05]  /*8270*/  @!P0 BRA `(.L_x_709) ;  /* 0x0000000000048947 */ /* 0x000fea0003800000 */
[----:B------:R-:W-:-:S04]  /*8280*/  DEPBAR.LE SB0, 0x0 ;  /* 0x000080000000791a */ /* 0x000fc80000000000 */
.L_x_709:
[----:B------:R-:W-:Y:S05]  /*8290*/  BSYNC B0 ;  /* 0x0000000000007941 */ /* 0x000fea0003800000 */
.L_x_708:
        /* <DEDUP_REMOVED lines=19> */
.L_x_669:
        /* <DEDUP_REMOVED lines=10> */
.L_x_710:
        /* <DEDUP_REMOVED lines=10> */
.L_x_712:
[----:B------:R-:W3:Y:S02]  /*8510*/  LDC R5, c[0x0][0x8bc] ;  /* 0x00022f00ff057b82 */ /* 0x000ee40000000800 */
.L_x_711:
[----:B------:R-:W1:Y:S01]  /*8520*/  S2R R14, SR_CTAID.X ;  /* 0x00000000000e7919 */ /* 0x000e620000002500 */
[----:B------:R-:W-:Y:S02]  /*8530*/  IMAD.MOV.U32 R0, RZ, RZ, 0x1 ;  /* 0x00000001ff007424 */ /* 0x000fe400078e00ff */
[----:B------:R-:W-:Y:S02]  /*8540*/  IMAD.MOV.U32 R9, RZ, RZ, RZ ;  /* 0x000000ffff097224 */ /* 0x000fe400078e00ff */
[----:B-1----:R-:W-:-:S05]  /*8550*/  IMAD.SHL.U32 R14, R14, 0x80, RZ ;  /* 0x000000800e0e7824 */ /* 0x002fca00078e00ff */
[----:B---3-5:R-:W-:-:S04]  /*8560*/  ISETP.GE.AND P0, PT, R14, R5, PT ;  /* 0x000000050e00720c */ /* 0x028fc80003f06270 */
[----:B------:R-:W-:-:S04]  /*8570*/  SEL R8, R7, 0xffffffff, !P0 ;  /* 0xffffffff07087807 */ /* 0x000fc80004000000 */
[----:B------:R-:W-:-:S13]  /*8580*/  ISETP.GE.AND P0, PT, R8, RZ, PT ;  /* 0x000000ff0800720c */ /* 0x000fda0003f06270 */
[----:B------:R-:W-:Y:S05]  /*8590*/  @!P0 BRA `(.L_x_713) ;  /* 0x0000001800848947 */ /* 0x000fea0003800000 */
[----:B------:R-:W1:Y:S08]  /*85a0*/  LDC.64 R10, c[0x0][0x770] ;  /* 0x0001dc00ff0a7b82 */ /* 0x000e700000000a00 */
[----:B------:R-:W3:Y:S08]  /*85b0*/  LDC.64 R6, c[0x0][0x770] ;  /* 0x0001dc00ff067b82 */ /* 0x000ef00000000a00 */
[----:B------:R-:W2:Y:S01]  /*85c0*/  LDC.64 R4, c[0x0][0x778] ;  /* 0x0001de00ff047b82 */ /* 0x000ea20000000a00 */
[----:B-1----:R-:W-:-:S07]  /*85d0*/  ISETP.NE.U32.AND P1, PT, R10, RZ, PT ;  /* 0x000000ff0a00720c */ /* 0x002fce0003f25070 */
[----:B----4-:R-:W1:Y:S01]  /*85e0*/  LDC.64 R2, c[0x0][0x780] ;  /* 0x0001e000ff027b82 */ /* 0x010e620000000a00 */
[----:B------:R-:W-:Y:S01]  /*85f0*/  ISETP.NE.AND.EX P1, PT, R11, RZ, PT, P1 ;  /* 0x000000ff0b00720c */ /* 0x000fe20003f25310 */
[----:B---3--:R-:W-:Y:S01]  /*8600*/  IMAD.WIDE R6, R8, 0x4, R6 ;  /* 0x0000000408067825 */ /* 0x008fe200078e0206 */
[----:B--2---:R-:W-:-:S11]  /*8610*/  ISETP.NE.U32.AND P0, PT, R4, RZ, PT ;  /* 0x000000ff0400720c */ /* 0x004fd60003f05070 */
[----:B------:R-:W2:Y:S01]  /*8620*/  @P1 LDG.E R9, desc[UR38][R6.64] ;  /* 0x0000002606091981 */ /* 0x000ea2000c1e1900 */
[----:B------:R-:W-:-:S03]  /*8630*/  ISETP.NE.AND.EX P0, PT, R5, RZ, PT, P0 ;  /* 0x000000ff0500720c */ /* 0x000fc60003f05300 */
[----:B------:R-:W3:Y:S01]  /*8640*/  @P1 LDG.E R15, desc[UR38][R6.64] ;  /* 0x00000026060f1981 */ /* 0x000ee2000c1e1900 */
[----:B-1----:R-:W-:-:S04]  /*8650*/  ISETP.NE.U32.AND P2, PT, R2, RZ, PT ;  /* 0x000000ff0200720c */ /* 0x002fc80003f45070 */
[----:B------:R-:W-:-:S05]  /*8660*/  ISETP.NE.AND.EX P2, PT, R3, RZ, PT, P2 ;  /* 0x000000ff0300720c */ /* 0x000fca0003f45320 */
[----:B------:R-:W1:Y:S08]  /*8670*/  @P0 LDC.64 R2, c[0x0][0x778] ;  /* 0x0001de00ff020b82 */ /* 0x000e700000000a00 */
[----:B------:R-:W4:Y:S01]  /*8680*/  @P2 LDC.64 R12, c[0x0][0x780] ;  /* 0x0001e000ff0c2b82 */ /* 0x000f220000000a00 */
[----:B------:R-:W-:Y:S01]  /*8690*/  IMAD.MOV.U32 R5, RZ, RZ, RZ ;  /* 0x000000ffff057224 */ /* 0x000fe200078e00ff */
[----:B------:R-:W-:Y:S01]  /*86a0*/  ULDC UR4, c[0x0][0x280] ;  /* 0x0000a00000047ab9 */ /* 0x000fe20000000800 */
[----:B-1----:R-:W-:-:S05]  /*86b0*/  @P0 IMAD.WIDE R2, R8, 0x4, R2 ;  /* 0x0000000408020825 */ /* 0x002fca00078e0202 */
[----:B------:R4:W5:Y:S01]  /*86c0*/  @P0 LDG.E R5, desc[UR38][R2.64] ;  /* 0x0000002602050981 */ /* 0x000962000c1e1900 */
[----:B------:R-:W-:Y:S02]  /*86d0*/  IMAD.U32 R4, RZ, RZ, UR4 ;  /* 0x00000004ff047e24 */ /* 0x000fe4000f8e00ff */
[----:B----4-:R-:W-:Y:S01]  /*86e0*/  @P2 IMAD.WIDE R2, R8, 0x4, R12 ;  /* 0x0000000408022825 */ /* 0x010fe200078e020c */
[----:B------:R-:W-:-:S04]  /*86f0*/  VOTEU.ANY UP0, P1 ;  /* 0x00000000003f7886 */ /* 0x000fc80000800100 */
[----:B------:R1:W5:Y:S02]  /*8700*/  @P2 LDG.E R4, desc[UR38][R2.64] ;  /* 0x0000002602042981 */ /* 0x000364000c1e1900 */
[----:B-1----:R-:W-:Y:S01]  /*8710*/  CS2R R2, SRZ ;  /* 0x0000000000027805 */ /* 0x002fe2000001ff00 */
[----:B--2---:R-:W-:-:S05]  /*8720*/  @P1 IMAD R9, R8, 0x80, R9 ;  /* 0x0000008008091824 */ /* 0x004fca00078e0209 */
[----:B------:R-:W-:-:S04]  /*8730*/  @P1 SHF.R.S32.HI R12, RZ, 0x1f, R9 ;  /* 0x0000001fff0c1819 */ /* 0x000fc80000011409 */
[----:B------:R-:W-:-:S04]  /*8740*/  @P1 LEA.HI R12, R12, R9, RZ, 0x7 ;  /* 0x000000090c0c1211 */ /* 0x000fc800078f38ff */
[----:B------:R-:W-:Y:S02]  /*8750*/  @P1 LOP3.LUT R12, R12, 0xffffff80, RZ, 0xc0, !PT ;  /* 0xffffff800c0c1812 */ /* 0x000fe400078ec0ff */
[----:B---3--:R-:W-:Y:S02]  /*8760*/  @P1 R2UR UR4, R15 ;  /* 0x000000000f0412ca */ /* 0x008fe400000e0000 */
        /* <DEDUP_REMOVED lines=8> */
.L_x_714:
        /* <DEDUP_REMOVED lines=66> */
.L_x_753:
        /* <DEDUP_REMOVED lines=9> */
.L_x_717:
        /* <DEDUP_REMOVED lines=63> */
.L_x_728:
[----:B------:R-:W-:-:S04]  /*9090*/  SHF.L.U32 R21, R10, 0x1f, RZ ;  /* 0x0000001f0a157819 */ /* 0x000fc800000006ff */
[----:B-1----:R-:W1:Y:S02]  /*90a0*/  SYNCS.PHASECHK.TRANS64.TRYWAIT P1, [R12+URZ+0x30c40], R21 ;  /* 0x030c40150c0075a7 */ /* 0x002e64000802017f */
[----:B-12--5:R-:W-:Y:S05]  /*90b0*/  @!P1 BRA `(.L_x_720) ;  /* 0x0000001400189947 */ /* 0x026fea0003800000 */
.L_x_754:
[----:B------:R-:W-:Y:S05]  /*90c0*/  @P0 BRA `(.L_x_721) ;  /* 0x0000000000140947 */ /* 0x000fea0003800000 */
[----:B------:R-:W-:Y:S01]  /*90d0*/  ISETP.NE.AND P1, PT, R20, RZ, PT ;  /* 0x000000ff1400720c */ /* 0x000fe20003f25270 */
[----:B------:R-:W-:-:S04]  /*90e0*/  IMAD.MOV.U32 R3, RZ, RZ, 0x4200 ;  /* 0x00004200ff037424 */ /* 0x000fc800078e00ff */
[----:B------:R2:W-:Y:S08]  /*90f0*/  SYNCS.ARRIVE.TRANS64 RZ, [R12+URZ+0x30c30], R3 ;  /* 0x030c30030cff79a7 */ /* 0x0005f0000800003f */
[----:B------:R-:W-:Y:S05]  /*9100*/  @!P1 BRA `(.L_x_721) ;  /* 0x0000000000049947 */ /* 0x000fea0003800000 */
[----:B------:R-:W-:Y:S01]  /*9110*/  BPT.TRAP 0x1 ;  /* 0x000000040000795c */ /* 0x000fe20000300000 */
.L_x_721:
        /* <DEDUP_REMOVED lines=30> */
.L_x_755:
[----:B------:R-:W-:Y:S05]  /*9300*/  @P0 BRA `(.L_x_723) ;  /* 0x0000000000140947 */ /* 0x000fea0003800000 */
[----:B------:R-:W-:Y:S01]  /*9310*/  ISETP.NE.AND P1, PT, R20, RZ, PT ;  /* 0x000000ff1400720c */ /* 0x000fe20003f25270 */
[----:B------:R-:W-:-:S04]  /*9320*/  IMAD.MOV.U32 R2, RZ, RZ, 0x4200 ;  /* 0x00004200ff027424 */ /* 0x000fc800078e00ff */
[----:B------:R3:W-:Y:S08]  /*9330*/  SYNCS.ARRIVE.TRANS64 RZ, [R12+URZ+0x30c18], R2 ;  /* 0x030c18020cff79a7 */ /* 0x0007f0000800003f */
[----:B------:R-:W-:Y:S05]  /*9340*/  @!P1 BRA `(.L_x_723) ;  /* 0x0000000000049947 */ /* 0x000fea0003800000 */
[----:B------:R-:W-:Y:S01]  /*9350*/  BPT.TRAP 0x1 ;  /* 0x000000040000795c */ /* 0x000fe20000300000 */
.L_x_723:
        /* <DEDUP_REMOVED lines=22> */
.L_x_756:
        /* <DEDUP_REMOVED lines=9> */
.L_x_725:
        /* <DEDUP_REMOVED lines=24> */
.L_x_758:
[----:B------:R-:W-:Y:S05]  /*96d0*/  @P0 BRA `(.L_x_727) ;  /* 0x0000000000140947 */ /* 0x000fea0003800000 */
[----:B------:R-:W-:Y:S01]  /*96e0*/  ISETP.NE.AND P1, PT, R20, RZ, PT ;  /* 0x000000ff1400720c */ /* 0x000fe20003f25270 */
[----:B-1----:R-:W-:-:S04]  /*96f0*/  IMAD.MOV.U32 R5, RZ, RZ, 0x4200 ;  /* 0x00004200ff057424 */ /* 0x002fc800078e00ff */
[----:B------:R2:W-:Y:S08]  /*9700*/  SYNCS.ARRIVE.TRANS64 RZ, [R12+URZ+0x30c10], R5 ;  /* 0x030c10050cff79a7 */ /* 0x0005f0000800003f */
[----:B------:R-:W-:Y:S05]  /*9710*/  @!P1 BRA `(.L_x_727) ;  /* 0x0000000000049947 */ /* 0x000fea0003800000 */
[----:B------:R-:W-:Y:S01]  /*9720*/  BPT.TRAP 0x1 ;  /* 0x000000040000795c */ /* 0x000fe20000300000 */
.L_x_727:
        /* <DEDUP_REMOVED lines=23> */
.L_x_719:
[----:B------:R-:W-:-:S13]  /*98a0*/  ISETP.NE.AND P1, PT, R18, RZ, PT ;  /* 0x000000ff1200720c */ /* 0x000fda0003f25270 */
[----:B------:R-:W-:Y:S05]  /*98b0*/  @!P1 BRA `(.L_x_718) ;  /* 0x0000000000f89947 */ /* 0x000fea0003800000 */
[----:B------:R-:W-:-:S04]  /*98c0*/  SHF.L.U32 R13, R10, 0x1f, RZ ;  /* 0x0000001f0a0d7819 */ /* 0x000fc800000006ff */
[----:B------:R-:W1:Y:S02]  /*98d0*/  SYNCS.PHASECHK.TRANS64.TRYWAIT P1, [R12+URZ+0x30c40], R13 ;  /* 0x030c400d0c0075a7 */ /* 0x000e64000802017f */
[----:B-1----:R-:W-:Y:S05]  /*98e0*/  @!P1 BRA `(.L_x_729) ;  /* 0x0000000c00609947 */ /* 0x002fea0003800000 */
.L_x_759:
[----:B------:R-:W-:Y:S05]  /*98f0*/  @P0 BRA `(.L_x_730) ;  /* 0x0000000000140947 */ /* 0x000fea0003800000 */
[----:B------:R-:W-:Y:S01]  /*9900*/  ISETP.NE.AND P1, PT, R20, RZ, PT ;  /* 0x000000ff1400720c */ /* 0x000fe20003f25270 */
[----:B------:R-:W-:-:S04]  /*9910*/  IMAD.MOV.U32 R5, RZ, RZ, 0x4200 ;  /* 0x00004200ff057424 */ /* 0x000fc800078e00ff */
[----:B------:R2:W-:Y:S08]  /*9920*/  SYNCS.ARRIVE.TRANS64 RZ, [R12+URZ+0x30c30], R5 ;  /* 0x030c30050cff79a7 */ /* 0x0005f0000800003f */
[----:B------:R-:W-:Y:S05]  /*9930*/  @!P1 BRA `(.L_x_730) ;  /* 0x0000000000049947 */ /* 0x000fea0003800000 */
[----:B------:R-:W-:Y:S01]  /*9940*/  BPT.TRAP 0x1 ;  /* 0x000000040000795c */ /* 0x000fe20000300000 */
.L_x_730:
        /* <DEDUP_REMOVED lines=27> */
.L_x_760:
[----:B------:R-:W-:Y:S05]  /*9b00*/  @P0 BRA `(.L_x_732) ;  /* 0x0000000000140947 */ /* 0x000fea0003800000 */
[----:B------:R-:W-:Y:S01]  /*9b10*/  ISETP.NE.AND P0, PT, R20, RZ, PT ;  /* 0x000000ff1400720c */ /* 0x000fe20003f05270 */
[----:B------:R-:W-:-:S04]  /*9b20*/  IMAD.MOV.U32 R5, RZ, RZ, 0x4200 ;  /* 0x00004200ff057424 */ /* 0x000fc800078e00ff */
[----:B------:R3:W-:Y:S08]  /*9b30*/  SYNCS.ARRIVE.TRANS64 RZ, [R12+URZ+0x30c18], R5 ;  /* 0x030c18050cff79a7 */ /* 0x0007f0000800003f */
[----:B------:R-:W-:Y:S05]  /*9b40*/  @!P0 BRA `(.L_x_732) ;  /* 0x0000000000048947 */ /* 0x000fea0003800000 */
[----:B------:R-:W-:Y:S01]  /*9b50*/  BPT.TRAP 0x1 ;  /* 0x000000040000795c */ /* 0x000fe20000300000 */
.L_x_732:
        /* <DEDUP_REMOVED lines=20> */
.L_x_718:
[----:B------:R-:W3:Y:S01]  /*9ca0*/  S2R R2, SR_TID.X ;  /* 0x0000000000027919 */ /* 0x000ee20000002100 */
[----:B-12--5:R-:W-:Y:S01]  /*9cb0*/  IMAD R13, R0, 0x8, R12 ;  /* 0x00000008000d7824 */ /* 0x026fe200078e020c */
[----:B---3--:R-:W-:Y:S02]  /*9cc0*/  LOP3.LUT R3, R2, 0x7f, RZ, 0xc0, !PT ;  /* 0x0000007f02037812 */ /* 0x008fe400078ec0ff */
[----:B------:R-:W-:Y:S02]  /*9cd0*/  SHF.L.U32 R2, R10, 0x1f, RZ ;  /* 0x0000001f0a027819 */ /* 0x000fe400000006ff */
[----:B------:R-:W-:Y:S02]  /*9ce0*/  ISETP.NE.AND P1, PT, R3, RZ, PT ;  /* 0x000000ff0300720c */ /* 0x000fe40003f25270 */
[----:B------:R-:W1:Y:S02]  /*9cf0*/  SYNCS.PHASECHK.TRANS64.TRYWAIT P0, [R13+URZ+0x30c40], R2 ;  /* 0x030c40020d0075a7 */ /* 0x000e64000800017f */
[----:B-1----:R-:W-:Y:S09]  /*9d00*/  @!P0 BRA `(.L_x_733) ;  /* 0x0000000800808947 */ /* 0x002ff20003800000 */
.L_x_761:
[----:B------:R-:W-:Y:S05]  /*9d10*/  @P1 BRA `(.L_x_734) ;  /* 0x0000000000181947 */ /* 0x000fea0003800000 */
[----:B------:R-:W2:Y:S01]  /*9d20*/  S2R R3, SR_TID.X ;  /* 0x0000000000037919 */ /* 0x000ea20000002100 */
[----:B-1----:R-:W-:-:S04]  /*9d30*/  IMAD.MOV.U32 R2, RZ, RZ, 0x4200 ;  /* 0x00004200ff027424 */ /* 0x002fc800078e00ff */
[----:B------:R3:W-:Y:S01]  /*9d40*/  SYNCS.ARRIVE.TRANS64 RZ, [R13+URZ+0x30c30], R2 ;  /* 0x030c30020dff79a7 */ /* 0x0007e2000800003f */
[----:B--2---:R-:W-:-:S13]  /*9d50*/  LOP3.LUT P0, RZ, R3, 0x1f, RZ, 0xc0, !PT ;  /* 0x0000001f03ff7812 */ /* 0x004fda000780c0ff */
[----:B---3--:R-:W-:Y:S05]  /*9d60*/  @!P0 BRA `(.L_x_734) ;  /* 0x0000000000048947 */ /* 0x008fea0003800000 */
[----:B------:R-:W-:Y:S01]  /*9d70*/  BPT.TRAP 0x1 ;  /* 0x000000040000795c */ /* 0x000fe20000300000 */
.L_x_734:
        /* <DEDUP_REMOVED lines=34> */
.L_x_715:
[----:B------:R-:W-:Y:S05]  /*9fa0*/  BSYNC B0 ;  /* 0x0000000000007941 */ /* 0x000fea0003800000 */
.L_x_713:
[----:B------:R-:W-:-:S03]  /*9fb0*/  UMOV UR6, 0xffffffff ;  /* 0xffffffff00067882 */ /* 0x000fc60000000000 */
[----:B------:R-:W-:Y:S05]  /*9fc0*/  BRA.DIV UR6, `(.L_x_735) ;  /* 0x0000000606e47947 */ /* 0x000fea000b800000 */
[----:B------:R-:W-:-:S13]  /*9fd0*/  ELECT P6, URZ, PT ;  /* 0x00000000003f782f */ /* 0x000fda00038c0000 */
.L_x_764:
[----:B------:R-:W-:Y:S05]  /*9fe0*/  @!P6 BRA `(.L_x_614) ;  /* 0x000000000084e947 */ /* 0x000fea0003800000 */
[----:B----4-:R-:W3:Y:S02]  /*9ff0*/  LDL.LU R2, [R1+0x10] ;  /* 0x0000100001027983 */ /* 0x010ee40000300800 */
[----:B---3--:R-:W-:-:S04]  /*a000*/  LOP3.LUT R2, R2, 0x2, RZ, 0xfc, !PT ;  /* 0x0000000202027812 */ /* 0x008fc800078efcff */
[----:B------:R-:W-:-:S13]  /*a010*/  ISETP.NE.AND P2, PT, R2, 0x3, PT ;  /* 0x000000030200780c */ /* 0x000fda0003f45270 */
[----:B------:R-:W-:Y:S05]  /*a020*/  @!P2 BRA `(.L_x_736) ;  /* 0x000000000004a947 */ /* 0x000fea0003800000 */
[----:B--2---:R-:W-:Y:S01]  /*a030*/  BPT.TRAP 0x1 ;  /* 0x000000040000795c */ /* 0x004fe20000300000 */
.L_x_736:
        /* <DEDUP_REMOVED lines=15> */
.L_x_765:
[----:B------:R-:W3:Y:S02]  /*a130*/  SYNCS.PHASECHK.TRANS64.TRYWAIT P0, [R11+URZ], R2 ;  /* 0x000000020b0075a7 */ /* 0x000ee4000800017f */
[----:B---3--:R-:W-:Y:S05]  /*a140*/  @!P0 BRA `(.L_x_738) ;  /* 0x0000000400b88947 */ /* 0x008fea0003800000 */
.L_x_766:
[----:B------:R-:W-:Y:S05]  /*a150*/  @!P2 BRA `(.L_x_739) ;  /* 0x000000000004a947 */ /* 0x000fea0003800000 */
[----:B--2---:R-:W-:Y:S01]  /*a160*/  BPT.TRAP 0x1 ;  /* 0x000000040000795c */ /* 0x004fe20000300000 */
.L_x_739:
[----:B------:R-:W-:-:S04]  /*a170*/  VIADD R0, R6, 0x30c40 ;  /* 0x00030c4006007836 */ /* 0x000fc80000000000 */
[----:B------:R-:W-:-:S04]  /*a180*/  IMAD R9, R9, 0x8, R0 ;  /* 0x0000000809097824 */ /* 0x000fc800078e0200 */
[----:B------:R-:W4:Y:S02]  /*a190*/  SYNCS.PHASECHK.TRANS64.TRYWAIT P0, [R9+URZ], R4 ;  /* 0x00000004090075a7 */ /* 0x000f24000800017f */
[----:B----4-:R-:W-:Y:S05]  /*a1a0*/  @!P0 BRA `(.L_x_740) ;  /* 0x0000000400b48947 */ /* 0x010fea0003800000 */
.L_x_767:
[----:B------:R-:W-:-:S07]  /*a1b0*/  IMAD R3, R3, 0x8, R0 ;  /* 0x0000000803037824 */ /* 0x000fce00078e0200 */
.L_x_741:
[----:B------:R1:W1:Y:S02]  /*a1c0*/  SYNCS.PHASECHK.TRANS64.TRYWAIT P0, [R3+URZ], R2 ;  /* 0x00000002030075a7 */ /* 0x000264000800017f */
[----:B-1----:R-:W-:Y:S05]  /*a1d0*/  @!P0 NANOSLEEP.SYNCS 0x989680 ;  /* 0x009896800000895d */ /* 0x002fea0003900000 */
[----:B------:R-:W1:Y:S02]  /*a1e0*/  @!P0 SYNCS.PHASECHK.TRANS64 P0, [R3+URZ], R2 ;  /* 0x00000002030085a7 */ /* 0x000e64000800007f */
[----:B-1----:R-:W-:Y:S05]  /*a1f0*/  @!P0 BRA `(.L_x_741) ;  /* 0xfffffffc00f08947 */ /* 0x002fea000383ffff */
.L_x_614:
[----:B--2---:R-:W-:Y:S05]  /*a200*/  BSYNC B6 ;  /* 0x0000000000067941 */ /* 0x004fea0003800000 */
.L_x_608:
[----:B------:R-:W-:Y:S05]  /*a210*/  EXIT ;  /* 0x000000000000794d */ /* 0x000fea0003800000 */
.L_x_624:
[----:B------:R-:W-:Y:S02]  /*a220*/  IMAD.MOV.U32 R12, RZ, RZ, RZ ;  /* 0x000000ffff0c7224 */ /* 0x000fe400078e00ff */
[----:B------:R-:W-:Y:S02]  /*a230*/  IMAD.MOV.U32 R11, RZ, RZ, 0x1f ;  /* 0x0000001fff0b7424 */ /* 0x000fe400078e00ff */
[----:B------:R-:W-:-:S07]  /*a240*/  IMAD.MOV.U32 R15, RZ, RZ, -0x1 ;  /* 0xffffffffff0f7424 */ /* 0x000fce00078e00ff */
[----:B------:R-:W-:Y:S05]  /*a250*/  WARPSYNC.COLLECTIVE R15, `(.L_x_742) ;  /* 0x000000000f087348 */ /* 0x000fea0003c00000 */
[----:B------:R1:W2:Y:S02]  /*a260*/  SHFL.IDX P6, R14, R13, R12, R11 ;  /* 0x0000000c0d0e7389 */ /* 0x0002a400000c000b */
[----:B-12---:R-:W-:Y:S01]  /*a270*/  ENDCOLLECTIVE ;  /* 0x000000000000791b */ /* 0x006fe20003800000 */
.L_x_742:
[----:B------:R-:W-:Y:S05]  /*a280*/  BRA `(.L_x_743) ;  /* 0xffffff6c00b87947 */ /* 0x000fea000383ffff */
.L_x_626:
[----:B--2---:R2:W3:Y:S02]  /*a290*/  SYNCS.PHASECHK.TRANS64.TRYWAIT P0, [R226+URZ+0x30c00], R15 ;  /* 0x030c000fe20075a7 */ /* 0x0044e4000800017f */
[----:B---3--:R-:W-:Y:S05]  /*a2a0*/  @!P0 NANOSLEEP.SYNCS 0x989680 ;  /* 0x009896800000895d */ /* 0x008fea0003900000 */
[----:B------:R-:W3:Y:S02]  /*a2b0*/  @!P0 SYNCS.PHASECHK.TRANS64 P0, [R226+URZ+0x30c00], R15 ;  /* 0x030c000fe20085a7 */ /* 0x000ee4000800007f */
[----:B---3--:R-:W-:Y:S05]  /*a2c0*/  @!P0 BRA `(.L_x_626) ;  /* 0xfffffffc00f08947 */ /* 0x008fea000383ffff */
[----:B------:R-:W-:Y:S05]  /*a2d0*/  BRA `(.L_x_625) ;  /* 0xffffff70001c7947 */ /* 0x000fea000383ffff */
.L_x_630:
[----:B--2---:R2:W3:Y:S02]  /*a2e0*/  SYNCS.PHASECHK.TRANS64.TRYWAIT P1, [R9+URZ+0x30c10], R12 ;  /* 0x030c100c090075a7 */ /* 0x0044e4000802017f */
[----:B---3--:R-:W-:Y:S05]  /*a2f0*/  @!P1 NANOSLEEP.SYNCS 0x989680 ;  /* 0x009896800000995d */ /* 0x008fea0003900000 */
[----:B------:R-:W3:Y:S02]  /*a300*/  @!P1 SYNCS.PHASECHK.TRANS64 P1, [R9+URZ+0x30c10], R12 ;  /* 0x030c100c090095a7 */ /* 0x000ee4000802007f */
[----:B---3--:R-:W-:Y:S05]  /*a310*/  @!P1 BRA `(.L_x_630) ;  /* 0xfffffffc00f09947 */ /* 0x008fea000383ffff */
[----:B------:R-:W-:Y:S05]  /*a320*/  BRA `(.L_x_629) ;  /* 0xffffff7400f07947 */ /* 0x000fea000383ffff */
.L_x_634:
[----:B------:R1:W1:Y:S02]  /*a330*/  SYNCS.PHASECHK.TRANS64.TRYWAIT P1, [R9+URZ+0x30c30], R12 ;  /* 0x030c300c090075a7 */ /* 0x000264000802017f */
[----:B-1----:R-:W-:Y:S05]  /*a340*/  @!P1 NANOSLEEP.SYNCS 0x989680 ;  /* 0x009896800000995d */ /* 0x002fea0003900000 */
[----:B------:R-:W1:Y:S02]  /*a350*/  @!P1 SYNCS.PHASECHK.TRANS64 P1, [R9+URZ+0x30c30], R12 ;  /* 0x030c300c090095a7 */ /* 0x000e64000802007f */
[----:B-1----:R-:W-:Y:S05]  /*a360*/  @!P1 BRA `(.L_x_634) ;  /* 0xfffffffc00f09947 */ /* 0x002fea000383ffff */
[----:B------:R-:W-:Y:S05]  /*a370*/  BRA `(.L_x_633) ;  /* 0xffffff7c00007947 */ /* 0x000fea000383ffff */
.L_x_678:
[----:B------:R-:W-:Y:S01]  /*a380*/  BSSY B0, `(.L_x_744) ;  /* 0x0000005000007945 */ /* 0x000fe20003800000 */
[----:B------:R-:W-:-:S07]  /*a390*/  IMAD.MOV.U32 R15, RZ, RZ, -0x1 ;  /* 0xffffffffff0f7424 */ /* 0x000fce00078e00ff */
[----:B------:R-:W-:Y:S05]  /*a3a0*/  WARPSYNC.COLLECTIVE R15, `(.L_x_745) ;  /* 0x000000000f087348 */ /* 0x000fea0003c00000 */
[----:B------:R-:W-:Y:S01]  /*a3b0*/  NOP ;  /* 0x0000000000007918 */ /* 0x000fe20000000000 */
[----:B------:R-:W-:Y:S01]  /*a3c0*/  ENDCOLLECTIVE ;  /* 0x000000000000791b */ /* 0x000fe20003800000 */
.L_x_745:
[----:B------:R-:W-:Y:S05]  /*a3d0*/  BSYNC B0 ;  /* 0x0000000000007941 */ /* 0x000fea0003800000 */
.L_x_744:
[----:B------:R-:W-:Y:S05]  /*a3e0*/  BRA `(.L_x_746) ;  /* 0xffffffd0007c7947 */ /* 0x000fea000383ffff */
.L_x_690:
[----:B------:R-:W-:Y:S01]  /*a3f0*/  BSSY B0, `(.L_x_747) ;  /* 0x0000005000007945 */ /* 0x000fe20003800000 */
[----:B------:R-:W-:-:S07]  /*a400*/  IMAD.MOV.U32 R15, RZ, RZ, -0x1 ;  /* 0xffffffffff0f7424 */ /* 0x000fce00078e00ff */
[----:B------:R-:W-:Y:S05]  /*a410*/  WARPSYNC.COLLECTIVE R15, `(.L_x_748) ;  /* 0x000000000f087348 */ /* 0x000fea0003c00000 */
[----:B------:R-:W-:Y:S01]  /*a420*/  NOP ;  /* 0x0000000000007918 */ /* 0x000fe20000000000 */
[----:B------:R-:W-:Y:S01]  /*a430*/  ENDCOLLECTIVE ;  /* 0x000000000000791b */ /* 0x000fe20003800000 */
.L_x_748:
[----:B------:R-:W-:Y:S05]  /*a440*/  BSYNC B0 ;  /* 0x0000000000007941 */ /* 0x000fea0003800000 */
.L_x_747:
[----:B------:R-:W-:Y:S05]  /*a450*/  BRA `(.L_x_749) ;  /* 0xffffffd400947947 */ /* 0x000fea000383ffff */
.L_x_703:
[----:B------:R-:W-:Y:S01]  /*a460*/  BSSY B0, `(.L_x_750) ;  /* 0x0000005000007945 */ /* 0x000fe20003800000 */
[----:B------:R-:W-:-:S07]  /*a470*/  IMAD.MOV.U32 R15, RZ, RZ, -0x1 ;  /* 0xffffffffff0f7424 */ /* 0x000fce00078e00ff */
[----:B------:R-:W-:Y:S05]  /*a480*/  WARPSYNC.COLLECTIVE R15, `(.L_x_751) ;  /* 0x000000000f087348 */ /* 0x000fea0003c00000 */
[----:B------:R-:W-:Y:S01]  /*a490*/  NOP ;  /* 0x0000000000007918 */ /* 0x000fe20000000000 */
[----:B------:R-:W-:Y:S01]  /*a4a0*/  ENDCOLLECTIVE ;  /* 0x000000000000791b */ /* 0x000fe20003800000 */
.L_x_751:
[----:B------:R-:W-:Y:S05]  /*a4b0*/  BSYNC B0 ;  /* 0x0000000000007941 */ /* 0x000fea0003800000 */
.L_x_750:
[----:B------:R-:W-:Y:S05]  /*a4c0*/  BRA `(.L_x_752) ;  /* 0xffffffd800b07947 */ /* 0x000fea000383ffff */
.L_x_716:
[----:B-1----:R1:W2:Y:S02]  /*a4d0*/  SYNCS.PHASECHK.TRANS64.TRYWAIT P1, [R12+URZ+0x30c20], R3 ;  /* 0x030c20030c0075a7 */ /* 0x0022a4000802017f */
[----:B--2---:R-:W-:Y:S05]  /*a4e0*/  @!P1 NANOSLEEP.SYNCS 0x989680 ;  /* 0x009896800000995d */ /* 0x004fea0003900000 */
[----:B------:R-:W2:Y:S02]  /*a4f0*/  @!P1 SYNCS.PHASECHK.TRANS64 P1, [R12+URZ+0x30c20], R3 ;  /* 0x030c20030c0095a7 */ /* 0x000ea4000802007f */
[----:B--2---:R-:W-:Y:S05]  /*a500*/  @!P1 BRA `(.L_x_716) ;  /* 0xfffffffc00f09947 */ /* 0x004fea000383ffff */
[----:B------:R-:W-:Y:S05]  /*a510*/  BRA `(.L_x_753) ;  /* 0xffffffe400bc7947 */ /* 0x000fea000383ffff */
.L_x_720:
[----:B-1----:R1:W2:Y:S02]  /*a520*/  SYNCS.PHASECHK.TRANS64.TRYWAIT P1, [R12+URZ+0x30c40], R21 ;  /* 0x030c40150c0075a7 */ /* 0x0022a4000802017f */
[----:B--2---:R-:W-:Y:S05]  /*a530*/  @!P1 NANOSLEEP.SYNCS 0x989680 ;  /* 0x009896800000995d */ /* 0x004fea0003900000 */
[----:B------:R-:W2:Y:S02]  /*a540*/  @!P1 SYNCS.PHASECHK.TRANS64 P1, [R12+URZ+0x30c40], R21 ;  /* 0x030c40150c0095a7 */ /* 0x000ea4000802007f */
[----:B--2---:R-:W-:Y:S05]  /*a550*/  @!P1 BRA `(.L_x_720) ;  /* 0xfffffffc00f09947 */ /* 0x004fea000383ffff */
[----:B------:R-:W-:Y:S05]  /*a560*/  BRA `(.L_x_754) ;  /* 0xffffffe800d47947 */ /* 0x000fea000383ffff */
.L_x_722:
[----:B--2---:R2:W3:Y:S02]  /*a570*/  SYNCS.PHASECHK.TRANS64.TRYWAIT P1, [R12+URZ+0x30c28], R21 ;  /* 0x030c28150c0075a7 */ /* 0x0044e4000802017f */
[----:B---3--:R-:W-:Y:S05]  /*a580*/  @!P1 NANOSLEEP.SYNCS 0x989680 ;  /* 0x009896800000995d */ /* 0x008fea0003900000 */
[----:B------:R-:W3:Y:S02]  /*a590*/  @!P1 SYNCS.PHASECHK.TRANS64 P1, [R12+URZ+0x30c28], R21 ;  /* 0x030c28150c0095a7 */ /* 0x000ee4000802007f */
[----:B---3--:R-:W-:Y:S05]  /*a5a0*/  @!P1 BRA `(.L_x_722) ;  /* 0xfffffffc00f09947 */ /* 0x008fea000383ffff */
[----:B------:R-:W-:Y:S05]  /*a5b0*/  BRA `(.L_x_755) ;  /* 0xffffffec00507947 */ /* 0x000fea000383ffff */
.L_x_724:
[----:B---3--:R3:W4:Y:S02]  /*a5c0*/  SYNCS.PHASECHK.TRANS64.TRYWAIT P1, [R12+URZ+0x30c48], R21 ;  /* 0x030c48150c0075a7 */ /* 0x008724000802017f */
[----:B----4-:R-:W-:Y:S05]  /*a5d0*/  @!P1 NANOSLEEP.SYNCS 0x989680 ;  /* 0x009896800000995d */ /* 0x010fea0003900000 */
[----:B------:R-:W4:Y:S02]  /*a5e0*/  @!P1 SYNCS.PHASECHK.TRANS64 P1, [R12+URZ+0x30c48], R21 ;  /* 0x030c48150c0095a7 */ /* 0x000f24000802007f */
[----:B----4-:R-:W-:Y:S05]  /*a5f0*/  @!P1 BRA `(.L_x_724) ;  /* 0xfffffffc00f09947 */ /* 0x010fea000383ffff */
[----:B------:R-:W-:Y:S05]  /*a600*/  BRA `(.L_x_756) ;  /* 0xffffffec00ac7947 */ /* 0x000fea000383ffff */
.L_x_726:
[----:B------:R-:W-:-:S07]  /*a610*/  SHF.L.U32 R5, R10, 0x1f, RZ ;  /* 0x0000001f0a057819 */ /* 0x000fce00000006ff */
.L_x_757:
[----:B-1----:R1:W2:Y:S02]  /*a620*/  SYNCS.PHASECHK.TRANS64.TRYWAIT P1, [R12+URZ+0x30c20], R5 ;  /* 0x030c20050c0075a7 */ /* 0x0022a4000802017f */
[----:B--2---:R-:W-:Y:S05]  /*a630*/  @!P1 NANOSLEEP.SYNCS 0x989680 ;  /* 0x009896800000995d */ /* 0x004fea0003900000 */
[----:B------:R-:W2:Y:S02]  /*a640*/  @!P1 SYNCS.PHASECHK.TRANS64 P1, [R12+URZ+0x30c20], R5 ;  /* 0x030c20050c0095a7 */ /* 0x000ea4000802007f */
[----:B--2---:R-:W-:Y:S05]  /*a650*/  @!P1 BRA `(.L_x_757) ;  /* 0xfffffffc00f09947 */ /* 0x004fea000383ffff */
[----:B------:R-:W-:Y:S05]  /*a660*/  BRA `(.L_x_758) ;  /* 0xfffffff000187947 */ /* 0x000fea000383ffff */
.L_x_729:
[----:B-1----:R1:W2:Y:S02]  /*a670*/  SYNCS.PHASECHK.TRANS64.TRYWAIT P1, [R12+URZ+0x30c40], R13 ;  /* 0x030c400d0c0075a7 */ /* 0x0022a4000802017f */
[----:B--2---:R-:W-:Y:S05]  /*a680*/  @!P1 NANOSLEEP.SYNCS 0x989680 ;  /* 0x009896800000995d */ /* 0x004fea0003900000 */
[----:B------:R-:W2:Y:S02]  /*a690*/  @!P1 SYNCS.PHASECHK.TRANS64 P1, [R12+URZ+0x30c40], R13 ;  /* 0x030c400d0c0095a7 */ /* 0x000ea4000802007f */
[----:B--2---:R-:W-:Y:S05]  /*a6a0*/  @!P1 BRA `(.L_x_729) ;  /* 0xfffffffc00f09947 */ /* 0x004fea000383ffff */
[----:B------:R-:W-:Y:S05]  /*a6b0*/  BRA `(.L_x_759) ;  /* 0xfffffff0008c7947 */ /* 0x000fea000383ffff */
.L_x_731:
[----:B--2---:R2:W3:Y:S02]  /*a6c0*/  SYNCS.PHASECHK.TRANS64.TRYWAIT P1, [R12+URZ+0x30c28], R13 ;  /* 0x030c280d0c0075a7 */ /* 0x0044e4000802017f */
[----:B---3--:R-:W-:Y:S05]  /*a6d0*/  @!P1 NANOSLEEP.SYNCS 0x989680 ;  /* 0x009896800000995d */ /* 0x008fea0003900000 */
[----:B------:R-:W3:Y:S02]  /*a6e0*/  @!P1 SYNCS.PHASECHK.TRANS64 P1, [R12+URZ+0x30c28], R13 ;  /* 0x030c280d0c0095a7 */ /* 0x000ee4000802007f */
[----:B---3--:R-:W-:Y:S05]  /*a6f0*/  @!P1 BRA `(.L_x_731) ;  /* 0xfffffffc00f09947 */ /* 0x008fea000383ffff */
[----:B------:R-:W-:Y:S05]  /*a700*/  BRA `(.L_x_760) ;  /* 0xfffffff000fc7947 */ /* 0x000fea000383ffff */
.L_x_733:
[----:B-1----:R1:W2:Y:S02]  /*a710*/  SYNCS.PHASECHK.TRANS64.TRYWAIT P0, [R13+URZ+0x30c40], R2 ;  /* 0x030c40020d0075a7 */ /* 0x0022a4000800017f */
[----:B--2---:R-:W-:Y:S05]  /*a720*/  @!P0 NANOSLEEP.SYNCS 0x989680 ;  /* 0x009896800000895d */ /* 0x004fea0003900000 */
[----:B------:R-:W2:Y:S02]  /*a730*/  @!P0 SYNCS.PHASECHK.TRANS64 P0, [R13+URZ+0x30c40], R2 ;  /* 0x030c40020d0085a7 */ /* 0x000ea4000800007f */
[----:B--2---:R-:W-:Y:S05]  /*a740*/  @!P0 BRA `(.L_x_733) ;  /* 0xfffffffc00f08947 */ /* 0x004fea000383ffff */
[----:B------:R-:W-:Y:S05]  /*a750*/  BRA `(.L_x_761) ;  /* 0xfffffff4006c7947 */ /* 0x000fea000383ffff */
.L_x_735:
[----:B------:R-:W-:Y:S01]  /*a760*/  BSSY B0, `(.L_x_762) ;  /* 0x0000006000007945 */ /* 0x000fe20003800000 */
[----:B------:R-:W-:-:S07]  /*a770*/  IMAD.MOV.U32 R15, RZ, RZ, -0x1 ;  /* 0xffffffffff0f7424 */ /* 0x000fce00078e00ff */
[----:B--2-4-:R-:W-:Y:S05]  /*a780*/  WARPSYNC.COLLECTIVE R15, `(.L_x_763) ;  /* 0x000000000f0c7348 */ /* 0x014fea0003c00000 */
[----:B------:R-:W-:Y:S02]  /*a790*/  ELECT P6, UR62, PT ;  /* 0x00000000003e782f */ /* 0x000fe400038c0000 */
[----:B------:R-:W-:Y:S01]  /*a7a0*/  MOV R14, UR62 ;  /* 0x0000003e000e7c02 */ /* 0x000fe20008000f00 */
[----:B--2-4-:R-:W-:Y:S10]  /*a7b0*/  ENDCOLLECTIVE ;  /* 0x000000000000791b */ /* 0x014ff40003800000 */
.L_x_763:
[----:B------:R-:W-:Y:S05]  /*a7c0*/  BSYNC B0 ;  /* 0x0000000000007941 */ /* 0x000fea0003800000 */
.L_x_762:
[----:B------:R-:W-:Y:S05]  /*a7d0*/  BRA `(.L_x_764) ;  /* 0xfffffff800007947 */ /* 0x000fea000383ffff */
.L_x_737:
[----:B-1----:R1:W3:Y:S02]  /*a7e0*/  SYNCS.PHASECHK.TRANS64.TRYWAIT P0, [R7+URZ], R4 ;  /* 0x00000004070075a7 */ /* 0x0022e4000800017f */
[----:B---3--:R-:W-:Y:S05]  /*a7f0*/  @!P0 NANOSLEEP.SYNCS 0x989680 ;  /* 0x009896800000895d */ /* 0x008fea0003900000 */
[----:B------:R-:W3:Y:S02]  /*a800*/  @!P0 SYNCS.PHASECHK.TRANS64 P0, [R7+URZ], R4 ;  /* 0x00000004070085a7 */ /* 0x000ee4000800007f */
[----:B---3--:R-:W-:Y:S05]  /*a810*/  @!P0 BRA `(.L_x_737) ;  /* 0xfffffffc00f08947 */ /* 0x008fea000383ffff */
[----:B------:R-:W-:Y:S05]  /*a820*/  BRA `(.L_x_765) ;  /* 0xfffffff800407947 */ /* 0x000fea000383ffff */
.L_x_738:
[----:B---3--:R3:W4:Y:S02]  /*a830*/  SYNCS.PHASECHK.TRANS64.TRYWAIT P0, [R11+URZ], R2 ;  /* 0x000000020b0075a7 */ /* 0x008724000800017f */
[----:B----4-:R-:W-:Y:S05]  /*a840*/  @!P0 NANOSLEEP.SYNCS 0x989680 ;  /* 0x009896800000895d */ /* 0x010fea0003900000 */
[----:B------:R-:W4:Y:S02]  /*a850*/  @!P0 SYNCS.PHASECHK.TRANS64 P0, [R11+URZ], R2 ;  /* 0x000000020b0085a7 */ /* 0x000f24000800007f */
[----:B----4-:R-:W-:Y:S05]  /*a860*/  @!P0 BRA `(.L_x_738) ;  /* 0xfffffffc00f08947 */ /* 0x010fea000383ffff */
[----:B------:R-:W-:Y:S05]  /*a870*/  BRA `(.L_x_766) ;  /* 0xfffffff800347947 */ /* 0x000fea000383ffff */
.L_x_740:
[----:B----4-:R4:W1:Y:S02]  /*a880*/  SYNCS.PHASECHK.TRANS64.TRYWAIT P0, [R9+URZ], R4 ;  /* 0x00000004090075a7 */ /* 0x010864000800017f */
[----:B-1----:R-:W-:Y:S05]  /*a890*/  @!P0 NANOSLEEP.SYNCS 0x989680 ;  /* 0x009896800000895d */ /* 0x002fea0003900000 */
[----:B------:R-:W1:Y:S02]  /*a8a0*/  @!P0 SYNCS.PHASECHK.TRANS64 P0, [R9+URZ], R4 ;  /* 0x00000004090085a7 */ /* 0x000e64000800007f */
[----:B-1----:R-:W-:Y:S05]  /*a8b0*/  @!P0 BRA `(.L_x_740) ;  /* 0xfffffffc00f08947 */ /* 0x002fea000383ffff */
[----:B------:R-:W-:Y:S05]  /*a8c0*/  BRA `(.L_x_767) ;  /* 0xfffffff800387947 */ /* 0x000fea000383ffff */
.L_x_768:
        /* <DEDUP_REMOVED lines=11> */
.L_x_3698:


//--------------------- .text._ZN7cutlass13device_kernelIN5flash11enable_sm90INS1_16FlashAttnBwdSm90INS1_25CollectiveMainloopBwdSm90ILi2ELi2ELi2EN4cute5tupleIJNS5_1CILi1EEES8_S8_EEENS6_IJNS7_ILi128EEESA_NS7_ILi64EEEEEENS_6half_tEfNS_4arch4Sm90ELb0ELb0ELb0ELb1ELb0ELb1ELb0ELb0ELi2ELi1ELi2ELi2ELb0EEENS1_24CollectiveEpilogueBwdGQAISC_fSF_Li256ELb1ELb0EEENS1_19SingleTileSchedulerILb1ELb0ELb0ELi128EEEEEEEEEvNT_6ParamsE --------------------------
	.section	.text._ZN7cutlass13device_kernelIN5flash11enable_sm90INS1_16FlashAttnBwdSm90INS1_25CollectiveMainloopBwdSm90ILi2ELi2ELi2EN4cute5tupleIJNS5_1CILi1EEES8_S8_EEENS6_IJNS7_ILi128EEESA_NS7_ILi64EEEEEENS_6half_tEfNS_4arch4Sm90ELb0ELb0ELb0ELb1ELb0ELb1ELb0ELb0ELi2ELi1ELi2ELi2ELb0EEENS1_24CollectiveEpilogueBwdGQAISC_fSF_Li256ELb1ELb0EEENS1_19SingleTileSchedulerILb1ELb0ELb0ELi128EEEEEEEEEvNT_6ParamsE,"ax",@progbits
	.align	128
.text._ZN7cutlass13device_kernelIN5flash11enable_sm90INS1_16FlashAttnBwdSm90INS1_25CollectiveMainloopBwdSm90ILi2ELi2ELi2EN4cute5tupleIJNS5_1CILi1EEES8_S8_EEENS6_IJNS7_ILi128EEESA_NS7_ILi64EEEEEENS_6half_tEfNS_4arch4Sm90ELb0ELb0ELb0ELb1ELb0ELb1ELb0ELb0ELi2ELi1ELi2ELi2ELb0EEENS1_24CollectiveEpilogueBwdGQAISC_fSF_Li256ELb1ELb0EEENS1_19SingleTileSchedulerILb1ELb0ELb0ELi128EEEEEEEEEvNT_6ParamsE:
        .type           _ZN7cutlass13device_kernelIN5flash11enable_sm90INS1_16FlashAttnBwdSm90INS1_25CollectiveMainloopBwdSm90ILi2ELi2ELi2EN4cute5tupleIJNS5_1CILi1EEES8_S8_EEENS6_IJNS7_ILi128EEESA_NS7_ILi64EEEEEENS_6half_tEfNS_4arch4Sm90ELb0ELb0ELb0ELb1ELb0ELb1ELb0ELb0ELi2ELi1ELi2ELi2ELb0EEENS1_24CollectiveEpilogueBwdGQAISC_fSF_Li256ELb1ELb0EEENS1_19SingleTileSchedulerILb1ELb0ELb0ELi128EEEEEEEEEvNT_6ParamsE,@function
        .size           _ZN7cutlass13device_kernelIN5flash11enable_sm90INS1_16FlashAttnBwdSm90INS1_25CollectiveMainloopBwdSm90ILi2ELi2ELi2EN4cute5tupleIJNS5_1CILi1EEES8_S8_EEENS6_IJNS7_ILi128EEESA_NS7_ILi64EEEEEENS_6half_tEfNS_4arch4Sm90ELb0ELb0ELb0ELb1ELb0ELb1ELb0ELb0ELi2ELi1ELi2ELi2ELb0EEENS1_24CollectiveEpilogueBwdGQAISC_fSF_Li256ELb1ELb0EEENS1_19SingleTileSchedulerILb1ELb0ELb0ELi128EEEEEEEEEvNT_6ParamsE,(.L_x_3699 - _ZN7cutlass13device_kernelIN5flash11enable_sm90INS1_16FlashAttnBwdSm90INS1_25CollectiveMainloopBwdSm90ILi2ELi2ELi2EN4cute5tupleIJNS5_1CILi1EEES8_S8_EEENS6_IJNS7_ILi128EEESA_NS7_ILi64EEEEEENS_6half_tEfNS_4arch4Sm90ELb0ELb0ELb0ELb1ELb0ELb1ELb0ELb0ELi2ELi1ELi2ELi2ELb0EEENS1_24CollectiveEpilogueBwdGQAISC_fSF_Li256ELb1ELb0EEENS1_19SingleTileSchedulerILb1ELb0ELb0ELi128EEEEEEEEEvNT_6ParamsE)
        .other          _ZN7cutlass13device_kernelIN5flash11enable_sm90INS1_16FlashAttnBwdSm90INS1_25CollectiveMainloopBwdSm90ILi2ELi2ELi2EN4cute5tupleIJNS5_1CILi1EEES8_S8_EEENS6_IJNS7_ILi128EEESA_NS7_ILi64EEEEEENS_6half_tEfNS_4arch4Sm90ELb0ELb0ELb0ELb1ELb0ELb1ELb0ELb0ELi2ELi1ELi2ELi2ELb0EEENS1_24CollectiveEpilogueBwdGQAISC_fSF_Li256ELb1ELb0EEENS1_19SingleTileSchedulerILb1ELb0ELb0ELi128EEEEEEEEEvNT_6ParamsE,@"STO_CUDA_ENTRY STV_DEFAULT"
_ZN7cutlass13device_kernelIN5flash11enable_sm90INS1_16FlashAttnBwdSm90INS1_25CollectiveMainloopBwdSm90ILi2ELi2ELi2EN4cute5tupleIJNS5_1CILi1EEES8_S8_EEENS6_IJNS7_ILi128EEESA_NS7_ILi64EEEEEENS_6half_tEfNS_4arch4Sm90ELb0ELb0ELb0ELb1ELb0ELb1ELb0ELb0ELi2ELi1ELi2ELi2ELb0EEENS1_24CollectiveEpilogueBwdGQAISC_fSF_Li256ELb1ELb0EEENS1_19SingleTileSchedulerILb1ELb0ELb0ELi128EEEEEEEEEvNT_6ParamsE:
        /* <DEDUP_REMOVED lines=23> */
.L_x_770:
[----:B------:R-:W-:Y:S05]  /*0170*/  BSYNC B0 ;  /* 0x0000000000007941 */ /* 0x000fea0003800000 */
.L_x_769:
        /* <DEDUP_REMOVED lines=34> */
.L_x_771:
        /* <DEDUP_REMOVED lines=22> */
.L_x_772:
        /* <DEDUP_REMOVED lines=9> */
.L_x_775:
        /* <DEDUP_REMOVED lines=20> */
.L_x_776:
        /* <DEDUP_REMOVED lines=10> */
.L_x_778:
[----:B------:R-:W2:Y:S02]  /*0770*/  LDC R0, c[0x0][0x8c4] ;  /* 0x00023100ff007b82 */ /* 0x000ea40000000800 */
.L_x_777:
        /* <DEDUP_REMOVED lines=19> */
.L_x_780:
        /* <DEDUP_REMOVED lines=10> */
.L_x_781:
        /* <DEDUP_REMOVED lines=8> */
.L_x_782:
        /* <DEDUP_REMOVED lines=9> */
.L_x_783:
        /* <DEDUP_REMOVED lines=55> */
.L_x_786:
        /* <DEDUP_REMOVED lines=15> */
.L_x_785:
        /* <DEDUP_REMOVED lines=22> */
.L_x_788:
        /* <DEDUP_REMOVED lines=15> */
.L_x_787:
[----:B------:R-:W-:Y:S01]  /*1110*/  SHF.R.S32.HI R3, RZ, 0x1f, R16 ;  /* 0x0000001fff037819 */ /* 0x000fe20000011410 */
[----:B------:R-:W-:-:S03]  /*1120*/  UMOV UR4, 0xffffffff ;  /* 0xffffffff00047882 */ /* 0x000fc60000000000 */
[----:B------:R-:W-:-:S04]  /*1130*/  LEA.HI R0, R3, R16, RZ, 0x7 ;  /* 0x0000001003007211 */ /* 0x000fc800078f38ff */
[----:B------:R-:W-:Y:S01]  /*1140*/  SHF.R.S32.HI R13, RZ, 0x7, R0 ;  /* 0x00000007ff0d7819 */ /* 0x000fe20000011400 */
[----:B------:R-:W-:Y:S06]  /*1150*/  BRA.DIV UR4, `(.L_x_789) ;  /* 0x0000007204907947 */ /* 0x000fec000b800000 */
[----:B------:R1:W2:Y:S02]  /*1160*/  SHFL.IDX PT, R14, R13, RZ, 0x1f ;  /* 0x00001fff0d0e7589 */ /* 0x0002a400000e0000 */
.L_x_865:
        /* <DEDUP_REMOVED lines=30> */
.L_x_790:
        /* <DEDUP_REMOVED lines=108> */
.L_x_802:
[----:B------:R-:W-:-:S13]  /*1a10*/  ISETP.NE.AND P0, PT, R4, 0x3, PT ;  /* 0x000000030400780c */ /* 0x000fda0003f05270 */
[----:B-1----:R-:W-:Y:S05]  /*1a20*/  @!P0 BRA `(.L_x_792) ;  /* 0x0000000000048947 */ /* 0x002fea0003800000 */
[----:B------:R-:W-:Y:S01]  /*1a30*/  BPT.TRAP 0x1 ;  /* 0x000000040000795c */ /* 0x000fe20000300000 */
.L_x_792:
[----:B------:R-:W-:Y:S01]  /*1a40*/  IMAD R9, R7, 0x8, R226 ;  /* 0x0000000807097824 */ /* 0x000fe200078e02e2 */
[----:B------:R-:W-:-:S04]  /*1a50*/  SHF.L.U32 R12, R6, 0x1f, RZ ;  /* 0x0000001f060c7819 */ /* 0x000fc800000006ff */
[----:B------:R1:W2:Y:S01]  /*1a60*/  SYNCS.PHASECHK.TRANS64.TRYWAIT P1, [R9+URZ+0x30c10], R12 ;  /* 0x030c100c090075a7 */ /* 0x0002a2000802017f */
[----:B------:R-:W-:Y:S05]  /*1a70*/  @!P0 BRA `(.L_x_793) ;  /* 0x0000000000048947 */ /* 0x000fea0003800000 */
[----:B------:R-:W-:Y:S01]  /*1a80*/  BPT.TRAP 0x1 ;  /* 0x000000040000795c */ /* 0x000fe20000300000 */
.L_x_793:
[----:B------:R-:W-:-:S05]  /*1a90*/  VIADD R10, R226, 0x10000 ;  /* 0x00010000e20a7836 */ /* 0x000fca0000000000 */
[----:B------:R-:W-:-:S04]  /*1aa0*/  SHF.R.U32.HI R10, RZ, 0x4, R10 ;  /* 0x00000004ff0a7819 */ /* 0x000fc8000001160a */
[----:B------:R-:W-:Y:S01]  /*1ab0*/  LOP3.LUT R10, R10, 0x3fff, RZ, 0xc0, !PT ;  /* 0x00003fff0a0a7812 */ /* 0x000fe200078ec0ff */
[----:B--2---:R-:W-:Y:S06]  /*1ac0*/  @P1 BRA `(.L_x_794) ;  /* 0x0000000000081947 */ /* 0x004fec0003800000 */
[----:B------:R-:W2:Y:S02]  /*1ad0*/  SYNCS.PHASECHK.TRANS64.TRYWAIT P1, [R9+URZ+0x30c10], R12 ;  /* 0x030c100c090075a7 */ /* 0x000ea4000802017f */
[----:B--2---:R-:W-:Y:S05]  /*1ae0*/  @!P1 BRA `(.L_x_795) ;  /* 0x00000068005c9947 */ /* 0x004fea0003800000 */
.L_x_794:
        /* <DEDUP_REMOVED lines=63> */
.L_x_796:
[----:B------:R1:W1:Y:S01]  /*1ee0*/  SYNCS.PHASECHK.TRANS64.TRYWAIT P1, [R9+URZ+0x30c30], R12 ;  /* 0x030c300c090075a7 */ /* 0x000262000802017f */
[----:B------:R-:W-:Y:S05]  /*1ef0*/  @!P0 BRA `(.L_x_797) ;  /* 0x0000000000048947 */ /* 0x000fea0003800000 */
[----:B------:R-:W-:Y:S01]  /*1f00*/  BPT.TRAP 0x1 ;  /* 0x000000040000795c */ /* 0x000fe20000300000 */
.L_x_797:
[----:B------:R-:W-:-:S05]  /*1f10*/  VIADD R11, R226, 0x18000 ;  /* 0x00018000e20b7836 */ /* 0x000fca0000000000 */
[----:B------:R-:W-:-:S04]  /*1f20*/  SHF.R.U32.HI R11, RZ, 0x4, R11 ;  /* 0x00000004ff0b7819 */ /* 0x000fc8000001160b */
[----:B------:R-:W-:-:S04]  /*1f30*/  LOP3.LUT R218, R11, 0x3fff, RZ, 0xc0, !PT ;  /* 0x00003fff0bda7812 */ /* 0x000fc800078ec0ff */
[----:B------:R-:W-:Y:S01]  /*1f40*/  LOP3.LUT R14, R218, 0x10000, RZ, 0xfc, !PT ;  /* 0x00010000da0e7812 */ /* 0x000fe200078efcff */
[----:B-1----:R-:W-:Y:S06]  /*1f50*/  @P1 BRA `(.L_x_798) ;  /* 0x0000000000081947 */ /* 0x002fec0003800000 */
[----:B------:R-:W1:Y:S02]  /*1f60*/  SYNCS.PHASECHK.TRANS64.TRYWAIT P1, [R9+URZ+0x30c30], R12 ;  /* 0x030c300c090075a7 */ /* 0x000e64000802017f */
[----:B-1----:R-:W-:Y:S05]  /*1f70*/  @!P1 BRA `(.L_x_799) ;  /* 0x00000064004c9947 */ /* 0x002fea0003800000 */
.L_x_798:
        /* <DEDUP_REMOVED lines=619> */
.L_x_800:
        /* <DEDUP_REMOVED lines=68> */
.L_x_801:
        /* <DEDUP_REMOVED lines=45> */
.L_x_784:
[----:B------:R-:W-:Y:S05]  /*4d40*/  @P0 BRA `(.L_x_779) ;  /* 0x00000034008c0947 */ /* 0x000fea0003800000 */
[----:B-1----:R-:W2:Y:S01]  /*4d50*/  LDL.LU R24, [R1+0xc] ;  /* 0x00000c0001187983 */ /* 0x002ea20000300800 */
[----:B------:R-:W1:Y:S01]  /*4d60*/  LDC.64 R2, c[0x0][0x878] ;  /* 0x00021e00ff027b82 */ /* 0x000e620000000a00 */
[----:B------:R-:W3:Y:S07]  /*4d70*/  S2R R22, SR_TID.X ;  /* 0x0000000000167919 */ /* 0x000eee0000002100 */
[----:B------:R-:W4:Y:S01]  /*4d80*/  LDC R0, c[0x0][0x850] ;  /* 0x00021400ff007b82 */ /* 0x000f220000000800 */
[----:B------:R-:W5:Y:S01]  /*4d90*/  S2R R7, SR_CTAID.Y ;  /* 0x0000000000077919 */ /* 0x000f620000002600 */
[----:B------:R-:W5:Y:S06]  /*4da0*/  S2R R8, SR_CTAID.X ;  /* 0x0000000000087919 */ /* 0x000f6c0000002500 */
[----:B------:R-:W3:Y:S01]  /*4db0*/  S2UR UR5, SR_CgaCtaId ;  /* 0x00000000000579c3 */ /* 0x000ee20000008800 */
[----:B-1----:R-:W-:-:S07]  /*4dc0*/  ISETP.NE.U32.AND P0, PT, R2, RZ, PT ;  /* 0x000000ff0200720c */ /* 0x002fce0003f05070 */
[----:B------:R-:W1:Y:S01]  /*4dd0*/  LDC.64 R10, c[0x0][0x818] ;  /* 0x00020600ff0a7b82 */ /* 0x000e620000000a00 */
[----:B------:R-:W-:-:S07]  /*4de0*/  ISETP.NE.AND.EX P0, PT, R3, RZ, PT, P0 ;  /* 0x000000ff0300720c */ /* 0x000fce0003f05300 */
[----:B------:R-:W1:Y:S08]  /*4df0*/  LDC.64 R14, c[0x0][0x840] ;  /* 0x00021000ff0e7b82 */ /* 0x000e700000000a00 */
[----:B------:R-:W2:Y:S01]  /*4e00*/  @P0 LDC.64 R2, c[0x0][0x878] ;  /* 0x00021e00ff020b82 */ /* 0x000ea20000000a00 */
[----:B------:R-:W-:-:S07]  /*4e10*/  UMOV UR4, 0x400 ;  /* 0x0000040000047882 */ /* 0x000fce0000000000 */
[----:B------:R-:W1:Y:S08]  /*4e20*/  LDC.64 R12, c[0x0][0x820] ;  /* 0x00020800ff0c7b82 */ /* 0x000e700000000a00 */
[----:B------:R-:W1:Y:S08]  /*4e30*/  LDC.64 R16, c[0x0][0x848] ;  /* 0x00021200ff107b82 */ /* 0x000e700000000a00 */
[----:B------:R-:W1:Y:S08]  /*4e40*/  LDC.64 R18, c[0x0][0x800] ;  /* 0x00020000ff127b82 */ /* 0x000e700000000a00 */
[----:B------:R-:W1:Y:S01]  /*4e50*/  LDC.64 R20, c[0x0][0x828] ;  /* 0x00020a00ff147b82 */ /* 0x000e620000000a00 */
[----:B--2---:R-:W-:-:S06]  /*4e60*/  @P0 IMAD.WIDE R2, R24, 0x4, R2 ;  /* 0x0000000418020825 */ /* 0x004fcc00078e0202 */
[----:B------:R2:W5:Y:S01]  /*4e70*/  @P0 LDG.E R2, desc[UR38][R2.64] ;  /* 0x0000002602020981 */ /* 0x000562000c1e1900 */
[----:B------:R-:W-:Y:S01]  /*4e80*/  BAR.SYNC.DEFER_BLOCKING 0x1, 0x100 ;  /* 0x0044000000007b1d */ /* 0x000fe20000010000 */
[----:B----4-:R-:W-:Y:S01]  /*4e90*/  ISETP.NE.AND P1, PT, R0, 0x1, PT ;  /* 0x000000010000780c */ /* 0x010fe20003f25270 */
[----:B---3--:R-:W-:Y:S01]  /*4ea0*/  VIADD R23, R22, 0xffffff80 ;  /* 0xffffff8016177836 */ /* 0x008fe20000000000 */
[----:B------:R-:W-:-:S03]  /*4eb0*/  ULEA UR4, UR5, UR4, 0x18 ;  /* 0x0000000405047291 */ /* 0x000fc6000f8ec03f */
[----:B------:R-:W-:Y:S01]  /*4ec0*/  BSSY B0, `(.L_x_803) ;  /* 0x000004d000007945 */ /* 0x000fe20003800000 */
[----:B------:R-:W-:-:S04]  /*4ed0*/  SHF.R.S32.HI R0, RZ, 0x1f, R23 ;  /* 0x0000001fff007819 */ /* 0x000fc80000011417 */
[----:B------:R-:W-:-:S03]  /*4ee0*/  LEA.HI R5, R0, R23, RZ, 0x7 ;  /* 0x0000001700057211 */ /* 0x000fc600078f38ff */
[----:B------:R-:W3:Y:S01]  /*4ef0*/  @P1 LDC R4, c[0x0][0x854] ;  /* 0x00021500ff041b82 */ /* 0x000ee20000000800 */
[C---:B------:R-:W-:Y:S01]  /*4f00*/  LOP3.LUT R0, R5.reuse, 0xfffff80, RZ, 0xc0, !PT ;  /* 0x0fffff8005007812 */ /* 0x040fe200078ec0ff */
[----:B--2---:R-:W-:-:S04]  /*4f10*/  IMAD.SHL.U32 R3, R5, 0x20, RZ ;  /* 0x0000002005037824 */ /* 0x004fc800078e00ff */
[----:B------:R-:W-:Y:S01]  /*4f20*/  IMAD.IADD R0, R23, 0x1, -R0 ;  /* 0x0000000117007824 */ /* 0x000fe200078e0a00 */
[----:B------:R-:W-:Y:S01]  /*4f30*/  LOP3.LUT R5, R3, 0x3ffff000, RZ, 0xc0, !PT ;  /* 0x3ffff00003057812 */ /* 0x000fe200078ec0ff */
[----:B------:R-:W2:Y:S04]  /*4f40*/  @P1 LDC R9, c[0x0][0x858] ;  /* 0x00021600ff091b82 */ /* 0x000ea80000000800 */
[----:B------:R-:W-:-:S05]  /*4f50*/  IMAD R5, R0, 0x4, R5 ;  /* 0x0000000400057824 */ /* 0x000fca00078e0205 */
[----:B------:R-:W-:Y:S01]  /*4f60*/  LEA R6, R5, UR4, 0x2 ;  /* 0x0000000405067c11 */ /* 0x000fe2000f8e10ff */
[----:B-----5:R-:W-:-:S04]  /*4f70*/  IMAD.SHL.U32 R5, R8, 0x2000, RZ ;  /* 0x0000200008057824 */ /* 0x020fc800078e00ff */
[----:B------:R4:W-:Y:S01]  /*4f80*/  STS.128 [R6], R152 ;  /* 0x0000009806007388 */ /* 0x0009e20000000c00 */
[----:B---3--:R-:W-:-:S03]  /*4f90*/  @P1 IMAD.HI.U32 R0, R7, R4, RZ ;  /* 0x0000000407001227 */ /* 0x008fc600078e00ff */
[----:B------:R4:W-:Y:S04]  /*4fa0*/  STS.128 [R6+0x800], R156 ;  /* 0x0008009c06007388 */ /* 0x0009e80000000c00 */
[----:B------:R4:W-:Y:S01]  /*4fb0*/  STS.128 [R6+0x1000], R160 ;  /* 0x001000a006007388 */ /* 0x0009e20000000c00 */
[----:B--2---:R-:W-:-:S03]  /*4fc0*/  @P1 SHF.R.U32.HI R7, RZ, R9, R0 ;  /* 0x00000009ff071219 */ /* 0x004fc60000011600 */
[----:B------:R4:W-:Y:S01]  /*4fd0*/  STS.128 [R6+0x1800], R164 ;  /* 0x001800a406007388 */ /* 0x0009e20000000c00 */
[----:B------:R-:W-:-:S03]  /*4fe0*/  SHF.R.S32.HI R9, RZ, 0x1f, R7 ;  /* 0x0000001fff097819 */ /* 0x000fc60000011407 */
[----:B------:R4:W-:Y:S02]  /*4ff0*/  STS.128 [R6+0x2000], R168 ;  /* 0x002000a806007388 */ /* 0x0009e40000000c00 */
[----:B-1----:R-:W-:Y:S02]  /*5000*/  IMAD R0, R9, R10, RZ ;  /* 0x0000000a09007224 */ /* 0x002fe400078e02ff */
        /* <DEDUP_REMOVED lines=9> */
[----:B-1----:R-:W-:Y:S01]  /*50a0*/  BAR.SYNC.DEFER_BLOCKING 0x1, 0x100 ;  /* 0x0044000000007b1d */ /* 0x002fe20000010000 */
[----:B------:R-:W-:-:S05]  /*50b0*/  @P0 IMAD R2, R24, 0x80, R2 ;  /* 0x0000008018020824 */ /* 0x000fca00078e0202 */
[----:B------:R-:W-:-:S04]  /*50c0*/  @P0 SHF.R.S32.HI R3, RZ, 0x1f, R2 ;  /* 0x0000001fff030819 */ /* 0x000fc80000011402 */
[----:B------:R-:W-:-:S05]  /*50d0*/  @P0 LEA.HI R3, R3, R2, RZ, 0x7 ;  /* 0x0000000203030211 */ /* 0x000fca00078f38ff */
[----:B------:R-:W-:-:S05]  /*50e0*/  @P0 IMAD.SHL.U32 R3, R3, 0x40, RZ ;  /* 0x0000004003030824 */ /* 0x000fca00078e00ff */
[----:B------:R-:W-:-:S04]  /*50f0*/  @P0 LOP3.LUT R2, R3, 0xffffe000, RZ, 0xc0, !PT ;  /* 0xffffe00003020812 */ /* 0x000fc800078ec0ff */
[----:B------:R-:W-:Y:S02]  /*5100*/  @P0 SHF.R.S32.HI R3, RZ, 0x1f, R2 ;  /* 0x0000001fff030819 */ /* 0x000fe40000011402 */
[----:B------:R-:W-:-:S06]  /*5110*/  @!P0 CS2R R2, SRZ ;  /* 0x0000000000028805 */ /* 0x000fcc000001ff00 */
[----:B------:R-:W-:Y:S01]  /*5120*/  IADD3 R4, P1, R5, R2, RZ ;  /* 0x0000000205047210 */ /* 0x000fe20007f3e0ff */
[----:B------:R-:W-:Y:S02]  /*5130*/  IMAD R2, R9, R14, RZ ;  /* 0x0000000e09027224 */ /* 0x000fe400078e02ff */
[----:B------:R-:W-:Y:S01]  /*5140*/  IMAD R9, R7, R11, R0 ;  /* 0x0000000b07097224 */ /* 0x000fe200078e0200 */
[----:B------:R-:W-:Y:S01]  /*5150*/  LEA.HI.X.SX32 R5, R5, R3, 0x1, P1 ;  /* 0x0000000305057211 */ /* 0x000fe200008f0eff */
[C---:B------:R-:W-:Y:S01]  /*5160*/  IMAD R11, R7.reuse, R15, R2 ;  /* 0x0000000f070b7224 */ /* 0x040fe200078e0202 */
[----:B------:R-:W-:Y:S01]  /*5170*/  SHF.R.S32.HI R0, RZ, 0x1f, R24 ;  /* 0x0000001fff007819 */ /* 0x000fe20000011418 */
[----:B------:R-:W-:-:S04]  /*5180*/  IMAD.WIDE.U32 R2, R7, R10, R4 ;  /* 0x0000000a07027225 */ /* 0x000fc800078e0004 */
[----:B------:R-:W-:Y:S01]  /*5190*/  IMAD.IADD R3, R3, 0x1, R9 ;  /* 0x0000000103037824 */ /* 0x000fe200078e0209 */
[----:B------:R-:W-:Y:S01]  /*51a0*/  SEL R9, R0, RZ, !P0 ;  /* 0x000000ff00097207 */ /* 0x000fe20004000000 */
[----:B------:R-:W-:Y:S01]  /*51b0*/  IMAD.WIDE.U32 R4, R7, R14, R4 ;  /* 0x0000000e07047225 */ /* 0x000fe200078e0004 */
[----:B------:R-:W-:Y:S02]  /*51c0*/  SEL R7, R24, RZ, !P0 ;  /* 0x000000ff18077207 */ /* 0x000fe40004000000 */
[----:B------:R-:W-:Y:S01]  /*51d0*/  ISETP.NE.AND P0, PT, R23, RZ, PT ;  /* 0x000000ff1700720c */ /* 0x000fe20003f05270 */
[----:B------:R-:W-:Y:S02]  /*51e0*/  IMAD.IADD R5, R5, 0x1, R11 ;  /* 0x0000000105057824 */ /* 0x000fe400078e020b */
[C---:B------:R-:W-:Y:S02]  /*51f0*/  IMAD R0, R9.reuse, R12, RZ ;  /* 0x0000000c09007224 */ /* 0x040fe400078e02ff */
[----:B------:R-:W-:-:S02]  /*5200*/  IMAD R8, R9, R16, RZ ;  /* 0x0000001009087224 */ /* 0x000fc400078e02ff */
[----:B------:R-:W-:-:S04]  /*5210*/  IMAD.WIDE.U32 R2, R7, R12, R2 ;  /* 0x0000000c07027225 */ /* 0x000fc800078e0002 */
[----:B------:R-:W-:Y:S01]  /*5220*/  IMAD.WIDE.U32 R4, R7, R16, R4 ;  /* 0x0000001007047225 */ /* 0x000fe200078e0004 */
[----:B------:R-:W-:-:S03]  /*5230*/  LEA R18, P1, R2, R18, 0x2 ;  /* 0x0000001202127211 */ /* 0x000fc600078210ff */
[C---:B------:R-:W-:Y:S01]  /*5240*/  IMAD R9, R7.reuse, R13, R0 ;  /* 0x0000000d07097224 */ /* 0x040fe200078e0200 */
[----:B------:R-:W-:Y:S01]  /*5250*/  LEA R20, P2, R4, R20, 0x2 ;  /* 0x0000001404147211 */ /* 0x000fe200078410ff */
[----:B------:R-:W-:Y:S02]  /*5260*/  IMAD R7, R7, R17, R8 ;  /* 0x0000001107077224 */ /* 0x000fe400078e0208 */
[----:B------:R-:W-:Y:S02]  /*5270*/  IMAD.IADD R3, R3, 0x1, R9 ;  /* 0x0000000103037824 */ /* 0x000fe400078e0209 */
[----:B------:R-:W-:-:S03]  /*5280*/  IMAD.IADD R0, R5, 0x1, R7 ;  /* 0x0000000105007824 */ /* 0x000fc600078e0207 */
[----:B------:R-:W-:Y:S02]  /*5290*/  LEA.HI.X R3, R2, R19, R3, 0x2, P1 ;  /* 0x0000001302037211 */ /* 0x000fe400008f1403 */
[----:B------:R-:W-:Y:S01]  /*52a0*/  LEA.HI.X R0, R4, R21, R0, 0x2, P2 ;  /* 0x0000001504007211 */ /* 0x000fe200010f1400 */
[----:B----4-:R-:W-:Y:S06]  /*52b0*/  @P0 BRA `(.L_x_804) ;  /* 0x0000000000340947 */ /* 0x010fec0003800000 */
[----:B------:R-:W-:Y:S01]  /*52c0*/  R2UR UR6, R20 ;  /* 0x00000000140672ca */ /* 0x000fe200000e0000 */
[----:B------:R-:W-:Y:S01]  /*52d0*/  UMOV UR5, 0x800 ;  /* 0x0000080000057882 */ /* 0x000fe20000000000 */
[----:B------:R-:W-:Y:S01]  /*52e0*/  R2UR UR7, R0 ;  /* 0x00000000000772ca */ /* 0x000fe200000e0000 */
[----:B------:R-:W-:Y:S01]  /*52f0*/  UMOV UR8, 0x0 ;  /* 0x0000000000087882 */ /* 0x000fe20000000000 */
[----:B------:R-:W-:Y:S01]  /*5300*/  PLOP3.LUT P0, PT, PT, PT, PT, 0x80, 0x0 ;  /* 0x000000000000781c */ /* 0x000fe20003f0f070 */
[----:B------:R-:W-:-:S12]  /*5310*/  UMOV UR9, 0x14f00000 ;  /* 0x14f0000000097882 */ /* 0x000fd80000000000 */
.L_x_805:
[----:B------:R-:W-:Y:S01]  /*5320*/  @P0 ELECT P1, URZ, PT ;  /* 0x00000000003f082f */ /* 0x000fe20003820000 */
[----:B------:R1:W-:-:S12]  /*5330*/  UBLKRED.G.S.ADD.F32.RN [UR6], [UR4], UR5, desc[UR8] ;  /* 0x00000806040073bb */ /* 0x0003d800080a1405 */
[----:B------:R-:W-:Y:S02]  /*5340*/  @P1 PLOP3.LUT P0, PT, P1, PT, PT, 0x8, 0x0 ;  /* 0x000000000000181c */ /* 0x000fe40000f0e170 */
[----:B------:R-:W-:-:S11]  /*5350*/  PLOP3.LUT P1, PT, PT, PT, PT, 0x8, 0x0 ;  /* 0x000000000000781c */ /* 0x000fd60003f2e170 */
[----:B-1----:R-:W-:Y:S05]  /*5360*/  @P0 BRA.U.ANY `(.L_x_805) ;  /* 0xfffffffd00ec0947 */ /* 0x002fea000393ffff */
[----:B------:R0:W-:Y:S01]  /*5370*/  UTMACMDFLUSH ;  /* 0x00000000000079b7 */ /* 0x0001e20000000000 */
[----:B------:R-:W-:-:S04]  /*5380*/  DEPBAR.LE SB0, 0x0 ;  /* 0x000080000000791a */ /* 0x000fc80000000000 */
.L_x_804:
[----:B------:R-:W-:Y:S05]  /*5390*/  BSYNC B0 ;  /* 0x0000000000007941 */ /* 0x000fea0003800000 */
.L_x_803:
[----:B------:R-:W-:Y:S01]  /*53a0*/  BAR.SYNC.DEFER_BLOCKING 0x1, 0x100 ;  /* 0x0044000000007b1d */ /* 0x000fe20000010000 */
[----:B------:R-:W-:-:S05]  /*53b0*/  ISETP.NE.AND P0, PT, R22, 0x80, PT ;  /* 0x000000801600780c */ /* 0x000fca0003f05270 */
        /* <DEDUP_REMOVED lines=20> */
[----:B------:R-:W-:Y:S01]  /*5500*/  PLOP3.LUT P0, PT, PT, PT, PT, 0x80, 0x0 ;  /* 0x000000000000781c */ /* 0x000fe20003f0f070 */
[----:B------:R-:W-:-:S12]  /*5510*/  UMOV UR9, 0x14f00000 ;  /* 0x14f0000000097882 */ /* 0x000fd80000000000 */
.L_x_806:
        /* <DEDUP_REMOVED lines=8> */
.L_x_774:
        /* <DEDUP_REMOVED lines=20> */
.L_x_808:
        /* <DEDUP_REMOVED lines=13> */
.L_x_810:
[----:B------:R-:W-:-:S05]  /*57b0*/  ULDC UR5, c[0x0][0x8c4] ;  /* 0x0002310000057ab9 */ /* 0x000fca0000000800 */
.L_x_809:
        /* <DEDUP_REMOVED lines=40> */
.L_x_811:
        /* <DEDUP_REMOVED lines=49> */
.L_x_825:
        /* <DEDUP_REMOVED lines=21> */
.L_x_814:
[----:B------:R-:W-:Y:S05]  /*5ea0*/  BSYNC B0 ;  /* 0x0000000000007941 */ /* 0x000fea0003800000 */
.L_x_813:
        /* <DEDUP_REMOVED lines=13> */
.L_x_816:
[----:B------:R-:W-:Y:S05]  /*5f80*/  BSYNC B0 ;  /* 0x0000000000007941 */ /* 0x000fea0003800000 */
.L_x_815:
[----:B------:R-:W-:Y:S06]  /*5f90*/  BAR.ARV 0xa, 0xa0 ;  /* 0x0282800000007b1d */ /* 0x000fec0000002000 */
[----:B------:R-:W-:Y:S04]  /*5fa0*/  BSSY B0, `(.L_x_817) ;  /* 0x0000003000007945 */ /* 0x000fe80003800000 */
[----:B------:R-:W-:Y:S05]  /*5fb0*/  @!P0 BRA `(.L_x_818) ;  /* 0x0000000000048947 */ /* 0x000fea0003800000 */
[----:B------:R-:W-:-:S04]  /*5fc0*/  DEPBAR.LE SB0, 0x0 ;  /* 0x000080000000791a */ /* 0x000fc80000000000 */
.L_x_818:
[----:B------:R-:W-:Y:S05]  /*5fd0*/  BSYNC B0 ;  /* 0x0000000000007941 */ /* 0x000fea0003800000 */
.L_x_817:
        /* <DEDUP_REMOVED lines=13> */
.L_x_820:
[----:B------:R-:W-:Y:S05]  /*60b0*/  BSYNC B0 ;  /* 0x0000000000007941 */ /* 0x000fea0003800000 */
.L_x_819:
        /* <DEDUP_REMOVED lines=13> */
.L_x_822:
[----:B------:R-:W-:Y:S05]  /*6190*/  BSYNC B0 ;  /* 0x0000000000007941 */ /* 0x000fea0003800000 */
.L_x_821:
[----:B------:R-:W-:Y:S01]  /*61a0*/  VIADD R0, R0, 0xfffffffe ;  /* 0xfffffffe00007836 */ /* 0x000fe20000000000 */
[----:B------:R-:W-:Y:S06]  /*61b0*/  BAR.ARV 0xa, 0xa0 ;  /* 0x0282800000007b1d */ /* 0x000fec0000002000 */
[----:B------:R-:W-:Y:S01]  /*61c0*/  BSSY B0, `(.L_x_823) ;  /* 0x0000004000007945 */ /* 0x000fe20003800000 */
[----:B------:R-:W-:-:S03]  /*61d0*/  ISETP.NE.AND P1, PT, R0, RZ, PT ;  /* 0x000000ff0000720c */ /* 0x000fc60003f25270 */
[----:B------:R-:W-:Y:S10]  /*61e0*/  @!P0 BRA `(.L_x_824) ;  /* 0x0000000000048947 */ /* 0x000ff40003800000 */
[----:B------:R-:W-:-:S04]  /*61f0*/  DEPBAR.LE SB0, 0x0 ;  /* 0x000080000000791a */ /* 0x000fc80000000000 */
.L_x_824:
[----:B------:R-:W-:Y:S05]  /*6200*/  BSYNC B0 ;  /* 0x0000000000007941 */ /* 0x000fea0003800000 */
.L_x_823:
[----:B------:R-:W-:Y:S06]  /*6210*/  BAR.ARV 0xb, 0xa0 ;  /* 0x02c2800000007b1d */ /* 0x000fec0000002000 */
[----:B------:R-:W-:Y:S02]  /*6220*/  UIADD3 UR5, UR5, 0x2, URZ ;  /* 0x0000000205057890 */ /* 0x000fe4000fffe03f */
[----:B------:R-:W-:Y:S01]  /*6230*/  UIADD3 UR4, UR4, 0x1, URZ ;  /* 0x0000000104047890 */ /* 0x000fe2000fffe03f */
[----:B------:R-:W-:Y:S11]  /*6240*/  @P1 BRA `(.L_x_825) ;  /* 0xfffffff800c01947 */ /* 0x000ff6000383ffff */
[----:B------:R-:W-:-:S12]  /*6250*/  USHF.L.U32 UR6, UR5, 0xd, URZ ;  /* 0x0000000d05067899 */ /* 0x000fd8000800063f */
.L_x_812:
        /* <DEDUP_REMOVED lines=19> */
.L_x_827:
[----:B------:R-:W-:Y:S05]  /*6390*/  BSYNC B0 ;  /* 0x0000000000007941 */ /* 0x000fea0003800000 */
.L_x_826:
        /* <DEDUP_REMOVED lines=19> */
.L_x_829:
[----:B------:R-:W-:Y:S05]  /*64d0*/  BSYNC B0 ;  /* 0x0000000000007941 */ /* 0x000fea0003800000 */
.L_x_828:
[----:B------:R-:W-:Y:S06]  /*64e0*/  BAR.ARV 0xa, 0xa0 ;  /* 0x0282800000007b1d */ /* 0x000fec0000002000 */
[----:B------:R-:W-:Y:S04]  /*64f0*/  BSSY B0, `(.L_x_830) ;  /* 0x0000003000007945 */ /* 0x000fe80003800000 */
[----:B------:R-:W-:Y:S05]  /*6500*/  @!P0 BRA `(.L_x_831) ;  /* 0x0000000000048947 */ /* 0x000fea0003800000 */
[----:B------:R-:W-:-:S04]  /*6510*/  DEPBAR.LE SB0, 0x0 ;  /* 0x000080000000791a */ /* 0x000fc80000000000 */
.L_x_831:
[----:B------:R-:W-:Y:S05]  /*6520*/  BSYNC B0 ;  /* 0x0000000000007941 */ /* 0x000fea0003800000 */
.L_x_830:
[----:B------:R-:W-:Y:S06]  /*6530*/  BAR.ARV 0xb, 0xa0 ;  /* 0x02c2800000007b1d */ /* 0x000fec0000002000 */
[----:B------:R-:W-:Y:S05]  /*6540*/  BRA `(.L_x_779) ;  /* 0x0000001c008c7947 */ /* 0x000fea0003800000 */
.L_x_807:
        /* <DEDUP_REMOVED lines=10> */
.L_x_832:
        /* <DEDUP_REMOVED lines=10> */
.L_x_834:
[----:B------:R-:W3:Y:S02]  /*6690*/  LDC R5, c[0x0][0x8c4] ;  /* 0x00023100ff057b82 */ /* 0x000ee40000000800 */
.L_x_833:
        /* <DEDUP_REMOVED lines=45> */
.L_x_836:
        /* <DEDUP_REMOVED lines=66> */
.L_x_866:
        /* <DEDUP_REMOVED lines=9> */
.L_x_839:
        /* <DEDUP_REMOVED lines=63> */
.L_x_850:
[----:B------:R-:W-:-:S04]  /*7210*/  SHF.L.U32 R21, R10, 0x1f, RZ ;  /* 0x0000001f0a157819 */ /* 0x000fc800000006ff */
[----:B-1----:R-:W1:Y:S02]  /*7220*/  SYNCS.PHASECHK.TRANS64.TRYWAIT P1, [R12+URZ+0x30c40], R21 ;  /* 0x030c40150c0075a7 */ /* 0x002e64000802017f */
[----:B-12--5:R-:W-:Y:S05]  /*7230*/  @!P1 BRA `(.L_x_842) ;  /* 0x0000001000c49947 */ /* 0x026fea0003800000 */
.L_x_867:
[----:B------:R-:W-:Y:S05]  /*7240*/  @P0 BRA `(.L_x_843) ;  /* 0x0000000000140947 */ /* 0x000fea0003800000 */
[----:B------:R-:W-:Y:S01]  /*7250*/  ISETP.NE.AND P1, PT, R20, RZ, PT ;  /* 0x000000ff1400720c */ /* 0x000fe20003f25270 */
[----:B------:R-:W-:-:S04]  /*7260*/  IMAD.MOV.U32 R3, RZ, RZ, 0x4200 ;  /* 0x00004200ff037424 */ /* 0x000fc800078e00ff */
[----:B------:R2:W-:Y:S08]  /*7270*/  SYNCS.ARRIVE.TRANS64 RZ, [R12+URZ+0x30c30], R3 ;  /* 0x030c30030cff79a7 */ /* 0x0005f0000800003f */
[----:B------:R-:W-:Y:S05]  /*7280*/  @!P1 BRA `(.L_x_843) ;  /* 0x0000000000049947 */ /* 0x000fea0003800000 */
[----:B------:R-:W-:Y:S01]  /*7290*/  BPT.TRAP 0x1 ;  /* 0x000000040000795c */ /* 0x000fe20000300000 */
.L_x_843:
        /* <DEDUP_REMOVED lines=30> */
.L_x_868:
[----:B------:R-:W-:Y:S05]  /*7480*/  @P0 BRA `(.L_x_845) ;  /* 0x0000000000140947 */ /* 0x000fea0003800000 */
[----:B------:R-:W-:Y:S01]  /*7490*/  ISETP.NE.AND P1, PT, R20, RZ, PT ;  /* 0x000000ff1400720c */ /* 0x000fe20003f25270 */
[----:B------:R-:W-:-:S04]  /*74a0*/  IMAD.MOV.U32 R2, RZ, RZ, 0x4200 ;  /* 0x00004200ff027424 */ /* 0x000fc800078e00ff */
[----:B------:R3:W-:Y:S08]  /*74b0*/  SYNCS.ARRIVE.TRANS64 RZ, [R12+URZ+0x30c18], R2 ;  /* 0x030c18020cff79a7 */ /* 0x0007f0000800003f */
[----:B------:R-:W-:Y:S05]  /*74c0*/  @!P1 BRA `(.L_x_845) ;  /* 0x0000000000049947 */ /* 0x000fea0003800000 */
[----:B------:R-:W-:Y:S01]  /*74d0*/  BPT.TRAP 0x1 ;  /* 0x000000040000795c */ /* 0x000fe20000300000 */
.L_x_845:
        /* <DEDUP_REMOVED lines=22> */
.L_x_869:
        /* <DEDUP_REMOVED lines=9> */
.L_x_847:
        /* <DEDUP_REMOVED lines=24> */
.L_x_871:
[----:B------:R-:W-:Y:S05]  /*7850*/  @P0 BRA `(.L_x_849) ;  /* 0x0000000000140947 */ /* 0x000fea0003800000 */
[----:B------:R-:W-:Y:S01]  /*7860*/  ISETP.NE.AND P1, PT, R20, RZ, PT ;  /* 0x000000ff1400720c */ /* 0x000fe20003f25270 */
[----:B-1----:R-:W-:-:S04]  /*7870*/  IMAD.MOV.U32 R5, RZ, RZ, 0x4200 ;  /* 0x00004200ff057424 */ /* 0x002fc800078e00ff */
[----:B------:R2:W-:Y:S08]  /*7880*/  SYNCS.ARRIVE.TRANS64 RZ, [R12+URZ+0x30c10], R5 ;  /* 0x030c10050cff79a7 */ /* 0x0005f0000800003f */
[----:B------:R-:W-:Y:S05]  /*7890*/  @!P1 BRA `(.L_x_849) ;  /* 0x0000000000049947 */ /* 0x000fea0003800000 */
[----:B------:R-:W-:Y:S01]  /*78a0*/  BPT.TRAP 0x1 ;  /* 0x000000040000795c */ /* 0x000fe20000300000 */
.L_x_849:
        /* <DEDUP_REMOVED lines=23> */
.L_x_841:
[----:B------:R-:W-:-:S13]  /*7a20*/  ISETP.NE.AND P1, PT, R18, RZ, PT ;  /* 0x000000ff1200720c */ /* 0x000fda0003f25270 */
[----:B------:R-:W-:Y:S05]  /*7a30*/  @!P1 BRA `(.L_x_840) ;  /* 0x0000000000f89947 */ /* 0x000fea0003800000 */
[----:B------:R-:W-:-:S04]  /*7a40*/  SHF.L.U32 R13, R10, 0x1f, RZ ;  /* 0x0000001f0a0d7819 */ /* 0x000fc800000006ff */
[----:B------:R-:W1:Y:S02]  /*7a50*/  SYNCS.PHASECHK.TRANS64.TRYWAIT P1, [R12+URZ+0x30c40], R13 ;  /* 0x030c400d0c0075a7 */ /* 0x000e64000802017f */
[----:B-1----:R-:W-:Y:S05]  /*7a60*/  @!P1 BRA `(.L_x_851) ;  /* 0x0000000c000c9947 */ /* 0x002fea0003800000 */
.L_x_872:
[----:B------:R-:W-:Y:S05]  /*7a70*/  @P0 BRA `(.L_x_852) ;  /* 0x0000000000140947 */ /* 0x000fea0003800000 */
[----:B------:R-:W-:Y:S01]  /*7a80*/  ISETP.NE.AND P1, PT, R20, RZ, PT ;  /* 0x000000ff1400720c */ /* 0x000fe20003f25270 */
[----:B------:R-:W-:-:S04]  /*7a90*/  IMAD.MOV.U32 R5, RZ, RZ, 0x4200 ;  /* 0x00004200ff057424 */ /* 0x000fc800078e00ff */
[----:B------:R2:W-:Y:S08]  /*7aa0*/  SYNCS.ARRIVE.TRANS64 RZ, [R12+URZ+0x30c30], R5 ;  /* 0x030c30050cff79a7 */ /* 0x0005f0000800003f */
[----:B------:R-:W-:Y:S05]  /*7ab0*/  @!P1 BRA `(.L_x_852) ;  /* 0x0000000000049947 */ /* 0x000fea0003800000 */
[----:B------:R-:W-:Y:S01]  /*7ac0*/  BPT.TRAP 0x1 ;  /* 0x000000040000795c */ /* 0x000fe20000300000 */
.L_x_852:
        /* <DEDUP_REMOVED lines=27> */
.L_x_873:
[----:B------:R-:W-:Y:S05]  /*7c80*/  @P0 BRA `(.L_x_854) ;  /* 0x0000000000140947 */ /* 0x000fea0003800000 */
[----:B------:R-:W-:Y:S01]  /*7c90*/  ISETP.NE.AND P0, PT, R20, RZ, PT ;  /* 0x000000ff1400720c */ /* 0x000fe20003f05270 */
[----:B------:R-:W-:-:S04]  /*7ca0*/  IMAD.MOV.U32 R5, RZ, RZ, 0x4200 ;  /* 0x00004200ff057424 */ /* 0x000fc800078e00ff */
[----:B------:R3:W-:Y:S08]  /*7cb0*/  SYNCS.ARRIVE.TRANS64 RZ, [R12+URZ+0x30c18], R5 ;  /* 0x030c18050cff79a7 */ /* 0x0007f0000800003f */
[----:B------:R-:W-:Y:S05]  /*7cc0*/  @!P0 BRA `(.L_x_854) ;  /* 0x0000000000048947 */ /* 0x000fea0003800000 */
[----:B------:R-:W-:Y:S01]  /*7cd0*/  BPT.TRAP 0x1 ;  /* 0x000000040000795c */ /* 0x000fe20000300000 */
.L_x_854:
        /* <DEDUP_REMOVED lines=20> */
.L_x_840:
[----:B------:R-:W3:Y:S01]  /*7e20*/  S2R R2, SR_TID.X ;  /* 0x0000000000027919 */ /* 0x000ee20000002100 */
[----:B-12--5:R-:W-:Y:S01]  /*7e30*/  IMAD R13, R0, 0x8, R12 ;  /* 0x00000008000d7824 */ /* 0x026fe200078e020c */
[----:B---3--:R-:W-:Y:S02]  /*7e40*/  LOP3.LUT R3, R2, 0x7f, RZ, 0xc0, !PT ;  /* 0x0000007f02037812 */ /* 0x008fe400078ec0ff */
[----:B------:R-:W-:Y:S02]  /*7e50*/  SHF.L.U32 R2, R10, 0x1f, RZ ;  /* 0x0000001f0a027819 */ /* 0x000fe400000006ff */
[----:B------:R-:W-:Y:S02]  /*7e60*/  ISETP.NE.AND P1, PT, R3, RZ, PT ;  /* 0x000000ff0300720c */ /* 0x000fe40003f25270 */
[----:B------:R-:W1:Y:S02]  /*7e70*/  SYNCS.PHASECHK.TRANS64.TRYWAIT P0, [R13+URZ+0x30c40], R2 ;  /* 0x030c40020d0075a7 */ /* 0x000e64000800017f */
[----:B-1----:R-:W-:Y:S09]  /*7e80*/  @!P0 BRA `(.L_x_855) ;  /* 0x00000008002c8947 */ /* 0x002ff20003800000 */
.L_x_874:
[----:B------:R-:W-:Y:S05]  /*7e90*/  @P1 BRA `(.L_x_856) ;  /* 0x0000000000181947 */ /* 0x000fea0003800000 */
[----:B------:R-:W2:Y:S01]  /*7ea0*/  S2R R3, SR_TID.X ;  /* 0x0000000000037919 */ /* 0x000ea20000002100 */
[----:B-1----:R-:W-:-:S04]  /*7eb0*/  IMAD.MOV.U32 R2, RZ, RZ, 0x4200 ;  /* 0x00004200ff027424 */ /* 0x002fc800078e00ff */
[----:B------:R3:W-:Y:S01]  /*7ec0*/  SYNCS.ARRIVE.TRANS64 RZ, [R13+URZ+0x30c30], R2 ;  /* 0x030c30020dff79a7 */ /* 0x0007e2000800003f */
[----:B--2---:R-:W-:-:S13]  /*7ed0*/  LOP3.LUT P0, RZ, R3, 0x1f, RZ, 0xc0, !PT ;  /* 0x0000001f03ff7812 */ /* 0x004fda000780c0ff */
[----:B---3--:R-:W-:Y:S05]  /*7ee0*/  @!P0 BRA `(.L_x_856) ;  /* 0x0000000000048947 */ /* 0x008fea0003800000 */
[----:B------:R-:W-:Y:S01]  /*7ef0*/  BPT.TRAP 0x1 ;  /* 0x000000040000795c */ /* 0x000fe20000300000 */
.L_x_856:
        /* <DEDUP_REMOVED lines=34> */
.L_x_837:
[----:B------:R-:W-:Y:S05]  /*8120*/  BSYNC B0 ;  /* 0x0000000000007941 */ /* 0x000fea0003800000 */
.L_x_835:
[----:B------:R-:W-:-:S03]  /*8130*/  UMOV UR6, 0xffffffff ;  /* 0xffffffff00067882 */ /* 0x000fc60000000000 */
[----:B------:R-:W-:Y:S05]  /*8140*/  BRA.DIV UR6, `(.L_x_857) ;  /* 0x0000000606907947 */ /* 0x000fea000b800000 */
[----:B------:R-:W-:-:S13]  /*8150*/  ELECT P0, URZ, PT ;  /* 0x00000000003f782f */ /* 0x000fda0003800000 */
.L_x_877:
[----:B------:R-:W-:Y:S05]  /*8160*/  @!P0 BRA `(.L_x_779) ;  /* 0x0000000000848947 */ /* 0x000fea0003800000 */
[----:B----4-:R-:W3:Y:S02]  /*8170*/  LDL.LU R2, [R1+0x10] ;  /* 0x0000100001027983 */ /* 0x010ee40000300800 */
[----:B---3--:R-:W-:-:S04]  /*8180*/  LOP3.LUT R2, R2, 0x2, RZ, 0xfc, !PT ;  /* 0x0000000202027812 */ /* 0x008fc800078efcff */
[----:B------:R-:W-:-:S13]  /*8190*/  ISETP.NE.AND P0, PT, R2, 0x3, PT ;  /* 0x000000030200780c */ /* 0x000fda0003f05270 */
[----:B------:R-:W-:Y:S05]  /*81a0*/  @!P0 BRA `(.L_x_858) ;  /* 0x0000000000048947 */ /* 0x000fea0003800000 */
[----:B--2---:R-:W-:Y:S01]  /*81b0*/  BPT.TRAP 0x1 ;  /* 0x000000040000795c */ /* 0x004fe20000300000 */
.L_x_858:
        /* <DEDUP_REMOVED lines=15> */
.L_x_878:
[----:B------:R-:W3:Y:S02]  /*82b0*/  SYNCS.PHASECHK.TRANS64.TRYWAIT P1, [R11+URZ], R2 ;  /* 0x000000020b0075a7 */ /* 0x000ee4000802017f */
[----:B---3--:R-:W-:Y:S05]  /*82c0*/  @!P1 BRA `(.L_x_860) ;  /* 0x0000000400689947 */ /* 0x008fea0003800000 */
.L_x_879:
[----:B------:R-:W-:Y:S05]  /*82d0*/  @!P0 BRA `(.L_x_861) ;  /* 0x0000000000048947 */ /* 0x000fea0003800000 */
[----:B--2---:R-:W-:Y:S01]  /*82e0*/  BPT.TRAP 0x1 ;  /* 0x000000040000795c */ /* 0x004fe20000300000 */
.L_x_861:
[----:B------:R-:W-:-:S04]  /*82f0*/  VIADD R0, R6, 0x30c40 ;  /* 0x00030c4006007836 */ /* 0x000fc80000000000 */
[----:B------:R-:W-:-:S04]  /*8300*/  IMAD R9, R9, 0x8, R0 ;  /* 0x0000000809097824 */ /* 0x000fc800078e0200 */
[----:B------:R-:W4:Y:S02]  /*8310*/  SYNCS.PHASECHK.TRANS64.TRYWAIT P0, [R9+URZ], R4 ;  /* 0x00000004090075a7 */ /* 0x000f24000800017f */
[----:B----4-:R-:W-:Y:S05]  /*8320*/  @!P0 BRA `(.L_x_862) ;  /* 0x0000000400648947 */ /* 0x010fea0003800000 */
.L_x_880:
[----:B------:R-:W-:-:S07]  /*8330*/  IMAD R3, R3, 0x8, R0 ;  /* 0x0000000803037824 */ /* 0x000fce00078e0200 */
.L_x_863:
[----:B------:R1:W1:Y:S02]  /*8340*/  SYNCS.PHASECHK.TRANS64.TRYWAIT P0, [R3+URZ], R2 ;  /* 0x00000002030075a7 */ /* 0x000264000800017f */
[----:B-1----:R-:W-:Y:S05]  /*8350*/  @!P0 NANOSLEEP.SYNCS 0x989680 ;  /* 0x009896800000895d */ /* 0x002fea0003900000 */
[----:B------:R-:W1:Y:S02]  /*8360*/  @!P0 SYNCS.PHASECHK.TRANS64 P0, [R3+URZ], R2 ;  /* 0x00000002030085a7 */ /* 0x000e64000800007f */
[----:B-1----:R-:W-:Y:S05]  /*8370*/  @!P0 BRA `(.L_x_863) ;  /* 0xfffffffc00f08947 */ /* 0x002fea000383ffff */
.L_x_779:
[----:B--2---:R-:W-:Y:S05]  /*8380*/  BSYNC B6 ;  /* 0x0000000000067941 */ /* 0x004fea0003800000 */
.L_x_773:
[----:B------:R-:W-:Y:S05]  /*8390*/  EXIT ;  /* 0x000000000000794d */ /* 0x000fea0003800000 */
.L_x_789:
[----:B------:R-:W-:Y:S02]  /*83a0*/  IMAD.MOV.U32 R12, RZ, RZ, RZ ;  /* 0x000000ffff0c7224 */ /* 0x000fe400078e00ff */
[----:B------:R-:W-:Y:S02]  /*83b0*/  IMAD.MOV.U32 R11, RZ, RZ, 0x1f ;  /* 0x0000001fff0b7424 */ /* 0x000fe400078e00ff */
[----:B------:R-:W-:-:S07]  /*83c0*/  IMAD.MOV.U32 R15, RZ, RZ, -0x1 ;  /* 0xffffffffff0f7424 */ /* 0x000fce00078e00ff */
[----:B------:R-:W-:Y:S05]  /*83d0*/  WARPSYNC.COLLECTIVE R15, `(.L_x_864) ;  /* 0x000000000f087348 */ /* 0x000fea0003c00000 */
[----:B------:R1:W2:Y:S02]  /*83e0*/  SHFL.IDX P6, R14, R13, R12, R11 ;  /* 0x0000000c0d0e7389 */ /* 0x0002a400000c000b */
[----:B-12---:R-:W-:Y:S01]  /*83f0*/  ENDCOLLECTIVE ;  /* 0x000000000000791b */ /* 0x006fe20003800000 */
.L_x_864:
[----:B------:R-:W-:Y:S05]  /*8400*/  BRA `(.L_x_865) ;  /* 0xffffff8c00587947 */ /* 0x000fea000383ffff */
.L_x_791:
[----:B--2---:R2:W3:Y:S02]  /*8410*/  SYNCS.PHASECHK.TRANS64.TRYWAIT P0, [R226+URZ+0x30c00], R15 ;  /* 0x030c000fe20075a7 */ /* 0x0044e4000800017f */
[----:B---3--:R-:W-:Y:S05]  /*8420*/  @!P0 NANOSLEEP.SYNCS 0x989680 ;  /* 0x009896800000895d */ /* 0x008fea0003900000 */
[----:B------:R-:W3:Y:S02]  /*8430*/  @!P0 SYNCS.PHASECHK.TRANS64 P0, [R226+URZ+0x30c00], R15 ;  /* 0x030c000fe20085a7 */ /* 0x000ee4000800007f */
[----:B---3--:R-:W-:Y:S05]  /*8440*/  @!P0 BRA `(.L_x_791) ;  /* 0xfffffffc00f08947 */ /* 0x008fea000383ffff */
[----:B------:R-:W-:Y:S05]  /*8450*/  BRA `(.L_x_790) ;  /* 0xffffff8c00bc7947 */ /* 0x000fea000383ffff */
.L_x_795:
[----:B--2---:R2:W3:Y:S02]  /*8460*/  SYNCS.PHASECHK.TRANS64.TRYWAIT P1, [R9+URZ+0x30c10], R12 ;  /* 0x030c100c090075a7 */ /* 0x0044e4000802017f */
[----:B---3--:R-:W-:Y:S05]  /*8470*/  @!P1 NANOSLEEP.SYNCS 0x989680 ;  /* 0x009896800000995d */ /* 0x008fea0003900000 */
[----:B------:R-:W3:Y:S02]  /*8480*/  @!P1 SYNCS.PHASECHK.TRANS64 P1, [R9+URZ+0x30c10], R12 ;  /* 0x030c100c090095a7 */ /* 0x000ee4000802007f */
[----:B---3--:R-:W-:Y:S05]  /*8490*/  @!P1 BRA `(.L_x_795) ;  /* 0xfffffffc00f09947 */ /* 0x008fea000383ffff */
[----:B------:R-:W-:Y:S05]  /*84a0*/  BRA `(.L_x_794) ;  /* 0xffffff9400907947 */ /* 0x000fea000383ffff */
.L_x_799:
[----:B------:R1:W1:Y:S02]  /*84b0*/  SYNCS.PHASECHK.TRANS64.TRYWAIT P1, [R9+URZ+0x30c30], R12 ;  /* 0x030c300c090075a7 */ /* 0x000264000802017f */
[----:B-1----:R-:W-:Y:S05]  /*84c0*/  @!P1 NANOSLEEP.SYNCS 0x989680 ;  /* 0x009896800000995d */ /* 0x002fea0003900000 */
[----:B------:R-:W1:Y:S02]  /*84d0*/  @!P1 SYNCS.PHASECHK.TRANS64 P1, [R9+URZ+0x30c30], R12 ;  /* 0x030c300c090095a7 */ /* 0x000e64000802007f */
[----:B-1----:R-:W-:Y:S05]  /*84e0*/  @!P1 BRA `(.L_x_799) ;  /* 0xfffffffc00f09947 */ /* 0x002fea000383ffff */
[----:B------:R-:W-:Y:S05]  /*84f0*/  BRA `(.L_x_798) ;  /* 0xffffff9800a07947 */ /* 0x000fea000383ffff */
.L_x_838:
[----:B-1----:R1:W2:Y:S02]  /*8500*/  SYNCS.PHASECHK.TRANS64.TRYWAIT P1, [R12+URZ+0x30c20], R3 ;  /* 0x030c20030c0075a7 */ /* 0x0022a4000802017f */
[----:B--2---:R-:W-:Y:S05]  /*8510*/  @!P1 NANOSLEEP.SYNCS 0x989680 ;  /* 0x009896800000995d */ /* 0x004fea0003900000 */
[----:B------:R-:W2:Y:S02]  /*8520*/  @!P1 SYNCS.PHASECHK.TRANS64 P1, [R12+URZ+0x30c20], R3 ;  /* 0x030c20030c0095a7 */ /* 0x000ea4000802007f */
[----:B--2---:R-:W-:Y:S05]  /*8530*/  @!P1 BRA `(.L_x_838) ;  /* 0xfffffffc00f09947 */ /* 0x004fea000383ffff */
[----:B------:R-:W-:Y:S05]  /*8540*/  BRA `(.L_x_866) ;  /* 0xffffffe800107947 */ /* 0x000fea000383ffff */
.L_x_842:
[----:B-1----:R1:W2:Y:S02]  /*8550*/  SYNCS.PHASECHK.TRANS64.TRYWAIT P1, [R12+URZ+0x30c40], R21 ;  /* 0x030c40150c0075a7 */ /* 0x0022a4000802017f */
[----:B--2---:R-:W-:Y:S05]  /*8560*/  @!P1 NANOSLEEP.SYNCS 0x989680 ;  /* 0x009896800000995d */ /* 0x004fea0003900000 */
[----:B------:R-:W2:Y:S02]  /*8570*/  @!P1 SYNCS.PHASECHK.TRANS64 P1, [R12+URZ+0x30c40], R21 ;  /* 0x030c40150c0095a7 */ /* 0x000ea4000802007f */
[----:B--2---:R-:W-:Y:S05]  /*8580*/  @!P1 BRA `(.L_x_842) ;  /* 0xfffffffc00f09947 */ /* 0x004fea000383ffff */
[----:B------:R-:W-:Y:S05]  /*8590*/  BRA `(.L_x_867) ;  /* 0xffffffec00287947 */ /* 0x000fea000383ffff */
.L_x_844:
[----:B--2---:R2:W3:Y:S02]  /*85a0*/  SYNCS.PHASECHK.TRANS64.TRYWAIT P1, [R12+URZ+0x30c28], R21 ;  /* 0x030c28150c0075a7 */ /* 0x0044e4000802017f */
[----:B---3--:R-:W-:Y:S05]  /*85b0*/  @!P1 NANOSLEEP.SYNCS 0x989680 ;  /* 0x009896800000995d */ /* 0x008fea0003900000 */
[----:B------:R-:W3:Y:S02]  /*85c0*/  @!P1 SYNCS.PHASECHK.TRANS64 P1, [R12+URZ+0x30c28], R21 ;  /* 0x030c28150c0095a7 */ /* 0x000ee4000802007f */
[----:B---3--:R-:W-:Y:S05]  /*85d0*/  @!P1 BRA `(.L_x_844) ;  /* 0xfffffffc00f09947 */ /* 0x008fea000383ffff */
[----:B------:R-:W-:Y:S05]  /*85e0*/  BRA `(.L_x_868) ;  /* 0xffffffec00a47947 */ /* 0x000fea000383ffff */
.L_x_846:
[----:B---3--:R3:W4:Y:S02]  /*85f0*/  SYNCS.PHASECHK.TRANS64.TRYWAIT P1, [R12+URZ+0x30c48], R21 ;  /* 0x030c48150c0075a7 */ /* 0x008724000802017f */
[----:B----4-:R-:W-:Y:S05]  /*8600*/  @!P1 NANOSLEEP.SYNCS 0x989680 ;  /* 0x009896800000995d */ /* 0x010fea0003900000 */
[----:B------:R-:W4:Y:S02]  /*8610*/  @!P1 SYNCS.PHASECHK.TRANS64 P1, [R12+URZ+0x30c48], R21 ;  /* 0x030c48150c0095a7 */ /* 0x000f24000802007f */
[----:B----4-:R-:W-:Y:S05]  /*8620*/  @!P1 BRA `(.L_x_846) ;  /* 0xfffffffc00f09947 */ /* 0x010fea000383ffff */
[----:B------:R-:W-:Y:S05]  /*8630*/  BRA `(.L_x_869) ;  /* 0xfffffff000007947 */ /* 0x000fea000383ffff */
.L_x_848:
[----:B------:R-:W-:-:S07]  /*8640*/  SHF.L.U32 R5, R10, 0x1f, RZ ;  /* 0x0000001f0a057819 */ /* 0x000fce00000006ff */
.L_x_870:
[----:B-1----:R1:W2:Y:S02]  /*8650*/  SYNCS.PHASECHK.TRANS64.TRYWAIT P1, [R12+URZ+0x30c20], R5 ;  /* 0x030c20050c0075a7 */ /* 0x0022a4000802017f */
[----:B--2---:R-:W-:Y:S05]  /*8660*/  @!P1 NANOSLEEP.SYNCS 0x989680 ;  /* 0x009896800000995d */ /* 0x004fea0003900000 */
[----:B------:R-:W2:Y:S02]  /*8670*/  @!P1 SYNCS.PHASECHK.TRANS64 P1, [R12+URZ+0x30c20], R5 ;  /* 0x030c20050c0095a7 */ /* 0x000ea4000802007f */
[----:B--2---:R-:W-:Y:S05]  /*8680*/  @!P1 BRA `(.L_x_870) ;  /* 0xfffffffc00f09947 */ /* 0x004fea000383ffff */
[----:B------:R-:W-:Y:S05]  /*8690*/  BRA `(.L_x_871) ;  /* 0xfffffff0006c7947 */ /* 0x000fea000383ffff */
.L_x_851:
[----:B-1----:R1:W2:Y:S02]  /*86a0*/  SYNCS.PHASECHK.TRANS64.TRYWAIT P1, [R12+URZ+0x30c40], R13 ;  /* 0x030c400d0c0075a7 */ /* 0x0022a4000802017f */
[----:B--2---:R-:W-:Y:S05]  /*86b0*/  @!P1 NANOSLEEP.SYNCS 0x989680 ;  /* 0x009896800000995d */ /* 0x004fea0003900000 */
[----:B------:R-:W2:Y:S02]  /*86c0*/  @!P1 SYNCS.PHASECHK.TRANS64 P1, [R12+URZ+0x30c40], R13 ;  /* 0x030c400d0c0095a7 */ /* 0x000ea4000802007f */
[----:B--2---:R-:W-:Y:S05]  /*86d0*/  @!P1 BRA `(.L_x_851) ;  /* 0xfffffffc00f09947 */ /* 0x004fea000383ffff */
[----:B------:R-:W-:Y:S05]  /*86e0*/  BRA `(.L_x_872) ;  /* 0xfffffff000e07947 */ /* 0x000fea000383ffff */
.L_x_853:
[----:B--2---:R2:W3:Y:S02]  /*86f0*/  SYNCS.PHASECHK.TRANS64.TRYWAIT P1, [R12+URZ+0x30c28], R13 ;  /* 0x030c280d0c0075a7 */ /* 0x0044e4000802017f */
[----:B---3--:R-:W-:Y:S05]  /*8700*/  @!P1 NANOSLEEP.SYNCS 0x989680 ;  /* 0x009896800000995d */ /* 0x008fea0003900000 */
[----:B------:R-:W3:Y:S02]  /*8710*/  @!P1 SYNCS.PHASECHK.TRANS64 P1, [R12+URZ+0x30c28], R13 ;  /* 0x030c280d0c0095a7 */ /* 0x000ee4000802007f */
[----:B---3--:R-:W-:Y:S05]  /*8720*/  @!P1 BRA `(.L_x_853) ;  /* 0xfffffffc00f09947 */ /* 0x008fea000383ffff */
[----:B------:R-:W-:Y:S05]  /*8730*/  BRA `(.L_x_873) ;  /* 0xfffffff400507947 */ /* 0x000fea000383ffff */
.L_x_855:
[----:B-1----:R1:W2:Y:S02]  /*8740*/  SYNCS.PHASECHK.TRANS64.TRYWAIT P0, [R13+URZ+0x30c40], R2 ;  /* 0x030c40020d0075a7 */ /* 0x0022a4000800017f */
[----:B--2---:R-:W-:Y:S05]  /*8750*/  @!P0 NANOSLEEP.SYNCS 0x989680 ;  /* 0x009896800000895d */ /* 0x004fea0003900000 */
[----:B------:R-:W2:Y:S02]  /*8760*/  @!P0 SYNCS.PHASECHK.TRANS64 P0, [R13+URZ+0x30c40], R2 ;  /* 0x030c40020d0085a7 */ /* 0x000ea4000800007f */
[----:B--2---:R-:W-:Y:S05]  /*8770*/  @!P0 BRA `(.L_x_855) ;  /* 0xfffffffc00f08947 */ /* 0x004fea000383ffff */
[----:B------:R-:W-:Y:S05]  /*8780*/  BRA `(.L_x_874) ;  /* 0xfffffff400c07947 */ /* 0x000fea000383ffff */
.L_x_857:
[----:B------:R-:W-:Y:S01]  /*8790*/  BSSY B0, `(.L_x_875) ;  /* 0x0000006000007945 */ /* 0x000fe20003800000 */
[----:B------:R-:W-:-:S07]  /*87a0*/  IMAD.MOV.U32 R15, RZ, RZ, -0x1 ;  /* 0xffffffffff0f7424 */ /* 0x000fce00078e00ff */
[----:B--2-4-:R-:W-:Y:S05]  /*87b0*/  WARPSYNC.COLLECTIVE R15, `(.L_x_876) ;  /* 0x000000000f0c7348 */ /* 0x014fea0003c00000 */
[----:B------:R-:W-:Y:S02]  /*87c0*/  ELECT P6, UR62, PT ;  /* 0x00000000003e782f */ /* 0x000fe400038c0000 */
[----:B------:R-:W-:Y:S01]  /*87d0*/  MOV R14, UR62 ;  /* 0x0000003e000e7c02 */ /* 0x000fe20008000f00 */
[----:B--2-4-:R-:W-:Y:S10]  /*87e0*/  ENDCOLLECTIVE ;  /* 0x000000000000791b */ /* 0x014ff40003800000 */
.L_x_876:
[----:B------:R-:W-:Y:S05]  /*87f0*/  BSYNC B0 ;  /* 0x0000000000007941 */ /* 0x000fea0003800000 */
.L_x_875:
[----:B------:R-:W-:Y:S01]  /*8800*/  PLOP3.LUT P0, PT, P6, PT, PT, 0x80, 0x0 ;  /* 0x000000000000781c */ /* 0x000fe2000370f070 */
[----:B------:R-:W-:-:S12]  /*8810*/  BRA `(.L_x_877) ;  /* 0xfffffff800507947 */ /* 0x000fd8000383ffff */
.L_x_859:
[----:B-1----:R1:W3:Y:S02]  /*8820*/  SYNCS.PHASECHK.TRANS64.TRYWAIT P1, [R7+URZ], R4 ;  /* 0x00000004070075a7 */ /* 0x0022e4000802017f */
[----:B---3--:R-:W-:Y:S05]  /*8830*/  @!P1 NANOSLEEP.SYNCS 0x989680 ;  /* 0x009896800000995d */ /* 0x008fea0003900000 */
[----:B------:R-:W3:Y:S02]  /*8840*/  @!P1 SYNCS.PHASECHK.TRANS64 P1, [R7+URZ], R4 ;  /* 0x00000004070095a7 */ /* 0x000ee4000802007f */
[----:B---3--:R-:W-:Y:S05]  /*8850*/  @!P1 BRA `(.L_x_859) ;  /* 0xfffffffc00f09947 */ /* 0x008fea000383ffff */
[----:B------:R-:W-:Y:S05]  /*8860*/  BRA `(.L_x_878) ;  /* 0xfffffff800907947 */ /* 0x000fea000383ffff */
.L_x_860:
[----:B---3--:R3:W4:Y:S02]  /*8870*/  SYNCS.PHASECHK.TRANS64.TRYWAIT P1, [R11+URZ], R2 ;  /* 0x000000020b0075a7 */ /* 0x008724000802017f */
[----:B----4-:R-:W-:Y:S05]  /*8880*/  @!P1 NANOSLEEP.SYNCS 0x989680 ;  /* 0x009896800000995d */ /* 0x010fea0003900000 */
[----:B------:R-:W4:Y:S02]  /*8890*/  @!P1 SYNCS.PHASECHK.TRANS64 P1, [R11+URZ], R2 ;  /* 0x000000020b0095a7 */ /* 0x000f24000802007f */
[----:B----4-:R-:W-:Y:S05]  /*88a0*/  @!P1 BRA `(.L_x_860) ;  /* 0xfffffffc00f09947 */ /* 0x010fea000383ffff */
[----:B------:R-:W-:Y:S05]  /*88b0*/  BRA `(.L_x_879) ;  /* 0xfffffff800847947 */ /* 0x000fea000383ffff */
.L_x_862:
[----:B----4-:R4:W1:Y:S02]  /*88c0*/  SYNCS.PHASECHK.TRANS64.TRYWAIT P0, [R9+URZ], R4 ;  /* 0x00000004090075a7 */ /* 0x010864000800017f */
[----:B-1----:R-:W-:Y:S05]  /*88d0*/  @!P0 NANOSLEEP.SYNCS 0x989680 ;  /* 0x009896800000895d */ /* 0x002fea0003900000 */
[----:B------:R-:W1:Y:S02]  /*88e0*/  @!P0 SYNCS.PHASECHK.TRANS64 P0, [R9+URZ], R4 ;  /* 0x00000004090085a7 */ /* 0x000e64000800007f */
[----:B-1----:R-:W-:Y:S05]  /*88f0*/  @!P0 BRA `(.L_x_862) ;  /* 0xfffffffc00f08947 */ /* 0x002fea000383ffff */
[----:B------:R-:W-:Y:S05]  /*8900*/  BRA `(.L_x_880) ;  /* 0xfffffff800887947 */ /* 0x000fea000383ffff */
.L_x_881:
        /* <DEDUP_REMOVED lines=15> */
.L_x_3699:


//--------------------- .text._ZN7cutlass13device_kernelIN5flash11enable_sm90INS1_16FlashAttnBwdSm90INS1_25CollectiveMainloopBwdSm90ILi2ELi2ELi2EN4cute5tupleIJNS5_1CILi1EEES8_S8_EEENS6_IJNS7_ILi128EEESA_NS7_ILi64EEEEEENS_6half_tEfNS_4arch4Sm90ELb0ELb0ELb0ELb1ELb1ELb1ELb0ELb0ELi2ELi1ELi2ELi2ELb0EEENS1_24CollectiveEpilogueBwdGQAISC_fSF_Li256ELb1ELb1EEENS1_19SingleTileSchedulerILb1ELb0ELb0ELi128EEEEEEEEEvNT_6ParamsE --------------------------
	.section	.text._ZN7cutlass13device_kernelIN5flash11enable_sm90INS1_16FlashAttnBwdSm90INS1_25CollectiveMainloopBwdSm90ILi2ELi2ELi2EN4cute5tupleIJNS5_1CILi1EEES8_S8_EEENS6_IJNS7_ILi128EEESA_NS7_ILi64EEEEEENS_6half_tEfNS_4arch4Sm90ELb0ELb0ELb0ELb1ELb1ELb1ELb0ELb0ELi2ELi1ELi2ELi2ELb0EEENS1_24CollectiveEpilogueBwdGQAISC_fSF_Li256ELb1ELb1EEENS1_19SingleTileSchedulerILb1ELb0ELb0ELi128EEEEEEEEEvNT_6ParamsE,"ax",@progbits
	.align	128
.text._ZN7cutlass13device_kernelIN5flash11enable_sm90INS1_16FlashAttnBwdSm90INS1_25CollectiveMainloopBwdSm90ILi2ELi2ELi2EN4cute5tupleIJNS5_1CILi1EEES8_S8_EEENS6_IJNS7_ILi128EEESA_NS7_ILi64EEEEEENS_6half_tEfNS_4arch4Sm90ELb0ELb0ELb0ELb1ELb1ELb1ELb0ELb0ELi2ELi1ELi2ELi2ELb0EEENS1_24CollectiveEpilogueBwdGQAISC_fSF_Li256ELb1ELb1EEENS1_19SingleTileSchedulerILb1ELb0ELb0ELi128EEEEEEEEEvNT_6ParamsE:
        .type           _ZN7cutlass13device_kernelIN5flash11enable_sm90INS1_16FlashAttnBwdSm90INS1_25CollectiveMainloopBwdSm90ILi2ELi2ELi2EN4cute5tupleIJNS5_1CILi1EEES8_S8_EEENS6_IJNS7_ILi128EEESA_NS7_ILi64EEEEEENS_6half_tEfNS_4arch4Sm90ELb0ELb0ELb0ELb1ELb1ELb1ELb0ELb0ELi2ELi1ELi2ELi2ELb0EEENS1_24CollectiveEpilogueBwdGQAISC_fSF_Li256ELb1ELb1EEENS1_19SingleTileSchedulerILb1ELb0ELb0ELi128EEEEEEEEEvNT_6ParamsE,@function
        .size           _ZN7cutlass13device_kernelIN5flash11enable_sm90INS1_16FlashAttnBwdSm90INS1_25CollectiveMainloopBwdSm90ILi2ELi2ELi2EN4cute5tupleIJNS5_1CILi1EEES8_S8_EEENS6_IJNS7_ILi128EEESA_NS7_ILi64EEEEEENS_6half_tEfNS_4arch4Sm90ELb0ELb0ELb0ELb1ELb1ELb1ELb0ELb0ELi2ELi1ELi2ELi2ELb0EEENS1_24CollectiveEpilogueBwdGQAISC_fSF_Li256ELb1ELb1EEENS1_19SingleTileSchedulerILb1ELb0ELb0ELi128EEEEEEEEEvNT_6ParamsE,(.L_x_3700 - _ZN7cutlass13device_kernelIN5flash11enable_sm90INS1_16FlashAttnBwdSm90INS1_25CollectiveMainloopBwdSm90ILi2ELi2ELi2EN4cute5tupleIJNS5_1CILi1EEES8_S8_EEENS6_IJNS7_ILi128EEESA_NS7_ILi64EEEEEENS_6half_tEfNS_4arch4Sm90ELb0ELb0ELb0ELb1ELb1ELb1ELb0ELb0ELi2ELi1ELi2ELi2ELb0EEENS1_24CollectiveEpilogueBwdGQAISC_fSF_Li256ELb1ELb1EEENS1_19SingleTileSchedulerILb1ELb0ELb0ELi128EEEEEEEEEvNT_6ParamsE)
        .other          _ZN7cutlass13device_kernelIN5flash11enable_sm90INS1_16FlashAttnBwdSm90INS1_25CollectiveMainloopBwdSm90ILi2ELi2ELi2EN4cute5tupleIJNS5_1CILi1EEES8_S8_EEENS6_IJNS7_ILi128EEESA_NS7_ILi64EEEEEENS_6half_tEfNS_4arch4Sm90ELb0ELb0ELb0ELb1ELb1ELb1ELb0ELb0ELi2ELi1ELi2ELi2ELb0EEENS1_24CollectiveEpilogueBwdGQAISC_fSF_Li256ELb1ELb1EEENS1_19SingleTileSchedulerILb1ELb0ELb0ELi128EEEEEEEEEvNT_6ParamsE,@"STO_CUDA_ENTRY STV_DEFAULT"
_ZN7cutlass13device_kernelIN5flash11enable_sm90INS1_16FlashAttnBwdSm90INS1_25CollectiveMainloopBwdSm90ILi2ELi2ELi2EN4cute5tupleIJNS5_1CILi1EEES8_S8_EEENS6_IJNS7_ILi128EEESA_NS7_ILi64EEEEEENS_6half_tEfNS_4arch4Sm90ELb0ELb0ELb0ELb1ELb1ELb1ELb0ELb0ELi2ELi1ELi2ELi2ELb0EEENS1_24CollectiveEpilogueBwdGQAISC_fSF_Li256ELb1ELb1EEENS1_19SingleTileSchedulerILb1ELb0ELb0ELi128EEEEEEEEEvNT_6ParamsE:
        /* <DEDUP_REMOVED lines=23> */
.L_x_883:
[----:B------:R-:W-:Y:S05]  /*0170*/  BSYNC B0 ;  /* 0x0000000000007941 */ /* 0x000fea0003800000 */
.L_x_882:
        /* <DEDUP_REMOVED lines=34> */
.L_x_884:
        /* <DEDUP_REMOVED lines=22> */
.L_x_885:
        /* <DEDUP_REMOVED lines=9> */
.L_x_888:
        /* <DEDUP_REMOVED lines=20> */
.L_x_889:
        /* <DEDUP_REMOVED lines=10> */
.L_x_891:
[----:B------:R-:W2:Y:S02]  /*0770*/  LDC R0, c[0x0][0x8c4] ;  /* 0x00023100ff007b82 */ /* 0x000ea40000000800 */
.L_x_890:
        /* <DEDUP_REMOVED lines=19> */
.L_x_893:
        /* <DEDUP_REMOVED lines=10> */
.L_x_894:
        /* <DEDUP_REMOVED lines=8> */
.L_x_895:
        /* <DEDUP_REMOVED lines=9> */
.L_x_896:
        /* <DEDUP_REMOVED lines=55> */
.L_x_899:
        /* <DEDUP_REMOVED lines=15> */
.L_x_898:
        /* <DEDUP_REMOVED lines=22> */
.L_x_901:
        /* <DEDUP_REMOVED lines=15> */
.L_x_900:
[----:B------:R-:W-:Y:S01]  /*1110*/  SHF.R.S32.HI R3, RZ, 0x1f, R16 ;  /* 0x0000001fff037819 */ /* 0x000fe20000011410 */
[----:B------:R-:W-:-:S03]  /*1120*/  UMOV UR4, 0xffffffff ;  /* 0xffffffff00047882 */ /* 0x000fc60000000000 */
[----:B------:R-:W-:-:S04]  /*1130*/  LEA.HI R0, R3, R16, RZ, 0x7 ;  /* 0x0000001003007211 */ /* 0x000fc800078f38ff */
[----:B------:R-:W-:Y:S01]  /*1140*/  SHF.R.S32.HI R13, RZ, 0x7, R0 ;  /* 0x00000007ff0d7819 */ /* 0x000fe20000011400 */
[----:B------:R-:W-:Y:S06]  /*1150*/  BRA.DIV UR4, `(.L_x_902) ;  /* 0x0000007e04b87947 */ /* 0x000fec000b800000 */
[----:B------:R1:W2:Y:S02]  /*1160*/  SHFL.IDX PT, R14, R13, RZ, 0x1f ;  /* 0x00001fff0d0e7589 */ /* 0x0002a400000e0000 */
.L_x_1006:
        /* <DEDUP_REMOVED lines=30> */
.L_x_903:
        /* <DEDUP_REMOVED lines=108> */
.L_x_915:
[----:B------:R-:W-:-:S13]  /*1a10*/  ISETP.NE.AND P0, PT, R4, 0x3, PT ;  /* 0x000000030400780c */ /* 0x000fda0003f05270 */
[----:B-1----:R-:W-:Y:S05]  /*1a20*/  @!P0 BRA `(.L_x_905) ;  /* 0x0000000000048947 */ /* 0x002fea0003800000 */
[----:B------:R-:W-:Y:S01]  /*1a30*/  BPT.TRAP 0x1 ;  /* 0x000000040000795c */ /* 0x000fe20000300000 */
.L_x_905:
[----:B------:R-:W-:Y:S01]  /*1a40*/  IMAD R9, R7, 0x8, R226 ;  /* 0x0000000807097824 */ /* 0x000fe200078e02e2 */
[----:B------:R-:W-:-:S04]  /*1a50*/  SHF.L.U32 R12, R6, 0x1f, RZ ;  /* 0x0000001f060c7819 */ /* 0x000fc800000006ff */
[----:B------:R1:W2:Y:S01]  /*1a60*/  SYNCS.PHASECHK.TRANS64.TRYWAIT P1, [R9+URZ+0x30c10], R12 ;  /* 0x030c100c090075a7 */ /* 0x0002a2000802017f */
[----:B------:R-:W-:Y:S05]  /*1a70*/  @!P0 BRA `(.L_x_906) ;  /* 0x0000000000048947 */ /* 0x000fea0003800000 */
[----:B------:R-:W-:Y:S01]  /*1a80*/  BPT.TRAP 0x1 ;  /* 0x000000040000795c */ /* 0x000fe20000300000 */
.L_x_906:
[----:B------:R-:W-:-:S05]  /*1a90*/  VIADD R10, R226, 0x10000 ;  /* 0x00010000e20a7836 */ /* 0x000fca0000000000 */
[----:B------:R-:W-:-:S04]  /*1aa0*/  SHF.R.U32.HI R10, RZ, 0x4, R10 ;  /* 0x00000004ff0a7819 */ /* 0x000fc8000001160a */
[----:B------:R-:W-:Y:S01]  /*1ab0*/  LOP3.LUT R10, R10, 0x3fff, RZ, 0xc0, !PT ;  /* 0x00003fff0a0a7812 */ /* 0x000fe200078ec0ff */
[----:B--2---:R-:W-:Y:S06]  /*1ac0*/  @P1 BRA `(.L_x_907) ;  /* 0x0000000000081947 */ /* 0x004fec0003800000 */
[----:B------:R-:W2:Y:S02]  /*1ad0*/  SYNCS.PHASECHK.TRANS64.TRYWAIT P1, [R9+URZ+0x30c10], R12 ;  /* 0x030c100c090075a7 */ /* 0x000ea4000802017f */
[----:B--2---:R-:W-:Y:S05]  /*1ae0*/  @!P1 BRA `(.L_x_908) ;  /* 0x0000007400849947 */ /* 0x004fea0003800000 */
.L_x_907:
        /* <DEDUP_REMOVED lines=63> */
.L_x_909:
[----:B------:R1:W1:Y:S01]  /*1ee0*/  SYNCS.PHASECHK.TRANS64.TRYWAIT P1, [R9+URZ+0x30c30], R12 ;  /* 0x030c300c090075a7 */ /* 0x000262000802017f */
[----:B------:R-:W-:Y:S05]  /*1ef0*/  @!P0 BRA `(.L_x_910) ;  /* 0x0000000000048947 */ /* 0x000fea0003800000 */
[----:B------:R-:W-:Y:S01]  /*1f00*/  BPT.TRAP 0x1 ;  /* 0x000000040000795c */ /* 0x000fe20000300000 */
.L_x_910:
[----:B------:R-:W-:-:S05]  /*1f10*/  VIADD R11, R226, 0x18000 ;  /* 0x00018000e20b7836 */ /* 0x000fca0000000000 */
[----:B------:R-:W-:-:S04]  /*1f20*/  SHF.R.U32.HI R11, RZ, 0x4, R11 ;  /* 0x00000004ff0b7819 */ /* 0x000fc8000001160b */
[----:B------:R-:W-:-:S04]  /*1f30*/  LOP3.LUT R218, R11, 0x3fff, RZ, 0xc0, !PT ;  /* 0x00003fff0bda7812 */ /* 0x000fc800078ec0ff */
[----:B------:R-:W-:Y:S01]  /*1f40*/  LOP3.LUT R14, R218, 0x10000, RZ, 0xfc, !PT ;  /* 0x00010000da0e7812 */ /* 0x000fe200078efcff */
[----:B-1----:R-:W-:Y:S06]  /*1f50*/  @P1 BRA `(.L_x_911) ;  /* 0x0000000000081947 */ /* 0x002fec0003800000 */
[----:B------:R-:W1:Y:S02]  /*1f60*/  SYNCS.PHASECHK.TRANS64.TRYWAIT P1, [R9+URZ+0x30c30], R12 ;  /* 0x030c300c090075a7 */ /* 0x000e64000802017f */
[----:B-1----:R-:W-:Y:S05]  /*1f70*/  @!P1 BRA `(.L_x_912) ;  /* 0x0000007000749947 */ /* 0x002fea0003800000 */
.L_x_911:
        /* <DEDUP_REMOVED lines=619> */
.L_x_913:
        /* <DEDUP_REMOVED lines=68> */
.L_x_914:
        /* <DEDUP_REMOVED lines=45> */
.L_x_897:
[----:B------:R-:W-:Y:S05]  /*4d40*/  @P0 BRA `(.L_x_892) ;  /* 0x0000004000b40947 */ /* 0x000fea0003800000 */
[----:B-1----:R-:W2:Y:S01]  /*4d50*/  LDL.LU R26, [R1+0xc] ;  /* 0x00000c00011a7983 */ /* 0x002ea20000300800 */
[----:B------:R-:W1:Y:S01]  /*4d60*/  LDC.64 R2, c[0x0][0x878] ;  /* 0x00021e00ff027b82 */ /* 0x000e620000000a00 */
[----:B------:R-:W-:Y:S01]  /*4d70*/  ULDC UR4, c[0x0][0x870] ;  /* 0x00021c0000047ab9 */ /* 0x000fe20000000800 */
[----:B------:R-:W-:-:S06]  /*4d80*/  ULDC UR6, c[0x0][0x80c] ;  /* 0x0002030000067ab9 */ /* 0x000fcc0000000800 */
[----:B------:R-:W3:Y:S01]  /*4d90*/  LDC R17, c[0x0][0x850] ;  /* 0x00021400ff117b82 */ /* 0x000ee20000000800 */
[----:B------:R-:W4:Y:S01]  /*4da0*/  S2R R6, SR_TID.X ;  /* 0x0000000000067919 */ /* 0x000f220000002100 */
[----:B------:R-:W5:Y:S01]  /*4db0*/  S2R R8, SR_CTAID.Y ;  /* 0x0000000000087919 */ /* 0x000f620000002600 */
[----:B------:R-:W5:Y:S05]  /*4dc0*/  S2R R16, SR_CTAID.X ;  /* 0x0000000000107919 */ /* 0x000f6a0000002500 */
[----:B------:R-:W5:Y:S01]  /*4dd0*/  S2UR UR5, SR_CgaCtaId ;  /* 0x00000000000579c3 */ /* 0x000f620000008800 */
[----:B-1----:R-:W-:-:S07]  /*4de0*/  ISETP.NE.U32.AND P0, PT, R2, RZ, PT ;  /* 0x000000ff0200720c */ /* 0x002fce0003f05070 */
[----:B------:R-:W1:Y:S01]  /*4df0*/  LDC.64 R14, c[0x0][0x840] ;  /* 0x00021000ff0e7b82 */ /* 0x000e620000000a00 */
[----:B------:R-:W-:-:S07]  /*4e00*/  ISETP.NE.AND.EX P0, PT, R3, RZ, PT, P0 ;  /* 0x000000ff0300720c */ /* 0x000fce0003f05300 */
[----:B------:R-:W1:Y:S08]  /*4e10*/  LDC.64 R12, c[0x0][0x818] ;  /* 0x00020600ff0c7b82 */ /* 0x000e700000000a00 */
[----:B------:R-:W2:Y:S08]  /*4e20*/  @P0 LDC.64 R2, c[0x0][0x878] ;  /* 0x00021e00ff020b82 */ /* 0x000eb00000000a00 */
[----:B------:R-:W1:Y:S08]  /*4e30*/  LDC.64 R20, c[0x0][0x848] ;  /* 0x00021200ff147b82 */ /* 0x000e700000000a00 */
[----:B------:R-:W1:Y:S08]  /*4e40*/  LDC.64 R22, c[0x0][0x800] ;  /* 0x00020000ff167b82 */ /* 0x000e700000000a00 */
[----:B------:R-:W1:Y:S01]  /*4e50*/  LDC.64 R24, c[0x0][0x828] ;  /* 0x00020a00ff187b82 */ /* 0x000e620000000a00 */
[----:B--2---:R-:W-:-:S06]  /*4e60*/  @P0 IMAD.WIDE R2, R26, 0x4, R2 ;  /* 0x000000041a020825 */ /* 0x004fcc00078e0202 */
[----:B------:R2:W5:Y:S01]  /*4e70*/  @P0 LDG.E R2, desc[UR38][R2.64] ;  /* 0x0000002602020981 */ /* 0x000562000c1e1900 */
[----:B------:R-:W-:Y:S01]  /*4e80*/  BAR.SYNC.DEFER_BLOCKING 0x1, 0x100 ;  /* 0x0044000000007b1d */ /* 0x000fe20000010000 */
[----:B---3--:R-:W-:Y:S01]  /*4e90*/  ISETP.NE.AND P2, PT, R17, 0x1, PT ;  /* 0x000000011100780c */ /* 0x008fe20003f45270 */
[C---:B----4-:R-:W-:Y:S01]  /*4ea0*/  VIADD R18, R6.reuse, 0xffffff80 ;  /* 0xffffff8006127836 */ /* 0x050fe20000000000 */
[----:B------:R-:W-:-:S03]  /*4eb0*/  ISETP.NE.AND P1, PT, R6, 0x80, PT ;  /* 0x000000800600780c */ /* 0x000fc60003f25270 */
[----:B------:R-:W-:Y:S01]  /*4ec0*/  BSSY B0, `(.L_x_916) ;  /* 0x000004e000007945 */ /* 0x000fe20003800000 */
[----:B------:R-:W-:-:S04]  /*4ed0*/  SHF.R.S32.HI R5, RZ, 0x1f, R18 ;  /* 0x0000001fff057819 */ /* 0x000fc80000011412 */
[----:B------:R-:W-:-:S03]  /*4ee0*/  LEA.HI R5, R5, R18, RZ, 0x7 ;  /* 0x0000001205057211 */ /* 0x000fc600078f38ff */
[----:B------:R-:W5:Y:S01]  /*4ef0*/  @P2 LDC R7, c[0x0][0x854] ;  /* 0x00021500ff072b82 */ /* 0x000f620000000800 */
[C---:B--2---:R-:W-:Y:S01]  /*4f00*/  LOP3.LUT R3, R5.reuse, 0xfffff80, RZ, 0xc0, !PT ;  /* 0x0fffff8005037812 */ /* 0x044fe200078ec0ff */
[----:B------:R-:W-:-:S04]  /*4f10*/  IMAD.SHL.U32 R5, R5, 0x20, RZ ;  /* 0x0000002005057824 */ /* 0x000fc800078e00ff */
[----:B------:R-:W-:Y:S01]  /*4f20*/  IMAD.IADD R4, R18, 0x1, -R3 ;  /* 0x0000000112047824 */ /* 0x000fe200078e0a03 */
[----:B------:R-:W-:Y:S01]  /*4f30*/  LOP3.LUT R5, R5, 0x3ffff000, RZ, 0xc0, !PT ;  /* 0x3ffff00005057812 */ /* 0x000fe200078ec0ff */
[----:B------:R-:W2:Y:S04]  /*4f40*/  @P2 LDC R9, c[0x0][0x858] ;  /* 0x00021600ff092b82 */ /* 0x000ea80000000800 */
[----:B------:R-:W-:Y:S02]  /*4f50*/  IMAD R4, R4, 0x4, R5 ;  /* 0x0000000404047824 */ /* 0x000fe400078e0205 */
[----:B-----5:R-:W-:-:S04]  /*4f60*/  @P2 IMAD.HI.U32 R0, R8, R7, RZ ;  /* 0x0000000708002227 */ /* 0x020fc800078e00ff */
[----:B------:R-:W-:Y:S01]  /*4f70*/  IMAD.MOV.U32 R7, RZ, RZ, R8 ;  /* 0x000000ffff077224 */ /* 0x000fe200078e0008 */
[----:B--2---:R-:W-:Y:S01]  /*4f80*/  @P2 SHF.R.U32.HI R7, RZ, R9, R0 ;  /* 0x00000009ff072219 */ /* 0x004fe20000011600 */
[----:B------:R-:W-:Y:S01]  /*4f90*/  IMAD R0, R26, UR6, RZ ;  /* 0x000000061a007c24 */ /* 0x000fe2000f8e02ff */
[----:B------:R-:W-:Y:S02]  /*4fa0*/  ISETP.NE.AND P2, PT, R18, RZ, PT ;  /* 0x000000ff1200720c */ /* 0x000fe40003f45270 */
[----:B------:R-:W-:Y:S01]  /*4fb0*/  SHF.R.S32.HI R9, RZ, 0x1f, R7 ;  /* 0x0000001fff097819 */ /* 0x000fe20000011407 */
[----:B------:R-:W2:Y:S01]  /*4fc0*/  LDC.64 R18, c[0x0][0x820] ;  /* 0x00020800ff127b82 */ /* 0x000ea20000000a00 */
[----:B------:R-:W-:Y:S01]  /*4fd0*/  SHF.R.S32.HI R6, RZ, 0x1f, R0 ;  /* 0x0000001fff067819 */ /* 0x000fe20000011400 */
[----:B------:R-:W-:-:S05]  /*4fe0*/  @P0 IMAD R2, R26, 0x80, R2 ;  /* 0x000000801a020824 */ /* 0x000fca00078e0202 */
[----:B------:R-:W-:-:S04]  /*4ff0*/  @P0 SHF.R.S32.HI R3, RZ, 0x1f, R2 ;  /* 0x0000001fff030819 */ /* 0x000fc80000011402 */
[----:B------:R-:W-:Y:S01]  /*5000*/  @P0 LEA.HI R3, R3, R2, RZ, 0x7 ;  /* 0x0000000203030211 */ /* 0x000fe200078f38ff */
[----:B------:R-:W-:Y:S01]  /*5010*/  IMAD R2, R16, UR4, RZ ;  /* 0x0000000410027c24 */ /* 0x000fe2000f8e02ff */
[----:B------:R-:W-:Y:S02]  /*5020*/  UMOV UR4, 0x400 ;  /* 0x0000040000047882 */ /* 0x000fe40000000000 */
[----:B------:R-:W-:Y:S01]  /*5030*/  ULEA UR4, UR5, UR4, 0x18 ;  /* 0x0000000405047291 */ /* 0x000fe2000f8ec03f */
[----:B------:R-:W-:Y:S01]  /*5040*/  IMAD R2, R2, UR6, RZ ;  /* 0x0000000602027c24 */ /* 0x000fe2000f8e02ff */
[----:B------:R-:W-:Y:S01]  /*5050*/  ULDC.64 UR6, c[0x0][0x868] ;  /* 0x00021a0000067ab9 */ /* 0x000fe20000000a00 */
[----:B------:R-:W-:-:S03]  /*5060*/  @P0 IMAD.SHL.U32 R3, R3, 0x40, RZ ;  /* 0x0000004003030824 */ /* 0x000fc600078e00ff */
[----:B------:R-:W-:Y:S02]  /*5070*/  IADD3 R10, P3, P4, R2, R0, R7 ;  /* 0x00000000020a7210 */ /* 0x000fe40007c7e007 */
[----:B------:R-:W-:Y:S02]  /*5080*/  SHF.R.S32.HI R5, RZ, 0x1f, R2 ;  /* 0x0000001fff057819 */ /* 0x000fe40000011402 */
[----:B------:R-:W-:Y:S02]  /*5090*/  @P0 LOP3.LUT R2, R3, 0xffffe000, RZ, 0xc0, !PT ;  /* 0xffffe00003020812 */ /* 0x000fe400078ec0ff */
[----:B------:R-:W-:Y:S01]  /*50a0*/  IADD3.X R11, R5, R6, R9, P3, P4 ;  /* 0x00000006050b7210 */ /* 0x000fe20001fe8409 */
[----:B------:R-:W-:Y:S01]  /*50b0*/  IMAD.SHL.U32 R5, R16, 0x2000, RZ ;  /* 0x0000200010057824 */ /* 0x000fe200078e00ff */
[----:B------:R-:W-:Y:S02]  /*50c0*/  @P0 SHF.R.S32.HI R3, RZ, 0x1f, R2 ;  /* 0x0000001fff030819 */ /* 0x000fe40000011402 */
[----:B------:R-:W-:-:S02]  /*50d0*/  @!P0 CS2R R2, SRZ ;  /* 0x0000000000028805 */ /* 0x000fc4000001ff00 */
[----:B------:R-:W-:Y:S01]  /*50e0*/  LEA R0, R4, UR4, 0x2 ;  /* 0x0000000404007c11 */ /* 0x000fe2000f8e10ff */
[----:B-1----:R-:W-:Y:S01]  /*50f0*/  IMAD R6, R9, R14, RZ ;  /* 0x0000000e09067224 */ /* 0x002fe200078e02ff */
[----:B------:R-:W-:Y:S02]  /*5100*/  SHF.L.U64.HI R11, R10, 0x2, R11 ;  /* 0x000000020a0b7819 */ /* 0x000fe4000001020b */
[----:B------:R-:W-:Y:S01]  /*5110*/  IADD3 R4, P3, R5, R2, RZ ;  /* 0x0000000205047210 */ /* 0x000fe20007f7e0ff */
[-C--:B------:R-:W-:Y:S01]  /*5120*/  IMAD R2, R9, R12.reuse, RZ ;  /* 0x0000000c09027224 */ /* 0x080fe200078e02ff */
[----:B------:R1:W-:Y:S01]  /*5130*/  STS.128 [R0], R152 ;  /* 0x0000009800007388 */ /* 0x0003e20000000c00 */
[----:B------:R-:W-:Y:S01]  /*5140*/  IMAD R15, R7, R15, R6 ;  /* 0x0000000f070f7224 */ /* 0x000fe200078e0206 */
[----:B------:R-:W-:Y:S01]  /*5150*/  LEA.HI.X.SX32 R5, R5, R3, 0x1, P3 ;  /* 0x0000000305057211 */ /* 0x000fe200018f0eff */
[C---:B------:R-:W-:Y:S01]  /*5160*/  IMAD R9, R7.reuse, R13, R2 ;  /* 0x0000000d07097224 */ /* 0x040fe200078e0202 */
[----:B------:R-:W-:Y:S01]  /*5170*/  SHF.R.S32.HI R6, RZ, 0x1f, R26 ;  /* 0x0000001fff067819 */ /* 0x000fe2000001141a */
[----:B------:R1:W-:Y:S01]  /*5180*/  STS.128 [R0+0x800], R156 ;  /* 0x0008009c00007388 */ /* 0x0003e20000000c00 */
[----:B------:R-:W-:-:S02]  /*5190*/  IMAD.WIDE.U32 R2, R7, R12, R4 ;  /* 0x0000000c07027225 */ /* 0x000fc400078e0004 */
[----:B------:R-:W-:Y:S01]  /*51a0*/  SEL R13, R6, RZ, !P0 ;  /* 0x000000ff060d7207 */ /* 0x000fe20004000000 */
[----:B------:R1:W-:Y:S01]  /*51b0*/  STS.128 [R0+0x1000], R160 ;  /* 0x001000a000007388 */ /* 0x0003e20000000c00 */
[----:B------:R-:W-:Y:S01]  /*51c0*/  IMAD.IADD R3, R3, 0x1, R9 ;  /* 0x0000000103037824 */ /* 0x000fe200078e0209 */
[----:B------:R-:W-:Y:S02]  /*51d0*/  SEL R9, R26, RZ, !P0 ;  /* 0x000000ff1a097207 */ /* 0x000fe40004000000 */
[----:B------:R1:W-:Y:S01]  /*51e0*/  STS.128 [R0+0x1800], R164 ;  /* 0x001800a400007388 */ /* 0x0003e20000000c00 */
[----:B------:R-:W-:-:S03]  /*51f0*/  IMAD.WIDE.U32 R4, R7, R14, R4 ;  /* 0x0000000e07047225 */ /* 0x000fc600078e0004 */
[----:B------:R1:W-:Y:S01]  /*5200*/  STS.128 [R0+0x2000], R168 ;  /* 0x002000a800007388 */ /* 0x0003e20000000c00 */
[C---:B--2---:R-:W-:Y:S02]  /*5210*/  IMAD R6, R13.reuse, R18, RZ ;  /* 0x000000120d067224 */ /* 0x044fe400078e02ff */
[----:B------:R-:W-:Y:S01]  /*5220*/  IMAD R12, R13, R20, RZ ;  /* 0x000000140d0c7224 */ /* 0x000fe200078e02ff */
[----:B------:R1:W-:Y:S01]  /*5230*/  STS.128 [R0+0x2800], R172 ;  /* 0x002800ac00007388 */ /* 0x0003e20000000c00 */
[----:B------:R-:W-:Y:S02]  /*5240*/  IMAD.SHL.U32 R13, R10, 0x4, RZ ;  /* 0x000000040a0d7824 */ /* 0x000fe400078e00ff */
[----:B------:R-:W-:Y:S01]  /*5250*/  IMAD.IADD R5, R5, 0x1, R15 ;  /* 0x0000000105057824 */ /* 0x000fe200078e020f */
[----:B------:R1:W-:Y:S01]  /*5260*/  STS.128 [R0+0x3000], R176 ;  /* 0x003000b000007388 */ /* 0x0003e20000000c00 */
[----:B------:R-:W-:Y:S01]  /*5270*/  IMAD R15, R9, R19, R6 ;  /* 0x00000013090f7224 */ /* 0x000fe200078e0206 */
[----:B------:R-:W-:Y:S01]  /*5280*/  IADD3 R6, P4, R13, UR6, RZ ;  /* 0x000000060d067c10 */ /* 0x000fe2000ff9e0ff */
[C---:B------:R-:W-:Y:S01]  /*5290*/  IMAD.WIDE.U32 R2, R9.reuse, R18, R2 ;  /* 0x0000001209027225 */ /* 0x040fe200078e0002 */
[----:B------:R1:W-:Y:S03]  /*52a0*/  STS.128 [R0+0x3800], R180 ;  /* 0x003800b400007388 */ /* 0x0003e60000000c00 */
[----:B------:R-:W-:Y:S01]  /*52b0*/  IMAD.WIDE.U32 R4, R9, R20, R4 ;  /* 0x0000001409047225 */ /* 0x000fe200078e0004 */
[----:B------:R-:W-:-:S03]  /*52c0*/  LEA R22, P3, R2, R22, 0x2 ;  /* 0x0000001602167211 */ /* 0x000fc600078610ff */
[----:B------:R-:W-:Y:S01]  /*52d0*/  IMAD.MOV R10, RZ, RZ, -R7 ;  /* 0x000000ffff0a7224 */ /* 0x000fe200078e0a07 */
[----:B------:R-:W-:Y:S01]  /*52e0*/  IADD3.X R7, R11, UR7, RZ, P4, !PT ;  /* 0x000000070b077c10 */ /* 0x000fe2000a7fe4ff */
[----:B------:R-:W-:Y:S01]  /*52f0*/  IMAD R9, R9, R21, R12 ;  /* 0x0000001509097224 */ /* 0x000fe200078e020c */
[----:B------:R-:W-:Y:S01]  /*5300*/  LEA R24, P0, R4, R24, 0x2 ;  /* 0x0000001804187211 */ /* 0x000fe200078010ff */
[----:B------:R-:W-:Y:S02]  /*5310*/  IMAD R17, R17, R10, R8 ;  /* 0x0000000a11117224 */ /* 0x000fe400078e0208 */
[----:B------:R-:W-:Y:S02]  /*5320*/  IMAD.IADD R10, R3, 0x1, R15 ;  /* 0x00000001030a7824 */ /* 0x000fe400078e020f */
[----:B------:R-:W-:Y:S01]  /*5330*/  IMAD.IADD R9, R5, 0x1, R9 ;  /* 0x0000000105097824 */ /* 0x000fe200078e0209 */
[----:B-1----:R-:W-:Y:S07]  /*5340*/  @P2 BRA `(.L_x_917) ;  /* 0x0000000000142947 */ /* 0x002fee0003800000 */
.L_x_918:
[----:B------:R-:W2:Y:S04]  /*5350*/  LDG.E.STRONG.GPU R8, desc[UR38][R6.64] ;  /* 0x0000002606087981 */ /* 0x000ea8000c1ef900 */
[----:B--2---:R-:W-:Y:S01]  /*5360*/  CCTL.IVALL ;  /* 0x00000000ff00798f */ /* 0x004fe20002000000 */
[----:B------:R-:W-:Y:S05]  /*5370*/  YIELD ;  /* 0x0000000000007946 */ /* 0x000fea0003800000 */
[----:B------:R-:W-:-:S13]  /*5380*/  ISETP.NE.AND P2, PT, R8, R17, PT ;  /* 0x000000110800720c */ /* 0x000fda0003f45270 */
[----:B------:R-:W-:Y:S05]  /*5390*/  @P2 BRA `(.L_x_918) ;  /* 0xfffffffc00ec2947 */ /* 0x000fea000383ffff */
.L_x_917:
[----:B------:R-:W-:Y:S05]  /*53a0*/  BSYNC B0 ;  /* 0x0000000000007941 */ /* 0x000fea0003800000 */
.L_x_916:
[----:B------:R-:W-:Y:S01]  /*53b0*/  UMOV UR5, 0xffffffff ;  /* 0xffffffff00057882 */ /* 0x000fe20000000000 */
[----:B------:R-:W-:Y:S02]  /*53c0*/  LEA.HI.X R10, R2, R23, R10, 0x2, P3 ;  /* 0x00000017020a7211 */ /* 0x000fe400018f140a */
[----:B------:R-:W-:Y:S01]  /*53d0*/  LEA.HI.X R9, R4, R25, R9, 0x2, P0 ;  /* 0x0000001904097211 */ /* 0x000fe200000f1409 */
[----:B------:R-:W-:Y:S06]  /*53e0*/  BRA.DIV UR5, `(.L_x_919) ;  /* 0x0000003e056c7947 */ /* 0x000fec000b800000 */
[----:B------:R-:W-:Y:S01]  /*53f0*/  NOP ;  /* 0x0000000000007918 */ /* 0x000fe20000000000 */
.L_x_1009:
        /* <DEDUP_REMOVED lines=16> */
.L_x_922:
[----:B------:R-:W-:Y:S01]  /*5500*/  @P0 ELECT P2, URZ, PT ;  /* 0x00000000003f082f */ /* 0x000fe20003840000 */
[----:B------:R1:W-:-:S12]  /*5510*/  UBLKRED.G.S.ADD.F32.RN [UR6], [UR4], UR5, desc[UR8] ;  /* 0x00000806040073bb */ /* 0x0003d800080a1405 */
[----:B------:R-:W-:Y:S02]  /*5520*/  @P2 PLOP3.LUT P0, PT, P2, PT, PT, 0x8, 0x0 ;  /* 0x000000000000281c */ /* 0x000fe4000170e170 */
[----:B------:R-:W-:-:S11]  /*5530*/  PLOP3.LUT P2, PT, PT, PT, PT, 0x8, 0x0 ;  /* 0x000000000000781c */ /* 0x000fd60003f4e170 */
[----:B-1----:R-:W-:Y:S05]  /*5540*/  @P0 BRA.U.ANY `(.L_x_922) ;  /* 0xfffffffd00ec0947 */ /* 0x002fea000393ffff */
[----:B------:R0:W-:Y:S01]  /*5550*/  UTMACMDFLUSH ;  /* 0x00000000000079b7 */ /* 0x0001e20000000000 */
[----:B------:R-:W-:-:S04]  /*5560*/  DEPBAR.LE SB0, 0x0 ;  /* 0x000080000000791a */ /* 0x000fc80000000000 */
.L_x_921:
[----:B------:R-:W-:Y:S05]  /*5570*/  BSYNC B0 ;  /* 0x0000000000007941 */ /* 0x000fea0003800000 */
.L_x_920:
        /* <DEDUP_REMOVED lines=14> */
.L_x_924:
[----:B------:R-:W-:Y:S05]  /*5660*/  BSYNC B0 ;  /* 0x0000000000007941 */ /* 0x000fea0003800000 */
.L_x_923:
[----:B------:R-:W-:Y:S06]  /*5670*/  BAR.SYNC.DEFER_BLOCKING 0x1, 0x100 ;  /* 0x0044000000007b1d */ /* 0x000fec0000010000 */
[----:B------:R-:W-:Y:S01]  /*5680*/  ULDC.64 UR6, c[0x0][0x860] ;  /* 0x0002180000067ab9 */ /* 0x000fe20000000a00 */
[----:B------:R-:W-:Y:S01]  /*5690*/  BSSY B0, `(.L_x_925) ;  /* 0x0000011000007945 */ /* 0x000fe20003800000 */
[----:B------:R-:W-:-:S04]  /*56a0*/  IADD3 R2, P0, R13, UR6, RZ ;  /* 0x000000060d027c10 */ /* 0x000fc8000ff1e0ff */
[----:B-1----:R-:W-:Y:S01]  /*56b0*/  IADD3.X R3, R11, UR7, RZ, P0, !PT ;  /* 0x000000070b037c10 */ /* 0x002fe200087fe4ff */
        /* <DEDUP_REMOVED lines=9> */
.L_x_927:
[----:B-1----:R-:W2:Y:S04]  /*5750*/  LDG.E.STRONG.GPU R0, desc[UR38][R2.64] ;  /* 0x0000002602007981 */ /* 0x002ea8000c1ef900 */
[----:B--2---:R-:W-:Y:S01]  /*5760*/  CCTL.IVALL ;  /* 0x00000000ff00798f */ /* 0x004fe20002000000 */
[----:B------:R-:W-:Y:S05]  /*5770*/  YIELD ;  /* 0x0000000000007946 */ /* 0x000fea0003800000 */
[----:B------:R-:W-:-:S13]  /*5780*/  ISETP.NE.AND P0, PT, R0, R17, PT ;  /* 0x000000110000720c */ /* 0x000fda0003f05270 */
[----:B------:R-:W-:Y:S05]  /*5790*/  @P0 BRA `(.L_x_927) ;  /* 0xfffffffc00ec0947 */ /* 0x000fea000383ffff */
.L_x_926:
[----:B------:R-:W-:Y:S05]  /*57a0*/  BSYNC B0 ;  /* 0x0000000000007941 */ /* 0x000fea0003800000 */
.L_x_925:
[----:B------:R-:W-:-:S03]  /*57b0*/  UMOV UR5, 0xffffffff ;  /* 0xffffffff00057882 */ /* 0x000fc60000000000 */
[----:B------:R-:W-:Y:S05]  /*57c0*/  BRA.DIV UR5, `(.L_x_928) ;  /* 0x0000003a05907947 */ /* 0x000fea000b800000 */
[----:B------:R-:W-:Y:S01]  /*57d0*/  NOP ;  /* 0x0000000000007918 */ /* 0x000fe20000000000 */
.L_x_1012:
[----:B------:R-:W-:Y:S01]  /*57e0*/  @!PT LDS RZ, [RZ] ;  /* 0x00000000fffff984 */ /* 0x000fe20000000800 */
[----:B------:R-:W-:Y:S01]  /*57f0*/  @!PT LDS RZ, [RZ] ;  /* 0x00000000fffff984 */ /* 0x000fe20000000800 */
[----:B------:R-:W-:Y:S01]  /*5800*/  @!PT LDS RZ, [RZ] ;  /* 0x00000000fffff984 */ /* 0x000fe20000000800 */
[----:B------:R-:W-:Y:S01]  /*5810*/  @!PT LDS RZ, [RZ] ;  /* 0x00000000fffff984 */ /* 0x000fe20000000800 */
[----:B------:R2:W-:Y:S06]  /*5820*/  MEMBAR.ALL.CTA ;  /* 0x0000000000007992 */ /* 0x0005ec0000008000 */
[----:B--2---:R-:W2:Y:S01]  /*5830*/  FENCE.VIEW.ASYNC.S ;  /* 0x00000000000073c6 */ /* 0x004ea20000000000 */
[----:B------:R-:W-:Y:S05]  /*5840*/  WARPSYNC.ALL ;  /* 0x0000000000007948 */ /* 0x000fea0003800000 */
[----:B------:R-:W-:Y:S01]  /*5850*/  BSSY B0, `(.L_x_929) ;  /* 0x0000010000007945 */ /* 0x000fe20003800000 */
[----:B--2---:R-:W-:Y:S06]  /*5860*/  BAR.SYNC.DEFER_BLOCKING 0x1, 0x100 ;  /* 0x0044000000007b1d */ /* 0x004fec0000010000 */
[----:B------:R-:W-:Y:S05]  /*5870*/  @P1 BRA `(.L_x_930) ;  /* 0x0000000000341947 */ /* 0x000fea0003800000 */
[----:B------:R-:W-:Y:S01]  /*5880*/  R2UR UR6, R22 ;  /* 0x00000000160672ca */ /* 0x000fe200000e0000 */
[----:B------:R-:W-:Y:S01]  /*5890*/  UMOV UR5, 0x800 ;  /* 0x0000080000057882 */ /* 0x000fe20000000000 */
[----:B------:R-:W-:Y:S01]  /*58a0*/  R2UR UR7, R10 ;  /* 0x000000000a0772ca */ /* 0x000fe200000e0000 */
[----:B------:R-:W-:Y:S01]  /*58b0*/  UMOV UR8, 0x0 ;  /* 0x0000000000087882 */ /* 0x000fe20000000000 */
[----:B------:R-:W-:Y:S01]  /*58c0*/  PLOP3.LUT P0, PT, PT, PT, PT, 0x80, 0x0 ;  /* 0x000000000000781c */ /* 0x000fe20003f0f070 */
[----:B------:R-:W-:-:S12]  /*58d0*/  UMOV UR9, 0x14f00000 ;  /* 0x14f0000000097882 */ /* 0x000fd80000000000 */
.L_x_931:
[----:B------:R-:W-:Y:S01]  /*58e0*/  @P0 ELECT P2, URZ, PT ;  /* 0x00000000003f082f */ /* 0x000fe20003840000 */
[----:B------:R2:W-:-:S12]  /*58f0*/  UBLKRED.G.S.ADD.F32.RN [UR6], [UR4], UR5, desc[UR8] ;  /* 0x00000806040073bb */ /* 0x0005d800080a1405 */
[----:B------:R-:W-:Y:S02]  /*5900*/  @P2 PLOP3.LUT P0, PT, P2, PT, PT, 0x8, 0x0 ;  /* 0x000000000000281c */ /* 0x000fe4000170e170 */
[----:B------:R-:W-:-:S11]  /*5910*/  PLOP3.LUT P2, PT, PT, PT, PT, 0x8, 0x0 ;  /* 0x000000000000781c */ /* 0x000fd60003f4e170 */
[----:B--2---:R-:W-:Y:S05]  /*5920*/  @P0 BRA.U.ANY `(.L_x_931) ;  /* 0xfffffffd00ec0947 */ /* 0x004fea000393ffff */
[----:B------:R0:W-:Y:S01]  /*5930*/  UTMACMDFLUSH ;  /* 0x00000000000079b7 */ /* 0x0001e20000000000 */
[----:B------:R-:W-:-:S04]  /*5940*/  DEPBAR.LE SB0, 0x0 ;  /* 0x000080000000791a */ /* 0x000fc80000000000 */
.L_x_930:
[----:B------:R-:W-:Y:S05]  /*5950*/  BSYNC B0 ;  /* 0x0000000000007941 */ /* 0x000fea0003800000 */
.L_x_929:
[----:B------:R-:W-:Y:S01]  /*5960*/  NOP ;  /* 0x0000000000007918 */ /* 0x000fe20000000000 */
[----:B------:R-:W-:Y:S05]  /*5970*/  @P1 BRA `(.L_x_892) ;  /* 0x0000003400a81947 */ /* 0x000fea0003800000 */
[----:B------:R-:W-:Y:S01]  /*5980*/  IMAD.MOV.U32 R5, RZ, RZ, 0x1 ;  /* 0x00000001ff057424 */ /* 0x000fe200078e00ff */
        /* <DEDUP_REMOVED lines=8> */
[----:B012345:R-:W-:Y:S04]  /*5a10*/  CCTL.IVALL ;  /* 0x00000000ff00798f */ /* 0x03ffe80002000000 */
[----:B------:R2:W-:Y:S01]  /*5a20*/  REDG.E.ADD.S32.STRONG.GPU desc[UR38][R2.64], R5 ;  /* 0x000000050200798e */ /* 0x0005e2000c10e3a6 */
[----:B------:R-:W-:Y:S05]  /*5a30*/  BRA `(.L_x_892) ;  /* 0x0000003400787947 */ /* 0x000fea0003800000 */
.L_x_887:
        /* <DEDUP_REMOVED lines=21> */
.L_x_933:
        /* <DEDUP_REMOVED lines=13> */
.L_x_935:
[----:B------:R-:W-:-:S05]  /*5c60*/  ULDC UR4, c[0x0][0x8c4] ;  /* 0x0002310000047ab9 */ /* 0x000fca0000000800 */
.L_x_934:
        /* <DEDUP_REMOVED lines=37> */
.L_x_936:
        /* <DEDUP_REMOVED lines=20> */
[----:B------:R-:W-:-:S02]  /*6000*/  USEL UR13, UR5, URZ, !UP0 ;  /* 0x0000003f050d7287 */ /* 0x000fc4000c000000 */
[----:B------:R-:W-:Y:S01]  /*6010*/  UIADD3 UR8, UP0, UR6, UR14, URZ ;  /* 0x0000000e06087290 */ /* 0x000fe2000ff1e03f */
[----:B------:R-:W-:Y:S01]  /*6020*/  SHF.R.S32.HI R3, RZ, 0x7, R3 ;  /* 0x00000007ff037819 */ /* 0x000fe20000011403 */
[----:B------:R-:W-:Y:S01]  /*6030*/  UIADD3 UR5, UR15, UR9, URZ ;  /* 0x000000090f057290 */ /* 0x000fe2000fffe03f */
[----:B------:R-:W-:Y:S01]  /*6040*/  ULDC UR10, c[0x0][0x288] ;  /* 0x0000a200000a7ab9 */ /* 0x000fe20000000800 */
[----:B------:R-:W-:Y:S01]  /*6050*/  ULDC.64 UR16, c[0x0][0x2e0] ;  /* 0x0000b80000107ab9 */ /* 0x000fe20000000a00 */
[----:B------:R-:W-:Y:S01]  /*6060*/  UIMAD UR12, UR12, UR10, URZ ;  /* 0x0000000a0c0c72a4 */ /* 0x000fe2000f8e023f */
[----:B------:R-:W-:Y:S01]  /*6070*/  VIMNMX R3, R3, 0x1, !PT ;  /* 0x0000000103037848 */ /* 0x000fe20007fe0100 */
[----:B------:R-:W-:Y:S01]  /*6080*/  ULDC UR11, c[0x0][0x760] ;  /* 0x0001d800000b7ab9 */ /* 0x000fe20000000800 */
[----:B------:R-:W-:Y:S02]  /*6090*/  UIADD3.X UR9, UR7, UR5, URZ, UP0, !UPT ;  /* 0x0000000507097290 */ /* 0x000fe400087fe43f */
[----:B------:R-:W-:Y:S01]  /*60a0*/  UIMAD UR13, UR13, UR16, URZ ;  /* 0x000000100d0d72a4 */ /* 0x000fe2000f8e023f */
[----:B------:R-:W-:Y:S01]  /*60b0*/  LOP3.LUT R6, R3, 0x1, RZ, 0xc0, !PT ;  /* 0x0000000103067812 */ /* 0x000fe200078ec0ff */
[----:B------:R-:W-:-:S02]  /*60c0*/  UIMAD UR10, UR10, UR11, URZ ;  /* 0x0000000b0a0a72a4 */ /* 0x000fc4000f8e023f */
[----:B------:R-:W-:Y:S02]  /*60d0*/  UIADD3 UR11, UP0, UR12, UR19, URZ ;  /* 0x000000130c0b7290 */ /* 0x000fe4000ff1e03f */
[----:B------:R-:W-:Y:S01]  /*60e0*/  UIMAD UR13, UR18, UR17, UR13 ;  /* 0x00000011120d72a4 */ /* 0x000fe2000f8e020d */
[----:B-1----:R-:W-:Y:S01]  /*60f0*/  LOP3.LUT R0, R4, 0x1f, RZ, 0xc0, !PT ;  /* 0x0000001f04007812 */ /* 0x002fe200078ec0ff */
[----:B------:R-:W-:Y:S02]  /*6100*/  UIMAD.WIDE.U32 UR8, UR18, UR16, UR8 ;  /* 0x00000010120872a5 */ /* 0x000fe4000f8e0008 */
[----:B------:R-:W-:Y:S01]  /*6110*/  ULEA.HI.X.SX32 UR12, UR12, UR4, 0x1, UP0 ;  /* 0x000000040c0c7291 */ /* 0x000fe200080f0e3f */
[----:B------:R-:W-:Y:S01]  /*6120*/  ELECT P0, URZ, PT ;  /* 0x00000000003f782f */ /* 0x000fe20003800000 */
        /* <DEDUP_REMOVED lines=19> */
.L_x_962:
        /* <DEDUP_REMOVED lines=17> */
.L_x_940:
[----:B------:R-:W2:Y:S04]  /*6370*/  LDG.E.STRONG.GPU R5, desc[UR38][R2.64] ;  /* 0x0000002602057981 */ /* 0x000ea8000c1ef900 */
[----:B--2---:R-:W-:Y:S01]  /*6380*/  CCTL.IVALL ;  /* 0x00000000ff00798f */ /* 0x004fe20002000000 */
[----:B------:R-:W-:Y:S05]  /*6390*/  YIELD ;  /* 0x0000000000007946 */ /* 0x000fea0003800000 */
[----:B------:R-:W-:-:S13]  /*63a0*/  ISETP.NE.AND P3, PT, R5, UR24, PT ;  /* 0x0000001805007c0c */ /* 0x000fda000bf65270 */
[----:B------:R-:W-:Y:S05]  /*63b0*/  @P3 BRA `(.L_x_940) ;  /* 0xfffffffc00ec3947 */ /* 0x000fea000383ffff */
.L_x_939:
[----:B------:R-:W-:Y:S05]  /*63c0*/  BSYNC B0 ;  /* 0x0000000000007941 */ /* 0x000fea0003800000 */
.L_x_938:
[----:B------:R-:W-:-:S03]  /*63d0*/  UMOV UR22, 0xffffffff ;  /* 0xffffffff00167882 */ /* 0x000fc60000000000 */
[----:B------:R-:W-:Y:S05]  /*63e0*/  BRA.DIV UR22, `(.L_x_941) ;  /* 0x0000002e16a47947 */ /* 0x000fea000b800000 */
[----:B------:R-:W-:Y:S01]  /*63f0*/  NOP ;  /* 0x0000000000007918 */ /* 0x000fe20000000000 */
.L_x_1015:
        /* <DEDUP_REMOVED lines=19> */
.L_x_943:
[----:B------:R-:W-:Y:S05]  /*6530*/  BSYNC B0 ;  /* 0x0000000000007941 */ /* 0x000fea0003800000 */
.L_x_942:
        /* <DEDUP_REMOVED lines=13> */
.L_x_945:
[----:B------:R-:W-:Y:S05]  /*6610*/  BSYNC B0 ;  /* 0x0000000000007941 */ /* 0x000fea0003800000 */
.L_x_944:
[----:B------:R-:W-:Y:S06]  /*6620*/  BAR.ARV 0xa, 0xa0 ;  /* 0x0282800000007b1d */ /* 0x000fec0000002000 */
[----:B------:R-:W-:Y:S04]  /*6630*/  BSSY B0, `(.L_x_946) ;  /* 0x0000003000007945 */ /* 0x000fe80003800000 */
[----:B------:R-:W-:Y:S05]  /*6640*/  @!P0 BRA `(.L_x_947) ;  /* 0x0000000000048947 */ /* 0x000fea0003800000 */
[----:B------:R-:W-:-:S04]  /*6650*/  DEPBAR.LE SB0, 0x0 ;  /* 0x000080000000791a */ /* 0x000fc80000000000 */
.L_x_947:
[----:B------:R-:W-:Y:S05]  /*6660*/  BSYNC B0 ;  /* 0x0000000000007941 */ /* 0x000fea0003800000 */
.L_x_946:
        /* <DEDUP_REMOVED lines=19> */
.L_x_949:
[----:B------:R-:W-:Y:S05]  /*67a0*/  BSYNC B0 ;  /* 0x0000000000007941 */ /* 0x000fea0003800000 */
.L_x_948:
        /* <DEDUP_REMOVED lines=9> */
.L_x_952:
[----:B------:R-:W2:Y:S04]  /*6840*/  LDG.E.STRONG.GPU R5, desc[UR38][R2.64] ;  /* 0x0000002602057981 */ /* 0x000ea8000c1ef900 */
[----:B--2---:R-:W-:Y:S01]  /*6850*/  CCTL.IVALL ;  /* 0x00000000ff00798f */ /* 0x004fe20002000000 */
[----:B------:R-:W-:Y:S05]  /*6860*/  YIELD ;  /* 0x0000000000007946 */ /* 0x000fea0003800000 */
[----:B------:R-:W-:-:S13]  /*6870*/  ISETP.NE.AND P3, PT, R5, UR24, PT ;  /* 0x0000001805007c0c */ /* 0x000fda000bf65270 */
[----:B------:R-:W-:Y:S05]  /*6880*/  @P3 BRA `(.L_x_952) ;  /* 0xfffffffc00ec3947 */ /* 0x000fea000383ffff */
.L_x_951:
[----:B------:R-:W-:Y:S05]  /*6890*/  BSYNC B0 ;  /* 0x0000000000007941 */ /* 0x000fea0003800000 */
.L_x_950:
[----:B------:R-:W-:-:S03]  /*68a0*/  UMOV UR6, 0xffffffff ;  /* 0xffffffff00067882 */ /* 0x000fc60000000000 */
[----:B------:R-:W-:Y:S05]  /*68b0*/  BRA.DIV UR6, `(.L_x_953) ;  /* 0x0000002a068c7947 */ /* 0x000fea000b800000 */
[----:B------:R-:W-:Y:S01]  /*68c0*/  NOP ;  /* 0x0000000000007918 */ /* 0x000fe20000000000 */
.L_x_1018:
        /* <DEDUP_REMOVED lines=13> */
.L_x_955:
[----:B------:R-:W-:Y:S05]  /*69a0*/  BSYNC B0 ;  /* 0x0000000000007941 */ /* 0x000fea0003800000 */
.L_x_954:
        /* <DEDUP_REMOVED lines=13> */
.L_x_957:
[----:B------:R-:W-:Y:S05]  /*6a80*/  BSYNC B0 ;  /* 0x0000000000007941 */ /* 0x000fea0003800000 */
.L_x_956:
[----:B------:R-:W-:Y:S06]  /*6a90*/  BAR.ARV 0xa, 0xa0 ;  /* 0x0282800000007b1d */ /* 0x000fec0000002000 */
[----:B------:R-:W-:Y:S04]  /*6aa0*/  BSSY B0, `(.L_x_958) ;  /* 0x0000003000007945 */ /* 0x000fe80003800000 */
[----:B------:R-:W-:Y:S05]  /*6ab0*/  @!P0 BRA `(.L_x_959) ;  /* 0x0000000000048947 */ /* 0x000fea0003800000 */
[----:B------:R-:W-:-:S04]  /*6ac0*/  DEPBAR.LE SB0, 0x0 ;  /* 0x000080000000791a */ /* 0x000fc80000000000 */
.L_x_959:
[----:B------:R-:W-:Y:S05]  /*6ad0*/  BSYNC B0 ;  /* 0x0000000000007941 */ /* 0x000fea0003800000 */
.L_x_958:
        /* <DEDUP_REMOVED lines=19> */
.L_x_961:
[----:B------:R-:W-:Y:S05]  /*6c10*/  BSYNC B0 ;  /* 0x0000000000007941 */ /* 0x000fea0003800000 */
.L_x_960:
[----:B------:R-:W-:Y:S02]  /*6c20*/  UIADD3 UR4, UR4, 0x2, URZ ;  /* 0x0000000204047890 */ /* 0x000fe4000fffe03f */
[----:B------:R-:W-:Y:S01]  /*6c30*/  UIADD3 UR5, UR5, 0x1, URZ ;  /* 0x0000000105057890 */ /* 0x000fe2000fffe03f */
[----:B------:R-:W-:Y:S11]  /*6c40*/  @P2 BRA `(.L_x_962) ;  /* 0xfffffff400842947 */ /* 0x000ff6000383ffff */
.L_x_937:
        /* <DEDUP_REMOVED lines=13> */
.L_x_965:
[----:B------:R-:W2:Y:S04]  /*6d20*/  LDG.E.STRONG.GPU R0, desc[UR38][R2.64] ;  /* 0x0000002602007981 */ /* 0x000ea8000c1ef900 */
[----:B--2---:R-:W-:Y:S01]  /*6d30*/  CCTL.IVALL ;  /* 0x00000000ff00798f */ /* 0x004fe20002000000 */
[----:B------:R-:W-:Y:S05]  /*6d40*/  YIELD ;  /* 0x0000000000007946 */ /* 0x000fea0003800000 */
[----:B------:R-:W-:-:S13]  /*6d50*/  ISETP.NE.AND P1, PT, R0, UR24, PT ;  /* 0x0000001800007c0c */ /* 0x000fda000bf25270 */
[----:B------:R-:W-:Y:S05]  /*6d60*/  @P1 BRA `(.L_x_965) ;  /* 0xfffffffc00ec1947 */ /* 0x000fea000383ffff */
.L_x_964:
[----:B------:R-:W-:Y:S05]  /*6d70*/  BSYNC B0 ;  /* 0x0000000000007941 */ /* 0x000fea0003800000 */
.L_x_963:
[----:B------:R-:W-:-:S03]  /*6d80*/  UMOV UR5, 0xffffffff ;  /* 0xffffffff00057882 */ /* 0x000fc60000000000 */
[----:B------:R-:W-:Y:S05]  /*6d90*/  BRA.DIV UR5, `(.L_x_966) ;  /* 0x0000002605707947 */ /* 0x000fea000b800000 */
[----:B------:R-:W-:Y:S01]  /*6da0*/  NOP ;  /* 0x0000000000007918 */ /* 0x000fe20000000000 */
.L_x_1021:
        /* <DEDUP_REMOVED lines=22> */
.L_x_968:
[----:B------:R-:W-:Y:S05]  /*6f10*/  BSYNC B0 ;  /* 0x0000000000007941 */ /* 0x000fea0003800000 */
.L_x_967:
        /* <DEDUP_REMOVED lines=20> */
.L_x_970:
[----:B------:R-:W-:Y:S05]  /*7060*/  BSYNC B0 ;  /* 0x0000000000007941 */ /* 0x000fea0003800000 */
.L_x_969:
[----:B------:R-:W-:Y:S06]  /*7070*/  BAR.ARV 0xa, 0xa0 ;  /* 0x0282800000007b1d */ /* 0x000fec0000002000 */
[----:B------:R-:W-:Y:S04]  /*7080*/  BSSY B0, `(.L_x_971) ;  /* 0x0000003000007945 */ /* 0x000fe80003800000 */
[----:B------:R-:W-:Y:S05]  /*7090*/  @!P0 BRA `(.L_x_972) ;  /* 0x0000000000048947 */ /* 0x000fea0003800000 */
[----:B------:R-:W-:-:S04]  /*70a0*/  DEPBAR.LE SB0, 0x0 ;  /* 0x000080000000791a */ /* 0x000fc80000000000 */
.L_x_972:
[----:B------:R-:W-:Y:S05]  /*70b0*/  BSYNC B0 ;  /* 0x0000000000007941 */ /* 0x000fea0003800000 */
.L_x_971:
        /* <DEDUP_REMOVED lines=19> */
.L_x_932:
        /* <DEDUP_REMOVED lines=10> */
.L_x_973:
        /* <DEDUP_REMOVED lines=10> */
.L_x_975:
[----:B------:R-:W3:Y:S02]  /*7330*/  LDC R5, c[0x0][0x8c4] ;  /* 0x00023100ff057b82 */ /* 0x000ee40000000800 */
.L_x_974:
        /* <DEDUP_REMOVED lines=45> */
.L_x_977:
        /* <DEDUP_REMOVED lines=66> */
.L_x_1022:
        /* <DEDUP_REMOVED lines=9> */
.L_x_980:
        /* <DEDUP_REMOVED lines=63> */
.L_x_991:
[----:B------:R-:W-:-:S04]  /*7eb0*/  SHF.L.U32 R21, R10, 0x1f, RZ ;  /* 0x0000001f0a157819 */ /* 0x000fc800000006ff */
[----:B-1----:R-:W1:Y:S02]  /*7ec0*/  SYNCS.PHASECHK.TRANS64.TRYWAIT P1, [R12+URZ+0x30c40], R21 ;  /* 0x030c40150c0075a7 */ /* 0x002e64000802017f */
[----:B-12--5:R-:W-:Y:S05]  /*7ed0*/  @!P1 BRA `(.L_x_983) ;  /* 0x0000001400509947 */ /* 0x026fea0003800000 */
.L_x_1023:
[----:B------:R-:W-:Y:S05]  /*7ee0*/  @P0 BRA `(.L_x_984) ;  /* 0x0000000000140947 */ /* 0x000fea0003800000 */
[----:B------:R-:W-:Y:S01]  /*7ef0*/  ISETP.NE.AND P1, PT, R20, RZ, PT ;  /* 0x000000ff1400720c */ /* 0x000fe20003f25270 */
[----:B------:R-:W-:-:S04]  /*7f00*/  IMAD.MOV.U32 R3, RZ, RZ, 0x4200 ;  /* 0x00004200ff037424 */ /* 0x000fc800078e00ff */
[----:B------:R2:W-:Y:S08]  /*7f10*/  SYNCS.ARRIVE.TRANS64 RZ, [R12+URZ+0x30c30], R3 ;  /* 0x030c30030cff79a7 */ /* 0x0005f0000800003f */
[----:B------:R-:W-:Y:S05]  /*7f20*/  @!P1 BRA `(.L_x_984) ;  /* 0x0000000000049947 */ /* 0x000fea0003800000 */
[----:B------:R-:W-:Y:S01]  /*7f30*/  BPT.TRAP 0x1 ;  /* 0x000000040000795c */ /* 0x000fe20000300000 */
.L_x_984:
        /* <DEDUP_REMOVED lines=30> */
.L_x_1024:
[----:B------:R-:W-:Y:S05]  /*8120*/  @P0 BRA `(.L_x_986) ;  /* 0x0000000000140947 */ /* 0x000fea0003800000 */
[----:B------:R-:W-:Y:S01]  /*8130*/  ISETP.NE.AND P1, PT, R20, RZ, PT ;  /* 0x000000ff1400720c */ /* 0x000fe20003f25270 */
[----:B------:R-:W-:-:S04]  /*8140*/  IMAD.MOV.U32 R2, RZ, RZ, 0x4200 ;  /* 0x00004200ff027424 */ /* 0x000fc800078e00ff */
[----:B------:R3:W-:Y:S08]  /*8150*/  SYNCS.ARRIVE.TRANS64 RZ, [R12+URZ+0x30c18], R2 ;  /* 0x030c18020cff79a7 */ /* 0x0007f0000800003f */
[----:B------:R-:W-:Y:S05]  /*8160*/  @!P1 BRA `(.L_x_986) ;  /* 0x0000000000049947 */ /* 0x000fea0003800000 */
[----:B------:R-:W-:Y:S01]  /*8170*/  BPT.TRAP 0x1 ;  /* 0x000000040000795c */ /* 0x000fe20000300000 */
.L_x_986:
        /* <DEDUP_REMOVED lines=22> */
.L_x_1025:
        /* <DEDUP_REMOVED lines=9> */
.L_x_988:
        /* <DEDUP_REMOVED lines=24> */
.L_x_1027:
[----:B------:R-:W-:Y:S05]  /*84f0*/  @P0 BRA `(.L_x_990) ;  /* 0x0000000000140947 */ /* 0x000fea0003800000 */
[----:B------:R-:W-:Y:S01]  /*8500*/  ISETP.NE.AND P1, PT, R20, RZ, PT ;  /* 0x000000ff1400720c */ /* 0x000fe20003f25270 */
[----:B-1----:R-:W-:-:S04]  /*8510*/  IMAD.MOV.U32 R5, RZ, RZ, 0x4200 ;  /* 0x00004200ff057424 */ /* 0x002fc800078e00ff */
[----:B------:R2:W-:Y:S08]  /*8520*/  SYNCS.ARRIVE.TRANS64 RZ, [R12+URZ+0x30c10], R5 ;  /* 0x030c10050cff79a7 */ /* 0x0005f0000800003f */
[----:B------:R-:W-:Y:S05]  /*8530*/  @!P1 BRA `(.L_x_990) ;  /* 0x0000000000049947 */ /* 0x000fea0003800000 */
[----:B------:R-:W-:Y:S01]  /*8540*/  BPT.TRAP 0x1 ;  /* 0x000000040000795c */ /* 0x000fe20000300000 */
.L_x_990:
        /* <DEDUP_REMOVED lines=23> */
.L_x_982:
[----:B------:R-:W-:-:S13]  /*86c0*/  ISETP.NE.AND P1, PT, R18, RZ, PT ;  /* 0x000000ff1200720c */ /* 0x000fda0003f25270 */
[----:B------:R-:W-:Y:S05]  /*86d0*/  @!P1 BRA `(.L_x_981) ;  /* 0x0000000000f89947 */ /* 0x000fea0003800000 */
[----:B------:R-:W-:-:S04]  /*86e0*/  SHF.L.U32 R13, R10, 0x1f, RZ ;  /* 0x0000001f0a0d7819 */ /* 0x000fc800000006ff */
[----:B------:R-:W1:Y:S02]  /*86f0*/  SYNCS.PHASECHK.TRANS64.TRYWAIT P1, [R12+URZ+0x30c40], R13 ;  /* 0x030c400d0c0075a7 */ /* 0x000e64000802017f */
[----:B-1----:R-:W-:Y:S05]  /*8700*/  @!P1 BRA `(.L_x_992) ;  /* 0x0000000c00989947 */ /* 0x002fea0003800000 */
.L_x_1028:
[----:B------:R-:W-:Y:S05]  /*8710*/  @P0 BRA `(.L_x_993) ;  /* 0x0000000000140947 */ /* 0x000fea0003800000 */
[----:B------:R-:W-:Y:S01]  /*8720*/  ISETP.NE.AND P1, PT, R20, RZ, PT ;  /* 0x000000ff1400720c */ /* 0x000fe20003f25270 */
[----:B------:R-:W-:-:S04]  /*8730*/  IMAD.MOV.U32 R5, RZ, RZ, 0x4200 ;  /* 0x00004200ff057424 */ /* 0x000fc800078e00ff */
[----:B------:R2:W-:Y:S08]  /*8740*/  SYNCS.ARRIVE.TRANS64 RZ, [R12+URZ+0x30c30], R5 ;  /* 0x030c30050cff79a7 */ /* 0x0005f0000800003f */
[----:B------:R-:W-:Y:S05]  /*8750*/  @!P1 BRA `(.L_x_993) ;  /* 0x0000000000049947 */ /* 0x000fea0003800000 */
[----:B------:R-:W-:Y:S01]  /*8760*/  BPT.TRAP 0x1 ;  /* 0x000000040000795c */ /* 0x000fe20000300000 */
.L_x_993:
        /* <DEDUP_REMOVED lines=27> */
.L_x_1029:
[----:B------:R-:W-:Y:S05]  /*8920*/  @P0 BRA `(.L_x_995) ;  /* 0x0000000000140947 */ /* 0x000fea0003800000 */
[----:B------:R-:W-:Y:S01]  /*8930*/  ISETP.NE.AND P0, PT, R20, RZ, PT ;  /* 0x000000ff1400720c */ /* 0x000fe20003f05270 */
[----:B------:R-:W-:-:S04]  /*8940*/  IMAD.MOV.U32 R5, RZ, RZ, 0x4200 ;  /* 0x00004200ff057424 */ /* 0x000fc800078e00ff */
[----:B------:R3:W-:Y:S08]  /*8950*/  SYNCS.ARRIVE.TRANS64 RZ, [R12+URZ+0x30c18], R5 ;  /* 0x030c18050cff79a7 */ /* 0x0007f0000800003f */
[----:B------:R-:W-:Y:S05]  /*8960*/  @!P0 BRA `(.L_x_995) ;  /* 0x0000000000048947 */ /* 0x000fea0003800000 */
[----:B------:R-:W-:Y:S01]  /*8970*/  BPT.TRAP 0x1 ;  /* 0x000000040000795c */ /* 0x000fe20000300000 */
.L_x_995:
        /* <DEDUP_REMOVED lines=20> */
.L_x_981:
[----:B------:R-:W3:Y:S01]  /*8ac0*/  S2R R2, SR_TID.X ;  /* 0x0000000000027919 */ /* 0x000ee20000002100 */
[----:B-12--5:R-:W-:Y:S01]  /*8ad0*/  IMAD R13, R0, 0x8, R12 ;  /* 0x00000008000d7824 */ /* 0x026fe200078e020c */
[----:B---3--:R-:W-:Y:S02]  /*8ae0*/  LOP3.LUT R3, R2, 0x7f, RZ, 0xc0, !PT ;  /* 0x0000007f02037812 */ /* 0x008fe400078ec0ff */
[----:B------:R-:W-:Y:S02]  /*8af0*/  SHF.L.U32 R2, R10, 0x1f, RZ ;  /* 0x0000001f0a027819 */ /* 0x000fe400000006ff */
[----:B------:R-:W-:Y:S02]  /*8b00*/  ISETP.NE.AND P1, PT, R3, RZ, PT ;  /* 0x000000ff0300720c */ /* 0x000fe40003f25270 */
[----:B------:R-:W1:Y:S02]  /*8b10*/  SYNCS.PHASECHK.TRANS64.TRYWAIT P0, [R13+URZ+0x30c40], R2 ;  /* 0x030c40020d0075a7 */ /* 0x000e64000800017f */
[----:B-1----:R-:W-:Y:S09]  /*8b20*/  @!P0 BRA `(.L_x_996) ;  /* 0x0000000800b88947 */ /* 0x002ff20003800000 */
.L_x_1030:
[----:B------:R-:W-:Y:S05]  /*8b30*/  @P1 BRA `(.L_x_997) ;  /* 0x0000000000181947 */ /* 0x000fea0003800000 */
[----:B------:R-:W2:Y:S01]  /*8b40*/  S2R R3, SR_TID.X ;  /* 0x0000000000037919 */ /* 0x000ea20000002100 */
[----:B-1----:R-:W-:-:S04]  /*8b50*/  IMAD.MOV.U32 R2, RZ, RZ, 0x4200 ;  /* 0x00004200ff027424 */ /* 0x002fc800078e00ff */
[----:B------:R3:W-:Y:S01]  /*8b60*/  SYNCS.ARRIVE.TRANS64 RZ, [R13+URZ+0x30c30], R2 ;  /* 0x030c30020dff79a7 */ /* 0x0007e2000800003f */
[----:B--2---:R-:W-:-:S13]  /*8b70*/  LOP3.LUT P0, RZ, R3, 0x1f, RZ, 0xc0, !PT ;  /* 0x0000001f03ff7812 */ /* 0x004fda000780c0ff */
[----:B---3--:R-:W-:Y:S05]  /*8b80*/  @!P0 BRA `(.L_x_997) ;  /* 0x0000000000048947 */ /* 0x008fea0003800000 */
[----:B------:R-:W-:Y:S01]  /*8b90*/  BPT.TRAP 0x1 ;  /* 0x000000040000795c */ /* 0x000fe20000300000 */
.L_x_997:
        /* <DEDUP_REMOVED lines=34> */
.L_x_978:
[----:B------:R-:W-:Y:S05]  /*8dc0*/  BSYNC B0 ;  /* 0x0000000000007941 */ /* 0x000fea0003800000 */
.L_x_976:
[----:B------:R-:W-:-:S03]  /*8dd0*/  UMOV UR6, 0xffffffff ;  /* 0xffffffff00067882 */ /* 0x000fc60000000000 */
[----:B------:R-:W-:Y:S05]  /*8de0*/  BRA.DIV UR6, `(.L_x_998) ;  /* 0x0000000a061c7947 */ /* 0x000fea000b800000 */
[----:B------:R-:W-:-:S13]  /*8df0*/  ELECT P0, URZ, PT ;  /* 0x00000000003f782f */ /* 0x000fda0003800000 */
.L_x_1033:
[----:B------:R-:W-:Y:S05]  /*8e00*/  @!P0 BRA `(.L_x_892) ;  /* 0x0000000000848947 */ /* 0x000fea0003800000 */
[----:B------:R-:W3:Y:S02]  /*8e10*/  LDL.LU R2, [R1+0x10] ;  /* 0x0000100001027983 */ /* 0x000ee40000300800 */
[----:B---3--:R-:W-:-:S04]  /*8e20*/  LOP3.LUT R2, R2, 0x2, RZ, 0xfc, !PT ;  /* 0x0000000202027812 */ /* 0x008fc800078efcff */
[----:B------:R-:W-:-:S13]  /*8e30*/  ISETP.NE.AND P0, PT, R2, 0x3, PT ;  /* 0x000000030200780c */ /* 0x000fda0003f05270 */
[----:B------:R-:W-:Y:S05]  /*8e40*/  @!P0 BRA `(.L_x_999) ;  /* 0x0000000000048947 */ /* 0x000fea0003800000 */
[----:B--2---:R-:W-:Y:S01]  /*8e50*/  BPT.TRAP 0x1 ;  /* 0x000000040000795c */ /* 0x004fe20000300000 */
.L_x_999:
        /* <DEDUP_REMOVED lines=15> */
.L_x_1034:
[----:B------:R-:W3:Y:S02]  /*8f50*/  SYNCS.PHASECHK.TRANS64.TRYWAIT P1, [R11+URZ], R2 ;  /* 0x000000020b0075a7 */ /* 0x000ee4000802017f */
[----:B---3--:R-:W-:Y:S05]  /*8f60*/  @!P1 BRA `(.L_x_1001) ;  /* 0x0000000400f49947 */ /* 0x008fea0003800000 */
.L_x_1035:
[----:B------:R-:W-:Y:S05]  /*8f70*/  @!P0 BRA `(.L_x_1002) ;  /* 0x0000000000048947 */ /* 0x000fea0003800000 */
[----:B--2---:R-:W-:Y:S01]  /*8f80*/  BPT.TRAP 0x1 ;  /* 0x000000040000795c */ /* 0x004fe20000300000 */
.L_x_1002:
[----:B------:R-:W-:-:S04]  /*8f90*/  VIADD R0, R6, 0x30c40 ;  /* 0x00030c4006007836 */ /* 0x000fc80000000000 */
[----:B------:R-:W-:-:S04]  /*8fa0*/  IMAD R9, R9, 0x8, R0 ;  /* 0x0000000809097824 */ /* 0x000fc800078e0200 */
[----:B------:R-:W4:Y:S02]  /*8fb0*/  SYNCS.PHASECHK.TRANS64.TRYWAIT P0, [R9+URZ], R4 ;  /* 0x00000004090075a7 */ /* 0x000f24000800017f */
[----:B----4-:R-:W-:Y:S05]  /*8fc0*/  @!P0 BRA `(.L_x_1003) ;  /* 0x0000000400f08947 */ /* 0x010fea0003800000 */
.L_x_1036:
[----:B------:R-:W-:-:S07]  /*8fd0*/  IMAD R3, R3, 0x8, R0 ;  /* 0x0000000803037824 */ /* 0x000fce00078e0200 */
.L_x_1004:
[----:B------:R1:W1:Y:S02]  /*8fe0*/  SYNCS.PHASECHK.TRANS64.TRYWAIT P0, [R3+URZ], R2 ;  /* 0x00000002030075a7 */ /* 0x000264000800017f */
[----:B-1----:R-:W-:Y:S05]  /*8ff0*/  @!P0 NANOSLEEP.SYNCS 0x989680 ;  /* 0x009896800000895d */ /* 0x002fea0003900000 */
[----:B------:R-:W1:Y:S02]  /*9000*/  @!P0 SYNCS.PHASECHK.TRANS64 P0, [R3+URZ], R2 ;  /* 0x00000002030085a7 */ /* 0x000e64000800007f */
[----:B-1----:R-:W-:Y:S05]  /*9010*/  @!P0 BRA `(.L_x_1004) ;  /* 0xfffffffc00f08947 */ /* 0x002fea000383ffff */
.L_x_892:
[----:B--2---:R-:W-:Y:S05]  /*9020*/  BSYNC B6 ;  /* 0x0000000000067941 */ /* 0x004fea0003800000 */
.L_x_886:
[----:B------:R-:W-:Y:S05]  /*9030*/  EXIT ;  /* 0x000000000000794d */ /* 0x000fea0003800000 */
.L_x_902:
[----:B------:R-:W-:Y:S02]  /*9040*/  IMAD.MOV.U32 R12, RZ, RZ, RZ ;  /* 0x000000ffff0c7224 */ /* 0x000fe400078e00ff */
[----:B------:R-:W-:Y:S02]  /*9050*/  IMAD.MOV.U32 R11, RZ, RZ, 0x1f ;  /* 0x0000001fff0b7424 */ /* 0x000fe400078e00ff */
[----:B------:R-:W-:-:S07]  /*9060*/  IMAD.MOV.U32 R15, RZ, RZ, -0x1 ;  /* 0xffffffffff0f7424 */ /* 0x000fce00078e00ff */
[----:B------:R-:W-:Y:S05]  /*9070*/  WARPSYNC.COLLECTIVE R15, `(.L_x_1005) ;  /* 0x000000000f087348 */ /* 0x000fea0003c00000 */
[----:B------:R1:W2:Y:S02]  /*9080*/  SHFL.IDX P6, R14, R13, R12, R11 ;  /* 0x0000000c0d0e7389 */ /* 0x0002a400000c000b */
[----:B-12---:R-:W-:Y:S01]  /*9090*/  ENDCOLLECTIVE ;  /* 0x000000000000791b */ /* 0x006fe20003800000 */
.L_x_1005:
[----:B------:R-:W-:Y:S05]  /*90a0*/  BRA `(.L_x_1006) ;  /* 0xffffff8000307947 */ /* 0x000fea000383ffff */
.L_x_904:
[----:B--2---:R2:W3:Y:S02]  /*90b0*/  SYNCS.PHASECHK.TRANS64.TRYWAIT P0, [R226+URZ+0x30c00], R15 ;  /* 0x030c000fe20075a7 */ /* 0x0044e4000800017f */
[----:B---3--:R-:W-:Y:S05]  /*90c0*/  @!P0 NANOSLEEP.SYNCS 0x989680 ;  /* 0x009896800000895d */ /* 0x008fea0003900000 */
[----:B------:R-:W3:Y:S02]  /*90d0*/  @!P0 SYNCS.PHASECHK.TRANS64 P0, [R226+URZ+0x30c00], R15 ;  /* 0x030c000fe20085a7 */ /* 0x000ee4000800007f */
[----:B---3--:R-:W-:Y:S05]  /*90e0*/  @!P0 BRA `(.L_x_904) ;  /* 0xfffffffc00f08947 */ /* 0x008fea000383ffff */
[----:B------:R-:W-:Y:S05]  /*90f0*/  BRA `(.L_x_903) ;  /* 0xffffff8000947947 */ /* 0x000fea000383ffff */
.L_x_908:
[----:B--2---:R2:W3:Y:S02]  /*9100*/  SYNCS.PHASECHK.TRANS64.TRYWAIT P1, [R9+URZ+0x30c10], R12 ;  /* 0x030c100c090075a7 */ /* 0x0044e4000802017f */
[----:B---3--:R-:W-:Y:S05]  /*9110*/  @!P1 NANOSLEEP.SYNCS 0x989680 ;  /* 0x009896800000995d */ /* 0x008fea0003900000 */
[----:B------:R-:W3:Y:S02]  /*9120*/  @!P1 SYNCS.PHASECHK.TRANS64 P1, [R9+URZ+0x30c10], R12 ;  /* 0x030c100c090095a7 */ /* 0x000ee4000802007f */
[----:B---3--:R-:W-:Y:S05]  /*9130*/  @!P1 BRA `(.L_x_908) ;  /* 0xfffffffc00f09947 */ /* 0x008fea000383ffff */
[----:B------:R-:W-:Y:S05]  /*9140*/  BRA `(.L_x_907) ;  /* 0xffffff8800687947 */ /* 0x000fea000383ffff */
.L_x_912:
[----:B------:R1:W1:Y:S02]  /*9150*/  SYNCS.PHASECHK.TRANS64.TRYWAIT P1, [R9+URZ+0x30c30], R12 ;  /* 0x030c300c090075a7 */ /* 0x000264000802017f */
[----:B-1----:R-:W-:Y:S05]  /*9160*/  @!P1 NANOSLEEP.SYNCS 0x989680 ;  /* 0x009896800000995d */ /* 0x002fea0003900000 */
[----:B------:R-:W1:Y:S02]  /*9170*/  @!P1 SYNCS.PHASECHK.TRANS64 P1, [R9+URZ+0x30c30], R12 ;  /* 0x030c300c090095a7 */ /* 0x000e64000802007f */
[----:B-1----:R-:W-:Y:S05]  /*9180*/  @!P1 BRA `(.L_x_912) ;  /* 0xfffffffc00f09947 */ /* 0x002fea000383ffff */
[----:B------:R-:W-:Y:S05]  /*9190*/  BRA `(.L_x_911) ;  /* 0xffffff8c00787947 */ /* 0x000fea000383ffff */
.L_x_919:
[----:B------:R-:W-:Y:S01]  /*91a0*/  BSSY B0, `(.L_x_1007) ;  /* 0x0000005000007945 */ /* 0x000fe20003800000 */
[----:B------:R-:W-:-:S07]  /*91b0*/  IMAD.MOV.U32 R15, RZ, RZ, -0x1 ;  /* 0xffffffffff0f7424 */ /* 0x000fce00078e00ff */
[----:B------:R-:W-:Y:S05]  /*91c0*/  WARPSYNC.COLLECTIVE R15, `(.L_x_1008) ;  /* 0x000000000f087348 */ /* 0x000fea0003c00000 */
[----:B------:R-:W-:Y:S01]  /*91d0*/  NOP ;  /* 0x0000000000007918 */ /* 0x000fe20000000000 */
[----:B------:R-:W-:Y:S01]  /*91e0*/  ENDCOLLECTIVE ;  /* 0x000000000000791b */ /* 0x000fe20003800000 */
.L_x_1008:
[----:B------:R-:W-:Y:S05]  /*91f0*/  BSYNC B0 ;  /* 0x0000000000007941 */ /* 0x000fea0003800000 */
.L_x_1007:
[----:B------:R-:W-:Y:S05]  /*9200*/  BRA `(.L_x_1009) ;  /* 0xffffffc0007c7947 */ /* 0x000fea000383ffff */
.L_x_928:
[----:B------:R-:W-:Y:S01]  /*9210*/  BSSY B0, `(.L_x_1010) ;  /* 0x0000005000007945 */ /* 0x000fe20003800000 */
[----:B------:R-:W-:-:S07]  /*9220*/  IMAD.MOV.U32 R15, RZ, RZ, -0x1 ;  /* 0xffffffffff0f7424 */ /* 0x000fce00078e00ff */
[----:B-1----:R-:W-:Y:S05]  /*9230*/  WARPSYNC.COLLECTIVE R15, `(.L_x_1011) ;  /* 0x000000000f087348 */ /* 0x002fea0003c00000 */
[----:B------:R-:W-:Y:S01]  /*9240*/  NOP ;  /* 0x0000000000007918 */ /* 0x000fe20000000000 */
[----:B-1----:R-:W-:Y:S01]  /*9250*/  ENDCOLLECTIVE ;  /* 0x000000000000791b */ /* 0x002fe20003800000 */
.L_x_1011:
[----:B------:R-:W-:Y:S05]  /*9260*/  BSYNC B0 ;  /* 0x0000000000007941 */ /* 0x000fea0003800000 */
.L_x_1010:
[----:B------:R-:W-:Y:S05]  /*9270*/  BRA `(.L_x_1012) ;  /* 0xffffffc400587947 */ /* 0x000fea000383ffff */
.L_x_941:
[----:B------:R-:W-:Y:S01]  /*9280*/  BSSY B0, `(.L_x_1013) ;  /* 0x0000005000007945 */ /* 0x000fe20003800000 */
[----:B------:R-:W-:-:S07]  /*9290*/  IMAD.MOV.U32 R15, RZ, RZ, -0x1 ;  /* 0xffffffffff0f7424 */ /* 0x000fce00078e00ff */
[----:B------:R-:W-:Y:S05]  /*92a0*/  WARPSYNC.COLLECTIVE R15, `(.L_x_1014) ;  /* 0x000000000f087348 */ /* 0x000fea0003c00000 */
[----:B------:R-:W-:Y:S01]  /*92b0*/  NOP ;  /* 0x0000000000007918 */ /* 0x000fe20000000000 */
[----:B------:R-:W-:Y:S01]  /*92c0*/  ENDCOLLECTIVE ;  /* 0x000000000000791b */ /* 0x000fe20003800000 */
.L_x_1014:
[----:B------:R-:W-:Y:S05]  /*92d0*/  BSYNC B0 ;  /* 0x0000000000007941 */ /* 0x000fea0003800000 */
.L_x_1013:
[----:B------:R-:W-:Y:S05]  /*92e0*/  BRA `(.L_x_1015) ;  /* 0xffffffd000447947 */ /* 0x000fea000383ffff */
.L_x_953:
[----:B------:R-:W-:Y:S01]  /*92f0*/  BSSY B0, `(.L_x_1016) ;  /* 0x0000005000007945 */ /* 0x000fe20003800000 */
[----:B------:R-:W-:-:S07]  /*9300*/  IMAD.MOV.U32 R15, RZ, RZ, -0x1 ;  /* 0xffffffffff0f7424 */ /* 0x000fce00078e00ff */
[----:B------:R-:W-:Y:S05]  /*9310*/  WARPSYNC.COLLECTIVE R15, `(.L_x_1017) ;  /* 0x000000000f087348 */ /* 0x000fea0003c00000 */
[----:B------:R-:W-:Y:S01]  /*9320*/  NOP ;  /* 0x0000000000007918 */ /* 0x000fe20000000000 */
[----:B------:R-:W-:Y:S01]  /*9330*/  ENDCOLLECTIVE ;  /* 0x000000000000791b */ /* 0x000fe20003800000 */
.L_x_1017:
[----:B------:R-:W-:Y:S05]  /*9340*/  BSYNC B0 ;  /* 0x0000000000007941 */ /* 0x000fea0003800000 */
.L_x_1016:
[----:B------:R-:W-:Y:S05]  /*9350*/  BRA `(.L_x_1018) ;  /* 0xffffffd4005c7947 */ /* 0x000fea000383ffff */
.L_x_966:
[----:B------:R-:W-:Y:S01]  /*9360*/  BSSY B0, `(.L_x_1019) ;  /* 0x0000005000007945 */ /* 0x000fe20003800000 */
[----:B------:R-:W-:-:S07]  /*9370*/  IMAD.MOV.U32 R15, RZ, RZ, -0x1 ;  /* 0xffffffffff0f7424 */ /* 0x000fce00078e00ff */
[----:B------:R-:W-:Y:S05]  /*9380*/  WARPSYNC.COLLECTIVE R15, `(.L_x_1020) ;  /* 0x000000000f087348 */ /* 0x000fea0003c00000 */
[----:B------:R-:W-:Y:S01]  /*9390*/  NOP ;  /* 0x0000000000007918 */ /* 0x000fe20000000000 */
[----:B------:R-:W-:Y:S01]  /*93a0*/  ENDCOLLECTIVE ;  /* 0x000000000000791b */ /* 0x000fe20003800000 */
.L_x_1020:
[----:B------:R-:W-:Y:S05]  /*93b0*/  BSYNC B0 ;  /* 0x0000000000007941 */ /* 0x000fea0003800000 */
.L_x_1019:
[----:B------:R-:W-:Y:S05]  /*93c0*/  BRA `(.L_x_1021) ;  /* 0xffffffd800787947 */ /* 0x000fea000383ffff */
.L_x_979:
[----:B-1----:R1:W2:Y:S02]  /*93d0*/  SYNCS.PHASECHK.TRANS64.TRYWAIT P1, [R12+URZ+0x30c20], R3 ;  /* 0x030c20030c0075a7 */ /* 0x0022a4000802017f */
[----:B--2---:R-:W-:Y:S05]  /*93e0*/  @!P1 NANOSLEEP.SYNCS 0x989680 ;  /* 0x009896800000995d */ /* 0x004fea0003900000 */
[----:B------:R-:W2:Y:S02]  /*93f0*/  @!P1 SYNCS.PHASECHK.TRANS64 P1, [R12+URZ+0x30c20], R3 ;  /* 0x030c20030c0095a7 */ /* 0x000ea4000802007f */
[----:B--2---:R-:W-:Y:S05]  /*9400*/  @!P1 BRA `(.L_x_979) ;  /* 0xfffffffc00f09947 */ /* 0x004fea000383ffff */
[----:B------:R-:W-:Y:S05]  /*9410*/  BRA `(.L_x_1022) ;  /* 0xffffffe400847947 */ /* 0x000fea000383ffff */
.L_x_983:
[----:B-1----:R1:W2:Y:S02]  /*9420*/  SYNCS.PHASECHK.TRANS64.TRYWAIT P1, [R12+URZ+0x30c40], R21 ;  /* 0x030c40150c0075a7 */ /* 0x0022a4000802017f */
[----:B--2---:R-:W-:Y:S05]  /*9430*/  @!P1 NANOSLEEP.SYNCS 0x989680 ;  /* 0x009896800000995d */ /* 0x004fea0003900000 */
[----:B------:R-:W2:Y:S02]  /*9440*/  @!P1 SYNCS.PHASECHK.TRANS64 P1, [R12+URZ+0x30c40], R21 ;  /* 0x030c40150c0095a7 */ /* 0x000ea4000802007f */
[----:B--2---:R-:W-:Y:S05]  /*9450*/  @!P1 BRA `(.L_x_983) ;  /* 0xfffffffc00f09947 */ /* 0x004fea000383ffff */
[----:B------:R-:W-:Y:S05]  /*9460*/  BRA `(.L_x_1023) ;  /* 0xffffffe8009c7947 */ /* 0x000fea000383ffff */
.L_x_985:
[----:B--2---:R2:W3:Y:S02]  /*9470*/  SYNCS.PHASECHK.TRANS64.TRYWAIT P1, [R12+URZ+0x30c28], R21 ;  /* 0x030c28150c0075a7 */ /* 0x0044e4000802017f */
[----:B---3--:R-:W-:Y:S05]  /*9480*/  @!P1 NANOSLEEP.SYNCS 0x989680 ;  /* 0x009896800000995d */ /* 0x008fea0003900000 */
[----:B------:R-:W3:Y:S02]  /*9490*/  @!P1 SYNCS.PHASECHK.TRANS64 P1, [R12+URZ+0x30c28], R21 ;  /* 0x030c28150c0095a7 */ /* 0x000ee4000802007f */
[----:B---3--:R-:W-:Y:S05]  /*94a0*/  @!P1 BRA `(.L_x_985) ;  /* 0xfffffffc00f09947 */ /* 0x008fea000383ffff */
[----:B------:R-:W-:Y:S05]  /*94b0*/  BRA `(.L_x_1024) ;  /* 0xffffffec00187947 */ /* 0x000fea000383ffff */
.L_x_987:
[----:B---3--:R3:W4:Y:S02]  /*94c0*/  SYNCS.PHASECHK.TRANS64.TRYWAIT P1, [R12+URZ+0x30c48], R21 ;  /* 0x030c48150c0075a7 */ /* 0x008724000802017f */
[----:B----4-:R-:W-:Y:S05]  /*94d0*/  @!P1 NANOSLEEP.SYNCS 0x989680 ;  /* 0x009896800000995d */ /* 0x010fea0003900000 */
[----:B------:R-:W4:Y:S02]  /*94e0*/  @!P1 SYNCS.PHASECHK.TRANS64 P1, [R12+URZ+0x30c48], R21 ;  /* 0x030c48150c0095a7 */ /* 0x000f24000802007f */
[----:B----4-:R-:W-:Y:S05]  /*94f0*/  @!P1 BRA `(.L_x_987) ;  /* 0xfffffffc00f09947 */ /* 0x010fea000383ffff */
[----:B------:R-:W-:Y:S05]  /*9500*/  BRA `(.L_x_1025) ;  /* 0xffffffec00747947 */ /* 0x000fea000383ffff */
.L_x_989:
[----:B------:R-:W-:-:S07]  /*9510*/  SHF.L.U32 R5, R10, 0x1f, RZ ;  /* 0x0000001f0a057819 */ /* 0x000fce00000006ff */
.L_x_1026:
[----:B-1----:R1:W2:Y:S02]  /*9520*/  SYNCS.PHASECHK.TRANS64.TRYWAIT P1, [R12+URZ+0x30c20], R5 ;  /* 0x030c20050c0075a7 */ /* 0x0022a4000802017f */
[----:B--2---:R-:W-:Y:S05]  /*9530*/  @!P1 NANOSLEEP.SYNCS 0x989680 ;  /* 0x009896800000995d */ /* 0x004fea0003900000 */
[----:B------:R-:W2:Y:S02]  /*9540*/  @!P1 SYNCS.PHASECHK.TRANS64 P1, [R12+URZ+0x30c20], R5 ;  /* 0x030c20050c0095a7 */ /* 0x000ea4000802007f */
[----:B--2---:R-:W-:Y:S05]  /*9550*/  @!P1 BRA `(.L_x_1026) ;  /* 0xfffffffc00f09947 */ /* 0x004fea000383ffff */
[----:B------:R-:W-:Y:S05]  /*9560*/  BRA `(.L_x_1027) ;  /* 0xffffffec00e07947 */ /* 0x000fea000383ffff */
.L_x_992:
[----:B-1----:R1:W2:Y:S02]  /*9570*/  SYNCS.PHASECHK.TRANS64.TRYWAIT P1, [R12+URZ+0x30c40], R13 ;  /* 0x030c400d0c0075a7 */ /* 0x0022a4000802017f */
[----:B--2---:R-:W-:Y:S05]  /*9580*/  @!P1 NANOSLEEP.SYNCS 0x989680 ;  /* 0x009896800000995d */ /* 0x004fea0003900000 */
[----:B------:R-:W2:Y:S02]  /*9590*/  @!P1 SYNCS.PHASECHK.TRANS64 P1, [R12+URZ+0x30c40], R13 ;  /* 0x030c400d0c0095a7 */ /* 0x000ea4000802007f */
[----:B--2---:R-:W-:Y:S05]  /*95a0*/  @!P1 BRA `(.L_x_992) ;  /* 0xfffffffc00f09947 */ /* 0x004fea000383ffff */
[----:B------:R-:W-:Y:S05]  /*95b0*/  BRA `(.L_x_1028) ;  /* 0xfffffff000547947 */ /* 0x000fea000383ffff */
.L_x_994:
[----:B--2---:R2:W3:Y:S02]  /*95c0*/  SYNCS.PHASECHK.TRANS64.TRYWAIT P1, [R12+URZ+0x30c28], R13 ;  /* 0x030c280d0c0075a7 */ /* 0x0044e4000802017f */
[----:B---3--:R-:W-:Y:S05]  /*95d0*/  @!P1 NANOSLEEP.SYNCS 0x989680 ;  /* 0x009896800000995d */ /* 0x008fea0003900000 */
[----:B------:R-:W3:Y:S02]  /*95e0*/  @!P1 SYNCS.PHASECHK.TRANS64 P1, [R12+URZ+0x30c28], R13 ;  /* 0x030c280d0c0095a7 */ /* 0x000ee4000802007f */
[----:B---3--:R-:W-:Y:S05]  /*95f0*/  @!P1 BRA `(.L_x_994) ;  /* 0xfffffffc00f09947 */ /* 0x008fea000383ffff */
[----:B------:R-:W-:Y:S05]  /*9600*/  BRA `(.L_x_1029) ;  /* 0xfffffff000c47947 */ /* 0x000fea000383ffff */
.L_x_996:
[----:B-1----:R1:W2:Y:S02]  /*9610*/  SYNCS.PHASECHK.TRANS64.TRYWAIT P0, [R13+URZ+0x30c40], R2 ;  /* 0x030c40020d0075a7 */ /* 0x0022a4000800017f */
[----:B--2---:R-:W-:Y:S05]  /*9620*/  @!P0 NANOSLEEP.SYNCS 0x989680 ;  /* 0x009896800000895d */ /* 0x004fea0003900000 */
[----:B------:R-:W2:Y:S02]  /*9630*/  @!P0 SYNCS.PHASECHK.TRANS64 P0, [R13+URZ+0x30c40], R2 ;  /* 0x030c40020d0085a7 */ /* 0x000ea4000800007f */
[----:B--2---:R-:W-:Y:S05]  /*9640*/  @!P0 BRA `(.L_x_996) ;  /* 0xfffffffc00f08947 */ /* 0x004fea000383ffff */
[----:B------:R-:W-:Y:S05]  /*9650*/  BRA `(.L_x_1030) ;  /* 0xfffffff400347947 */ /* 0x000fea000383ffff */
.L_x_998:
[----:B------:R-:W-:Y:S01]  /*9660*/  BSSY B0, `(.L_x_1031) ;  /* 0x0000006000007945 */ /* 0x000fe20003800000 */
[----:B------:R-:W-:-:S07]  /*9670*/  IMAD.MOV.U32 R15, RZ, RZ, -0x1 ;  /* 0xffffffffff0f7424 */ /* 0x000fce00078e00ff */
[----:B--2---:R-:W-:Y:S05]  /*9680*/  WARPSYNC.COLLECTIVE R15, `(.L_x_1032) ;  /* 0x000000000f0c7348 */ /* 0x004fea0003c00000 */
[----:B------:R-:W-:Y:S02]  /*9690*/  ELECT P6, UR62, PT ;  /* 0x00000000003e782f */ /* 0x000fe400038c0000 */
[----:B------:R-:W-:Y:S01]  /*96a0*/  MOV R14, UR62 ;  /* 0x0000003e000e7c02 */ /* 0x000fe20008000f00 */
[----:B--2---:R-:W-:Y:S10]  /*96b0*/  ENDCOLLECTIVE ;  /* 0x000000000000791b */ /* 0x004ff40003800000 */
.L_x_1032:
[----:B------:R-:W-:Y:S05]  /*96c0*/  BSYNC B0 ;  /* 0x0000000000007941 */ /* 0x000fea0003800000 */
.L_x_1031:
[----:B------:R-:W-:Y:S01]  /*96d0*/  PLOP3.LUT P0, PT, P6, PT, PT, 0x80, 0x0 ;  /* 0x000000000000781c */ /* 0x000fe2000370f070 */
[----:B------:R-:W-:-:S12]  /*96e0*/  BRA `(.L_x_1033) ;  /* 0xfffffff400c47947 */ /* 0x000fd8000383ffff */
.L_x_1000:
[----:B-1----:R1:W3:Y:S02]  /*96f0*/  SYNCS.PHASECHK.TRANS64.TRYWAIT P1, [R7+URZ], R4 ;  /* 0x00000004070075a7 */ /* 0x0022e4000802017f */
[----:B---3--:R-:W-:Y:S05]  /*9700*/  @!P1 NANOSLEEP.SYNCS 0x989680 ;  /* 0x009896800000995d */ /* 0x008fea0003900000 */
[----:B------:R-:W3:Y:S02]  /*9710*/  @!P1 SYNCS.PHASECHK.TRANS64 P1, [R7+URZ], R4 ;  /* 0x00000004070095a7 */ /* 0x000ee4000802007f */
[----:B---3--:R-:W-:Y:S05]  /*9720*/  @!P1 BRA `(.L_x_1000) ;  /* 0xfffffffc00f09947 */ /* 0x008fea000383ffff */
[----:B------:R-:W-:Y:S05]  /*9730*/  BRA `(.L_x_1034) ;  /* 0xfffffff800047947 */ /* 0x000fea000383ffff */
.L_x_1001:
[----:B---3--:R3:W4:Y:S02]  /*9740*/  SYNCS.PHASECHK.TRANS64.TRYWAIT P1, [R11+URZ], R2 ;  /* 0x000000020b0075a7 */ /* 0x008724000802017f */
[----:B----4-:R-:W-:Y:S05]  /*9750*/  @!P1 NANOSLEEP.SYNCS 0x989680 ;  /* 0x009896800000995d */ /* 0x010fea0003900000 */
[----:B------:R-:W4:Y:S02]  /*9760*/  @!P1 SYNCS.PHASECHK.TRANS64 P1, [R11+URZ], R2 ;  /* 0x000000020b0095a7 */ /* 0x000f24000802007f */
[----:B----4-:R-:W-:Y:S05]  /*9770*/  @!P1 BRA `(.L_x_1001) ;  /* 0xfffffffc00f09947 */ /* 0x010fea000383ffff */
[----:B------:R-:W-:Y:S05]  /*9780*/  BRA `(.L_x_1035) ;  /* 0xfffffff400f87947 */ /* 0x000fea000383ffff */
.L_x_1003:
[----:B----4-:R4:W1:Y:S02]  /*9790*/  SYNCS.PHASECHK.TRANS64.TRYWAIT P0, [R9+URZ], R4 ;  /* 0x00000004090075a7 */ /* 0x010864000800017f */
[----:B-1----:R-:W-:Y:S05]  /*97a0*/  @!P0 NANOSLEEP.SYNCS 0x989680 ;  /* 0x009896800000895d */ /* 0x002fea0003900000 */
[----:B------:R-:W1:Y:S02]  /*97b0*/  @!P0 SYNCS.PHASECHK.TRANS64 P0, [R9+URZ], R4 ;  /* 0x00000004090085a7 */ /* 0x000e64000800007f */
[----:B-1----:R-:W-:Y:S05]  /*97c0*/  @!P0 BRA `(.L_x_1003) ;  /* 0xfffffffc00f08947 */ /* 0x002fea000383ffff */
[----:B------:R-:W-:Y:S05]  /*97d0*/  BRA `(.L_x_1036) ;  /* 0xfffffff400fc7947 */ /* 0x000fea000383ffff */
.L_x_1037:
        /* <DEDUP_REMOVED lines=10> */
.L_x_3700:


//--------------------- .text._ZN7cutlass13device_kernelIN5flash11enable_sm90INS1_16FlashAttnBwdSm90INS1_25CollectiveMainloopBwdSm90ILi2ELi2ELi2EN4cute5tupleIJNS5_1CILi1EEES8_S8_EEENS6_IJNS7_ILi128EEESA_NS7_ILi64EEEEEENS_6half_tEfNS_4arch4Sm90ELb0ELb1ELb0ELb0ELb0ELb1ELb0ELb0ELi2ELi1ELi2ELi2ELb0EEENS1_21CollectiveEpilogueBwdISC_SD_SF_Li256ELb0ELb0ELi1EEENS1_19SingleTileSchedulerILb0ELb0ELb0ELi128EEEEEEEEEvNT_6ParamsE --------------------------
	.section	.text._ZN7cutlass13device_kernelIN5flash11enable_sm90INS1_16FlashAttnBwdSm90INS1_25CollectiveMainloopBwdSm90ILi2ELi2ELi2EN4cute5tupleIJNS5_1CILi1EEES8_S8_EEENS6_IJNS7_ILi128EEESA_NS7_ILi64EEEEEENS_6half_tEfNS_4arch4Sm90ELb0ELb1ELb0ELb0ELb0ELb1ELb0ELb0ELi2ELi1ELi2ELi2ELb0EEENS1_21CollectiveEpilogueBwdISC_SD_SF_Li256ELb0ELb0ELi1EEENS1_19SingleTileSchedulerILb0ELb0ELb0ELi128EEEEEEEEEvNT_6ParamsE,"ax",@progbits
	.align	128
.text._ZN7cutlass13device_kernelIN5flash11enable_sm90INS1_16FlashAttnBwdSm90INS1_25CollectiveMainloopBwdSm90ILi2ELi2ELi2EN4cute5tupleIJNS5_1CILi1EEES8_S8_EEENS6_IJNS7_ILi128EEESA_NS7_ILi64EEEEEENS_6half_tEfNS_4arch4Sm90ELb0ELb1ELb0ELb0ELb0ELb1ELb0ELb0ELi2ELi1ELi2ELi2ELb0EEENS1_21CollectiveEpilogueBwdISC_SD_SF_Li256ELb0ELb0ELi1EEENS1_19SingleTileSchedulerILb0ELb0ELb0ELi128EEEEEEEEEvNT_6ParamsE:
        .type           _ZN7cutlass13device_kernelIN5flash11enable_sm90INS1_16FlashAttnBwdSm90INS1_25CollectiveMainloopBwdSm90ILi2ELi2ELi2EN4cute5tupleIJNS5_1CILi1EEES8_S8_EEENS6_IJNS7_ILi128EEESA_NS7_ILi64EEEEEENS_6half_tEfNS_4arch4Sm90ELb0ELb1ELb0ELb0ELb0ELb1ELb0ELb0ELi2ELi1ELi2ELi2ELb0EEENS1_21CollectiveEpilogueBwdISC_SD_SF_Li256ELb0ELb0ELi1EEENS1_19SingleTileSchedulerILb0ELb0ELb0ELi128EEEEEEEEEvNT_6ParamsE,@function
        .size           _ZN7cutlass13device_kernelIN5flash11enable_sm90INS1_16FlashAttnBwdSm90INS1_25CollectiveMainloopBwdSm90ILi2ELi2ELi2EN4cute5tupleIJNS5_1CILi1EEES8_S8_EEENS6_IJNS7_ILi128EEESA_NS7_ILi64EEEEEENS_6half_tEfNS_4arch4Sm90ELb0ELb1ELb0ELb0ELb0ELb1ELb0ELb0ELi2ELi1ELi2ELi2ELb0EEENS1_21CollectiveEpilogueBwdISC_SD_SF_Li256ELb0ELb0ELi1EEENS1_19SingleTileSchedulerILb0ELb0ELb0ELi128EEEEEEEEEvNT_6ParamsE,(.L_x_3701 - _ZN7cutlass13device_kernelIN5flash11enable_sm90INS1_16FlashAttnBwdSm90INS1_25CollectiveMainloopBwdSm90ILi2ELi2ELi2EN4cute5tupleIJNS5_1CILi1EEES8_S8_EEENS6_IJNS7_ILi128EEESA_NS7_ILi64EEEEEENS_6half_tEfNS_4arch4Sm90ELb0ELb1ELb0ELb0ELb0ELb1ELb0ELb0ELi2ELi1ELi2ELi2ELb0EEENS1_21CollectiveEpilogueBwdISC_SD_SF_Li256ELb0ELb0ELi1EEENS1_19SingleTileSchedulerILb0ELb0ELb0ELi128EEEEEEEEEvNT_6ParamsE)
        .other          _ZN7cutlass13device_kernelIN5flash11enable_sm90INS1_16FlashAttnBwdSm90INS1_25CollectiveMainloopBwdSm90ILi2ELi2ELi2EN4cute5tupleIJNS5_1CILi1EEES8_S8_EEENS6_IJNS7_ILi128EEESA_NS7_ILi64EEEEEENS_6half_tEfNS_4arch4Sm90ELb0ELb1ELb0ELb0ELb0ELb1ELb0ELb0ELi2ELi1ELi2ELi2ELb0EEENS1_21CollectiveEpilogueBwdISC_SD_SF_Li256ELb0ELb0ELi1EEENS1_19SingleTileSchedulerILb0ELb0ELb0ELi128EEEEEEEEEvNT_6ParamsE,@"STO_CUDA_ENTRY STV_DEFAULT"
_ZN7cutlass13device_kernelIN5flash11enable_sm90INS1_16FlashAttnBwdSm90INS1_25CollectiveMainloopBwdSm90ILi2ELi2ELi2EN4cute5tupleIJNS5_1CILi1EEES8_S8_EEENS6_IJNS7_ILi128EEESA_NS7_ILi64EEEEEENS_6half_tEfNS_4arch4Sm90ELb0ELb1ELb0ELb0ELb0ELb1ELb0ELb0ELi2ELi1ELi2ELi2ELb0EEENS1_21CollectiveEpilogueBwdISC_SD_SF_Li256ELb0ELb0ELi1EEENS1_19SingleTileSchedulerILb0ELb0ELb0ELi128EEEEEEEEEvNT_6ParamsE:
[----:B------:R-:W1:Y:S02]  /*0000*/  LDC R1, c[0x0][0x28] ;  /* 0x00000a00ff017b82 */ /* 0x000e640000000800 */
[----:B-1----:R-:W-:Y:S01]  /*0010*/  VIADD R1, R1, 0xffffffc0 ;  /* 0xffffffc001017836 */ /* 0x002fe20000000000 */
[----:B------:R-:W1:Y:S01]  /*0020*/  S2R R3, SR_TID.X ;  /* 0x0000000000037919 */ /* 0x000e620000002100 */
[----:B------:R-:W-:Y:S01]  /*0030*/  ELECT P0, URZ, PT ;  /* 0x00000000003f782f */ /* 0x000fe20003800000 */
[----:B------:R-:W-:Y:S01]  /*0040*/  BSSY B0, `(.L_x_1038) ;  /* 0x000001a000007945 */ /* 0x000fe20003800000 */
[--C-:B-1----:R-:W-:Y:S02]  /*0050*/  SHF.R.U32.HI R0, RZ, 0x5, R3.reuse ;  /* 0x00000005ff007819 */ /* 0x102fe40000011603 */
[----:B------:R-:W-:-:S03]  /*0060*/  SHF.R.U32.HI R3, RZ, 0x7, R3 ;  /* 0x00000007ff037819 */ /* 0x000fc60000011603 */
        /* <DEDUP_REMOVED lines=23> */
.L_x_1039:
[----:B------:R-:W-:Y:S05]  /*01e0*/  BSYNC B0 ;  /* 0x0000000000007941 */ /* 0x000fea0003800000 */
.L_x_1038:
[----:B------:R-:W-:Y:S01]  /*01f0*/  VOTEU.ANY UP0, P0 ;  /* 0x00000000003f7886 */ /* 0x000fe20000000100 */
[----:B------:R-:W1:Y:S01]  /*0200*/  SHFL.IDX PT, R3, R3, RZ, 0x1f ;  /* 0x00001fff03037589 */ /* 0x000e6200000e0000 */
[----:B------:R-:W-:Y:S01]  /*0210*/  UMOV UR4, 0x1 ;  /* 0x0000000100047882 */ /* 0x000fe20000000000 */
[----:B------:R-:W-:Y:S01]  /*0220*/  VOTEU.ANY UP1, P0 ;  /* 0x00000000003f7886 */ /* 0x000fe20000020100 */
[----:B------:R-:W-:Y:S01]  /*0230*/  UMOV UR36, 0x1 ;  /* 0x0000000100247882 */ /* 0x000fe20000000000 */
[----:B------:R-:W2:Y:S01]  /*0240*/  @UP0 S2UR UR7, SR_CgaCtaId ;  /* 0x00000000000709c3 */ /* 0x000ea20000008800 */
[----:B------:R-:W3:Y:S01]  /*0250*/  SHFL.IDX PT, R2, R0, RZ, 0x1f ;  /* 0x00001fff00027589 */ /* 0x000ee200000e0000 */
[----:B------:R-:W-:Y:S01]  /*0260*/  @UP0 UMOV UR6, 0x400 ;  /* 0x0000040000060882 */ /* 0x000fe20000000000 */
[----:B------:R-:W-:-:S04]  /*0270*/  @UP0 UIADD3 UR4, -UR4, 0x100000, URZ ;  /* 0x0010000004040890 */ /* 0x000fc8000fffe13f */
[----:B------:R-:W-:Y:S02]  /*0280*/  @UP0 USHF.L.U32 UR5, UR4, 0xb, URZ ;  /* 0x0000000b04050899 */ /* 0x000fe4000800063f */
[----:B------:R-:W-:Y:S01]  /*0290*/  @UP0 USHF.L.U32 UR4, UR4, 0x1, URZ ;  /* 0x0000000104040899 */ /* 0x000fe2000800063f */
[----:B-1----:R-:W-:Y:S01]  /*02a0*/  R2UR UR8, R3 ;  /* 0x00000000030872ca */ /* 0x002fe200000e0000 */
[----:B--2---:R-:W-:Y:S01]  /*02b0*/  @UP0 ULEA UR6, UR7, UR6, 0x18 ;  /* 0x0000000607060291 */ /* 0x004fe2000f8ec03f */
[----:B---3--:R-:W-:-:S11]  /*02c0*/  ISETP.NE.AND P1, PT, R2, RZ, PT ;  /* 0x000000ff0200720c */ /* 0x008fd60003f25270 */
[----:B------:R-:W-:Y:S01]  /*02d0*/  UISETP.NE.AND UP0, UPT, UR8, URZ, UPT ;  /* 0x0000003f0800728c */ /* 0x000fe2000bf05270 */
[----:B------:R-:W1:Y:S02]  /*02e0*/  FENCE.VIEW.ASYNC.S ;  /* 0x00000000000073c6 */ /* 0x000e640000000000 */
[----:B-1----:R1:W2:Y:S01]  /*02f0*/  @UP1 SYNCS.EXCH.64 URZ, [UR6+0x30c00], UR4 ;  /* 0x030c0004063f15b2 */ /* 0x0022a20008000100 */
[----:B------:R-:W-:Y:S01]  /*0300*/  USEL UR36, UR36, 0x2, !UP0 ;  /* 0x0000000224247887 */ /* 0x000fe2000c000000 */
[----:B------:R-:W-:Y:S11]  /*0310*/  @P1 BRA `(.L_x_1040) ;  /* 0x0000000000481947 */ /* 0x000ff60003800000 */
[----:B-1----:R-:W1:Y:S01]  /*0320*/  S2UR UR5, SR_CgaCtaId ;  /* 0x00000000000579c3 */ /* 0x002e620000008800 */
        /* <DEDUP_REMOVED lines=15> */
[----:B------:R3:W1:Y:S02]  /*0420*/  SYNCS.EXCH.64 URZ, [UR8+0x30c28], UR4 ;  /* 0x030c2804083f75b2 */ /* 0x0006640008000100 */
[----:B---3--:R-:W-:Y:S01]  /*0430*/  NOP ;  /* 0x0000000000007918 */ /* 0x008fe20000000000 */
.L_x_1040:
[----:B------:R-:W3:Y:S01]  /*0440*/  SHFL.IDX PT, R2, R0, RZ, 0x1f ;  /* 0x00001fff00027589 */ /* 0x000ee200000e0000 */
[----:B------:R-:W-:Y:S01]  /*0450*/  NOP ;  /* 0x0000000000007918 */ /* 0x000fe20000000000 */
[----:B---3--:R-:W-:-:S13]  /*0460*/  ISETP.NE.AND P0, PT, R2, RZ, PT ;  /* 0x000000ff0200720c */ /* 0x008fda0003f05270 */
        /* <DEDUP_REMOVED lines=17> */
[----:B------:R3:W1:Y:S02]  /*0580*/  SYNCS.EXCH.64 URZ, [UR8+0x30c48], UR6 ;  /* 0x030c4806083f75b2 */ /* 0x0006640008000100 */
[----:B---3--:R-:W-:Y:S01]  /*0590*/  NOP ;  /* 0x0000000000007918 */ /* 0x008fe20000000000 */
.L_x_1041:
[----:B------:R-:W-:Y:S01]  /*05a0*/  PLOP3.LUT P0, PT, PT, PT, UP0, 0x80, 0x0 ;  /* 0x000000000000781c */ /* 0x000fe20003f0f008 */
[----:B------:R-:W-:Y:S01]  /*05b0*/  NOP ;  /* 0x0000000000007918 */ /* 0x000fe20000000000 */
[----:B------:R-:W-:Y:S01]  /*05c0*/  BSSY B6, `(.L_x_1042) ;  /* 0x00010e0000067945 */ /* 0x000fe20003800000 */
[----:B-12-4-:R-:W-:Y:S10]  /*05d0*/  BAR.SYNC.DEFER_BLOCKING 0x0 ;  /* 0x0000000000007b1d */ /* 0x016ff40000010000 */
[----:B------:R-:W-:Y:S05]  /*05e0*/  @!P0 BRA `(.L_x_1043) ;  /* 0x000000e400148947 */ /* 0x000fea0003800000 */
.L_x_1044:
        /* <DEDUP_REMOVED lines=14> */
[----:B------:R-:W1:Y:S01]  /*06d0*/  S2UR UR39, SR_CTAID.X ;  /* 0x00000000002779c3 */ /* 0x000e620000002500 */
[----:B------:R-:W2:Y:S01]  /*06e0*/  S2R R3, SR_TID.X ;  /* 0x0000000000037919 */ /* 0x000ea20000002100 */
[----:B------:R-:W-:Y:S01]  /*06f0*/  ULDC UR6, c[0x0][0x280] ;  /* 0x0000a00000067ab9 */ /* 0x000fe20000000800 */
[----:B------:R-:W-:Y:S01]  /*0700*/  ULDC UR7, c[0x0][0x290] ;  /* 0x0000a40000077ab9 */ /* 0x000fe20000000800 */
[----:B------:R-:W-:Y:S01]  /*0710*/  ULDC UR4, c[0x0][0x74c] ;  /* 0x0001d30000047ab9 */ /* 0x000fe20000000800 */
[----:B------:R-:W-:Y:S01]  /*0720*/  UIADD3 UR40, UR6, 0x7f, URZ ;  /* 0x0000007f06287890 */ /* 0x000fe2000fffe03f */
[----:B------:R-:W-:Y:S02]  /*0730*/  PLOP3.LUT P0, PT, PT, PT, PT, 0x80, 0x0 ;  /* 0x000000000000781c */ /* 0x000fe40003f0f070 */
        /* <DEDUP_REMOVED lines=16> */
[----:B------:R-:W-:Y:S01]  /*0840*/  CS2R R214, SRZ ;  /* 0x0000000000d67805 */ /* 0x000fe2000001ff00 */
[----:B-1----:R-:W-:Y:S02]  /*0850*/  ULEA UR5, UR39, UR6, 0x7 ;  /* 0x0000000627057291 */ /* 0x002fe4000f8e383f */
[----:B------:R-:W-:Y:S02]  /*0860*/  ISETP.LE.AND P1, PT, RZ, UR39, PT ;  /* 0x00000027ff007c0c */ /* 0x000fe4000bf23270 */
[----:B------:R-:W-:Y:S02]  /*0870*/  CS2R R212, SRZ ;  /* 0x0000000000d47805 */ /* 0x000fe4000001ff00 */
[----:B------:R-:W-:Y:S01]  /*0880*/  CS2R R210, SRZ ;  /* 0x0000000000d27805 */ /* 0x000fe2000001ff00 */
[----:B------:R-:W-:Y:S01]  /*0890*/  UIADD3 UR4, -UR4, UR5, -UR7 ;  /* 0x0000000504047290 */ /* 0x000fe2000fffe907 */
[----:B------:R-:W-:-:S02]  /*08a0*/  CS2R R208, SRZ ;  /* 0x0000000000d07805 */ /* 0x000fc4000001ff00 */
[----:B------:R-:W-:Y:S02]  /*08b0*/  CS2R R206, SRZ ;  /* 0x0000000000ce7805 */ /* 0x000fe4000001ff00 */
[----:B------:R-:W-:Y:S01]  /*08c0*/  CS2R R204, SRZ ;  /* 0x0000000000cc7805 */ /* 0x000fe2000001ff00 */
[----:B------:R-:W-:Y:S01]  /*08d0*/  USHF.R.S32.HI UR5, URZ, 0x1f, UR4 ;  /* 0x0000001f3f057899 */ /* 0x000fe20008011404 */
[----:B--2---:R-:W-:Y:S01]  /*08e0*/  VIADD R16, R3, 0xffffff80 ;  /* 0xffffff8003107836 */ /* 0x004fe20000000000 */
[----:B------:R-:W-:Y:S02]  /*08f0*/  CS2R R202, SRZ ;  /* 0x0000000000ca7805 */ /* 0x000fe4000001ff00 */
[----:B------:R-:W-:Y:S01]  /*0900*/  CS2R R200, SRZ ;  /* 0x0000000000c87805 */ /* 0x000fe2000001ff00 */
[----:B------:R-:W-:Y:S01]  /*0910*/  ULEA.HI UR5, UR5, UR4, URZ, 0x7 ;  /* 0x0000000405057291 */ /* 0x000fe2000f8f383f */
[----:B------:R-:W-:Y:S01]  /*0920*/  CS2R R198, SRZ ;  /* 0x0000000000c67805 */ /* 0x000fe2000001ff00 */
[----:B------:R-:W-:Y:S01]  /*0930*/  USHF.R.S32.HI UR4, URZ, 0x1f, UR40 ;  /* 0x0000001f3f047899 */ /* 0x000fe20008011428 */
[----:B------:R-:W-:Y:S01]  /*0940*/  CS2R R196, SRZ ;  /* 0x0000000000c47805 */ /* 0x000fe2000001ff00 */
[----:B------:R-:W-:Y:S01]  /*0950*/  USHF.R.S32.HI UR5, URZ, 0x7, UR5 ;  /* 0x000000073f057899 */ /* 0x000fe20008011405 */
[----:B------:R-:W-:Y:S01]  /*0960*/  IMAD.MOV.U32 R195, RZ, RZ, RZ ;  /* 0x000000ffffc37224 */ /* 0x000fe200078e00ff */
[----:B------:R-:W-:-:S02]  /*0970*/  ULEA.HI UR4, UR4, UR40, URZ, 0x7 ;  /* 0x0000002804047291 */ /* 0x000fc4000f8f383f */
[----:B------:R-:W-:Y:S02]  /*0980*/  UISETP.LT.AND UP0, UPT, URZ, UR5, UPT ;  /* 0x000000053f00728c */ /* 0x000fe4000bf01270 */
[----:B------:R-:W-:Y:S02]  /*0990*/  USHF.R.S32.HI UR37, URZ, 0x7, UR4 ;  /* 0x000000073f257899 */ /* 0x000fe40008011404 */
[----:B------:R-:W-:Y:S01]  /*09a0*/  USEL UR38, URZ, UR5, !UP0 ;  /* 0x000000053f267287 */ /* 0x000fe2000c000000 */
[----:B------:R-:W-:Y:S11]  /*09b0*/  @!P1 BRA `(.L_x_1046) ;  /* 0x0000000000289947 */ /* 0x000ff60003800000 */
[----:B------:R-:W-:Y:S01]  /*09c0*/  ULEA UR4, UR39, UR6, 0x7 ;  /* 0x0000000627047291 */ /* 0x000fe2000f8e383f */
[----:B------:R-:W-:-:S03]  /*09d0*/  ULDC UR5, c[0x0][0x290] ;  /* 0x0000a40000057ab9 */ /* 0x000fc60000000800 */
[----:B------:R-:W-:-:S03]  /*09e0*/  UIADD3 UR4, -UR5, 0xff, UR4 ;  /* 0x000000ff05047890 */ /* 0x000fc6000fffe104 */
[----:B------:R-:W-:Y:S02]  /*09f0*/  ULDC UR5, c[0x0][0x748] ;  /* 0x0001d20000057ab9 */ /* 0x000fe40000000800 */
[----:B------:R-:W-:-:S04]  /*0a00*/  UIADD3 UR4, UR4, UR5, URZ ;  /* 0x0000000504047290 */ /* 0x000fc8000fffe03f */
[----:B------:R-:W-:-:S04]  /*0a10*/  USHF.R.S32.HI UR5, URZ, 0x1f, UR4 ;  /* 0x0000001f3f057899 */ /* 0x000fc80008011404 */
[----:B------:R-:W-:-:S04]  /*0a20*/  ULEA.HI UR5, UR5, UR4, URZ, 0x7 ;  /* 0x0000000405057291 */ /* 0x000fc8000f8f383f */
[----:B------:R-:W-:-:S04]  /*0a30*/  USHF.R.S32.HI UR5, URZ, 0x7, UR5 ;  /* 0x000000073f057899 */ /* 0x000fc80008011405 */
[----:B------:R-:W-:-:S04]  /*0a40*/  UISETP.LT.AND UP0, UPT, UR37, UR5, UPT ;  /* 0x000000052500728c */ /* 0x000fc8000bf01270 */
[----:B------:R-:W-:-:S12]  /*0a50*/  USEL UR37, UR37, UR5, UP0 ;  /* 0x0000000525257287 */ /* 0x000fd80008000000 */
.L_x_1046:
[----:B------:R-:W-:Y:S01]  /*0a60*/  UISETP.GT.AND UP0, UPT, UR37, UR38, UPT ;  /* 0x000000262500728c */ /* 0x000fe2000bf04270 */
[----:B------:R-:W-:Y:S01]  /*0a70*/  IMAD.MOV.U32 R194, RZ, RZ, RZ ;  /* 0x000000ffffc27224 */ /* 0x000fe200078e00ff */
[----:B------:R-:W-:Y:S02]  /*0a80*/  CS2R R192, SRZ ;  /* 0x0000000000c07805 */ /* 0x000fe4000001ff00 */
[----:B------:R-:W-:Y:S02]  /*0a90*/  CS2R R190, SRZ ;  /* 0x0000000000be7805 */ /* 0x000fe4000001ff00 */
[----:B------:R-:W-:Y:S02]  /*0aa0*/  CS2R R188, SRZ ;  /* 0x0000000000bc7805 */ /* 0x000fe4000001ff00 */
[----:B------:R-:W-:Y:S02]  /*0ab0*/  CS2R R186, SRZ ;  /* 0x0000000000ba7805 */ /* 0x000fe4000001ff00 */
[----:B------:R-:W-:-:S02]  /*0ac0*/  PLOP3.LUT P1, PT, PT, PT, UP0, 0x80, 0x0 ;  /* 0x000000000000781c */ /* 0x000fc40003f2f008 */
[----:B------:R-:W-:-:S11]  /*0ad0*/  CS2R R184, SRZ ;  /* 0x0000000000b87805 */ /* 0x000fd6000001ff00 */
[----:B------:R-:W-:Y:S05]  /*0ae0*/  @!P1 BRA `(.L_x_1047) ;  /* 0x000000c800009947 */ /* 0x000fea0003800000 */
[----:B------:R-:W-:-:S04]  /*0af0*/  MOV R0, RZ ;  /* 0x000000ff00007202 */ /* 0x000fc80000000f00 */
        /* <DEDUP_REMOVED lines=18> */
.L_x_1049:
        /* <DEDUP_REMOVED lines=15> */
.L_x_1048:
        /* <DEDUP_REMOVED lines=22> */
.L_x_1051:
        /* <DEDUP_REMOVED lines=15> */
.L_x_1050:
[----:B------:R-:W-:Y:S01]  /*0f60*/  SHF.R.S32.HI R5, RZ, 0x1f, R16 ;  /* 0x0000001fff057819 */ /* 0x000fe20000011410 */
[----:B------:R-:W-:-:S03]  /*0f70*/  UMOV UR4, 0xffffffff ;  /* 0xffffffff00047882 */ /* 0x000fc60000000000 */
[----:B------:R-:W-:-:S04]  /*0f80*/  LEA.HI R0, R5, R16, RZ, 0x7 ;  /* 0x0000001005007211 */ /* 0x000fc800078f38ff */
[----:B------:R-:W-:Y:S01]  /*0f90*/  SHF.R.S32.HI R10, RZ, 0x7, R0 ;  /* 0x00000007ff0a7819 */ /* 0x000fe20000011400 */
[----:B------:R-:W-:Y:S06]  /*0fa0*/  BRA.DIV UR4, `(.L_x_1052) ;  /* 0x00000106040c7947 */ /* 0x000fec000b800000 */
[----:B------:R1:W2:Y:S02]  /*0fb0*/  SHFL.IDX PT, R14, R10, RZ, 0x1f ;  /* 0x00001fff0a0e7589 */ /* 0x0002a400000e0000 */
.L_x_1165:
[----:B------:R-:W-:Y:S01]  /*0fc0*/  SHF.L.U32 R11, RZ, 0x1f, RZ ;  /* 0x0000001fff0b7819 */ /* 0x000fe200000006ff */
[----:B------:R-:W-:Y:S01]  /*0fd0*/  IMAD.SHL.U32 R2, R16, 0x40, RZ ;  /* 0x0000004010027824 */ /* 0x000fe200078e00ff */
[CC--:B------:R-:W-:Y:S02]  /*0fe0*/  LEA.HI R7, R5.reuse, R16.reuse, RZ, 0x4 ;  /* 0x0000001005077211 */ /* 0x0c0fe400078f20ff */
[----:B------:R-:W3:Y:S01]  /*0ff0*/  SYNCS.PHASECHK.TRANS64.TRYWAIT P0, [R222+URZ+0x30c00], R11 ;  /* 0x030c000bde0075a7 */ /* 0x000ee2000800017f */
[----:B------:R-:W-:Y:S02]  /*1000*/  LEA.HI R6, R5, R16, RZ, 0x5 ;  /* 0x0000001005067211 */ /* 0x000fe400078f28ff */
[----:B------:R-:W-:Y:S02]  /*1010*/  SHF.R.S32.HI R8, RZ, 0x4, R7 ;  /* 0x00000004ff087819 */ /* 0x000fe40000011407 */
[----:B------:R-:W-:Y:S02]  /*1020*/  LOP3.LUT R3, R2, 0x1c0, RZ, 0xc0, !PT ;  /* 0x000001c002037812 */ /* 0x000fe400078ec0ff */
[----:B------:R-:W-:-:S02]  /*1030*/  SHF.R.U32.HI R2, RZ, 0x1, R6 ;  /* 0x00000001ff027819 */ /* 0x000fc40000011606 */
[----:B------:R-:W-:Y:S02]  /*1040*/  LEA.HI R9, R7, R8, RZ, 0x1 ;  /* 0x0000000807097211 */ /* 0x000fe400078f08ff */
[----:B------:R-:W-:Y:S02]  /*1050*/  LOP3.LUT R7, R3, 0x30, R2, 0xf8, !PT ;  /* 0x0000003003077812 */ /* 0x000fe400078ef802 */
[----:B--2---:R-:W-:Y:S02]  /*1060*/  LEA.HI R2, R14, R14, RZ, 0x1 ;  /* 0x0000000e0e027211 */ /* 0x004fe400078f08ff */
[----:B------:R-:W-:Y:S02]  /*1070*/  LOP3.LUT R9, R9, 0x7ffffe, RZ, 0xc0, !PT ;  /* 0x007ffffe09097812 */ /* 0x000fe400078ec0ff */
[----:B------:R-:W-:Y:S02]  /*1080*/  LEA.HI R4, R5, R16, RZ, 0x3 ;  /* 0x0000001005047211 */ /* 0x000fe400078f18ff */
[----:B------:R-:W-:Y:S01]  /*1090*/  LOP3.LUT R233, R2, 0xffffe, RZ, 0xc0, !PT ;  /* 0x000ffffe02e97812 */ /* 0x000fe200078ec0ff */
[----:B------:R-:W-:Y:S01]  /*10a0*/  IMAD.IADD R9, R8, 0x1, -R9 ;  /* 0x0000000108097824 */ /* 0x000fe200078e0a09 */
[----:B------:R-:W-:-:S02]  /*10b0*/  LOP3.LUT R4, R7, 0x8, R4, 0xf8, !PT ;  /* 0x0000000807047812 */ /* 0x000fc400078ef804 */
[----:B------:R-:W-:Y:S01]  /*10c0*/  SHF.R.U32.HI R3, RZ, 0x3, R3 ;  /* 0x00000003ff037819 */ /* 0x000fe20000011603 */
[----:B------:R-:W-:Y:S02]  /*10d0*/  IMAD.IADD R233, R14, 0x1, -R233 ;  /* 0x000000010ee97824 */ /* 0x000fe400078e0ae9 */
[----:B------:R-:W-:Y:S01]  /*10e0*/  IMAD R2, R10, 0x10, R9 ;  /* 0x000000100a027824 */ /* 0x000fe200078e0209 */
[----:B------:R-:W-:Y:S01]  /*10f0*/  LOP3.LUT R3, R4, R3, RZ, 0x3c, !PT ;  /* 0x0000000304037212 */ /* 0x000fe200078e3cff */
[----:B---3--:R-:W-:Y:S06]  /*1100*/  @P0 BRA `(.L_x_1053) ;  /* 0x0000000000080947 */ /* 0x008fec0003800000 */
[----:B------:R-:W2:Y:S02]  /*1110*/  SYNCS.PHASECHK.TRANS64.TRYWAIT P0, [R222+URZ+0x30c00], R11 ;  /* 0x030c000bde0075a7 */ /* 0x000ea4000800017f */
[----:B--2---:R-:W-:Y:S05]  /*1120*/  @!P0 BRA `(.L_x_1054) ;  /* 0x0000010000cc8947 */ /* 0x004fea0003800000 */
.L_x_1053:
[----:B------:R-:W-:Y:S01]  /*1130*/  ULDC UR6, c[0x0][0x290] ;  /* 0x0000a40000067ab9 */ /* 0x000fe20000000800 */
[----:B------:R-:W-:Y:S01]  /*1140*/  ULDC UR5, c[0x0][0x74c] ;  /* 0x0001d30000057ab9 */ /* 0x000fe20000000800 */
[----:B------:R-:W-:Y:S01]  /*1150*/  UIADD3 UR4, UR40, -UR6, URZ ;  /* 0x8000000628047290 */ /* 0x000fe2000fffe03f */
[----:B------:R-:W-:Y:S01]  /*1160*/  IMAD.U32 R2, R2, 0x200, R3 ;  /* 0x0000020002027824 */ /* 0x000fe200078e0003 */
[----:B------:R-:W-:Y:S01]  /*1170*/  LOP3.LUT R3, R0, 0xffffff80, RZ, 0xc0, !PT ;  /* 0xffffff8000037812 */ /* 0x000fe200078ec0ff */
[----:B------:R-:W-:Y:S01]  /*1180*/  IMAD.MOV.U32 R0, RZ, RZ, RZ ;  /* 0x000000ffff007224 */ /* 0x000fe200078e00ff */
[----:B------:R-:W-:Y:S01]  /*1190*/  ULEA UR4, UR39, UR4, 0x7 ;  /* 0x0000000427047291 */ /* 0x000fe2000f8e383f */
[----:B------:R-:W-:Y:S01]  /*11a0*/  LEA.HI R12, R5, R16, RZ, 0x7 ;  /* 0x00000010050c7211 */ /* 0x000fe200078f38ff */
[----:B------:R3:W-:Y:S01]  /*11b0*/  STL [R1+0x1c], R2 ;  /* 0x00001c0201007387 */ /* 0x0007e20000100800 */
[----:B-1----:R-:W-:Y:S01]  /*11c0*/  IMAD.IADD R10, R16, 0x1, -R3 ;  /* 0x00000001100a7824 */ /* 0x002fe200078e0a03 */
[----:B------:R-:W-:Y:S01]  /*11d0*/  UIADD3 UR4, UR4, -UR5, URZ ;  /* 0x8000000504047290 */ /* 0x000fe2000fffe03f */
[----:B------:R-:W-:Y:S01]  /*11e0*/  SHF.R.S32.HI R12, RZ, 0x7, R12 ;  /* 0x00000007ff0c7819 */ /* 0x000fe2000001140c */
[----:B------:R-:W-:Y:S01]  /*11f0*/  IMAD.MOV.U32 R4, RZ, RZ, RZ ;  /* 0x000000ffff047224 */ /* 0x000fe200078e00ff */
[----:B------:R-:W-:Y:S01]  /*1200*/  CS2R R182, SRZ ;  /* 0x0000000000b67805 */ /* 0x000fe2000001ff00 */
[----:B------:R-:W-:Y:S01]  /*1210*/  USHF.R.S32.HI UR5, URZ, 0x1f, UR4 ;  /* 0x0000001f3f057899 */ /* 0x000fe20008011404 */
[--C-:B------:R-:W-:Y:S01]  /*1220*/  SHF.R.S32.HI R8, RZ, 0x1f, R10.reuse ;  /* 0x0000001fff087819 */ /* 0x100fe2000001140a */
[----:B------:R1:W-:Y:S01]  /*1230*/  STL [R1+0x34], R10 ;  /* 0x0000340a01007387 */ /* 0x0003e20000100800 */
[----:B------:R-:W-:Y:S01]  /*1240*/  IMAD R7, R12, 0x400, R10 ;  /* 0x000004000c077824 */ /* 0x000fe200078e020a */
[----:B------:R-:W-:Y:S01]  /*1250*/  ULEA.HI UR5, UR5, UR4, URZ, 0x7 ;  /* 0x0000000405057291 */ /* 0x000fe2000f8f383f */
[----:B------:R-:W-:Y:S01]  /*1260*/  LEA.HI R9, R8, R10, RZ, 0x2 ;  /* 0x0000000a08097211 */ /* 0x000fe200078f10ff */
[----:B------:R1:W-:Y:S01]  /*1270*/  STL [R1+0x3c], R8 ;  /* 0x00003c0801007387 */ /* 0x0003e20000100800 */
[----:B------:R-:W-:Y:S01]  /*1280*/  IMAD.SHL.U32 R7, R7, 0x4, RZ ;  /* 0x0000000407077824 */ /* 0x000fe200078e00ff */
[----:B------:R-:W-:Y:S01]  /*1290*/  ULEA.HI.SX32 UR5, UR5, 0x1, 0x19 ;  /* 0x0000000105057891 */ /* 0x000fe2000f8fca3f */
[----:B------:R-:W-:Y:S01]  /*12a0*/  LOP3.LUT R3, R9, 0x7ffffffc, RZ, 0xc0, !PT ;  /* 0x7ffffffc09037812 */ /* 0x000fe200078ec0ff */
[----:B------:R1:W-:Y:S01]  /*12b0*/  STL [R1+0x38], R9 ;  /* 0x0000380901007387 */ /* 0x0003e20000100800 */
[----:B------:R-:W-:-:S02]  /*12c0*/  CS2R R180, SRZ ;  /* 0x0000000000b47805 */ /* 0x000fc4000001ff00 */
[----:B------:R-:W-:Y:S02]  /*12d0*/  CS2R R178, SRZ ;  /* 0x0000000000b27805 */ /* 0x000fe4000001ff00 */
[----:B------:R-:W-:Y:S01]  /*12e0*/  CS2R R176, SRZ ;  /* 0x0000000000b07805 */ /* 0x000fe2000001ff00 */
[----:B------:R-:W-:Y:S01]  /*12f0*/  IMAD.U32 R223, RZ, RZ, UR5 ;  /* 0x00000005ffdf7e24 */ /* 0x000fe2000f8e00ff */
[----:B------:R-:W-:Y:S02]  /*1300*/  CS2R R174, SRZ ;  /* 0x0000000000ae7805 */ /* 0x000fe4000001ff00 */
[----:B------:R-:W-:Y:S02]  /*1310*/  CS2R R172, SRZ ;  /* 0x0000000000ac7805 */ /* 0x000fe4000001ff00 */
[----:B------:R-:W-:Y:S02]  /*1320*/  CS2R R170, SRZ ;  /* 0x0000000000aa7805 */ /* 0x000fe4000001ff00 */
[----:B------:R-:W-:-:S02]  /*1330*/  CS2R R168, SRZ ;  /* 0x0000000000a87805 */ /* 0x000fc4000001ff00 */
[----:B------:R-:W-:Y:S02]  /*1340*/  VIMNMX R223, R223, UR37, PT ;  /* 0x00000025dfdf7c48 */ /* 0x000fe4000bfe0100 */
[----:B------:R-:W-:Y:S02]  /*1350*/  CS2R R166, SRZ ;  /* 0x0000000000a67805 */ /* 0x000fe4000001ff00 */
[----:B------:R-:W-:Y:S02]  /*1360*/  CS2R R164, SRZ ;  /* 0x0000000000a47805 */ /* 0x000fe4000001ff00 */
[----:B------:R-:W-:Y:S02]  /*1370*/  CS2R R162, SRZ ;  /* 0x0000000000a27805 */ /* 0x000fe4000001ff00 */
[----:B------:R-:W-:Y:S02]  /*1380*/  ISETP.LE.AND P0, PT, R223, UR38, PT ;  /* 0x00000026df007c0c */ /* 0x000fe4000bf03270 */
        /* <DEDUP_REMOVED lines=20> */
[----:B------:R-:W-:Y:S01]  /*14d0*/  CS2R R184, SRZ ;  /* 0x0000000000b87805 */ /* 0x000fe2000001ff00 */
[----:B---3--:R-:W-:Y:S02]  /*14e0*/  IMAD R2, R7, 0x4, R222 ;  /* 0x0000000407027824 */ /* 0x008fe400078e02de */
[----:B------:R-:W-:Y:S01]  /*14f0*/  IMAD.IADD R3, R10, 0x1, -R3 ;  /* 0x000000010a037824 */ /* 0x000fe200078e0a03 */
[----:B-1----:R-:W-:Y:S06]  /*1500*/  @P0 BRA `(.L_x_1055) ;  /* 0x0000003c00a00947 */ /* 0x002fec0003800000 */
[----:B------:R-:W-:Y:S01]  /*1510*/  LOP3.LUT R7, R6, 0xffffffe0, RZ, 0xc0, !PT ;  /* 0xffffffe006077812 */ /* 0x000fe200078ec0ff */
[----:B------:R-:W1:Y:S01]  /*1520*/  S2R R19, SR_CTAID.X ;  /* 0x0000000000137919 */ /* 0x000e620000002500 */
[----:B------:R-:W-:Y:S01]  /*1530*/  LEA.HI R0, R5, R16, RZ, 0x2 ;  /* 0x0000001005007211 */ /* 0x000fe200078f10ff */
[----:B------:R-:W-:Y:S01]  /*1540*/  UIMAD UR4, UR39, -0x80, UR6 ;  /* 0xffffff80270478a4 */ /* 0x000fe2000f8e0206 */
[----:B------:R-:W-:Y:S01]  /*1550*/  SHF.R.S32.HI R6, RZ, 0x2, R9 ;  /* 0x00000002ff067819 */ /* 0x000fe20000011409 */
[----:B------:R-:W-:Y:S01]  /*1560*/  IMAD.IADD R7, R16, 0x1, -R7 ;  /* 0x0000000110077824 */ /* 0x000fe200078e0a07 */
[----:B------:R-:W-:Y:S01]  /*1570*/  SHF.R.S32.HI R5, RZ, 0x1f, R9 ;  /* 0x0000001fff057819 */ /* 0x000fe20000011409 */
[----:B------:R-:W-:Y:S01]  /*1580*/  IMAD.MOV.U32 R183, RZ, RZ, RZ ;  /* 0x000000ffffb77224 */ /* 0x000fe200078e00ff */
[----:B------:R-:W-:Y:S02]  /*1590*/  LOP3.LUT R9, R0, 0xfffffffc, RZ, 0xc0, !PT ;  /* 0xfffffffc00097812 */ /* 0x000fe400078ec0ff */
[----:B------:R-:W-:-:S02]  /*15a0*/  LEA.HI R4, R5, R6, RZ, 0x3 ;  /* 0x0000000605047211 */ /* 0x000fc400078f18ff */
[----:B------:R-:W-:Y:S01]  /*15b0*/  SHF.R.S32.HI R0, RZ, 0x1f, R7 ;  /* 0x0000001fff007819 */ /* 0x000fe20000011407 */
[----:B------:R-:W-:Y:S01]  /*15c0*/  IMAD.IADD R5, R16, 0x1, -R9 ;  /* 0x0000000110057824 */ /* 0x000fe200078e0a09 */
[----:B------:R-:W-:Y:S02]  /*15d0*/  LOP3.LUT R9, R4, 0xfffffff8, RZ, 0xc0, !PT ;  /* 0xfffffff804097812 */ /* 0x000fe400078ec0ff */
[----:B------:R-:W-:Y:S02]  /*15e0*/  LEA.HI R8, R8, R10, RZ, 0x5 ;  /* 0x0000000a08087211 */ /* 0x000fe400078f28ff */
[-C--:B------:R-:W-:Y:S01]  /*15f0*/  LEA.HI R4, R0, R7.reuse, RZ, 0x3 ;  /* 0x0000000700047211 */ /* 0x080fe200078f18ff */
[----:B------:R-:W-:Y:S01]  /*1600*/  IMAD.IADD R6, R6, 0x1, -R9 ;  /* 0x0000000106067824 */ /* 0x000fe200078e0a09 */
[----:B------:R-:W-:Y:S02]  /*1610*/  LEA.HI R7, R0, R7, RZ, 0x2 ;  /* 0x0000000700077211 */ /* 0x000fe400078f10ff */
[----:B------:R-:W-:-:S02]  /*1620*/  LEA.HI R10, R12, R12, RZ, 0x1 ;  /* 0x0000000c0c0a7211 */ /* 0x000fc400078f08ff */
[----:B--2---:R-:W-:Y:S02]  /*1630*/  SHF.R.S32.HI R11, RZ, 0x5, R8 ;  /* 0x00000005ff0b7819 */ /* 0x004fe40000011408 */
[--C-:B------:R-:W-:Y:S02]  /*1640*/  SHF.R.S32.HI R0, RZ, 0x3, R4.reuse ;  /* 0x00000003ff007819 */ /* 0x100fe40000011404 */
[----:B------:R-:W-:Y:S01]  /*1650*/  SHF.R.S32.HI R9, RZ, 0x1f, R4 ;  /* 0x0000001fff097819 */ /* 0x000fe20000011404 */
[----:B------:R-:W-:Y:S01]  /*1660*/  IMAD R11, R11, 0x10, R6 ;  /* 0x000000100b0b7824 */ /* 0x000fe200078e0206 */
[----:B------:R-:W-:Y:S02]  /*1670*/  SHF.R.S32.HI R4, RZ, 0x2, R7 ;  /* 0x00000002ff047819 */ /* 0x000fe40000011407 */
[----:B------:R-:W-:Y:S02]  /*1680*/  LOP3.LUT R10, R10, 0x3fffffe, RZ, 0xc0, !PT ;  /* 0x03fffffe0a0a7812 */ /* 0x000fe400078ec0ff */
[----:B------:R-:W-:Y:S01]  /*1690*/  LEA.HI R9, R9, R0, RZ, 0x4 ;  /* 0x0000000009097211 */ /* 0x000fe200078f20ff */
[----:B------:R-:W-:Y:S01]  /*16a0*/  VIADD R6, R4, 0x8 ;  /* 0x0000000804067836 */ /* 0x000fe20000000000 */
[----:B------:R-:W-:Y:S01]  /*16b0*/  LEA.HI R7, R7, R4, RZ, 0x1 ;  /* 0x0000000407077211 */ /* 0x000fe200078f08ff */
[----:B------:R-:W-:Y:S01]  /*16c0*/  IMAD.IADD R10, R12, 0x1, -R10 ;  /* 0x000000010c0a7824 */ /* 0x000fe200078e0a0a */
[----:B------:R-:W-:Y:S01]  /*16d0*/  LOP3.LUT R9, R9, 0x1ffffff0, RZ, 0xc0, !PT ;  /* 0x1ffffff009097812 */ /* 0x000fe200078ec0ff */
[----:B------:R-:W-:Y:S01]  /*16e0*/  VIADD R12, R4, 0x18 ;  /* 0x00000018040c7836 */ /* 0x000fe20000000000 */
[----:B------:R-:W-:Y:S01]  /*16f0*/  LOP3.LUT R7, R7, 0xfffffffe, RZ, 0xc0, !PT ;  /* 0xfffffffe07077812 */ /* 0x000fe200078ec0ff */
[----:B------:R-:W-:Y:S01]  /*1700*/  IMAD R16, R10, 0x40, R11 ;  /* 0x000000400a107824 */ /* 0x000fe200078e020b */
[----:B------:R-:W-:Y:S01]  /*1710*/  LEA.HI R8, R6, R6, RZ, 0x1 ;  /* 0x0000000606087211 */ /* 0x000fe200078f08ff */
[----:B------:R-:W-:Y:S01]  /*1720*/  VIADD R10, R4, 0x10 ;  /* 0x00000010040a7836 */ /* 0x000fe20000000000 */
[----:B------:R-:W-:Y:S01]  /*1730*/  LEA.HI R14, R12, R12, RZ, 0x1 ;  /* 0x0000000c0c0e7211 */ /* 0x000fe200078f08ff */
[----:B------:R-:W-:Y:S01]  /*1740*/  IMAD.IADD R0, R0, 0x1, -R9 ;  /* 0x0000000100007824 */ /* 0x000fe200078e0a09 */
[----:B------:R-:W-:Y:S01]  /*1750*/  LOP3.LUT R9, R8, 0xfffffffe, RZ, 0xc0, !PT ;  /* 0xfffffffe08097812 */ /* 0x000fe200078ec0ff */
[----:B------:R-:W-:Y:S01]  /*1760*/  IMAD.IADD R7, R4, 0x1, -R7 ;  /* 0x0000000104077824 */ /* 0x000fe200078e0a07 */
[----:B------:R-:W-:-:S02]  /*1770*/  LEA.HI R4, R10, R10, RZ, 0x1 ;  /* 0x0000000a0a047211 */ /* 0x000fc400078f08ff */
[----:B------:R-:W-:Y:S01]  /*1780*/  SHF.R.S32.HI R15, RZ, 0x1f, R14 ;  /* 0x0000001fff0f7819 */ /* 0x000fe2000001140e */
[----:B------:R-:W-:Y:S01]  /*1790*/  IMAD.IADD R9, R6, 0x1, -R9 ;  /* 0x0000000106097824 */ /* 0x000fe200078e0a09 */
[----:B------:R-:W-:Y:S01]  /*17a0*/  LOP3.LUT R11, R4, 0xfffffffe, RZ, 0xc0, !PT ;  /* 0xfffffffe040b7812 */ /* 0x000fe200078ec0ff */
[----:B------:R-:W-:Y:S01]  /*17b0*/  IMAD R229, R0, 0x8, R7 ;  /* 0x0000000800e57824 */ /* 0x000fe200078e0207 */
[--C-:B------:R-:W-:Y:S02]  /*17c0*/  SHF.R.S32.HI R6, RZ, 0x1, R4.reuse ;  /* 0x00000001ff067819 */ /* 0x100fe40000011404 */
[----:B------:R-:W-:Y:S01]  /*17d0*/  SHF.R.S32.HI R13, RZ, 0x1f, R4 ;  /* 0x0000001fff0d7819 */ /* 0x000fe20000011404 */
[----:B------:R-:W-:Y:S01]  /*17e0*/  IMAD.IADD R11, R10, 0x1, -R11 ;  /* 0x000000010a0b7824 */ /* 0x000fe200078e0a0b */
[--C-:B------:R-:W-:Y:S02]  /*17f0*/  SHF.R.S32.HI R0, RZ, 0x1, R8.reuse ;  /* 0x00000001ff007819 */ /* 0x100fe40000011408 */
[----:B------:R-:W-:-:S02]  /*1800*/  SHF.R.S32.HI R7, RZ, 0x1f, R8 ;  /* 0x0000001fff077819 */ /* 0x000fc40000011408 */
[----:B------:R-:W-:Y:S02]  /*1810*/  SHF.R.S32.HI R4, RZ, 0x1, R14 ;  /* 0x00000001ff047819 */ /* 0x000fe4000001140e */
[----:B------:R-:W-:Y:S02]  /*1820*/  LEA.HI R13, R13, R6, RZ, 0x4 ;  /* 0x000000060d0d7211 */ /* 0x000fe400078f20ff */
[----:B------:R-:W-:Y:S02]  /*1830*/  LEA.HI R7, R7, R0, RZ, 0x4 ;  /* 0x0000000007077211 */ /* 0x000fe400078f20ff */
[----:B------:R-:W-:Y:S02]  /*1840*/  LEA.HI R8, R15, R4, RZ, 0x4 ;  /* 0x000000040f087211 */ /* 0x000fe400078f20ff */
[----:B------:R-:W-:Y:S02]  /*1850*/  LOP3.LUT R13, R13, 0x1ffffff0, RZ, 0xc0, !PT ;  /* 0x1ffffff00d0d7812 */ /* 0x000fe400078ec0ff */
[----:B------:R-:W-:-:S02]  /*1860*/  LOP3.LUT R7, R7, 0x1ffffff0, RZ, 0xc0, !PT ;  /* 0x1ffffff007077812 */ /* 0x000fc400078ec0ff */
[----:B------:R-:W-:Y:S01]  /*1870*/  LOP3.LUT R15, R14, 0xfffffffe, RZ, 0xc0, !PT ;  /* 0xfffffffe0e0f7812 */ /* 0x000fe200078ec0ff */
[----:B------:R-:W-:Y:S01]  /*1880*/  IMAD.IADD R6, R6, 0x1, -R13 ;  /* 0x0000000106067824 */ /* 0x000fe200078e0a0d */
[----:B------:R-:W-:Y:S01]  /*1890*/  LOP3.LUT R17, R8, 0x1ffffff0, RZ, 0xc0, !PT ;  /* 0x1ffffff008117812 */ /* 0x000fe200078ec0ff */
[----:B------:R-:W-:Y:S01]  /*18a0*/  IMAD.IADD R226, R0, 0x1, -R7 ;  /* 0x0000000100e27824 */ /* 0x000fe200078e0a07 */
[----:B------:R-:W-:Y:S01]  /*18b0*/  IADD3 R7, -R16, UR4, RZ ;  /* 0x0000000410077c10 */ /* 0x000fe2000fffe1ff */
[----:B------:R-:W-:Y:S02]  /*18c0*/  IMAD.IADD R15, R12, 0x1, -R15 ;  /* 0x000000010c0f7824 */ /* 0x000fe400078e0a0f */
[----:B------:R-:W-:Y:S02]  /*18d0*/  IMAD.IADD R224, R4, 0x1, -R17 ;  /* 0x0000000104e07824 */ /* 0x000fe400078e0a11 */
[----:B------:R-:W-:Y:S02]  /*18e0*/  IMAD R225, R6, 0x8, R11 ;  /* 0x0000000806e17824 */ /* 0x000fe400078e020b */
[----:B------:R-:W-:-:S02]  /*18f0*/  IMAD R226, R226, 0x8, R9 ;  /* 0x00000008e2e27824 */ /* 0x000fc400078e0209 */
[----:B------:R-:W-:Y:S02]  /*1900*/  IMAD R224, R224, 0x8, R15 ;  /* 0x00000008e0e07824 */ /* 0x000fe400078e020f */
[----:B------:R-:W-:Y:S02]  /*1910*/  IMAD.MOV.U32 R4, RZ, RZ, RZ ;  /* 0x000000ffff047224 */ /* 0x000fe400078e00ff */
[----:B------:R-:W-:Y:S02]  /*1920*/  IMAD.MOV.U32 R0, RZ, RZ, RZ ;  /* 0x000000ffff007224 */ /* 0x000fe400078e00ff */
[----:B-1----:R-:W-:-:S07]  /*1930*/  IMAD R6, R19, -0x80, -R16 ;  /* 0xffffff8013067824 */ /* 0x002fce00078e0a10 */
.L_x_1066:
[----:B------:R-:W-:Y:S05]  /*1940*/  YIELD ;  /* 0x0000000000007946 */ /* 0x000fea0003800000 */
[----:B------:R-:W-:-:S06]  /*1950*/  ULOP3.LUT UR4, UR36, 0x1, URZ, 0xfc, !UPT ;  /* 0x0000000124047892 */ /* 0x000fcc000f8efc3f */
[----:B-1----:R-:W-:-:S05]  /*1960*/  IMAD.U32 R8, RZ, RZ, UR4 ;  /* 0x00000004ff087e24 */ /* 0x002fca000f8e00ff */
[----:B------:R-:W-:-:S13]  /*1970*/  ISETP.NE.AND P6, PT, R8, 0x3, PT ;  /* 0x000000030800780c */ /* 0x000fda0003fc5270 */
[----:B------:R-:W-:Y:S05]  /*1980*/  @!P6 BRA `(.L_x_1056) ;  /* 0x000000000004e947 */ /* 0x000fea0003800000 */
[----:B------:R-:W-:Y:S01]  /*1990*/  BPT.TRAP 0x1 ;  /* 0x000000040000795c */ /* 0x000fe20000300000 */
.L_x_1056:
[----:B------:R-:W-:Y:S01]  /*19a0*/  IMAD R8, R0, 0x8, R222 ;  /* 0x0000000800087824 */ /* 0x000fe200078e02de */
[----:B------:R-:W-:-:S04]  /*19b0*/  SHF.L.U32 R21, R4, 0x1f, RZ ;  /* 0x0000001f04157819 */ /* 0x000fc800000006ff */
[----:B------:R1:W2:Y:S01]  /*19c0*/  SYNCS.PHASECHK.TRANS64.TRYWAIT P0, [R8+URZ+0x30c10], R21 ;  /* 0x030c1015080075a7 */ /* 0x0002a2000800017f */
[----:B------:R-:W-:Y:S05]  /*19d0*/  @!P6 BRA `(.L_x_1057) ;  /* 0x000000000004e947 */ /* 0x000fea0003800000 */
[----:B------:R-:W-:Y:S01]  /*19e0*/  BPT.TRAP 0x1 ;  /* 0x000000040000795c */ /* 0x000fe20000300000 */
.L_x_1057:
[----:B------:R-:W-:-:S05]  /*19f0*/  VIADD R9, R222, 0x10000 ;  /* 0x00010000de097836 */ /* 0x000fca0000000000 */
[----:B------:R-:W-:-:S04]  /*1a00*/  SHF.R.U32.HI R9, RZ, 0x4, R9 ;  /* 0x00000004ff097819 */ /* 0x000fc80000011609 */
[----:B------:R-:W-:Y:S01]  /*1a10*/  LOP3.LUT R9, R9, 0x3fff, RZ, 0xc0, !PT ;  /* 0x00003fff09097812 */ /* 0x000fe200078ec0ff */
[----:B--2---:R-:W-:Y:S06]  /*1a20*/  @P0 BRA `(.L_x_1058) ;  /* 0x0000000000080947 */ /* 0x004fec0003800000 */
[----:B------:R-:W2:Y:S02]  /*1a30*/  SYNCS.PHASECHK.TRANS64.TRYWAIT P0, [R8+URZ+0x30c10], R21 ;  /* 0x030c1015080075a7 */ /* 0x000ea4000800017f */
[----:B--2---:R-:W-:Y:S05]  /*1a40*/  @!P0 BRA `(.L_x_1059) ;  /* 0x000000f800988947 */ /* 0x004fea0003800000 */
.L_x_1058:
[----:B------:R-:W-:Y:S05]  /*1a50*/  WARPSYNC.ALL ;  /* 0x0000000000007948 */ /* 0x000fea0003800000 */
[----:B------:R-:W-:Y:S01]  /*1a60*/  LOP3.LUT R11, R9, 0x10000, RZ, 0xfc, !PT ;  /* 0x00010000090b7812 */ /* 0x000fe200078efcff */
[----:B------:R-:W-:Y:S01]  /*1a70*/  IMAD R10, R233, 0x2000, R222 ;  /* 0x00002000e90a7824 */ /* 0x000fe200078e02de */
[----:B------:R-:W-:-:S03]  /*1a80*/  WARPGROUP.ARRIVE ;  /* 0x00000000000079c5 */ /* 0x000fc60000000000 */
[----:B------:R-:W-:Y:S01]  /*1a90*/  IMAD R11, R0, 0x400, R11 ;  /* 0x00000400000b7824 */ /* 0x000fe200078e020b */
[----:B------:R-:W-:Y:S01]  /*1aa0*/  UMOV UR7, 0x40000040 ;  /* 0x4000004000077882 */ /* 0x000fe20000000000 */
[----:B------:R-:W-:Y:S01]  /*1ab0*/  UMOV UR5, 0x40000040 ;  /* 0x4000004000057882 */ /* 0x000fe20000000000 */
[----:B------:R-:W-:Y:S01]  /*1ac0*/  R2UR UR9, R10 ;  /* 0x000000000a0972ca */ /* 0x000fe200000e0000 */
[C---:B------:R-:W-:Y:S01]  /*1ad0*/  IMAD R10, R0.reuse, 0x80, R229 ;  /* 0x00000080000a7824 */ /* 0x040fe200078e02e5 */
[----:B------:R-:W-:Y:S01]  /*1ae0*/  R2UR UR8, R11 ;  /* 0x000000000b0872ca */ /* 0x000fe200000e0000 */
[C---:B------:R-:W-:Y:S02]  /*1af0*/  IMAD R12, R0.reuse, 0x80, R226 ;  /* 0x00000080000c7824 */ /* 0x040fe400078e02e2 */
[C---:B------:R-:W-:Y:S02]  /*1b00*/  IMAD R14, R0.reuse, 0x80, R225 ;  /* 0x00000080000e7824 */ /* 0x040fe400078e02e1 */
[----:B------:R-:W-:-:S02]  /*1b10*/  IMAD R16, R0, 0x80, R224 ;  /* 0x0000008000107824 */ /* 0x000fc400078e02e0 */
[C---:B------:R-:W-:Y:S02]  /*1b20*/  IMAD R11, R3.reuse, 0x2, R10 ;  /* 0x00000002030b7824 */ /* 0x040fe400078e020a */
[C---:B------:R-:W-:Y:S02]  /*1b30*/  IMAD R15, R3.reuse, 0x2, R12 ;  /* 0x00000002030f7824 */ /* 0x040fe400078e020c */
[----:B------:R-:W-:Y:S01]  /*1b40*/  USHF.R.U32.HI UR4, URZ, 0x4, UR9 ;  /* 0x000000043f047899 */ /* 0x000fe20008011609 */
[C---:B------:R-:W-:Y:S01]  /*1b50*/  IMAD R13, R3.reuse, 0x2, R14 ;  /* 0x00000002030d7824 */ /* 0x040fe200078e020e */
[----:B------:R-:W-:Y:S01]  /*1b60*/  UMOV UR6, UR8 ;  /* 0x0000000800067c82 */ /* 0x000fe20008000000 */
[----:B------:R-:W-:Y:S01]  /*1b70*/  IMAD R19, R3, 0x2, R16 ;  /* 0x0000000203137824 */ /* 0x000fe200078e0210 */
[----:B------:R-:W-:Y:S01]  /*1b80*/  ULOP3.LUT UR4, UR4, 0x3fff, URZ, 0xc0, !UPT ;  /* 0x00003fff04047892 */ /* 0x000fe2000f8ec03f */
[--C-:B------:R-:W-:Y:S02]  /*1b90*/  IMAD R20, R11, 0x4, R222.reuse ;  /* 0x000000040b147824 */ /* 0x100fe400078e02de */
[--C-:B------:R-:W-:Y:S01]  /*1ba0*/  IMAD R17, R15, 0x4, R222.reuse ;  /* 0x000000040f117824 */ /* 0x100fe200078e02de */
[----:B------:R-:W-:Y:S01]  /*1bb0*/  ULOP3.LUT UR10, UR4, 0x10000, URZ, 0xfc, !UPT ;  /* 0x00010000040a7892 */ /* 0x000fe2000f8efc3f */
[----:B------:R-:W-:-:S02]  /*1bc0*/  IMAD R12, R13, 0x4, R222 ;  /* 0x000000040d0c7824 */ /* 0x000fc400078e02de */
[----:B------:R-:W-:Y:S02]  /*1bd0*/  IMAD R16, R19, 0x4, R222 ;  /* 0x0000000413107824 */ /* 0x000fe400078e02de */
[----:B------:R-:W-:Y:S02]  /*1be0*/  VIADD R18, R222, 0x20000 ;  /* 0x00020000de127836 */ /* 0x000fe40000000000 */
[----:B------:R-:W-:Y:S02]  /*1bf0*/  UMOV UR4, UR10 ;  /* 0x0000000a00047c82 */ /* 0x000fe40008000000 */
[----:B------:R-:W-:Y:S01]  /*1c00*/  HGMMA.64x128x16.F32 R88, gdesc[UR4], RZ, !UPT, gsb0 ;  /* 0x01e00000045879f0 */ /* 0x000fe2000c0008ff */
[----:B------:R-:W-:Y:S01]  /*1c10*/  UIADD3 UR6, UR8, 0x2, URZ ;  /* 0x0000000208067890 */ /* 0x000fe2000fffe03f */
[--C-:B------:R-:W-:Y:S01]  /*1c20*/  IMAD R10, R11, 0x4, R18.reuse ;  /* 0x000000040b0a7824 */ /* 0x100fe200078e0212 */
[----:B------:R-:W-:Y:S01]  /*1c30*/  UIADD3 UR4, UR10, 0x2, URZ ;  /* 0x000000020a047890 */ /* 0x000fe2000fffe03f */
[--C-:B------:R-:W-:Y:S01]  /*1c40*/  IMAD R15, R15, 0x4, R18.reuse ;  /* 0x000000040f0f7824 */ /* 0x100fe200078e0212 */
[----:B------:R-:W-:Y:S01]  /*1c50*/  UMOV UR7, 0x40000040 ;  /* 0x4000004000077882 */ /* 0x000fe20000000000 */
[----:B------:R-:W-:Y:S01]  /*1c60*/  UMOV UR5, 0x40000040 ;  /* 0x4000004000057882 */ /* 0x000fe20000000000 */
[----:B------:R-:W-:-:S02]  /*1c70*/  IMAD R14, R13, 0x4, R18 ;  /* 0x000000040d0e7824 */ /* 0x000fc400078e0212 */
[----:B------:R-:W-:Y:S01]  /*1c80*/  IMAD R11, R19, 0x4, R18 ;  /* 0x00000004130b7824 */ /* 0x000fe200078e0212 */
        /* <DEDUP_REMOVED lines=24> */
.L_x_1060:
[----:B------:R1:W1:Y:S01]  /*1e10*/  SYNCS.PHASECHK.TRANS64.TRYWAIT P0, [R8+URZ+0x30c30], R21 ;  /* 0x030c3015080075a7 */ /* 0x000262000800017f */
[----:B------:R-:W-:Y:S05]  /*1e20*/  @!P6 BRA `(.L_x_1061) ;  /* 0x000000000004e947 */ /* 0x000fea0003800000 */
[----:B------:R-:W-:Y:S01]  /*1e30*/  BPT.TRAP 0x1 ;  /* 0x000000040000795c */ /* 0x000fe20000300000 */
.L_x_1061:
[----:B------:R-:W-:-:S05]  /*1e40*/  VIADD R13, R222, 0x18000 ;  /* 0x00018000de0d7836 */ /* 0x000fca0000000000 */
[----:B------:R-:W-:-:S04]  /*1e50*/  SHF.R.U32.HI R13, RZ, 0x4, R13 ;  /* 0x00000004ff0d7819 */ /* 0x000fc8000001160d */
[----:B------:R-:W-:-:S04]  /*1e60*/  LOP3.LUT R13, R13, 0x3fff, RZ, 0xc0, !PT ;  /* 0x00003fff0d0d7812 */ /* 0x000fc800078ec0ff */
[----:B------:R-:W-:Y:S01]  /*1e70*/  LOP3.LUT R19, R13, 0x10000, RZ, 0xfc, !PT ;  /* 0x000100000d137812 */ /* 0x000fe200078efcff */
[----:B-1----:R-:W-:Y:S06]  /*1e80*/  @P0 BRA `(.L_x_1062) ;  /* 0x0000000000080947 */ /* 0x002fec0003800000 */
[----:B------:R-:W1:Y:S02]  /*1e90*/  SYNCS.PHASECHK.TRANS64.TRYWAIT P0, [R8+URZ+0x30c30], R21 ;  /* 0x030c3015080075a7 */ /* 0x000e64000800017f */
[----:B-1----:R-:W-:Y:S05]  /*1ea0*/  @!P0 BRA `(.L_x_1063) ;  /* 0x000000f400948947 */ /* 0x002fea0003800000 */
.L_x_1062:
[----:B------:R-:W-:Y:S01]  /*1eb0*/  UIADD3 UR9, UR9, 0x4000, URZ ;  /* 0x0000400009097890 */ /* 0x000fe2000fffe03f */
[C---:B------:R-:W-:Y:S01]  /*1ec0*/  IMAD R19, R0.reuse, 0x400, R19 ;  /* 0x0000040000137824 */ /* 0x040fe200078e0213 */
[----:B------:R-:W-:Y:S01]  /*1ed0*/  WARPGROUP.ARRIVE ;  /* 0x00000000000079c5 */ /* 0x000fe20000000000 */
[----:B------:R-:W-:Y:S01]  /*1ee0*/  UMOV UR7, 0x40000040 ;  /* 0x4000004000077882 */ /* 0x000fe20000000000 */
[----:B------:R-:W-:Y:S01]  /*1ef0*/  USHF.R.U32.HI UR9, URZ, 0x4, UR9 ;  /* 0x000000043f097899 */ /* 0x000fe20008011609 */
[----:B------:R-:W-:Y:S01]  /*1f00*/  IMAD R13, R0, 0x400, R13 ;  /* 0x00000400000d7824 */ /* 0x000fe200078e020d */
[----:B------:R-:W-:Y:S01]  /*1f10*/  R2UR UR8, R19 ;  /* 0x00000000130872ca */ /* 0x000fe200000e0000 */
[----:B------:R-:W-:Y:S01]  /*1f20*/  UMOV UR5, 0x40000040 ;  /* 0x4000004000057882 */ /* 0x000fe20000000000 */
[----:B------:R-:W-:Y:S01]  /*1f30*/  ULOP3.LUT UR9, UR9, 0x3fff, URZ, 0xc0, !UPT ;  /* 0x00003fff09097892 */ /* 0x000fe2000f8ec03f */
[----:B------:R-:W2:Y:S01]  /*1f40*/  LDC.64 R18, c[0x0][0x748] ;  /* 0x0001d200ff127b82 */ /* 0x000ea20000000a00 */
[----:B------:R-:W-:Y:S01]  /*1f50*/  VIADD R221, R5, 0x4 ;  /* 0x0000000405dd7836 */ /* 0x000fe20000000000 */
[----:B------:R-:W-:Y:S01]  /*1f60*/  R2UR UR10, R13 ;  /* 0x000000000d0a72ca */ /* 0x000fe200000e0000 */
[----:B------:R-:W-:Y:S01]  /*1f70*/  ULOP3.LUT UR9, UR9, 0x10000, URZ, 0xfc, !UPT ;  /* 0x0001000009097892 */ /* 0x000fe2000f8efc3f */
[C---:B------:R-:W-:Y:S01]  /*1f80*/  ISETP.GT.AND P2, PT, R6.reuse, RZ, PT ;  /* 0x000000ff0600720c */ /* 0x040fe20003f44270 */
[----:B---3--:R-:W1:Y:S01]  /*1f90*/  SHFL.IDX PT, R23, R20, R5, 0x1f ;  /* 0x00001f0514177589 */ /* 0x008e6200000e0000 */
[----:B------:R-:W-:Y:S01]  /*1fa0*/  ISETP.GT.AND P1, PT, R7, RZ, PT ;  /* 0x000000ff0700720c */ /* 0x000fe20003f24270 */
[----:B------:R-:W-:Y:S01]  /*1fb0*/  ULDC UR11, c[0x0][0x744] ;  /* 0x0001d100000b7ab9 */ /* 0x000fe20000000800 */
[----:B------:R-:W-:Y:S01]  /*1fc0*/  ISETP.GT.AND P0, PT, R6, 0x8, PT ;  /* 0x000000080600780c */ /* 0x000fe20003f04270 */
[----:B------:R-:W-:Y:S01]  /*1fd0*/  VIADD R220, R5, 0x8 ;  /* 0x0000000805dc7836 */ /* 0x000fe20000000000 */
[----:B------:R-:W-:Y:S01]  /*1fe0*/  UMOV UR6, UR8 ;  /* 0x0000000800067c82 */ /* 0x000fe20008000000 */
[----:B------:R-:W-:Y:S01]  /*1ff0*/  UMOV UR4, UR9 ;  /* 0x0000000900047c82 */ /* 0x000fe20008000000 */
[----:B------:R-:W-:Y:S01]  /*2000*/  ISETP.GT.AND P3, PT, R7, 0x8, PT ;  /* 0x000000080700780c */ /* 0x000fe20003f64270 */
[----:B------:R-:W-:Y:S01]  /*2010*/  HGMMA.64x128x16.F32 R24, gdesc[UR4], RZ, !UPT, gsb0 ;  /* 0x01e00000041879f0 */ /* 0x000fe2000c0008ff */
[----:B------:R-:W-:Y:S01]  /*2020*/  ULDC UR4, c[0x0][0x280] ;  /* 0x0000a00000047ab9 */ /* 0x000fe20000000800 */
[----:B------:R-:W-:-:S02]  /*2030*/  UIADD3 UR6, UR8, 0x2, URZ ;  /* 0x0000000208067890 */ /* 0x000fc4000fffe03f */
[----:B------:R-:W-:Y:S01]  /*2040*/  ULEA UR4, UR38, -UR4, 0x7 ;  /* 0x8000000426047291 */ /* 0x000fe2000f8e383f */
[----:B------:R-:W-:Y:S01]  /*2050*/  UMOV UR7, 0x40000040 ;  /* 0x4000004000077882 */ /* 0x000fe20000000000 */
[----:B------:R-:W-:-:S04]  /*2060*/  UMOV UR5, 0x40000040 ;  /* 0x4000004000057882 */ /* 0x000fc80000000000 */
[----:B------:R-:W-:Y:S01]  /*2070*/  LEA R22, R3, UR4, 0x1 ;  /* 0x0000000403167c11 */ /* 0x000fe2000f8e08ff */
[----:B------:R-:W-:-:S04]  /*2080*/  UIADD3 UR4, UR9, 0x2, URZ ;  /* 0x0000000209047890 */ /* 0x000fc8000fffe03f */
[----:B------:R-:W-:-:S04]  /*2090*/  IMAD.IADD R22, R7, 0x1, R22 ;  /* 0x0000000107167824 */ /* 0x000fc800078e0216 */
[--C-:B--2---:R-:W-:Y:S01]  /*20a0*/  IMAD.IADD R21, R18, 0x1, -R22.reuse ;  /* 0x0000000112157824 */ /* 0x104fe200078e0a16 */
[--C-:B------:R-:W-:Y:S02]  /*20b0*/  IADD3 R217, RZ, -R22, -R19.reuse ;  /* 0x80000016ffd97210 */ /* 0x100fe40007ffe813 */
[----:B------:R-:W-:Y:S02]  /*20c0*/  IADD3 R216, -R22, 0x8, -R19 ;  /* 0x0000000816d87810 */ /* 0x000fe40007ffe913 */
[----:B------:R-:W-:Y:S02]  /*20d0*/  IADD3 R13, R18, 0x8, -R22 ;  /* 0x00000008120d7810 */ /* 0x000fe40007ffe816 */
[----:B------:R-:W2:Y:S01]  /*20e0*/  SHFL.IDX PT, R22, R20, R221, 0x1f ;  /* 0x00001fdd14167589 */ /* 0x000ea200000e0000 */
[----:B------:R-:W-:Y:S02]  /*20f0*/  SEL R21, R21, 0x80, !P2 ;  /* 0x0000008015157807 */ /* 0x000fe40005000000 */
[----:B------:R-:W-:-:S02]  /*2100*/  SEL R13, R13, 0x80, !P0 ;  /* 0x000000800d0d7807 */ /* 0x000fc40004000000 */
[----:B------:R-:W-:Y:S02]  /*2110*/  SEL R19, R217, 0x80, P1 ;  /* 0x00000080d9137807 */ /* 0x000fe40000800000 */
[C---:B------:R-:W-:Y:S02]  /*2120*/  ISETP.GE.AND P1, PT, R21.reuse, RZ, PT ;  /* 0x000000ff1500720c */ /* 0x040fe40003f26270 */
[----:B------:R-:W-:Y:S02]  /*2130*/  ISETP.GE.AND P2, PT, R21, 0x1, PT ;  /* 0x000000011500780c */ /* 0x000fe40003f46270 */
[----:B------:R-:W-:Y:S02]  /*2140*/  SEL R18, R216, 0x80, P3 ;  /* 0x00000080d8127807 */ /* 0x000fe40001800000 */
[----:B------:R-:W-:Y:S02]  /*2150*/  ISETP.GE.AND P0, PT, R13, 0x1, PT ;  /* 0x000000010d00780c */ /* 0x000fe40003f06270 */
[----:B------:R-:W-:-:S02]  /*2160*/  ISETP.GT.OR P1, PT, R19, RZ, !P1 ;  /* 0x000000ff1300720c */ /* 0x000fc40004f24670 */
[----:B------:R-:W-:Y:S02]  /*2170*/  ISETP.GT.OR P2, PT, R19, 0x1, !P2 ;  /* 0x000000011300780c */ /* 0x000fe40005744670 */
[----:B------:R-:W-:Y:S02]  /*2180*/  ISETP.GT.OR P0, PT, R18, 0x1, !P0 ;  /* 0x000000011200780c */ /* 0x000fe40004704670 */
[----:B------:R-:W-:Y:S02]  /*2190*/  ISETP.GE.AND P3, PT, R13, RZ, PT ;  /* 0x000000ff0d00720c */ /* 0x000fe40003f66270 */
[----:B------:R-:W-:Y:S02]  /*21a0*/  FSEL R216, R88, -INF , !P1 ;  /* 0xff80000058d87808 */ /* 0x000fe40004800000 */
[----:B------:R-:W-:Y:S02]  /*21b0*/  ISETP.GE.AND P1, PT, R21, 0x8, PT ;  /* 0x000000081500780c */ /* 0x000fe40003f26270 */
[----:B------:R-:W-:Y:S01]  /*21c0*/  FSEL R89, R89, -INF , !P2 ;  /* 0xff80000059597808 */ /* 0x000fe20005000000 */
[----:B-1----:R-:W-:Y:S01]  /*21d0*/  FFMA.FTZ R216, R216, UR11, -R23 ;  /* 0x0000000bd8d87c23 */ /* 0x002fe20008010817 */
[----:B------:R-:W-:-:S02]  /*21e0*/  FSEL R91, R91, -INF , !P0 ;  /* 0xff8000005b5b7808 */ /* 0x000fc40004000000 */
[----:B------:R-:W-:Y:S01]  /*21f0*/  ISETP.GT.OR P3, PT, R18, RZ, !P3 ;  /* 0x000000ff1200720c */ /* 0x000fe20005f64670 */
[--C-:B--2---:R-:W-:Y:S01]  /*2200*/  FFMA.FTZ R218, R89, UR11, -R22.reuse ;  /* 0x0000000b59da7c23 */ /* 0x104fe20008010816 */
[----:B------:R-:W-:Y:S01]  /*2210*/  ISETP.GE.AND P4, PT, R21, 0x18, PT ;  /* 0x000000181500780c */ /* 0x000fe20003f86270 */
[----:B------:R-:W-:Y:S01]  /*2220*/  FFMA.FTZ R89, R91, UR11, -R22 ;  /* 0x0000000b5b597c23 */ /* 0x000fe20008010816 */
[----:B------:R-:W-:Y:S01]  /*2230*/  ISETP.GT.OR P1, PT, R19, 0x8, !P1 ;  /* 0x000000081300780c */ /* 0x000fe20004f24670 */
[----:B------:R-:W-:Y:S01]  /*2240*/  VIADD R22, R5, 0xc ;  /* 0x0000000c05167836 */ /* 0x000fe20000000000 */
[----:B------:R-:W-:Y:S01]  /*2250*/  FSEL R88, R90, -INF , !P3 ;  /* 0xff8000005a587808 */ /* 0x000fe20005800000 */
[----:B------:R-:W1:Y:S01]  /*2260*/  SHFL.IDX PT, R91, R20, R220, 0x1f ;  /* 0x00001fdc145b7589 */ /* 0x000e6200000e0000 */
[----:B------:R-:W-:Y:S01]  /*2270*/  ISETP.GT.OR P4, PT, R19, 0x18, !P4 ;  /* 0x000000181300780c */ /* 0x000fe20006784670 */
[----:B------:R-:W2:Y:S01]  /*2280*/  MUFU.EX2 R216, R216 ;  /* 0x000000d800d87308 */ /* 0x000ea20000000800 */
[----:B------:R-:W-:Y:S01]  /*2290*/  FSEL R90, R92, -INF , !P1 ;  /* 0xff8000005c5a7808 */ /* 0x000fe20004800000 */
[----:B------:R-:W-:Y:S01]  /*22a0*/  FFMA.FTZ R88, R88, UR11, -R23 ;  /* 0x0000000b58587c23 */ /* 0x000fe20008010817 */
[----:B------:R-:W-:Y:S01]  /*22b0*/  ISETP.GE.AND P1, PT, R13, 0x10, PT ;  /* 0x000000100d00780c */ /* 0x000fe20003f26270 */
[----:B------:R-:W-:Y:S01]  /*22c0*/  SHFL.IDX PT, R219, R20, R22, 0x1f ;  /* 0x00001f1614db7589 */ /* 0x000fe200000e0000 */
[----:B------:R-:W-:Y:S01]  /*22d0*/  FSEL R100, R100, -INF , !P4 ;  /* 0xff80000064647808 */ /* 0x000fe20006000000 */
[----:B------:R-:W-:Y:S01]  /*22e0*/  VIADD R23, R5, 0x10 ;  /* 0x0000001005177836 */ /* 0x000fe20000000000 */
[----:B------:R-:W-:-:S02]  /*22f0*/  ISETP.GE.AND P4, PT, R21, 0x30, PT ;  /* 0x000000301500780c */ /* 0x000fc40003f86270 */
[----:B------:R-:W-:Y:S02]  /*2300*/  ISETP.GE.AND P0, PT, R13, 0x9, PT ;  /* 0x000000090d00780c */ /* 0x000fe40003f06270 */
[----:B------:R-:W-:Y:S01]  /*2310*/  ISETP.GE.AND P2, PT, R21, 0x9, PT ;  /* 0x000000091500780c */ /* 0x000fe20003f46270 */
[----:B------:R-:W3:Y:S01]  /*2320*/  SHFL.IDX PT, R217, R20, R23, 0x1f ;  /* 0x00001f1714d97589 */ /* 0x000ee200000e0000 */
[----:B------:R-:W-:Y:S01]  /*2330*/  ISETP.GT.OR P1, PT, R18, 0x10, !P1 ;  /* 0x000000101200780c */ /* 0x000fe20004f24670 */
[----:B------:R-:W-:Y:S01]  /*2340*/  MUFU.EX2 R88, R88 ;  /* 0x0000005800587308 */ /* 0x000fe20000000800 */
[----:B------:R-:W-:Y:S02]  /*2350*/  ISETP.GT.OR P4, PT, R19, 0x30, !P4 ;  /* 0x000000301300780c */ /* 0x000fe40006784670 */
[----:B------:R-:W-:Y:S02]  /*2360*/  FSEL R98, R98, -INF , !P1 ;  /* 0xff80000062627808 */ /* 0x000fe40004800000 */
[----:B------:R-:W-:-:S02]  /*2370*/  ISETP.GE.AND P1, PT, R21, 0x11, PT ;  /* 0x000000111500780c */ /* 0x000fc40003f26270 */
[----:B------:R-:W-:Y:S01]  /*2380*/  FSEL R112, R112, -INF , !P4 ;  /* 0xff80000070707808 */ /* 0x000fe20006000000 */
[----:B-1----:R-:W-:Y:S01]  /*2390*/  FFMA.FTZ R90, R90, UR11, -R91 ;  /* 0x0000000b5a5a7c23 */ /* 0x002fe2000801085b */
[----:B------:R-:W-:Y:S01]  /*23a0*/  ISETP.GE.AND P4, PT, R21, 0x48, PT ;  /* 0x000000481500780c */ /* 0x000fe20003f86270 */
[----:B------:R-:W-:Y:S01]  /*23b0*/  MUFU.EX2 R89, R89 ;  /* 0x0000005900597308 */ /* 0x000fe20000000800 */
[----:B------:R-:W-:Y:S02]  /*23c0*/  ISETP.GT.OR P1, PT, R19, 0x11, !P1 ;  /* 0x000000111300780c */ /* 0x000fe40004f24670 */
[----:B------:R-:W-:Y:S02]  /*23d0*/  ISETP.GE.AND P3, PT, R13, 0x8, PT ;  /* 0x000000080d00780c */ /* 0x000fe40003f66270 */
[----:B------:R-:W-:Y:S02]  /*23e0*/  ISETP.GT.OR P0, PT, R18, 0x9, !P0 ;  /* 0x000000091200780c */ /* 0x000fe40004704670 */
[----:B------:R-:W-:-:S02]  /*23f0*/  ISETP.GT.OR P4, PT, R19, 0x48, !P4 ;  /* 0x000000481300780c */ /* 0x000fc40006784670 */
[----:B------:R-:W-:Y:S01]  /*2400*/  ISETP.GE.AND P5, PT, R21, 0x19, PT ;  /* 0x000000191500780c */ /* 0x000fe20003fa6270 */
[----:B------:R-:W-:Y:S02]  /*2410*/  WARPGROUP.DEPBAR.LE gsb0, 0x0 ;  /* 0x00008000000079c5 */ /* 0x000fe40000010000 */
[----:B------:R-:W-:Y:S01]  /*2420*/  WARPGROUP.ARRIVE ;  /* 0x00000000000079c5 */ /* 0x000fe20000000000 */
[----:B------:R-:W-:Y:S01]  /*2430*/  FSEL R97, R97, -INF , !P1 ;  /* 0xff80000061617808 */ /* 0x000fe20004800000 */
[----:B----4-:R-:W-:Y:S01]  /*2440*/  SHFL.IDX PT, R230, R17, R22, 0x1f ;  /* 0x00001f1611e67589 */ /* 0x010fe200000e0000 */
[----:B------:R-:W-:Y:S01]  /*2450*/  ISETP.GE.AND P1, PT, R21, 0x29, PT ;  /* 0x000000291500780c */ /* 0x000fe20003f26270 */
[----:B------:R-:W-:Y:S01]  /*2460*/  MUFU.EX2 R90, R90 ;  /* 0x0000005a005a7308 */ /* 0x000fe20000000800 */
[----:B------:R-:W-:Y:S01]  /*2470*/  ISETP.GT.OR P2, PT, R19, 0x9, !P2 ;  /* 0x000000091300780c */ /* 0x000fe20005744670 */
[----:B------:R-:W-:Y:S01]  /*2480*/  HGMMA.64x128x16.F32 R24, gdesc[UR4], R24, gsb0 ;  /* 0x01e00000041879f0 */ /* 0x000fe20008000818 */
[----:B------:R-:W-:Y:S01]  /*2490*/  UIADD3 UR6, UR8, 0x4, URZ ;  /* 0x0000000408067890 */ /* 0x000fe2000fffe03f */
[----:B------:R-:W-:Y:S01]  /*24a0*/  ISETP.GT.OR P3, PT, R18, 0x8, !P3 ;  /* 0x000000081200780c */ /* 0x000fe20005f64670 */
[----:B------:R-:W-:Y:S01]  /*24b0*/  UIADD3 UR4, UR9, 0x4, URZ ;  /* 0x0000000409047890 */ /* 0x000fe2000fffe03f */
[----:B------:R-:W-:Y:S01]  /*24c0*/  FSEL R228, R95, -INF , !P0 ;  /* 0xff8000005fe47808 */ /* 0x000fe20004000000 */
[----:B------:R-:W-:Y:S01]  /*24d0*/  UMOV UR7, 0x40000040 ;  /* 0x4000004000077882 */ /* 0x000fe20000000000 */
[----:B------:R-:W-:Y:S01]  /*24e0*/  UMOV UR5, 0x40000040 ;  /* 0x4000004000057882 */ /* 0x000fe20000000000 */
[----:B------:R-:W-:Y:S01]  /*24f0*/  FSEL R124, R124, -INF , !P4 ;  /* 0xff8000007c7c7808 */ /* 0x000fe20006000000 */
[----:B---3--:R-:W-:Y:S01]  /*2500*/  FFMA.FTZ R95, R98, UR11, -R217 ;  /* 0x0000000b625f7c23 */ /* 0x008fe200080108d9 */
[----:B------:R-:W-:-:S02]  /*2510*/  ISETP.GE.AND P0, PT, R21, 0x10, PT ;  /* 0x000000101500780c */ /* 0x000fc40003f06270 */
[----:B------:R-:W-:Y:S02]  /*2520*/  ISETP.GE.AND P4, PT, R21, 0x60, PT ;  /* 0x000000601500780c */ /* 0x000fe40003f86270 */
[----:B------:R-:W-:Y:S01]  /*2530*/  ISETP.GT.OR P1, PT, R19, 0x29, !P1 ;  /* 0x000000291300780c */ /* 0x000fe20004f24670 */
[----:B------:R-:W-:Y:S01]  /*2540*/  MUFU.EX2 R95, R95 ;  /* 0x0000005f005f7308 */ /* 0x000fe20000000800 */
[----:B------:R-:W-:Y:S02]  /*2550*/  FSEL R94, R94, -INF , !P3 ;  /* 0xff8000005e5e7808 */ /* 0x000fe40005800000 */
[----:B------:R-:W-:Y:S01]  /*2560*/  FSEL R92, R93, -INF , !P2 ;  /* 0xff8000005d5c7808 */ /* 0x000fe20005000000 */
[----:B------:R-:W-:Y:S01]  /*2570*/  FFMA.FTZ R93, R228, UR11, -R219 ;  /* 0x0000000be45d7c23 */ /* 0x000fe200080108db */
[C---:B------:R-:W-:Y:S01]  /*2580*/  ISETP.GT.OR P0, PT, R19.reuse, 0x10, !P0 ;  /* 0x000000101300780c */ /* 0x040fe20004704670 */
[----:B------:R-:W-:Y:S01]  /*2590*/  FFMA.FTZ R91, R94, UR11, -R91 ;  /* 0x0000000b5e5b7c23 */ /* 0x000fe2000801085b */
[----:B------:R-:W-:Y:S01]  /*25a0*/  ISETP.GT.OR P4, PT, R19, 0x60, !P4 ;  /* 0x000000601300780c */ /* 0x000fe20006784670 */
[----:B------:R-:W-:Y:S01]  /*25b0*/  FFMA.FTZ R92, R92, UR11, -R219 ;  /* 0x0000000b5c5c7c23 */ /* 0x000fe200080108db */
[----:B------:R-:W-:Y:S01]  /*25c0*/  FSEL R109, R109, -INF , !P1 ;  /* 0xff8000006d6d7808 */ /* 0x000fe20004800000 */
[----:B------:R-:W-:Y:S01]  /*25d0*/  VIADD R219, R5, 0x14 ;  /* 0x0000001405db7836 */ /* 0x000fe20000000000 */
[----:B------:R-:W-:Y:S01]  /*25e0*/  ISETP.GE.AND P1, PT, R21, 0x41, PT ;  /* 0x000000411500780c */ /* 0x000fe20003f26270 */
[----:B------:R-:W-:Y:S01]  /*25f0*/  MUFU.EX2 R91, R91 ;  /* 0x0000005b005b7308 */ /* 0x000fe20000000800 */
[----:B------:R-:W-:-:S02]  /*2600*/  FSEL R94, R96, -INF , !P0 ;  /* 0xff800000605e7808 */ /* 0x000fc40004000000 */
[----:B------:R-:W-:Y:S01]  /*2610*/  FSEL R136, R136, -INF , !P4 ;  /* 0xff80000088887808 */ /* 0x000fe20006000000 */
[----:B------:R-:W1:Y:S01]  /*2620*/  SHFL.IDX PT, R98, R20, R219, 0x1f ;  /* 0x00001fdb14627589 */ /* 0x000e6200000e0000 */
[----:B------:R-:W-:Y:S01]  /*2630*/  ISETP.GE.AND P4, PT, R13, 0x18, PT ;  /* 0x000000180d00780c */ /* 0x000fe20003f86270 */
[----:B------:R-:W-:Y:S01]  /*2640*/  FFMA.FTZ R94, R94, UR11, -R217 ;  /* 0x0000000b5e5e7c23 */ /* 0x000fe200080108d9 */
[----:B------:R-:W-:Y:S01]  /*2650*/  ISETP.GT.OR P1, PT, R19, 0x41, !P1 ;  /* 0x000000411300780c */ /* 0x000fe20004f24670 */
[----:B------:R-:W-:Y:S01]  /*2660*/  MUFU.EX2 R93, R93 ;  /* 0x0000005d005d7308 */ /* 0x000fe20000000800 */
[----:B------:R-:W-:Y:S02]  /*2670*/  ISETP.GT.OR P4, PT, R18, 0x18, !P4 ;  /* 0x000000181200780c */ /* 0x000fe40006784670 */
[----:B------:R-:W-:Y:S02]  /*2680*/  FSEL R217, R121, -INF , !P1 ;  /* 0xff80000079d97808 */ /* 0x000fe40004800000 */
[----:B------:R-:W-:-:S02]  /*2690*/  ISETP.GE.AND P1, PT, R21, 0x59, PT ;  /* 0x000000591500780c */ /* 0x000fc40003f26270 */
[----:B------:R-:W-:Y:S01]  /*26a0*/  FSEL R96, R102, -INF , !P4 ;  /* 0xff80000066607808 */ /* 0x000fe20006000000 */
[----:B------:R3:W4:Y:S01]  /*26b0*/  MUFU.EX2 R121, R218 ;  /* 0x000000da00797308 */ /* 0x0007220000000800 */
[----:B------:R-:W-:Y:S02]  /*26c0*/  ISETP.GE.AND P4, PT, R13, 0x21, PT ;  /* 0x000000210d00780c */ /* 0x000fe40003f86270 */
[C---:B------:R-:W-:Y:S02]  /*26d0*/  ISETP.GT.OR P1, PT, R19.reuse, 0x59, !P1 ;  /* 0x000000591300780c */ /* 0x040fe40004f24670 */
[----:B------:R-:W-:Y:S02]  /*26e0*/  ISETP.GT.OR P5, PT, R19, 0x19, !P5 ;  /* 0x000000191300780c */ /* 0x000fe40006fa4670 */
[----:B------:R-:W-:Y:S01]  /*26f0*/  ISETP.GT.OR P4, PT, R18, 0x21, !P4 ;  /* 0x000000211200780c */ /* 0x000fe20006784670 */
[----:B------:R-:W-:Y:S01]  /*2700*/  MUFU.EX2 R94, R94 ;  /* 0x0000005e005e7308 */ /* 0x000fe20000000800 */
[----:B------:R-:W-:Y:S01]  /*2710*/  FSEL R133, R133, -INF , !P1 ;  /* 0xff80000085857808 */ /* 0x000fe20004800000 */
[----:B---3--:R-:W-:Y:S01]  /*2720*/  VIADD R218, R5, 0x18 ;  /* 0x0000001805da7836 */ /* 0x008fe20000000000 */
[----:B------:R-:W-:-:S02]  /*2730*/  ISETP.GE.AND P1, PT, R13, 0x11, PT ;  /* 0x000000110d00780c */ /* 0x000fc40003f26270 */
[----:B------:R-:W-:Y:S02]  /*2740*/  FSEL R101, R101, -INF , !P5 ;  /* 0xff80000065657808 */ /* 0x000fe40006800000 */
[----:B------:R-:W-:Y:S01]  /*2750*/  FSEL R227, R107, -INF , !P4 ;  /* 0xff8000006be37808 */ /* 0x000fe20006000000 */
[----:B------:R-:W3:Y:S01]  /*2760*/  SHFL.IDX PT, R228, R20, R218, 0x1f ;  /* 0x00001fda14e47589 */ /* 0x000ee200000e0000 */
[----:B------:R-:W-:Y:S01]  /*2770*/  ISETP.GE.AND P5, PT, R21, 0x31, PT ;  /* 0x000000311500780c */ /* 0x000fe20003fa6270 */
[----:B------:R-:W-:Y:S01]  /*2780*/  MUFU.EX2 R92, R92 ;  /* 0x0000005c005c7308 */ /* 0x000fe20000000800 */
[----:B------:R-:W-:Y:S02]  /*2790*/  ISETP.GE.AND P4, PT, R13, 0x30, PT ;  /* 0x000000300d00780c */ /* 0x000fe40003f86270 */
[----:B------:R-:W-:Y:S02]  /*27a0*/  ISETP.GT.OR P1, PT, R18, 0x11, !P1 ;  /* 0x000000111200780c */ /* 0x000fe40004f24670 */
[----:B------:R-:W-:-:S02]  /*27b0*/  ISETP.GT.OR P5, PT, R19, 0x31, !P5 ;  /* 0x000000311300780c */ /* 0x000fc40006fa4670 */
[----:B------:R-:W-:Y:S02]  /*27c0*/  ISETP.GT.OR P4, PT, R18, 0x30, !P4 ;  /* 0x000000301200780c */ /* 0x000fe40006784670 */
[----:B------:R-:W-:Y:S02]  /*27d0*/  FSEL R99, R99, -INF , !P1 ;  /* 0xff80000063637808 */ /* 0x000fe40004800000 */
[----:B------:R-:W-:Y:S02]  /*27e0*/  FSEL R113, R113, -INF , !P5 ;  /* 0xff80000071717808 */ /* 0x000fe40006800000 */
[----:B------:R-:W-:Y:S01]  /*27f0*/  FSEL R102, R114, -INF , !P4 ;  /* 0xff80000072667808 */ /* 0x000fe20006000000 */
[----:B------:R-:W-:Y:S01]  /*2800*/  VIADD R114, R5, 0x1c ;  /* 0x0000001c05727836 */ /* 0x000fe20000000000 */
[----:B------:R-:W-:Y:S01]  /*2810*/  ISETP.GE.AND P5, PT, R21, 0x49, PT ;  /* 0x000000491500780c */ /* 0x000fe20003fa6270 */
[----:B-1----:R-:W-:Y:S01]  /*2820*/  FFMA.FTZ R235, R99, UR11, -R98 ;  /* 0x0000000b63eb7c23 */ /* 0x002fe20008010862 */
[----:B------:R-:W-:-:S02]  /*2830*/  ISETP.GE.AND P2, PT, R21, 0x20, PT ;  /* 0x000000201500780c */ /* 0x000fc40003f46270 */
[----:B------:R-:W-:Y:S01]  /*2840*/  ISETP.GT.OR P5, PT, R19, 0x49, !P5 ;  /* 0x000000491300780c */ /* 0x000fe20006fa4670 */
[----:B------:R1:W5:Y:S01]  /*2850*/  SHFL.IDX PT, R232, R20, R114, 0x1f ;  /* 0x00001f7214e87589 */ /* 0x00036200000e0000 */
[----:B------:R-:W-:Y:S01]  /*2860*/  ISETP.GE.AND P3, PT, R21, 0x21, PT ;  /* 0x000000211500780c */ /* 0x000fe20003f66270 */
[----:B---3--:R-:W-:Y:S01]  /*2870*/  FFMA.FTZ R96, R96, UR11, -R228 ;  /* 0x0000000b60607c23 */ /* 0x008fe200080108e4 */
[----:B------:R-:W-:Y:S02]  /*2880*/  FSEL R125, R125, -INF , !P5 ;  /* 0xff8000007d7d7808 */ /* 0x000fe40006800000 */
[C---:B------:R-:W-:Y:S02]  /*2890*/  ISETP.GE.AND P0, PT, R21.reuse, 0x28, PT ;  /* 0x000000281500780c */ /* 0x040fe40003f06270 */
[----:B------:R-:W-:Y:S02]  /*28a0*/  ISETP.GE.AND P5, PT, R21, 0x61, PT ;  /* 0x000000611500780c */ /* 0x000fe40003fa6270 */
[C---:B------:R-:W-:Y:S01]  /*28b0*/  ISETP.GT.OR P2, PT, R19.reuse, 0x20, !P2 ;  /* 0x000000201300780c */ /* 0x040fe20005744670 */
[----:B-1----:R1:W-:Y:S01]  /*28c0*/  MUFU.EX2 R20, R235 ;  /* 0x000000eb00147308 */ /* 0x0023e20000000800 */
[----:B------:R-:W-:-:S02]  /*28d0*/  ISETP.GT.OR P3, PT, R19, 0x21, !P3 ;  /* 0x000000211300780c */ /* 0x000fc40005f64670 */
[C---:B------:R-:W-:Y:S02]  /*28e0*/  ISETP.GT.OR P0, PT, R19.reuse, 0x28, !P0 ;  /* 0x000000281300780c */ /* 0x040fe40004704670 */
[----:B------:R-:W-:Y:S02]  /*28f0*/  ISETP.GT.OR P5, PT, R19, 0x61, !P5 ;  /* 0x000000611300780c */ /* 0x000fe40006fa4670 */
[----:B------:R-:W-:Y:S01]  /*2900*/  FSEL R104, R104, -INF , !P2 ;  /* 0xff80000068687808 */ /* 0x000fe20005000000 */
[----:B-1----:R-:W3:Y:S01]  /*2910*/  LDL R235, [R1+0x1c] ;  /* 0x00001c0001eb7983 */ /* 0x002ee20000100800 */
[----:B------:R-:W-:Y:S02]  /*2920*/  FSEL R105, R105, -INF , !P3 ;  /* 0xff80000069697808 */ /* 0x000fe40005800000 */
[----:B------:R-:W-:Y:S02]  /*2930*/  FSEL R108, R108, -INF , !P0 ;  /* 0xff8000006c6c7808 */ /* 0x000fe40004000000 */
[----:B------:R-:W-:-:S02]  /*2940*/  FSEL R137, R137, -INF , !P5 ;  /* 0xff80000089897808 */ /* 0x000fc40006800000 */
[C---:B------:R-:W-:Y:S02]  /*2950*/  ISETP.GE.AND P2, PT, R21.reuse, 0x38, PT ;  /* 0x000000381500780c */ /* 0x040fe40003f46270 */
[C---:B------:R-:W-:Y:S02]  /*2960*/  ISETP.GE.AND P3, PT, R21.reuse, 0x39, PT ;  /* 0x000000391500780c */ /* 0x040fe40003f66270 */
[----:B------:R-:W-:Y:S02]  /*2970*/  ISETP.GE.AND P0, PT, R21, 0x40, PT ;  /* 0x000000401500780c */ /* 0x000fe40003f06270 */
[C---:B------:R-:W-:Y:S02]  /*2980*/  ISETP.GE.AND P5, PT, R13.reuse, 0x19, PT ;  /* 0x000000190d00780c */ /* 0x040fe40003fa6270 */
[----:B------:R-:W-:Y:S02]  /*2990*/  ISETP.GE.AND P1, PT, R13, 0x20, PT ;  /* 0x000000200d00780c */ /* 0x000fe40003f26270 */
[----:B------:R-:W-:-:S02]  /*29a0*/  ISETP.GT.OR P2, PT, R19, 0x38, !P2 ;  /* 0x000000381300780c */ /* 0x000fc40005744670 */
[C---:B------:R-:W-:Y:S02]  /*29b0*/  ISETP.GT.OR P3, PT, R19.reuse, 0x39, !P3 ;  /* 0x000000391300780c */ /* 0x040fe40005f64670 */
[----:B------:R-:W-:Y:S02]  /*29c0*/  ISETP.GT.OR P0, PT, R19, 0x40, !P0 ;  /* 0x000000401300780c */ /* 0x000fe40004704670 */
[C---:B------:R-:W-:Y:S02]  /*29d0*/  ISETP.GT.OR P5, PT, R18.reuse, 0x19, !P5 ;  /* 0x000000191200780c */ /* 0x040fe40006fa4670 */
[----:B------:R-:W-:Y:S02]  /*29e0*/  ISETP.GT.OR P1, PT, R18, 0x20, !P1 ;  /* 0x000000201200780c */ /* 0x000fe40004f24670 */
[----:B------:R-:W-:Y:S02]  /*29f0*/  FSEL R116, R116, -INF , !P2 ;  /* 0xff80000074747808 */ /* 0x000fe40005000000 */
[----:B------:R-:W-:-:S02]  /*2a00*/  FSEL R117, R117, -INF , !P3 ;  /* 0xff80000075757808 */ /* 0x000fc40005800000 */
[----:B------:R-:W-:Y:S02]  /*2a10*/  FSEL R120, R120, -INF , !P0 ;  /* 0xff80000078787808 */ /* 0x000fe40004000000 */
[----:B------:R-:W-:Y:S01]  /*2a20*/  FSEL R103, R103, -INF , !P5 ;  /* 0xff80000067677808 */ /* 0x000fe20006800000 */
[----:B------:R-:W-:Y:S02]  /*2a30*/  WARPGROUP.DEPBAR.LE gsb0, 0x0 ;  /* 0x00008000000079c5 */ /* 0x000fe40000010000 */
[----:B------:R-:W-:Y:S01]  /*2a40*/  WARPGROUP.ARRIVE ;  /* 0x00000000000079c5 */ /* 0x000fe20000000000 */
[----:B------:R-:W-:Y:S02]  /*2a50*/  FSEL R106, R106, -INF , !P1 ;  /* 0xff8000006a6a7808 */ /* 0x000fe40004800000 */
[C---:B------:R-:W-:Y:S02]  /*2a60*/  ISETP.GE.AND P2, PT, R21.reuse, 0x50, PT ;  /* 0x000000501500780c */ /* 0x040fe40003f46270 */
[C---:B------:R-:W-:Y:S01]  /*2a70*/  ISETP.GE.AND P3, PT, R21.reuse, 0x51, PT ;  /* 0x000000511500780c */ /* 0x040fe20003f66270 */
[----:B------:R-:W-:Y:S01]  /*2a80*/  HGMMA.64x128x16.F32 R24, gdesc[UR4], R24, gsb0 ;  /* 0x01e00000041879f0 */ /* 0x000fe20008000818 */
[----:B------:R-:W-:-:S02]  /*2a90*/  ISETP.GE.AND P0, PT, R21, 0x58, PT ;  /* 0x000000581500780c */ /* 0x000fc40003f06270 */
[C---:B------:R-:W-:Y:S02]  /*2aa0*/  ISETP.GE.AND P5, PT, R13.reuse, 0x28, PT ;  /* 0x000000280d00780c */ /* 0x040fe40003fa6270 */
[----:B------:R-:W-:Y:S01]  /*2ab0*/  ISETP.GE.AND P1, PT, R13, 0x29, PT ;  /* 0x000000290d00780c */ /* 0x000fe20003f26270 */
[----:B------:R-:W-:Y:S01]  /*2ac0*/  UIADD3 UR6, UR8, 0x6, URZ ;  /* 0x0000000608067890 */ /* 0x000fe2000fffe03f */
[C---:B------:R-:W-:Y:S01]  /*2ad0*/  ISETP.GT.OR P2, PT, R19.reuse, 0x50, !P2 ;  /* 0x000000501300780c */ /* 0x040fe20005744670 */
[----:B------:R-:W-:Y:S01]  /*2ae0*/  UIADD3 UR4, UR9, 0x6, URZ ;  /* 0x0000000609047890 */ /* 0x000fe2000fffe03f */
[C---:B------:R-:W-:Y:S02]  /*2af0*/  ISETP.GT.OR P3, PT, R19.reuse, 0x51, !P3 ;  /* 0x000000511300780c */ /* 0x040fe40005f64670 */
[----:B------:R-:W-:Y:S02]  /*2b00*/  ISETP.GT.OR P0, PT, R19, 0x58, !P0 ;  /* 0x000000581300780c */ /* 0x000fe40004704670 */
[----:B------:R-:W-:-:S02]  /*2b10*/  ISETP.GT.OR P5, PT, R18, 0x28, !P5 ;  /* 0x000000281200780c */ /* 0x000fc40006fa4670 */
[----:B------:R-:W-:Y:S01]  /*2b20*/  ISETP.GT.OR P1, PT, R18, 0x29, !P1 ;  /* 0x000000291200780c */ /* 0x000fe20004f24670 */
[----:B------:R-:W-:Y:S01]  /*2b30*/  UMOV UR7, 0x40000040 ;  /* 0x4000004000077882 */ /* 0x000fe20000000000 */
[----:B------:R-:W-:Y:S01]  /*2b40*/  FSEL R128, R128, -INF , !P2 ;  /* 0xff80000080807808 */ /* 0x000fe20005000000 */
[----:B------:R-:W-:Y:S01]  /*2b50*/  UMOV UR5, 0x40000040 ;  /* 0x4000004000057882 */ /* 0x000fe20000000000 */
[----:B------:R-:W-:Y:S02]  /*2b60*/  FSEL R129, R129, -INF , !P3 ;  /* 0xff80000081817808 */ /* 0x000fe40005800000 */
[----:B------:R-:W-:Y:S02]  /*2b70*/  FSEL R132, R132, -INF , !P0 ;  /* 0xff80000084847808 */ /* 0x000fe40004000000 */
[----:B------:R-:W-:Y:S02]  /*2b80*/  FSEL R110, R110, -INF , !P5 ;  /* 0xff8000006e6e7808 */ /* 0x000fe40006800000 */
[----:B------:R-:W-:-:S02]  /*2b90*/  FSEL R107, R111, -INF , !P1 ;  /* 0xff8000006f6b7808 */ /* 0x000fc40004800000 */
[C---:B------:R-:W-:Y:S02]  /*2ba0*/  ISETP.GE.AND P2, PT, R21.reuse, 0x68, PT ;  /* 0x000000681500780c */ /* 0x040fe40003f46270 */
[C---:B------:R-:W-:Y:S02]  /*2bb0*/  ISETP.GE.AND P3, PT, R21.reuse, 0x69, PT ;  /* 0x000000691500780c */ /* 0x040fe40003f66270 */
[C---:B------:R-:W-:Y:S02]  /*2bc0*/  ISETP.GE.AND P0, PT, R21.reuse, 0x70, PT ;  /* 0x000000701500780c */ /* 0x040fe40003f06270 */
[C---:B------:R-:W-:Y:S02]  /*2bd0*/  ISETP.GE.AND P5, PT, R21.reuse, 0x71, PT ;  /* 0x000000711500780c */ /* 0x040fe40003fa6270 */
[C---:B------:R-:W-:Y:S02]  /*2be0*/  ISETP.GE.AND P1, PT, R21.reuse, 0x78, PT ;  /* 0x000000781500780c */ /* 0x040fe40003f26270 */
[----:B------:R-:W-:Y:S01]  /*2bf0*/  ISETP.GE.AND P4, PT, R21, 0x79, PT ;  /* 0x000000791500780c */ /* 0x000fe20003f86270 */
[----:B------:R-:W-:Y:S01]  /*2c00*/  FFMA.FTZ R21, R97, UR11, -R98 ;  /* 0x0000000b61157c23 */ /* 0x000fe20008010862 */
[----:B------:R-:W-:Y:S01]  /*2c10*/  FFMA.FTZ R97, R100, UR11, -R228 ;  /* 0x0000000b64617c23 */ /* 0x000fe200080108e4 */
[----:B------:R-:W1:Y:S04]  /*2c20*/  SHFL.IDX PT, R98, R17, R5, 0x1f ;  /* 0x00001f0511627589 */ /* 0x000e6800000e0000 */
[----:B------:R-:W2:Y:S01]  /*2c30*/  SHFL.IDX PT, R99, R17, R221, 0x1f ;  /* 0x00001fdd11637589 */ /* 0x000ea200000e0000 */
[----:B------:R-:W-:-:S03]  /*2c40*/  ISETP.GT.OR P0, PT, R19, 0x70, !P0 ;  /* 0x000000701300780c */ /* 0x000fc60004704670 */
[----:B------:R-:W-:Y:S01]  /*2c50*/  SHFL.IDX PT, R111, R17, R23, 0x1f ;  /* 0x00001f17116f7589 */ /* 0x000fe200000e0000 */
[C---:B------:R-:W-:Y:S01]  /*2c60*/  ISETP.GT.OR P2, PT, R19.reuse, 0x68, !P2 ;  /* 0x000000681300780c */ /* 0x040fe20005744670 */
[----:B------:R-:W-:Y:S02]  /*2c70*/  WARPGROUP.DEPBAR.LE gsb0, 0x0 ;  /* 0x00008000000079c5 */ /* 0x000fe40000010000 */
[----:B------:R-:W-:Y:S01]  /*2c80*/  WARPGROUP.ARRIVE ;  /* 0x00000000000079c5 */ /* 0x000fe20000000000 */
[----:B------:R-:W4:Y:S01]  /*2c90*/  SHFL.IDX PT, R100, R17, R220, 0x1f ;  /* 0x00001fdc11647589 */ /* 0x000f2200000e0000 */
[----:B------:R-:W-:Y:S01]  /*2ca0*/  ISETP.GT.OR P3, PT, R19, 0x69, !P3 ;  /* 0x000000691300780c */ /* 0x000fe20005f64670 */
[----:B------:R-:W-:Y:S01]  /*2cb0*/  FFMA.FTZ R107, R107, UR11, -R230 ;  /* 0x0000000b6b6b7c23 */ /* 0x000fe200080108e6 */
[----:B------:R-:W-:Y:S01]  /*2cc0*/  ISETP.GT.OR P5, PT, R19, 0x71, !P5 ;  /* 0x000000711300780c */ /* 0x000fe20006fa4670 */
[----:B------:R-:W3:Y:S01]  /*2cd0*/  MUFU.EX2 R21, R21 ;  /* 0x0000001500157308 */ /* 0x000ee20000000800 */
[----:B------:R-:W-:Y:S01]  /*2ce0*/  HGMMA.64x128x16.F32 R24, gdesc[UR4], R24, gsb0 ;  /* 0x01e00000041879f0 */ /* 0x000fe20008000818 */
[----:B------:R-:W-:-:S02]  /*2cf0*/  FSEL R144, R144, -INF , !P0 ;  /* 0xff80000090907808 */ /* 0x000fc40004000000 */
[----:B------:R-:W-:Y:S02]  /*2d00*/  ISETP.GE.AND P0, PT, R13, 0x39, PT ;  /* 0x000000390d00780c */ /* 0x000fe40003f06270 */
[----:B------:R-:W-:Y:S01]  /*2d10*/  FSEL R140, R140, -INF , !P2 ;  /* 0xff8000008c8c7808 */ /* 0x000fe20005000000 */
[----:B-----5:R-:W-:Y:S01]  /*2d20*/  FFMA.FTZ R228, R101, UR11, -R232 ;  /* 0x0000000b65e47c23 */ /* 0x020fe200080108e8 */
[----:B------:R-:W-:Y:S02]  /*2d30*/  ISETP.GE.AND P2, PT, R13, 0x31, PT ;  /* 0x000000310d00780c */ /* 0x000fe40003f46270 */
[----:B------:R-:W-:Y:S01]  /*2d40*/  ISETP.GT.OR P0, PT, R18, 0x39, !P0 ;  /* 0x000000391200780c */ /* 0x000fe20004704670 */
[--C-:B-1----:R-:W-:Y:S01]  /*2d50*/  FFMA.FTZ R231, R104, UR11, -R98.reuse ;  /* 0x0000000b68e77c23 */ /* 0x102fe20008010862 */
[----:B------:R-:W-:Y:S01]  /*2d60*/  FFMA.FTZ R101, R106, UR11, -R98 ;  /* 0x0000000b6a657c23 */ /* 0x000fe20008010862 */
[----:B------:R-:W-:Y:S01]  /*2d70*/  ISETP.GT.OR P2, PT, R18, 0x31, !P2 ;  /* 0x000000311200780c */ /* 0x000fe20005744670 */
[----:B------:R2:W-:Y:S01]  /*2d80*/  MUFU.EX2 R98, R228 ;  /* 0x000000e400627308 */ /* 0x0005e20000000800 */
[----:B------:R-:W-:-:S02]  /*2d90*/  FSEL R119, R119, -INF , !P0 ;  /* 0xff80000077777808 */ /* 0x000fc40004000000 */
[----:B------:R-:W-:Y:S02]  /*2da0*/  ISETP.GE.AND P0, PT, R13, 0x48, PT ;  /* 0x000000480d00780c */ /* 0x000fe40003f06270 */
[----:B------:R-:W-:Y:S01]  /*2db0*/  FSEL R141, R141, -INF , !P3 ;  /* 0xff8000008d8d7808 */ /* 0x000fe20005800000 */
[--C-:B--2---:R-:W-:Y:S01]  /*2dc0*/  FFMA.FTZ R228, R105, UR11, -R99.reuse ;  /* 0x0000000b69e47c23 */ /* 0x104fe20008010863 */
[----:B----4-:R-:W-:Y:S01]  /*2dd0*/  FFMA.FTZ R105, R110, UR11, -R100 ;  /* 0x0000000b6e697c23 */ /* 0x010fe20008010864 */
[----:B------:R-:W-:Y:S02]  /*2de0*/  FSEL R110, R115, -INF , !P2 ;  /* 0xff800000736e7808 */ /* 0x000fe40005000000 */
[C---:B------:R-:W-:Y:S02]  /*2df0*/  ISETP.GE.AND P3, PT, R13.reuse, 0x38, PT ;  /* 0x000000380d00780c */ /* 0x040fe40003f66270 */
[----:B------:R-:W-:Y:S01]  /*2e00*/  ISETP.GE.AND P2, PT, R13, 0x40, PT ;  /* 0x000000400d00780c */ /* 0x000fe20003f46270 */
[----:B------:R-:W-:Y:S01]  /*2e10*/  FFMA.FTZ R232, R103, UR11, -R232 ;  /* 0x0000000b67e87c23 */ /* 0x000fe200080108e8 */
[----:B------:R-:W-:Y:S01]  /*2e20*/  ISETP.GT.OR P0, PT, R18, 0x48, !P0 ;  /* 0x000000481200780c */ /* 0x000fe20004704670 */
[----:B------:R-:W-:Y:S01]  /*2e30*/  FFMA.FTZ R103, R227, UR11, -R99 ;  /* 0x0000000be3677c23 */ /* 0x000fe20008010863 */
[----:B------:R-:W-:Y:S01]  /*2e40*/  FFMA.FTZ R104, R108, UR11, -R100 ;  /* 0x0000000b6c687c23 */ /* 0x000fe20008010864 */
[----:B------:R-:W-:Y:S01]  /*2e50*/  FFMA.FTZ R106, R109, UR11, -R230 ;  /* 0x0000000b6d6a7c23 */ /* 0x000fe200080108e6 */
[--C-:B------:R-:W-:Y:S01]  /*2e60*/  FFMA.FTZ R108, R112, UR11, -R111.reuse ;  /* 0x0000000b706c7c23 */ /* 0x100fe2000801086f */
[----:B------:R-:W-:Y:S01]  /*2e70*/  FFMA.FTZ R109, R102, UR11, -R111 ;  /* 0x0000000b666d7c23 */ /* 0x000fe2000801086f */
[C---:B------:R-:W-:Y:S01]  /*2e80*/  ISETP.GT.OR P3, PT, R18.reuse, 0x38, !P3 ;  /* 0x000000381200780c */ /* 0x040fe20005f64670 */
[----:B------:R-:W1:Y:S01]  /*2e90*/  SHFL.IDX PT, R227, R17, R219, 0x1f ;  /* 0x00001fdb11e37589 */ /* 0x000e6200000e0000 */
[----:B------:R-:W-:-:S02]  /*2ea0*/  ISETP.GT.OR P2, PT, R18, 0x40, !P2 ;  /* 0x000000401200780c */ /* 0x000fc40005744670 */
[----:B------:R-:W-:Y:S02]  /*2eb0*/  FSEL R111, R126, -INF , !P0 ;  /* 0xff8000007e6f7808 */ /* 0x000fe40004000000 */
[C---:B------:R-:W-:Y:S02]  /*2ec0*/  ISETP.GE.AND P0, PT, R13.reuse, 0x51, PT ;  /* 0x000000510d00780c */ /* 0x040fe40003f06270 */
[----:B------:R-:W-:Y:S02]  /*2ed0*/  FSEL R118, R118, -INF , !P3 ;  /* 0xff80000076767808 */ /* 0x000fe40005800000 */
[----:B------:R-:W-:Y:S02]  /*2ee0*/  FSEL R122, R122, -INF , !P2 ;  /* 0xff8000007a7a7808 */ /* 0x000fe40005000000 */
[C---:B------:R-:W-:Y:S02]  /*2ef0*/  ISETP.GE.AND P3, PT, R13.reuse, 0x41, PT ;  /* 0x000000410d00780c */ /* 0x040fe40003f66270 */
[----:B------:R-:W-:-:S02]  /*2f00*/  ISETP.GE.AND P2, PT, R13, 0x49, PT ;  /* 0x000000490d00780c */ /* 0x000fc40003f46270 */
[C---:B------:R-:W-:Y:S02]  /*2f10*/  ISETP.GT.OR P0, PT, R18.reuse, 0x51, !P0 ;  /* 0x000000511200780c */ /* 0x040fe40004704670 */
[C---:B------:R-:W-:Y:S02]  /*2f20*/  ISETP.GT.OR P3, PT, R18.reuse, 0x41, !P3 ;  /* 0x000000411200780c */ /* 0x040fe40005f64670 */
[----:B------:R-:W-:Y:S02]  /*2f30*/  ISETP.GT.OR P2, PT, R18, 0x49, !P2 ;  /* 0x000000491200780c */ /* 0x000fe40005744670 */
[----:B------:R-:W-:Y:S02]  /*2f40*/  FSEL R115, R131, -INF , !P0 ;  /* 0xff80000083737808 */ /* 0x000fe40004000000 */
[----:B------:R-:W-:Y:S02]  /*2f50*/  ISETP.GE.AND P0, PT, R13, 0x60, PT ;  /* 0x000000600d00780c */ /* 0x000fe40003f06270 */
[----:B------:R-:W-:-:S02]  /*2f60*/  FSEL R123, R123, -INF , !P3 ;  /* 0xff8000007b7b7808 */ /* 0x000fc40005800000 */
[----:B------:R-:W-:Y:S02]  /*2f70*/  FSEL R127, R127, -INF , !P2 ;  /* 0xff8000007f7f7808 */ /* 0x000fe40005000000 */
[C---:B------:R-:W-:Y:S02]  /*2f80*/  ISETP.GE.AND P3, PT, R13.reuse, 0x50, PT ;  /* 0x000000500d00780c */ /* 0x040fe40003f66270 */
[----:B------:R-:W-:Y:S02]  /*2f90*/  ISETP.GE.AND P2, PT, R13, 0x58, PT ;  /* 0x000000580d00780c */ /* 0x000fe40003f46270 */
[C---:B------:R-:W-:Y:S02]  /*2fa0*/  ISETP.GT.OR P0, PT, R18.reuse, 0x60, !P0 ;  /* 0x000000601200780c */ /* 0x040fe40004704670 */
[C---:B------:R-:W-:Y:S02]  /*2fb0*/  ISETP.GT.OR P3, PT, R18.reuse, 0x50, !P3 ;  /* 0x000000501200780c */ /* 0x040fe40005f64670 */
[----:B------:R-:W-:-:S02]  /*2fc0*/  ISETP.GT.OR P2, PT, R18, 0x58, !P2 ;  /* 0x000000581200780c */ /* 0x000fc40005744670 */
[----:B------:R-:W-:Y:S02]  /*2fd0*/  FSEL R131, R138, -INF , !P0 ;  /* 0xff8000008a837808 */ /* 0x000fe40004000000 */
[----:B------:R-:W2:Y:S01]  /*2fe0*/  SHFL.IDX PT, R138, R17, R218, 0x1f ;  /* 0x00001fda118a7589 */ /* 0x000ea200000e0000 */
[----:B------:R4:W-:Y:S01]  /*2ff0*/  MUFU.EX2 R102, R228 ;  /* 0x000000e400667308 */ /* 0x0009e20000000800 */
[----:B------:R-:W-:Y:S02]  /*3000*/  FSEL R112, R130, -INF , !P3 ;  /* 0xff80000082707808 */ /* 0x000fe40005800000 */
[----:B------:R-:W-:Y:S01]  /*3010*/  FSEL R134, R134, -INF , !P2 ;  /* 0xff80000086867808 */ /* 0x000fe20005000000 */
[--C-:B-1----:R-:W-:Y:S01]  /*3020*/  FFMA.FTZ R113, R113, UR11, -R227.reuse ;  /* 0x0000000b71717c23 */ /* 0x102fe200080108e3 */
[C---:B------:R-:W-:Y:S01]  /*3030*/  ISETP.GE.AND P3, PT, R13.reuse, 0x59, PT ;  /* 0x000000590d00780c */ /* 0x040fe20003f66270 */
[----:B------:R-:W-:Y:S01]  /*3040*/  FFMA.FTZ R110, R110, UR11, -R227 ;  /* 0x0000000b6e6e7c23 */ /* 0x000fe200080108e3 */
[----:B------:R-:W-:Y:S01]  /*3050*/  ISETP.GE.AND P2, PT, R13, 0x61, PT ;  /* 0x000000610d00780c */ /* 0x000fe20003f46270 */
[----:B----4-:R-:W-:Y:S01]  /*3060*/  SHFL.IDX PT, R228, R17, R114, 0x1f ;  /* 0x00001f7211e47589 */ /* 0x010fe200000e0000 */
[----:B------:R-:W-:-:S03]  /*3070*/  ISETP.GT.OR P3, PT, R18, 0x59, !P3 ;  /* 0x000000591200780c */ /* 0x000fc60005f64670 */
[----:B------:R-:W1:Y:S01]  /*3080*/  SHFL.IDX PT, R227, R12, R5, 0x1f ;  /* 0x00001f050ce37589 */ /* 0x000e6200000e0000 */
[----:B------:R-:W-:Y:S02]  /*3090*/  ISETP.GT.OR P2, PT, R18, 0x61, !P2 ;  /* 0x000000611200780c */ /* 0x000fe40005744670 */
[----:B------:R-:W-:Y:S02]  /*30a0*/  FSEL R135, R135, -INF , !P3 ;  /* 0xff80000087877808 */ /* 0x000fe40005800000 */
[----:B------:R-:W-:Y:S02]  /*30b0*/  FSEL R139, R139, -INF , !P2 ;  /* 0xff8000008b8b7808 */ /* 0x000fe40005000000 */
[C---:B------:R-:W-:Y:S02]  /*30c0*/  ISETP.GE.AND P3, PT, R13.reuse, 0x68, PT ;  /* 0x000000680d00780c */ /* 0x040fe40003f66270 */
[C---:B------:R-:W-:Y:S02]  /*30d0*/  ISETP.GE.AND P0, PT, R13.reuse, 0x69, PT ;  /* 0x000000690d00780c */ /* 0x040fe40003f06270 */
[----:B------:R-:W-:-:S02]  /*30e0*/  ISETP.GE.AND P2, PT, R13, 0x70, PT ;  /* 0x000000700d00780c */ /* 0x000fc40003f46270 */
[C---:B------:R-:W-:Y:S02]  /*30f0*/  ISETP.GT.OR P3, PT, R18.reuse, 0x68, !P3 ;  /* 0x000000681200780c */ /* 0x040fe40005f64670 */
[C---:B------:R-:W-:Y:S02]  /*3100*/  ISETP.GT.OR P0, PT, R18.reuse, 0x69, !P0 ;  /* 0x000000691200780c */ /* 0x040fe40004704670 */
[----:B------:R-:W-:Y:S02]  /*3110*/  ISETP.GT.OR P2, PT, R18, 0x70, !P2 ;  /* 0x000000701200780c */ /* 0x000fe40005744670 */
[----:B------:R-:W-:Y:S02]  /*3120*/  FSEL R126, R142, -INF , !P3 ;  /* 0xff8000008e7e7808 */ /* 0x000fe40005800000 */
[----:B------:R-:W-:Y:S02]  /*3130*/  FSEL R143, R143, -INF , !P0 ;  /* 0xff8000008f8f7808 */ /* 0x000fe40004000000 */
[----:B------:R-:W-:-:S02]  /*3140*/  FSEL R130, R146, -INF , !P2 ;  /* 0xff80000092827808 */ /* 0x000fc40005000000 */
[C---:B------:R-:W-:Y:S02]  /*3150*/  ISETP.GE.AND P3, PT, R13.reuse, 0x71, PT ;  /* 0x000000710d00780c */ /* 0x040fe40003f66270 */
[C---:B------:R-:W-:Y:S02]  /*3160*/  ISETP.GE.AND P0, PT, R13.reuse, 0x78, PT ;  /* 0x000000780d00780c */ /* 0x040fe40003f06270 */
[----:B------:R-:W-:Y:S02]  /*3170*/  ISETP.GE.AND P2, PT, R13, 0x79, PT ;  /* 0x000000790d00780c */ /* 0x000fe40003f46270 */
[C---:B------:R-:W-:Y:S02]  /*3180*/  ISETP.GT.OR P1, PT, R19.reuse, 0x78, !P1 ;  /* 0x000000781300780c */ /* 0x040fe40004f24670 */
[----:B------:R-:W-:Y:S01]  /*3190*/  ISETP.GT.OR P4, PT, R19, 0x79, !P4 ;  /* 0x000000791300780c */ /* 0x000fe20006784670 */
[--C-:B--2---:R-:W-:Y:S01]  /*31a0*/  FFMA.FTZ R19, R116, UR11, -R138.reuse ;  /* 0x0000000b74137c23 */ /* 0x104fe2000801088a */
[----:B------:R-:W-:Y:S01]  /*31b0*/  ISETP.GT.OR P3, PT, R18, 0x71, !P3 ;  /* 0x000000711200780c */ /* 0x000fe20005f64670 */
[----:B------:R-:W-:Y:S01]  /*31c0*/  FFMA.FTZ R138, R118, UR11, -R138 ;  /* 0x0000000b768a7c23 */ /* 0x000fe2000801088a */
[----:B------:R-:W-:-:S02]  /*31d0*/  ISETP.GT.OR P0, PT, R18, 0x78, !P0 ;  /* 0x000000781200780c */ /* 0x000fc40004704670 */
[----:B------:R-:W-:Y:S01]  /*31e0*/  ISETP.GT.OR P2, PT, R18, 0x79, !P2 ;  /* 0x000000791200780c */ /* 0x000fe20005744670 */
[----:B------:R-:W2:Y:S01]  /*31f0*/  SHFL.IDX PT, R142, R12, R221, 0x1f ;  /* 0x00001fdd0c8e7589 */ /* 0x000ea200000e0000 */
[----:B------:R4:W-:Y:S01]  /*3200*/  MUFU.EX2 R18, R110 ;  /* 0x0000006e00127308 */ /* 0x0009e20000000800 */
[--C-:B-1----:R-:W-:Y:S02]  /*3210*/  FFMA.FTZ R120, R120, UR11, -R227.reuse ;  /* 0x0000000b78787c23 */ /* 0x102fe400080108e3 */
[----:B------:R-:W1:Y:S01]  /*3220*/  SHFL.IDX PT, R146, R12, R23, 0x1f ;  /* 0x00001f170c927589 */ /* 0x000e6200000e0000 */
[--C-:B----4-:R-:W-:Y:S01]  /*3230*/  FFMA.FTZ R110, R117, UR11, -R228.reuse ;  /* 0x0000000b756e7c23 */ /* 0x110fe200080108e4 */
[----:B------:R-:W-:Y:S01]  /*3240*/  FFMA.FTZ R228, R119, UR11, -R228 ;  /* 0x0000000b77e47c23 */ /* 0x000fe200080108e4 */
[----:B------:R-:W-:Y:S02]  /*3250*/  FFMA.FTZ R119, R122, UR11, -R227 ;  /* 0x0000000b7a777c23 */ /* 0x000fe400080108e3 */
[----:B------:R4:W-:Y:S01]  /*3260*/  MUFU.EX2 R17, R138 ;  /* 0x0000008a00117308 */ /* 0x0009e20000000800 */
[----:B------:R-:W5:Y:S04]  /*3270*/  SHFL.IDX PT, R227, R12, R218, 0x1f ;  /* 0x00001fda0ce37589 */ /* 0x000f6800000e0000 */
[----:B----4-:R-:W4:Y:S04]  /*3280*/  SHFL.IDX PT, R138, R12, R114, 0x1f ;  /* 0x00001f720c8a7589 */ /* 0x010f2800000e0000 */
[----:B------:R-:W4:Y:S04]  /*3290*/  SHFL.IDX PT, R116, R12, R220, 0x1f ;  /* 0x00001fdc0c747589 */ /* 0x000f2800000e0000 */
[----:B------:R-:W4:Y:S01]  /*32a0*/  SHFL.IDX PT, R118, R12, R22, 0x1f ;  /* 0x00001f160c767589 */ /* 0x000f2200000e0000 */
[----:B------:R1:W-:Y:S01]  /*32b0*/  MUFU.EX2 R13, R113 ;  /* 0x00000071000d7308 */ /* 0x0003e20000000800 */
[----:B--2---:R-:W-:-:S02]  /*32c0*/  FFMA.FTZ R217, R217, UR11, -R142 ;  /* 0x0000000bd9d97c23 */ /* 0x004fc4000801088e */
[----:B-1----:R-:W1:Y:S01]  /*32d0*/  SHFL.IDX PT, R113, R12, R219, 0x1f ;  /* 0x00001fdb0c717589 */ /* 0x002e6200000e0000 */
[----:B------:R-:W-:Y:S01]  /*32e0*/  FFMA.FTZ R142, R123, UR11, -R142 ;  /* 0x0000000b7b8e7c23 */ /* 0x000fe2000801088e */
[--C-:B------:R-:W-:Y:S01]  /*32f0*/  FFMA.FTZ R123, R128, UR11, -R146.reuse ;  /* 0x0000000b807b7c23 */ /* 0x100fe20008010892 */
[----:B------:R-:W-:Y:S01]  /*3300*/  FFMA.FTZ R122, R112, UR11, -R146 ;  /* 0x0000000b707a7c23 */ /* 0x000fe20008010892 */
[----:B-----5:R-:W-:Y:S01]  /*3310*/  FFMA.FTZ R146, R132, UR11, -R227 ;  /* 0x0000000b84927c23 */ /* 0x020fe200080108e3 */
[----:B------:R-:W-:Y:S02]  /*3320*/  WARPGROUP.DEPBAR.LE gsb0, 0x0 ;  /* 0x00008000000079c5 */ /* 0x000fe40000010000 */
[--C-:B----4-:R-:W-:Y:S01]  /*3330*/  FFMA.FTZ R133, R133, UR11, -R138.reuse ;  /* 0x0000000b85857c23 */ /* 0x110fe2000801088a */
[----:B------:R-:W-:Y:S02]  /*3340*/  FFMA.FTZ R132, R135, UR11, -R138 ;  /* 0x0000000b87847c23 */ /* 0x000fe4000801088a */
[----:B------:R-:W-:Y:S01]  /*3350*/  LDS R138, [R10+0x400] ;  /* 0x000400000a8a7984 */ /* 0x000fe20000000800 */
[--C-:B------:R-:W-:Y:S01]  /*3360*/  FFMA.FTZ R124, R124, UR11, -R116.reuse ;  /* 0x0000000b7c7c7c23 */ /* 0x100fe20008010874 */
[----:B------:R-:W-:Y:S01]  /*3370*/  FFMA.FTZ R117, R111, UR11, -R116 ;  /* 0x0000000b6f757c23 */ /* 0x000fe20008010874 */
[----:B------:R-:W-:Y:S01]  /*3380*/  FFMA.FTZ R116, R125, UR11, -R118 ;  /* 0x0000000b7d747c23 */ /* 0x000fe20008010876 */
[----:B------:R-:W2:Y:S01]  /*3390*/  SHFL.IDX PT, R128, R16, R22, 0x1f ;  /* 0x00001f1610807589 */ /* 0x000ea200000e0000 */
[----:B------:R1:W-:Y:S03]  /*33a0*/  MUFU.EX2 R111, R120 ;  /* 0x00000078006f7308 */ /* 0x0003e60000000800 */
[----:B------:R-:W4:Y:S01]  /*33b0*/  SHFL.IDX PT, R125, R16, R23, 0x1f ;  /* 0x00001f17107d7589 */ /* 0x000f2200000e0000 */
[----:B-1----:R-:W-:-:S04]  /*33c0*/  FFMA.FTZ R120, R115, UR11, -R113 ;  /* 0x0000000b73787c23 */ /* 0x002fc80008010871 */
[----:B------:R1:W-:Y:S08]  /*33d0*/  MUFU.EX2 R112, R119 ;  /* 0x0000007700707308 */ /* 0x0003f00000000800 */
[----:B------:R5:W3:Y:S01]  /*33e0*/  MUFU.EX2 R115, R124 ;  /* 0x0000007c00737308 */ /* 0x000ae20000000800 */
[----:B-1----:R-:W-:Y:S02]  /*33f0*/  FFMA.FTZ R119, R129, UR11, -R113 ;  /* 0x0000000b81777c23 */ /* 0x002fe40008010871 */
[----:B------:R-:W1:Y:S04]  /*3400*/  SHFL.IDX PT, R129, R16, R221, 0x1f ;  /* 0x00001fdd10817589 */ /* 0x000e6800000e0000 */
[----:B-----5:R-:W5:Y:S01]  /*3410*/  SHFL.IDX PT, R124, R16, R218, 0x1f ;  /* 0x00001fda107c7589 */ /* 0x020f6200000e0000 */
[--C-:B--2---:R-:W-:Y:S01]  /*3420*/  FFMA.FTZ R141, R141, UR11, -R128.reuse ;  /* 0x0000000b8d8d7c23 */ /* 0x104fe20008010880 */
[--C-:B----4-:R-:W-:Y:S01]  /*3430*/  FFMA.FTZ R144, R144, UR11, -R125.reuse ;  /* 0x0000000b90907c23 */ /* 0x110fe2000801087d */
[----:B------:R-:W-:Y:S01]  /*3440*/  FFMA.FTZ R130, R130, UR11, -R125 ;  /* 0x0000000b82827c23 */ /* 0x000fe2000801087d */
[----:B------:R-:W-:Y:S01]  /*3450*/  FFMA.FTZ R128, R143, UR11, -R128 ;  /* 0x0000000b8f807c23 */ /* 0x000fe20008010880 */
[----:B------:R-:W-:Y:S01]  /*3460*/  FSEL R125, R148, -INF , !P1 ;  /* 0xff800000947d7808 */ /* 0x000fe20004800000 */
[----:B------:R2:W-:Y:S01]  /*3470*/  MUFU.EX2 R10, R142 ;  /* 0x0000008e000a7308 */ /* 0x0005e20000000800 */
[----:B------:R-:W-:Y:S01]  /*3480*/  FSEL R143, R150, -INF , !P0 ;  /* 0xff800000968f7808 */ /* 0x000fe20004000000 */
[----:B------:R-:W-:-:S02]  /*3490*/  FFMA.FTZ R118, R127, UR11, -R118 ;  /* 0x0000000b7f767c23 */ /* 0x000fc40008010876 */
[----:B------:R-:W4:Y:S04]  /*34a0*/  SHFL.IDX PT, R127, R16, R5, 0x1f ;  /* 0x00001f05107f7589 */ /* 0x000f2800000e0000 */
[----:B--2---:R-:W2:Y:S01]  /*34b0*/  SHFL.IDX PT, R142, R16, R114, 0x1f ;  /* 0x00001f72108e7589 */ /* 0x004ea200000e0000 */
[----:B------:R3:W-:Y:S01]  /*34c0*/  MUFU.EX2 R12, R228 ;  /* 0x000000e4000c7308 */ /* 0x0007e20000000800 */
[--C-:B-1----:R-:W-:Y:S01]  /*34d0*/  FFMA.FTZ R137, R137, UR11, -R129.reuse ;  /* 0x0000000b89897c23 */ /* 0x102fe20008010881 */
[----:B------:R-:W-:Y:S01]  /*34e0*/  FFMA.FTZ R129, R139, UR11, -R129 ;  /* 0x0000000b8b817c23 */ /* 0x000fe20008010881 */
[----:B------:R-:W-:Y:S01]  /*34f0*/  SHFL.IDX PT, R148, R138, R220, 0x1f ;  /* 0x00001fdc8a947589 */ /* 0x000fe200000e0000 */
[--C-:B-----5:R-:W-:Y:S01]  /*3500*/  FFMA.FTZ R125, R125, UR11, -R124.reuse ;  /* 0x0000000b7d7d7c23 */ /* 0x120fe2000801087c */
[----:B---3--:R-:W-:Y:S01]  /*3510*/  FSEL R228, R145, -INF , !P5 ;  /* 0xff80000091e47808 */ /* 0x008fe20006800000 */
[----:B------:R-:W-:-:S02]  /*3520*/  FFMA.FTZ R124, R143, UR11, -R124 ;  /* 0x0000000b8f7c7c23 */ /* 0x000fc4000801087c */
[----:B------:R1:W-:Y:S01]  /*3530*/  MUFU.EX2 R113, R217 ;  /* 0x000000d900717308 */ /* 0x0003e20000000800 */
[----:B------:R-:W3:Y:S04]  /*3540*/  SHFL.IDX PT, R145, R138, R5, 0x1f ;  /* 0x00001f058a917589 */ /* 0x000ee800000e0000 */
[----:B------:R-:W5:Y:S01]  /*3550*/  SHFL.IDX PT, R143, R138, R221, 0x1f ;  /* 0x00001fdd8a8f7589 */ /* 0x000f6200000e0000 */
[----:B-1----:R-:W-:-:S03]  /*3560*/  FSEL R217, R151, -INF , !P2 ;  /* 0xff80000097d97808 */ /* 0x002fc60005000000 */
[----:B------:R1:W-:Y:S04]  /*3570*/  LDS R139, [R15+0x400] ;  /* 0x000400000f8b7984 */ /* 0x0003e80000000800 */
[----:B------:R-:W5:Y:S01]  /*3580*/  SHFL.IDX PT, R151, R138, R22, 0x1f ;  /* 0x00001f168a977589 */ /* 0x000f6200000e0000 */
[----:B------:R-:W-:Y:S02]  /*3590*/  FSEL R149, R149, -INF , !P4 ;  /* 0xff80000095957808 */ /* 0x000fe40006000000 */
[----:B------:R-:W-:Y:S01]  /*35a0*/  FSEL R230, R147, -INF , !P3 ;  /* 0xff80000093e67808 */ /* 0x000fe20005800000 */
[----:B-1----:R2:W-:Y:S01]  /*35b0*/  MUFU.EX2 R15, R123 ;  /* 0x0000007b000f7308 */ /* 0x0025e20000000800 */
[----:B------:R-:W1:Y:S01]  /*35c0*/  SHFL.IDX PT, R147, R138, R23, 0x1f ;  /* 0x00001f178a937589 */ /* 0x000e6200000e0000 */
[--C-:B----4-:R-:W-:Y:S01]  /*35d0*/  FFMA.FTZ R136, R136, UR11, -R127.reuse ;  /* 0x0000000b88887c23 */ /* 0x110fe2000801087f */
[----:B------:R-:W-:-:S02]  /*35e0*/  FFMA.FTZ R131, R131, UR11, -R127 ;  /* 0x0000000b83837c23 */ /* 0x000fc4000801087f */
[----:B------:R-:W4:Y:S01]  /*35f0*/  SHFL.IDX PT, R150, R138, R219, 0x1f ;  /* 0x00001fdb8a967589 */ /* 0x000f2200000e0000 */
[----:B------:R-:W-:Y:S01]  /*3600*/  FFMA.FTZ R134, R134, UR11, -R227 ;  /* 0x0000000b86867c23 */ /* 0x000fe200080108e3 */
[----:B--2---:R-:W-:Y:S02]  /*3610*/  FFMA.FTZ R123, R149, UR11, -R142 ;  /* 0x0000000b957b7c23 */ /* 0x004fe4000801088e */
[----:B------:R-:W-:Y:S04]  /*3620*/  SHFL.IDX PT, R135, R16, R220, 0x1f ;  /* 0x00001fdc10877589 */ /* 0x000fe800000e0000 */
[----:B------:R-:W2:Y:S01]  /*3630*/  SHFL.IDX PT, R149, R138, R218, 0x1f ;  /* 0x00001fda8a957589 */ /* 0x000ea200000e0000 */
[----:B---3--:R-:W-:-:S03]  /*3640*/  FADD.FTZ R24, R24, -R145 ;  /* 0x8000009118187221 */ /* 0x008fc60000010000 */
[----:B------:R3:W-:Y:S01]  /*3650*/  SHFL.IDX PT, R127, R16, R219, 0x1f ;  /* 0x00001fdb107f7589 */ /* 0x0007e200000e0000 */
[----:B------:R-:W-:Y:S01]  /*3660*/  FADD.FTZ R26, R26, -R145 ;  /* 0x800000911a1a7221 */ /* 0x000fe20000010000 */
[----:B------:R-:W-:Y:S01]  /*3670*/  FADD.FTZ R145, R28, -R148 ;  /* 0x800000941c917221 */ /* 0x000fe20000010000 */
[----:B---3--:R3:W-:Y:S02]  /*3680*/  MUFU.EX2 R16, R122 ;  /* 0x0000007a00107308 */ /* 0x0087e40000000800 */
[----:B---3--:R-:W-:Y:S01]  /*3690*/  FFMA.FTZ R122, R217, UR11, -R142 ;  /* 0x0000000bd97a7c23 */ /* 0x008fe2000801088e */
[----:B-----5:R-:W-:Y:S01]  /*36a0*/  FADD.FTZ R142, R25, -R143 ;  /* 0x8000008f198e7221 */ /* 0x020fe20000010000 */
[----:B------:R-:W-:Y:S01]  /*36b0*/  FADD.FTZ R25, R30, -R148 ;  /* 0x800000941e197221 */ /* 0x000fe20000010000 */
[----:B------:R-:W-:-:S03]  /*36c0*/  FADD.FTZ R148, R29, -R151 ;  /* 0x800000971d947221 */ /* 0x000fc60000010000 */
[----:B------:R3:W-:Y:S02]  /*36d0*/  MUFU.EX2 R29, R134 ;  /* 0x00000086001d7308 */ /* 0x0007e40000000800 */
[----:B---3--:R3:W-:Y:S01]  /*36e0*/  LDS R134, [R14+0x400] ;  /* 0x000400000e867984 */ /* 0x0087e20000000800 */
[----:B------:R-:W-:-:S05]  /*36f0*/  FADD.FTZ R143, R27, -R143 ;  /* 0x8000008f1b8f7221 */ /* 0x000fca0000010000 */
[----:B------:R5:W-:Y:S01]  /*3700*/  MUFU.EX2 R28, R146 ;  /* 0x00000092001c7308 */ /* 0x000be20000000800 */
[----:B------:R-:W-:Y:S01]  /*3710*/  FADD.FTZ R27, R31, -R151 ;  /* 0x800000971f1b7221 */ /* 0x000fe20000010000 */
[----:B-1----:R-:W-:-:S06]  /*3720*/  FADD.FTZ R34, R34, -R147 ;  /* 0x8000009322227221 */ /* 0x002fcc0000010000 */
[----:B---3--:R1:W-:Y:S01]  /*3730*/  MUFU.EX2 R14, R133 ;  /* 0x00000085000e7308 */ /* 0x0083e20000000800 */
[----:B-----5:R-:W-:Y:S01]  /*3740*/  FADD.FTZ R146, R32, -R147 ;  /* 0x8000009320927221 */ /* 0x020fe20000010000 */
[--C-:B----4-:R-:W-:Y:S01]  /*3750*/  FADD.FTZ R147, R33, -R150.reuse ;  /* 0x8000009621937221 */ /* 0x110fe20000010000 */
[----:B------:R-:W3:Y:S04]  /*3760*/  SHFL.IDX PT, R31, R139, R221, 0x1f ;  /* 0x00001fdd8b1f7589 */ /* 0x000ee800000e0000 */
[----:B-1----:R-:W-:Y:S01]  /*3770*/  LDS R133, [R11+0x400] ;  /* 0x000400000b857984 */ /* 0x002fe20000000800 */
[----:B------:R-:W-:Y:S01]  /*3780*/  FADD.FTZ R35, R35, -R150 ;  /* 0x8000009623237221 */ /* 0x000fe20000010000 */
[--C-:B--2---:R-:W-:Y:S01]  /*3790*/  FADD.FTZ R36, R36, -R149.reuse ;  /* 0x8000009524247221 */ /* 0x104fe20000010000 */
[----:B------:R-:W-:Y:S01]  /*37a0*/  FADD.FTZ R38, R38, -R149 ;  /* 0x8000009526267221 */ /* 0x000fe20000010000 */
[----:B------:R-:W1:Y:S04]  /*37b0*/  SHFL.IDX PT, R33, R139, R218, 0x1f ;  /* 0x00001fda8b217589 */ /* 0x000e6800000e0000 */
[----:B------:R-:W2:Y:S04]  /*37c0*/  SHFL.IDX PT, R30, R138, R114, 0x1f ;  /* 0x00001f728a1e7589 */ /* 0x000ea800000e0000 */
[----:B------:R-:W4:Y:S04]  /*37d0*/  SHFL.IDX PT, R150, R139, R220, 0x1f ;  /* 0x00001fdc8b967589 */ /* 0x000f2800000e0000 */
[----:B------:R-:W5:Y:S04]  /*37e0*/  SHFL.IDX PT, R149, R139, R22, 0x1f ;  /* 0x00001f168b957589 */ /* 0x000f6800000e0000 */
[----:B------:R-:W5:Y:S04]  /*37f0*/  SHFL.IDX PT, R138, R139, R23, 0x1f ;  /* 0x00001f178b8a7589 */ /* 0x000f6800000e0000 */
[----:B------:R-:W5:Y:S01]  /*3800*/  SHFL.IDX PT, R32, R139, R219, 0x1f ;  /* 0x00001fdb8b207589 */ /* 0x000f6200000e0000 */
[--C-:B---3--:R-:W-:Y:S01]  /*3810*/  FADD.FTZ R41, R41, -R31.reuse ;  /* 0x8000001f29297221 */ /* 0x108fe20000010000 */
[----:B------:R-:W-:-:S02]  /*3820*/  FADD.FTZ R43, R43, -R31 ;  /* 0x8000001f2b2b7221 */ /* 0x000fc40000010000 */
[----:B------:R3:W-:Y:S01]  /*3830*/  MUFU.EX2 R31, R131 ;  /* 0x00000083001f7308 */ /* 0x0007e20000000800 */
[--C-:B-1----:R-:W-:Y:S01]  /*3840*/  FADD.FTZ R52, R52, -R33.reuse ;  /* 0x8000002134347221 */ /* 0x102fe20000010000 */
[----:B------:R-:W-:Y:S01]  /*3850*/  FADD.FTZ R54, R54, -R33 ;  /* 0x8000002136367221 */ /* 0x000fe20000010000 */
[----:B------:R-:W-:Y:S01]  /*3860*/  SHFL.IDX PT, R151, R139, R5, 0x1f ;  /* 0x00001f058b977589 */ /* 0x000fe200000e0000 */
[--C-:B--2---:R-:W-:Y:S01]  /*3870*/  FADD.FTZ R37, R37, -R30.reuse ;  /* 0x8000001e25257221 */ /* 0x104fe20000010000 */
[----:B------:R-:W-:Y:S01]  /*3880*/  FADD.FTZ R39, R39, -R30 ;  /* 0x8000001e27277221 */ /* 0x000fe20000010000 */
[--C-:B----4-:R-:W-:Y:S01]  /*3890*/  FADD.FTZ R44, R44, -R150.reuse ;  /* 0x800000962c2c7221 */ /* 0x110fe20000010000 */
[----:B------:R-:W-:Y:S01]  /*38a0*/  FADD.FTZ R46, R46, -R150 ;  /* 0x800000962e2e7221 */ /* 0x000fe20000010000 */
[----:B------:R1:W-:Y:S01]  /*38b0*/  MUFU.EX2 R33, R129 ;  /* 0x0000008100217308 */ /* 0x0003e20000000800 */
[----:B---3--:R-:W2:Y:S01]  /*38c0*/  SHFL.IDX PT, R131, R134, R219, 0x1f ;  /* 0x00001fdb86837589 */ /* 0x008ea200000e0000 */
[--C-:B-----5:R-:W-:Y:S01]  /*38d0*/  FADD.FTZ R45, R45, -R149.reuse ;  /* 0x800000952d2d7221 */ /* 0x120fe20000010000 */
[----:B------:R-:W-:-:S02]  /*38e0*/  FADD.FTZ R47, R47, -R149 ;  /* 0x800000952f2f7221 */ /* 0x000fc40000010000 */
[----:B------:R-:W-:Y:S01]  /*38f0*/  SHFL.IDX PT, R150, R139, R114, 0x1f ;  /* 0x00001f728b967589 */ /* 0x000fe200000e0000 */
[--C-:B------:R-:W-:Y:S01]  /*3900*/  FADD.FTZ R48, R48, -R138.reuse ;  /* 0x8000008a30307221 */ /* 0x100fe20000010000 */
[----:B------:R-:W-:Y:S01]  /*3910*/  FADD.FTZ R50, R50, -R138 ;  /* 0x8000008a32327221 */ /* 0x000fe20000010000 */
[----:B------:R-:W-:Y:S01]  /*3920*/  MUFU.EX2 R11, R132 ;  /* 0x00000084000b7308 */ /* 0x000fe20000000800 */
[----:B-1----:R-:W1:Y:S04]  /*3930*/  SHFL.IDX PT, R129, R134, R218, 0x1f ;  /* 0x00001fda86817589 */ /* 0x002e6800000e0000 */
[----:B------:R-:W-:Y:S03]  /*3940*/  SHFL.IDX PT, R139, R134, R5, 0x1f ;  /* 0x00001f05868b7589 */ /* 0x000fe600000e0000 */
[----:B------:R3:W-:Y:S01]  /*3950*/  MUFU.EX2 R30, R136 ;  /* 0x00000088001e7308 */ /* 0x0007e20000000800 */
[----:B------:R-:W-:Y:S04]  /*3960*/  SHFL.IDX PT, R149, R134, R221, 0x1f ;  /* 0x00001fdd86957589 */ /* 0x000fe800000e0000 */
[----:B------:R-:W-:Y:S04]  /*3970*/  SHFL.IDX PT, R138, R134, R220, 0x1f ;  /* 0x00001fdc868a7589 */ /* 0x000fe800000e0000 */
[----:B---3--:R-:W-:Y:S04]  /*3980*/  SHFL.IDX PT, R136, R134, R22, 0x1f ;  /* 0x00001f1686887589 */ /* 0x008fe800000e0000 */
[----:B------:R-:W-:Y:S04]  /*3990*/  SHFL.IDX PT, R132, R134, R23, 0x1f ;  /* 0x00001f1786847589 */ /* 0x000fe800000e0000 */
[----:B------:R-:W3:Y:S01]  /*39a0*/  SHFL.IDX PT, R134, R134, R114, 0x1f ;  /* 0x00001f7286867589 */ /* 0x000ee200000e0000 */
[--C-:B------:R-:W-:Y:S01]  /*39b0*/  FADD.FTZ R49, R49, -R32.reuse ;  /* 0x8000002031317221 */ /* 0x100fe20000010000 */
[----:B------:R-:W-:-:S02]  /*39c0*/  FADD.FTZ R51, R51, -R32 ;  /* 0x8000002033337221 */ /* 0x000fc40000010000 */
[----:B------:R4:W-:Y:S01]  /*39d0*/  MUFU.EX2 R32, R137 ;  /* 0x0000008900207308 */ /* 0x0009e20000000800 */
[----:B------:R-:W5:Y:S04]  /*39e0*/  SHFL.IDX PT, R218, R133, R218, 0x1f ;  /* 0x00001fda85da7589 */ /* 0x000f6800000e0000 */
[----:B------:R-:W-:Y:S04]  /*39f0*/  SHFL.IDX PT, R23, R133, R23, 0x1f ;  /* 0x00001f1785177589 */ /* 0x000fe800000e0000 */
[----:B----4-:R-:W4:Y:S04]  /*3a00*/  SHFL.IDX PT, R137, R133, R22, 0x1f ;  /* 0x00001f1685897589 */ /* 0x010f2800000e0000 */
[----:B------:R-:W4:Y:S04]  /*3a10*/  SHFL.IDX PT, R114, R133, R114, 0x1f ;  /* 0x00001f7285727589 */ /* 0x000f2800000e0000 */
[----:B------:R-:W-:Y:S04]  /*3a20*/  SHFL.IDX PT, R221, R133, R221, 0x1f ;  /* 0x00001fdd85dd7589 */ /* 0x000fe800000e0000 */
[----:B------:R-:W-:Y:S04]  /*3a30*/  SHFL.IDX PT, R220, R133, R220, 0x1f ;  /* 0x00001fdc85dc7589 */ /* 0x000fe800000e0000 */
[----:B------:R-:W-:Y:S04]  /*3a40*/  SHFL.IDX PT, R219, R133, R219, 0x1f ;  /* 0x00001fdb85db7589 */ /* 0x000fe800000e0000 */
[----:B------:R-:W4:Y:S01]  /*3a50*/  SHFL.IDX PT, R133, R133, R5, 0x1f ;  /* 0x00001f0585857589 */ /* 0x000f2200000e0000 */
[----:B------:R-:W4:Y:S01]  /*3a60*/  MUFU.EX2 R116, R116 ;  /* 0x0000007400747308 */ /* 0x000f220000000800 */
[--C-:B--2---:R-:W-:Y:S01]  /*3a70*/  FADD.FTZ R65, R65, -R131.reuse ;  /* 0x8000008341417221 */ /* 0x104fe20000010000 */
[----:B------:R-:W-:Y:S01]  /*3a80*/  FADD.FTZ R67, R67, -R131 ;  /* 0x8000008343437221 */ /* 0x000fe20000010000 */
[--C-:B-1----:R-:W-:Y:S01]  /*3a90*/  FADD.FTZ R131, R68, -R129.reuse ;  /* 0x8000008144837221 */ /* 0x102fe20000010000 */
[----:B------:R-:W-:-:S04]  /*3aa0*/  FADD.FTZ R129, R70, -R129 ;  /* 0x8000008146817221 */ /* 0x000fc80000010000 */
[----:B------:R-:W1:Y:S01]  /*3ab0*/  MUFU.EX2 R119, R119 ;  /* 0x0000007700777308 */ /* 0x000e620000000800 */
[----:B---3--:R-:W-:Y:S01]  /*3ac0*/  FADD.FTZ R70, R69, -R134 ;  /* 0x8000008645467221 */ /* 0x008fe20000010000 */
[----:B------:R-:W-:Y:S01]  /*3ad0*/  FFMA.FTZ R140, R140, UR11, -R135 ;  /* 0x0000000b8c8c7c23 */ /* 0x000fe20008010887 */
[----:B------:R-:W-:Y:S01]  /*3ae0*/  FMUL.FTZ R24, R216, R24 ;  /* 0x00000018d8187220 */ /* 0x000fe20000410000 */
[----:B------:R-:W-:Y:S01]  /*3af0*/  FMUL.FTZ R69, R121, R142 ;  /* 0x0000008e79457220 */ /* 0x000fe20000410000 */
[--C-:B------:R-:W-:Y:S01]  /*3b00*/  FADD.FTZ R53, R53, -R150.reuse ;  /* 0x8000009635357221 */ /* 0x100fe20000010000 */
[----:B------:R-:W-:Y:S02]  /*3b10*/  FADD.FTZ R55, R55, -R150 ;  /* 0x8000009637377221 */ /* 0x000fe40000010000 */
[----:B------:R-:W2:Y:S01]  /*3b20*/  MUFU.EX2 R120, R120 ;  /* 0x0000007800787308 */ /* 0x000ea20000000800 */
[--C-:B------:R-:W-:Y:S01]  /*3b30*/  FADD.FTZ R56, R56, -R139.reuse ;  /* 0x8000008b38387221 */ /* 0x100fe20000010000 */
[----:B------:R-:W-:Y:S01]  /*3b40*/  FADD.FTZ R58, R58, -R139 ;  /* 0x8000008b3a3a7221 */ /* 0x000fe20000010000 */
[----:B-----5:R-:W-:Y:S01]  /*3b50*/  FADD.FTZ R150, R84, -R218 ;  /* 0x800000da54967221 */ /* 0x020fe20000010000 */
[----:B------:R-:W-:Y:S01]  /*3b60*/  FFMA.FTZ R126, R126, UR11, -R135 ;  /* 0x0000000b7e7e7c23 */ /* 0x000fe20008010887 */
[----:B----4-:R-:W-:Y:S01]  /*3b70*/  FADD.FTZ R139, R77, -R137 ;  /* 0x800000894d8b7221 */ /* 0x010fe20000010000 */
[----:B------:R-:W-:-:S02]  /*3b80*/  F2FP.F16.F32.PACK_AB R84, R69, R24 ;  /* 0x000000184554723e */ /* 0x000fc400000000ff */
[----:B------:R3:W-:Y:S01]  /*3b90*/  MUFU.EX2 R22, R140 ;  /* 0x0000008c00167308 */ /* 0x0007e20000000800 */
[--C-:B------:R-:W-:Y:S01]  /*3ba0*/  FFMA.FTZ R135, R228, UR11, -R127.reuse ;  /* 0x0000000be4877c23 */ /* 0x100fe2000801087f */
[----:B------:R-:W-:Y:S01]  /*3bb0*/  FMUL.FTZ R25, R91, R25 ;  /* 0x000000195b197220 */ /* 0x000fe20000410000 */
[----:B------:R-:W-:Y:S01]  /*3bc0*/  FMUL.FTZ R24, R93, R27 ;  /* 0x0000001b5d187220 */ /* 0x000fe20000410000 */
[----:B------:R-:W-:Y:S01]  /*3bd0*/  FFMA.FTZ R127, R230, UR11, -R127 ;  /* 0x0000000be67f7c23 */ /* 0x000fe2000801087f */
[----:B------:R-:W-:Y:S01]  /*3be0*/  FMUL.FTZ R147, R21, R147 ;  /* 0x0000009315937220 */ /* 0x000fe20000410000 */
[----:B------:R-:W-:Y:S02]  /*3bf0*/  FADD.FTZ R40, R40, -R151 ;  /* 0x8000009728287221 */ /* 0x000fe40000010000 */
[----:B------:R-:W4:Y:S01]  /*3c00*/  MUFU.EX2 R117, R117 ;  /* 0x0000007500757308 */ /* 0x000f220000000800 */
[----:B---3--:R-:W-:Y:S01]  /*3c10*/  FADD.FTZ R140, R79, -R137 ;  /* 0x800000894f8c7221 */ /* 0x008fe20000010000 */
[----:B------:R-:W-:Y:S01]  /*3c20*/  FADD.FTZ R137, R80, -R23 ;  /* 0x8000001750897221 */ /* 0x000fe20000010000 */
[----:B------:R-:W-:Y:S01]  /*3c30*/  FMUL.FTZ R80, R94, R146 ;  /* 0x000000925e507220 */ /* 0x000fe20000410000 */
[----:B------:R-:W-:Y:S01]  /*3c40*/  FADD.FTZ R42, R42, -R151 ;  /* 0x800000972a2a7221 */ /* 0x000fe20000010000 */
[----:B------:R-:W-:Y:S01]  /*3c50*/  FADD.FTZ R60, R60, -R138 ;  /* 0x8000008a3c3c7221 */ /* 0x000fe20000010000 */
[----:B------:R-:W-:-:S02]  /*3c60*/  FADD.FTZ R61, R61, -R136 ;  /* 0x800000883d3d7221 */ /* 0x000fc40000010000 */
[----:B------:R-:W3:Y:S01]  /*3c70*/  MUFU.EX2 R118, R118 ;  /* 0x0000007600767308 */ /* 0x000ee20000000800 */
[----:B------:R-:W-:Y:S01]  /*3c80*/  FADD.FTZ R64, R64, -R132 ;  /* 0x8000008440407221 */ /* 0x000fe20000010000 */
[--C-:B------:R-:W-:Y:S01]  /*3c90*/  FADD.FTZ R151, R85, -R114.reuse ;  /* 0x8000007255977221 */ /* 0x100fe20000010000 */
[----:B------:R-:W-:Y:S01]  /*3ca0*/  FADD.FTZ R114, R87, -R114 ;  /* 0x8000007257727221 */ /* 0x000fe20000010000 */
[----:B------:R-:W-:-:S04]  /*3cb0*/  F2FP.F16.F32.PACK_AB R87, R24, R25 ;  /* 0x000000191857723e */ /* 0x000fc800000000ff */
[----:B------:R-:W5:Y:S01]  /*3cc0*/  MUFU.EX2 R97, R97 ;  /* 0x0000006100617308 */ /* 0x000f620000000800 */
[----:B------:R-:W-:Y:S01]  /*3cd0*/  F2FP.F16.F32.PACK_AB R80, R147, R80 ;  /* 0x000000509350723e */ /* 0x000fe200000000ff */
[----:B------:R-:W-:Y:S01]  /*3ce0*/  FMUL.FTZ R60, R115, R60 ;  /* 0x0000003c733c7220 */ /* 0x000fe20000410000 */
[----:B------:R-:W-:-:S05]  /*3cf0*/  FMUL.FTZ R61, R116, R61 ;  /* 0x0000003d743d7220 */ /* 0x000fca0000410000 */
[----:B------:R-:W5:Y:S01]  /*3d00*/  MUFU.EX2 R96, R96 ;  /* 0x0000006000607308 */ /* 0x000f620000000800 */
[----:B------:R-:W-:Y:S01]  /*3d10*/  FMUL.FTZ R64, R15, R64 ;  /* 0x000000400f407220 */ /* 0x000fe20000410000 */
[----:B-1----:R-:W-:-:S06]  /*3d20*/  FMUL.FTZ R25, R119, R65 ;  /* 0x0000004177197220 */ /* 0x002fcc0000410000 */
[----:B------:R-:W1:Y:S01]  /*3d30*/  MUFU.EX2 R99, R232 ;  /* 0x000000e800637308 */ /* 0x000e620000000800 */
[----:B------:R-:W-:Y:S01]  /*3d40*/  FADD.FTZ R63, R63, -R136 ;  /* 0x800000883f3f7221 */ /* 0x000fe20000010000 */
[----:B------:R-:W-:-:S06]  /*3d50*/  FADD.FTZ R66, R66, -R132 ;  /* 0x8000008442427221 */ /* 0x000fcc0000010000 */
[----:B------:R-:W1:Y:S01]  /*3d60*/  MUFU.EX2 R100, R231 ;  /* 0x000000e700647308 */ /* 0x000e620000000800 */
[----:B------:R-:W-:Y:S01]  /*3d70*/  FADD.FTZ R132, R72, -R133 ;  /* 0x8000008548847221 */ /* 0x000fe20000010000 */
[----:B------:R-:W-:-:S06]  /*3d80*/  FADD.FTZ R136, R73, -R221 ;  /* 0x800000dd49887221 */ /* 0x000fcc0000010000 */
[----:B------:R-:W1:Y:S08]  /*3d90*/  MUFU.EX2 R101, R101 ;  /* 0x0000006500657308 */ /* 0x000e700000000800 */
[----:B------:R-:W1:Y:S08]  /*3da0*/  MUFU.EX2 R103, R103 ;  /* 0x0000006700677308 */ /* 0x000e700000000800 */
[----:B------:R-:W1:Y:S08]  /*3db0*/  MUFU.EX2 R104, R104 ;  /* 0x0000006800687308 */ /* 0x000e700000000800 */
[----:B------:R-:W-:Y:S08]  /*3dc0*/  MUFU.EX2 R105, R105 ;  /* 0x0000006900697308 */ /* 0x000ff00000000800 */
[----:B------:R-:W1:Y:S08]  /*3dd0*/  MUFU.EX2 R106, R106 ;  /* 0x0000006a006a7308 */ /* 0x000e700000000800 */
[----:B------:R-:W1:Y:S01]  /*3de0*/  MUFU.EX2 R107, R107 ;  /* 0x0000006b006b7308 */ /* 0x000e620000000800 */
[----:B------:R-:W-:-:S07]  /*3df0*/  FMUL.FTZ R27, R14, R70 ;  /* 0x000000460e1b7220 */ /* 0x000fce0000410000 */
[----:B------:R-:W1:Y:S08]  /*3e00*/  MUFU.EX2 R108, R108 ;  /* 0x0000006c006c7308 */ /* 0x000e700000000800 */
[----:B------:R-:W1:Y:S08]  /*3e10*/  MUFU.EX2 R109, R109 ;  /* 0x0000006d006d7308 */ /* 0x000e700000000800 */
[----:B------:R-:W1:Y:S08]  /*3e20*/  MUFU.EX2 R19, R19 ;  /* 0x0000001300137308 */ /* 0x000e700000000800 */
[----:B------:R-:W1:Y:S01]  /*3e30*/  MUFU.EX2 R110, R110 ;  /* 0x0000006e006e7308 */ /* 0x000e620000000800 */
[----:B------:R-:W-:Y:S01]  /*3e40*/  F2FP.F16.F32.PACK_AB R70, R61, R60 ;  /* 0x0000003c3d46723e */ /* 0x000fe200000000ff */
[----:B------:R-:W-:Y:S01]  /*3e50*/  FMUL.FTZ R65, R16, R66 ;  /* 0x0000004210417220 */ /* 0x000fe20000410000 */
[----:B------:R-:W-:-:S05]  /*3e60*/  F2FP.F16.F32.PACK_AB R64, R25, R64 ;  /* 0x000000401940723e */ /* 0x000fca00000000ff */
[----:B------:R-:W1:Y:S01]  /*3e70*/  MUFU.EX2 R126, R126 ;  /* 0x0000007e007e7308 */ /* 0x000e620000000800 */
[----:B--2---:R-:W-:Y:S01]  /*3e80*/  FMUL.FTZ R24, R120, R67 ;  /* 0x0000004378187220 */ /* 0x004fe20000410000 */
[----:B------:R-:W-:-:S06]  /*3e90*/  FMUL.FTZ R60, R30, R132 ;  /* 0x000000841e3c7220 */ /* 0x000fcc0000410000 */
[----:B------:R-:W2:Y:S01]  /*3ea0*/  MUFU.EX2 R141, R141 ;  /* 0x0000008d008d7308 */ /* 0x000ea20000000800 */
[----:B------:R-:W-:-:S07]  /*3eb0*/  FMUL.FTZ R25, R32, R136 ;  /* 0x0000008820197220 */ /* 0x000fce0000410000 */
[----:B------:R-:W2:Y:S01]  /*3ec0*/  MUFU.EX2 R128, R128 ;  /* 0x0000008000807308 */ /* 0x000ea20000000800 */
[----:B------:R-:W-:-:S07]  /*3ed0*/  FADD.FTZ R62, R62, -R138 ;  /* 0x8000008a3e3e7221 */ /* 0x000fce0000010000 */
        /* <DEDUP_REMOVED lines=8> */
[----:B------:R-:W2:Y:S08]  /*3f60*/  MUFU.EX2 R125, R125 ;  /* 0x0000007d007d7308 */ /* 0x000eb00000000800 */
[----:B------:R-:W2:Y:S08]  /*3f70*/  MUFU.EX2 R124, R124 ;  /* 0x0000007c007c7308 */ /* 0x000eb00000000800 */
[----:B------:R-:W2:Y:S08]  /*3f80*/  MUFU.EX2 R123, R123 ;  /* 0x0000007b007b7308 */ /* 0x000eb00000000800 */
[----:B------:R-:W2:Y:S01]  /*3f90*/  MUFU.EX2 R147, R122 ;  /* 0x0000007a00937308 */ /* 0x000ea20000000800 */
        /* <DEDUP_REMOVED lines=8> */
[----:B----4-:R-:W-:Y:S01]  /*4020*/  FMUL.FTZ R62, R117, R62 ;  /* 0x0000003e753e7220 */ /* 0x010fe20000410000 */
[----:B---3--:R-:W-:Y:S01]  /*4030*/  FMUL.FTZ R63, R118, R63 ;  /* 0x0000003f763f7220 */ /* 0x008fe20000410000 */
[----:B------:R-:W-:Y:S01]  /*4040*/  F2FP.F16.F32.PACK_AB R65, R24, R65 ;  /* 0x000000411841723e */ /* 0x000fe200000000ff */
[----:B------:R-:W-:Y:S01]  /*4050*/  FADD.FTZ R138, R76, -R220 ;  /* 0x800000dc4c8a7221 */ /* 0x000fe20000010000 */
[----:B------:R-:W-:Y:S01]  /*4060*/  F2FP.F16.F32.PACK_AB R60, R25, R60 ;  /* 0x0000003c193c723e */ /* 0x000fe200000000ff */
[----:B-----5:R-:W-:Y:S01]  /*4070*/  FMUL.FTZ R36, R97, R36 ;  /* 0x0000002461247220 */ /* 0x020fe20000410000 */
[----:B------:R-:W-:Y:S01]  /*4080*/  FMUL.FTZ R37, R98, R37 ;  /* 0x0000002562257220 */ /* 0x000fe20000410000 */
[----:B------:R-:W-:Y:S01]  /*4090*/  FMUL.FTZ R38, R96, R38 ;  /* 0x0000002660267220 */ /* 0x000fe20000410000 */
[----:B-1----:R-:W-:Y:S01]  /*40a0*/  FMUL.FTZ R39, R99, R39 ;  /* 0x0000002763277220 */ /* 0x002fe20000410000 */
        /* <DEDUP_REMOVED lines=40> */
[----:B--2---:R-:W-:Y:S01]  /*4330*/  FMUL.FTZ R139, R141, R139 ;  /* 0x0000008b8d8b7220 */ /* 0x004fe20000410000 */
        /* <DEDUP_REMOVED lines=15> */
[----:B------:R-:W-:-:S02]  /*4430*/  F2FP.F16.F32.PACK_AB R72, R49, R48 ;  /* 0x000000303148723e */ /* 0x000fc400000000ff */
[----:B------:R-:W-:Y:S02]  /*4440*/  F2FP.F16.F32.PACK_AB R73, R51, R50 ;  /* 0x000000323349723e */ /* 0x000fe400000000ff */
        /* <DEDUP_REMOVED lines=20> */
[----:B------:R-:W-:Y:S04]  /*4590*/  STSM.16.MT88.4 [R34+0x23c00], R60 ;  /* 0x023c003c22007844 */ /* 0x000fe80000004200 */
[----:B------:R1:W-:Y:S01]  /*45a0*/  STSM.16.MT88.4 [R34+0x24400], R56 ;  /* 0x0244003822007844 */ /* 0x0003e20000004200 */
[----:B------:R-:W-:Y:S01]  /*45b0*/  WARPGROUP.ARRIVE ;  /* 0x00000000000079c5 */ /* 0x000fe20000000000 */
[----:B------:R-:W-:-:S05]  /*45c0*/  UMOV UR11, 0x40000040 ;  /* 0x40000040000b7882 */ /* 0x000fca0000000000 */
[----:B------:R-:W-:Y:S01]  /*45d0*/  HGMMA.64x64x16.F32 R184, R216, gdesc[UR8].tnspB, R184, gsb0 ;  /* 0x40e00008d8b87df0 */ /* 0x000fe200080008b8 */
[----:B------:R-:W-:Y:S01]  /*45e0*/  F2FP.F16.F32.PACK_AB R24, R21, R94 ;  /* 0x0000005e1518723e */ /* 0x000fe200000000ff */
[----:B------:R-:W-:Y:S01]  /*45f0*/  UIADD3 UR4, UR10, 0x80, URZ ;  /* 0x000000800a047890 */ /* 0x000fe2000fffe03f */
[----:B------:R-:W-:Y:S02]  /*4600*/  F2FP.F16.F32.PACK_AB R25, R20, R95 ;  /* 0x0000005f1419723e */ /* 0x000fe400000000ff */
[----:B------:R-:W-:Y:S02]  /*4610*/  F2FP.F16.F32.PACK_AB R26, R98, R97 ;  /* 0x00000061621a723e */ /* 0x000fe400000000ff */
[----:B------:R-:W-:Y:S01]  /*4620*/  F2FP.F16.F32.PACK_AB R27, R99, R96 ;  /* 0x00000060631b723e */ /* 0x000fe200000000ff */
[----:B------:R-:W-:Y:S01]  /*4630*/  UMOV UR7, 0x40000040 ;  /* 0x4000004000077882 */ /* 0x000fe20000000000 */
[----:B------:R-:W-:Y:S01]  /*4640*/  UMOV UR6, UR4 ;  /* 0x0000000400067c82 */ /* 0x000fe20008000000 */
[----:B------:R-:W-:-:S02]  /*4650*/  WARPGROUP.DEPBAR.LE gsb0, 0x0 ;  /* 0x00008000000079c5 */ /* 0x000fc40000010000 */
[----:B------:R-:W-:-:S06]  /*4660*/  WARPGROUP.ARRIVE ;  /* 0x00000000000079c5 */ /* 0x000fcc0000000000 */
[----:B------:R-:W-:Y:S01]  /*4670*/  HGMMA.64x64x16.F32 R184, R24, gdesc[UR4].tnspB, R184, gsb0 ;  /* 0x40e0000418b87df0 */ /* 0x000fe200080008b8 */
[----:B------:R-:W-:Y:S02]  /*4680*/  F2FP.F16.F32.PACK_AB R100, R102, R100 ;  /* 0x000000646664723e */ /* 0x000fe400000000ff */
[----:B------:R-:W-:Y:S01]  /*4690*/  F2FP.F16.F32.PACK_AB R101, R103, R101 ;  /* 0x000000656765723e */ /* 0x000fe200000000ff */
[----:B------:R-:W-:Y:S01]  /*46a0*/  UIADD3 UR4, UR10, 0x100, URZ ;  /* 0x000001000a047890 */ /* 0x000fe2000fffe03f */
[----:B------:R-:W-:Y:S02]  /*46b0*/  F2FP.F16.F32.PACK_AB R102, R106, R104 ;  /* 0x000000686a66723e */ /* 0x000fe400000000ff */
[----:B------:R-:W-:Y:S01]  /*46c0*/  F2FP.F16.F32.PACK_AB R103, R107, R105 ;  /* 0x000000696b67723e */ /* 0x000fe200000000ff */
[----:B------:R-:W-:-:S03]  /*46d0*/  UMOV UR7, 0x40000040 ;  /* 0x4000004000077882 */ /* 0x000fc60000000000 */
[----:B------:R-:W-:Y:S01]  /*46e0*/  UMOV UR6, UR4 ;  /* 0x0000000400067c82 */ /* 0x000fe20008000000 */
[----:B------:R-:W-:Y:S02]  /*46f0*/  WARPGROUP.DEPBAR.LE gsb0, 0x0 ;  /* 0x00008000000079c5 */ /* 0x000fe40000010000 */
[----:B------:R-:W-:-:S06]  /*4700*/  WARPGROUP.ARRIVE ;  /* 0x00000000000079c5 */ /* 0x000fcc0000000000 */
        /* <DEDUP_REMOVED lines=11> */
[----:B------:R-:W-:Y:S01]  /*47c0*/  UIADD3 UR4, UR10, 0x200, URZ ;  /* 0x000002000a047890 */ /* 0x000fe2000fffe03f */
[----:B------:R-:W-:-:S06]  /*47d0*/  UMOV UR7, 0x40000040 ;  /* 0x4000004000077882 */ /* 0x000fcc0000000000 */
[----:B------:R-:W-:Y:S01]  /*47e0*/  UMOV UR6, UR4 ;  /* 0x0000000400067c82 */ /* 0x000fe20008000000 */
        /* <DEDUP_REMOVED lines=17> */
[----:B------:R-:W-:Y:S01]  /*4900*/  F2FP.F16.F32.PACK_AB R32, R32, R30 ;  /* 0x0000001e2020723e */ /* 0x000fe200000000ff */
[----:B------:R-:W-:Y:S01]  /*4910*/  UIADD3 UR4, UR10, 0x300, URZ ;  /* 0x000003000a047890 */ /* 0x000fe2000fffe03f */
[----:B------:R-:W-:Y:S02]  /*4920*/  F2FP.F16.F32.PACK_AB R33, R33, R31 ;  /* 0x0000001f2121723e */ /* 0x000fe400000000ff */
[----:B-1----:R-:W-:Y:S02]  /*4930*/  F2FP.F16.F32.PACK_AB R34, R141, R22 ;  /* 0x000000168d22723e */ /* 0x002fe400000000ff */
[----:B------:R-:W-:Y:S01]  /*4940*/  F2FP.F16.F32.PACK_AB R35, R128, R126 ;  /* 0x0000007e8023723e */ /* 0x000fe200000000ff */
[----:B------:R-:W-:Y:S01]  /*4950*/  UMOV UR7, 0x40000040 ;  /* 0x4000004000077882 */ /* 0x000fe20000000000 */
[----:B------:R-:W-:Y:S01]  /*4960*/  UMOV UR6, UR4 ;  /* 0x0000000400067c82 */ /* 0x000fe20008000000 */
[----:B------:R-:W-:-:S02]  /*4970*/  WARPGROUP.DEPBAR.LE gsb0, 0x0 ;  /* 0x00008000000079c5 */ /* 0x000fc40000010000 */
        /* <DEDUP_REMOVED lines=8> */
[----:B------:R-:W-:Y:S02]  /*4a00*/  WARPGROUP.DEPBAR.LE gsb0, 0x0 ;  /* 0x00008000000079c5 */ /* 0x000fe40000010000 */
[----:B------:R-:W-:-:S06]  /*4a10*/  WARPGROUP.ARRIVE ;  /* 0x00000000000079c5 */ /* 0x000fcc0000000000 */
[----:B------:R-:W-:Y:S01]  /*4a20*/  HGMMA.64x64x16.F32 R184, R144, gdesc[UR8].tnspB, R184, gsb0 ;  /* 0x40e0000890b87df0 */ /* 0x000fe200080008b8 */
[----:B------:R-:W-:-:S05]  /*4a30*/  IMAD R10, R233, 0x2000, R234 ;  /* 0x00002000e90a7824 */ /* 0x000fca00078e02ea */
[----:B------:R-:W-:-:S04]  /*4a40*/  SHF.R.U32.HI R10, RZ, 0x4, R10 ;  /* 0x00000004ff0a7819 */ /* 0x000fc8000001160a */
[----:B------:R-:W-:Y:S02]  /*4a50*/  LOP3.LUT R10, R10, 0x3fff, RZ, 0xc0, !PT ;  /* 0x00003fff0a0a7812 */ /* 0x000fe400078ec0ff */
[----:B------:R-:W-:Y:S02]  /*4a60*/  R2UR UR4, R222 ;  /* 0x00000000de0472ca */ /* 0x000fe400000e0000 */
[----:B------:R-:W-:-:S05]  /*4a70*/  LOP3.LUT R11, R10, 0x10000, RZ, 0xfc, !PT ;  /* 0x000100000a0b7812 */ /* 0x000fca00078efcff */
[----:B------:R-:W-:-:S05]  /*4a80*/  IMAD R11, R0, 0x800, R11 ;  /* 0x00000800000b7824 */ /* 0x000fca00078e020b */
[----:B------:R-:W-:Y:S01]  /*4a90*/  R2UR UR8, R11 ;  /* 0x000000000b0872ca */ /* 0x000fe200000e0000 */
[----:B------:R-:W-:-:S04]  /*4aa0*/  USHF.R.U32.HI UR4, URZ, 0x4, UR4 ;  /* 0x000000043f047899 */ /* 0x000fc80008011604 */
[----:B------:R-:W-:Y:S01]  /*4ab0*/  ULOP3.LUT UR9, UR4, 0x3fff, URZ, 0xc0, !UPT ;  /* 0x00003fff04097892 */ /* 0x000fe2000f8ec03f */
[----:B------:R-:W-:Y:S02]  /*4ac0*/  WARPGROUP.DEPBAR.LE gsb0, 0x0 ;  /* 0x00008000000079c5 */ /* 0x000fe40000010000 */
[----:B------:R1:W-:Y:S06]  /*4ad0*/  MEMBAR.ALL.CTA ;  /* 0x0000000000007992 */ /* 0x0003ec0000008000 */
[----:B-1----:R-:W1:Y:S02]  /*4ae0*/  FENCE.VIEW.ASYNC.S ;  /* 0x00000000000073c6 */ /* 0x002e640000000000 */
[----:B-1----:R-:W-:Y:S06]  /*4af0*/  BAR.SYNC.DEFER_BLOCKING 0x9, 0x100 ;  /* 0x0244000000007b1d */ /* 0x002fec0000010000 */
[----:B------:R-:W-:Y:S01]  /*4b00*/  UMOV UR4, UR8 ;  /* 0x0000000800047c82 */ /* 0x000fe20008000000 */
[----:B------:R-:W-:Y:S01]  /*4b10*/  UMOV UR5, 0x40000040 ;  /* 0x4000004000057882 */ /* 0x000fe20000000000 */
[----:B------:R-:W-:Y:S01]  /*4b20*/  UMOV UR6, UR9 ;  /* 0x0000000900067c82 */ /* 0x000fe20008000000 */
[----:B------:R-:W-:Y:S01]  /*4b30*/  UMOV UR7, 0x40000040 ;  /* 0x4000004000077882 */ /* 0x000fe20000000000 */
[----:B------:R-:W-:-:S06]  /*4b40*/  WARPGROUP.ARRIVE ;  /* 0x00000000000079c5 */ /* 0x000fcc0000000000 */
        /* <DEDUP_REMOVED lines=53> */
.L_x_1064:
        /* <DEDUP_REMOVED lines=68> */
.L_x_1065:
[----:B------:R-:W-:Y:S01]  /*52e0*/  UIADD3 UR38, UR38, 0x1, URZ ;  /* 0x0000000126267890 */ /* 0x000fe2000fffe03f */
[----:B------:R-:W-:Y:S02]  /*52f0*/  VIADD R0, R0, 0x1 ;  /* 0x0000000100007836 */ /* 0x000fe40000000000 */
[----:B------:R-:W-:-:S03]  /*5300*/  VIADD R8, R8, 0x30c20 ;  /* 0x00030c2008087836 */ /* 0x000fc60000000000 */
[----:B------:R-:W-:Y:S02]  /*5310*/  ISETP.LE.AND P1, PT, R223, UR38, PT ;  /* 0x00000026df007c0c */ /* 0x000fe4000bf23270 */
[C---:B------:R-:W-:Y:S02]  /*5320*/  ISETP.NE.AND P0, PT, R0.reuse, 0x2, PT ;  /* 0x000000020000780c */ /* 0x040fe40003f05270 */
[----:B------:R-:W-:Y:S02]  /*5330*/  PRMT R8, RZ, 0x654, R8 ;  /* 0x00000654ff087816 */ /* 0x000fe40000000008 */
[----:B-1----:R-:W-:Y:S02]  /*5340*/  SEL R9, RZ, 0x1, P0 ;  /* 0x00000001ff097807 */ /* 0x002fe40000000000 */
[----:B------:R1:W-:Y:S01]  /*5350*/  SYNCS.ARRIVE.TRANS64.RED.A1T0 RZ, [R8+URZ], RZ ;  /* 0x000000ff08ff79a7 */ /* 0x0003e2000810043f */
[----:B------:R-:W-:Y:S02]  /*5360*/  SEL R0, R0, RZ, P0 ;  /* 0x000000ff00007207 */ /* 0x000fe40000000000 */
[----:B------:R-:W-:-:S02]  /*5370*/  LOP3.LUT R4, R4, R9, RZ, 0x3c, !PT ;  /* 0x0000000904047212 */ /* 0x000fc400078e3cff */
[----:B------:R-:W-:Y:S05]  /*5380*/  @!P1 BRA `(.L_x_1066) ;  /* 0xffffffc4006c9947 */ /* 0x000fea000383ffff */
.L_x_1055:
[----:B-1----:R-:W1:Y:S01]  /*5390*/  S2R R8, SR_CTAID.X ;  /* 0x0000000000087919 */ /* 0x002e620000002500 */
[----:B------:R-:W3:Y:S01]  /*53a0*/  LDC R5, c[0x0][0x280] ;  /* 0x0000a000ff057b82 */ /* 0x000ee20000000800 */
[----:B------:R-:W-:-:S07]  /*53b0*/  ULDC UR4, c[0x0][0x748] ;  /* 0x0001d20000047ab9 */ /* 0x000fce0000000800 */
[----:B------:R-:W3:Y:S02]  /*53c0*/  LDC R7, c[0x0][0x290] ;  /* 0x0000a400ff077b82 */ /* 0x000ee40000000800 */
[----:B---3--:R-:W-:-:S04]  /*53d0*/  IMAD.IADD R5, R5, 0x1, -R7 ;  /* 0x0000000105057824 */ /* 0x008fc800078e0a07 */
[----:B-1----:R-:W-:-:S04]  /*53e0*/  IMAD R5, R8, 0x80, R5 ;  /* 0x0000008008057824 */ /* 0x002fc800078e0205 */
[----:B------:R-:W-:-:S05]  /*53f0*/  VIADD R5, R5, UR4 ;  /* 0x0000000405057c36 */ /* 0x000fca0008000000 */
[----:B------:R-:W-:-:S04]  /*5400*/  SHF.R.S32.HI R6, RZ, 0x1f, R5 ;  /* 0x0000001fff067819 */ /* 0x000fc80000011405 */
[----:B------:R-:W-:-:S04]  /*5410*/  LEA.HI R6, R6, R5, RZ, 0x7 ;  /* 0x0000000506067211 */ /* 0x000fc800078f38ff */
[----:B------:R-:W-:-:S04]  /*5420*/  SHF.R.S32.HI R6, RZ, 0x7, R6 ;  /* 0x00000007ff067819 */ /* 0x000fc80000011406 */
[----:B------:R-:W-:-:S04]  /*5430*/  VIMNMX R9, R6, UR37, PT ;  /* 0x0000002506097c48 */ /* 0x000fc8000bfe0100 */
[----:B------:R-:W-:Y:S01]  /*5440*/  ISETP.LE.AND P0, PT, R9, UR38, PT ;  /* 0x0000002609007c0c */ /* 0x000fe2000bf03270 */
[----:B------:R1:W-:-:S12]  /*5450*/  STL [R1+0x18], R9 ;  /* 0x0000180901007387 */ /* 0x0003d80000100800 */
[----:B-1----:R-:W-:Y:S05]  /*5460*/  @P0 BRA `(.L_x_1067) ;  /* 0x0000003800500947 */ /* 0x002fea0003800000 */
[----:B------:R-:W3:Y:S04]  /*5470*/  LDL R13, [R1+0x34] ;  /* 0x00003400010d7983 */ /* 0x000ee80000100800 */
[----:B--2---:R-:W3:Y:S04]  /*5480*/  LDL R11, [R1+0x3c] ;  /* 0x00003c00010b7983 */ /* 0x004ee80000100800 */
[----:B------:R-:W2:Y:S01]  /*5490*/  LDL R12, [R1+0x38] ;  /* 0x00003800010c7983 */ /* 0x000ea20000100800 */
[----:B------:R-:W-:Y:S02]  /*54a0*/  IMAD R8, R8, -0x80, R7 ;  /* 0xffffff8008087824 */ /* 0x000fe400078e0207 */
[----:B------:R-:W-:Y:S01]  /*54b0*/  IMAD.MOV.U32 R237, RZ, RZ, 0x40000040 ;  /* 0x40000040ffed7424 */ /* 0x000fe200078e00ff */
[----:B------:R-:W1:Y:S01]  /*54c0*/  S2R R5, SR_TID.X ;  /* 0x0000000000057919 */ /* 0x000e620000002100 */
[----:B------:R-:W-:-:S02]  /*54d0*/  IMAD.MOV.U32 R235, RZ, RZ, 0x40000040 ;  /* 0x40000040ffeb7424 */ /* 0x000fc400078e00ff */
[----:B------:R-:W-:Y:S01]  /*54e0*/  IMAD.MOV.U32 R231, RZ, RZ, 0x40000040 ;  /* 0x40000040ffe77424 */ /* 0x000fe200078e00ff */
[----:B------:R-:W4:Y:S01]  /*54f0*/  S2R R14, SR_TID.X ;  /* 0x00000000000e7919 */ /* 0x000f220000002100 */
[----:B------:R-:W-:Y:S02]  /*5500*/  IMAD.MOV.U32 R229, RZ, RZ, 0x40000040 ;  /* 0x40000040ffe57424 */ /* 0x000fe400078e00ff */
[----:B-1----:R-:W-:Y:S02]  /*5510*/  VIADD R9, R5, 0xffffff80 ;  /* 0xffffff8005097836 */ /* 0x002fe40000000000 */
[----:B----4-:R-:W-:-:S03]  /*5520*/  VIADD R15, R14, 0xffffff80 ;  /* 0xffffff800e0f7836 */ /* 0x010fc60000000000 */
[----:B------:R-:W-:Y:S01]  /*5530*/  SHF.R.S32.HI R10, RZ, 0x1f, R9 ;  /* 0x0000001fff0a7819 */ /* 0x000fe20000011409 */
[----:B------:R-:W-:-:S03]  /*5540*/  VIADD R14, R14, 0xffffff80 ;  /* 0xffffff800e0e7836 */ /* 0x000fc60000000000 */
[CC--:B------:R-:W-:Y:S02]  /*5550*/  LEA.HI R5, R10.reuse, R9.reuse, RZ, 0x5 ;  /* 0x000000090a057211 */ /* 0x0c0fe400078f28ff */
[----:B------:R-:W-:Y:S02]  /*5560*/  SHF.R.S32.HI R14, RZ, 0x1f, R14 ;  /* 0x0000001fff0e7819 */ /* 0x000fe4000001140e */
[----:B------:R-:W-:Y:S02]  /*5570*/  LEA.HI R10, R10, R9, RZ, 0x2 ;  /* 0x000000090a0a7211 */ /* 0x000fe400078f10ff */
[----:B------:R-:W-:-:S04]  /*5580*/  LEA.HI R14, R14, R15, RZ, 0x7 ;  /* 0x0000000f0e0e7211 */ /* 0x000fc800078f38ff */
[----:B------:R-:W-:Y:S02]  /*5590*/  SHF.R.S32.HI R14, RZ, 0x7, R14 ;  /* 0x00000007ff0e7819 */ /* 0x000fe4000001140e */
[----:B---3--:R-:W-:-:S04]  /*55a0*/  LEA.HI R6, R11, R13, RZ, 0x5 ;  /* 0x0000000d0b067211 */ /* 0x008fc800078f28ff */
[----:B------:R-:W-:Y:S02]  /*55b0*/  SHF.R.S32.HI R13, RZ, 0x5, R6 ;  /* 0x00000005ff0d7819 */ /* 0x000fe40000011406 */
[--C-:B--2---:R-:W-:Y:S02]  /*55c0*/  SHF.R.S32.HI R11, RZ, 0x2, R12.reuse ;  /* 0x00000002ff0b7819 */ /* 0x104fe4000001140c */
[----:B------:R-:W-:Y:S02]  /*55d0*/  LOP3.LUT R6, R5, 0xffffffe0, RZ, 0xc0, !PT ;  /* 0xffffffe005067812 */ /* 0x000fe400078ec0ff */
[----:B------:R-:W-:Y:S02]  /*55e0*/  SHF.R.S32.HI R12, RZ, 0x1f, R12 ;  /* 0x0000001fff0c7819 */ /* 0x000fe4000001140c */
[----:B------:R-:W-:Y:S01]  /*55f0*/  LEA.HI R5, R14, R14, RZ, 0x1 ;  /* 0x0000000e0e057211 */ /* 0x000fe200078f08ff */
[----:B------:R-:W-:Y:S01]  /*5600*/  IMAD.IADD R7, R9, 0x1, -R6 ;  /* 0x0000000109077824 */ /* 0x000fe200078e0a06 */
[----:B------:R-:W-:Y:S01]  /*5610*/  LEA.HI R12, R12, R11, RZ, 0x3 ;  /* 0x0000000b0c0c7211 */ /* 0x000fe200078f18ff */
[----:B------:R-:W-:Y:S01]  /*5620*/  IMAD R6, R13, -0x10, R8 ;  /* 0xfffffff00d067824 */ /* 0x000fe200078e0208 */
[----:B------:R-:W-:-:S02]  /*5630*/  LOP3.LUT R5, R5, 0xfffffffe, RZ, 0xc0, !PT ;  /* 0xfffffffe05057812 */ /* 0x000fc400078ec0ff */
[----:B------:R-:W-:Y:S02]  /*5640*/  LOP3.LUT R12, R12, 0xfffffff8, RZ, 0xc0, !PT ;  /* 0xfffffff80c0c7812 */ /* 0x000fe400078ec0ff */
[----:B------:R-:W-:Y:S01]  /*5650*/  SHF.R.S32.HI R8, RZ, 0x1f, R7 ;  /* 0x0000001fff087819 */ /* 0x000fe20000011407 */
[----:B------:R-:W-:Y:S01]  /*5660*/  IMAD.IADD R5, R14, 0x1, -R5 ;  /* 0x000000010e057824 */ /* 0x000fe200078e0a05 */
[----:B------:R-:W-:Y:S02]  /*5670*/  IADD3 R6, R6, R12, -R11 ;  /* 0x0000000c06067210 */ /* 0x000fe40007ffe80b */
[CC--:B------:R-:W-:Y:S02]  /*5680*/  LEA.HI R11, R8.reuse, R7.reuse, RZ, 0x3 ;  /* 0x00000007080b7211 */ /* 0x0c0fe400078f18ff */
[----:B------:R-:W-:Y:S01]  /*5690*/  LEA.HI R8, R8, R7, RZ, 0x2 ;  /* 0x0000000708087211 */ /* 0x000fe200078f10ff */
[----:B------:R-:W-:Y:S01]  /*56a0*/  IMAD R232, R5, -0x40, R6 ;  /* 0xffffffc005e87824 */ /* 0x000fe200078e0206 */
[----:B------:R-:W-:-:S02]  /*56b0*/  SHF.R.S32.HI R7, RZ, 0x3, R11 ;  /* 0x00000003ff077819 */ /* 0x000fc4000001140b */
[----:B------:R-:W-:Y:S02]  /*56c0*/  SHF.R.S32.HI R12, RZ, 0x1f, R11 ;  /* 0x0000001fff0c7819 */ /* 0x000fe4000001140b */
[----:B------:R-:W-:Y:S02]  /*56d0*/  SHF.R.S32.HI R11, RZ, 0x2, R8 ;  /* 0x00000002ff0b7819 */ /* 0x000fe40000011408 */
[----:B------:R-:W-:Y:S02]  /*56e0*/  LEA.HI R12, R12, R7, RZ, 0x4 ;  /* 0x000000070c0c7211 */ /* 0x000fe400078f20ff */
[----:B------:R-:W-:Y:S01]  /*56f0*/  LEA.HI R8, R8, R11, RZ, 0x1 ;  /* 0x0000000b08087211 */ /* 0x000fe200078f08ff */
[----:B------:R-:W-:Y:S01]  /*5700*/  VIADD R6, R11, 0x8 ;  /* 0x000000080b067836 */ /* 0x000fe20000000000 */
[----:B------:R-:W-:Y:S02]  /*5710*/  LOP3.LUT R12, R12, 0x1ffffff0, RZ, 0xc0, !PT ;  /* 0x1ffffff00c0c7812 */ /* 0x000fe400078ec0ff */
[----:B------:R-:W-:-:S02]  /*5720*/  LOP3.LUT R8, R8, 0xfffffffe, RZ, 0xc0, !PT ;  /* 0xfffffffe08087812 */ /* 0x000fc400078ec0ff */
[----:B------:R-:W-:Y:S01]  /*5730*/  LOP3.LUT R14, R10, 0xfffffffc, RZ, 0xc0, !PT ;  /* 0xfffffffc0a0e7812 */ /* 0x000fe200078ec0ff */
[----:B------:R-:W-:Y:S01]  /*5740*/  IMAD.IADD R7, R7, 0x1, -R12 ;  /* 0x0000000107077824 */ /* 0x000fe200078e0a0c */
[----:B------:R-:W-:Y:S01]  /*5750*/  LEA.HI R10, R6, R6, RZ, 0x1 ;  /* 0x00000006060a7211 */ /* 0x000fe200078f08ff */
[C---:B------:R-:W-:Y:S02]  /*5760*/  IMAD.IADD R8, R11.reuse, 0x1, -R8 ;  /* 0x000000010b087824 */ /* 0x040fe400078e0a08 */
[----:B------:R-:W-:Y:S02]  /*5770*/  VIADD R12, R11, 0x10 ;  /* 0x000000100b0c7836 */ /* 0x000fe40000000000 */
[----:B------:R-:W-:Y:S01]  /*5780*/  IMAD.IADD R5, R9, 0x1, -R14 ;  /* 0x0000000109057824 */ /* 0x000fe200078e0a0e */
[----:B------:R-:W-:Y:S01]  /*5790*/  LOP3.LUT R9, R10, 0xfffffffe, RZ, 0xc0, !PT ;  /* 0xfffffffe0a097812 */ /* 0x000fe200078ec0ff */
[----:B------:R-:W-:Y:S01]  /*57a0*/  IMAD R7, R7, 0x8, R8 ;  /* 0x0000000807077824 */ /* 0x000fe200078e0208 */
[----:B------:R-:W-:Y:S01]  /*57b0*/  LEA.HI R8, R12, R12, RZ, 0x1 ;  /* 0x0000000c0c087211 */ /* 0x000fe200078f08ff */
[----:B------:R-:W-:-:S02]  /*57c0*/  VIADD R14, R11, 0x18 ;  /* 0x000000180b0e7836 */ /* 0x000fc40000000000 */
[----:B------:R-:W-:Y:S01]  /*57d0*/  IMAD.IADD R9, R6, 0x1, -R9 ;  /* 0x0000000106097824 */ /* 0x000fe200078e0a09 */
[----:B------:R1:W-:Y:S01]  /*57e0*/  STL [R1+0x2c], R7 ;  /* 0x00002c0701007387 */ /* 0x0003e20000100800 */
[----:B------:R-:W-:Y:S02]  /*57f0*/  SHF.R.S32.HI R6, RZ, 0x1, R10 ;  /* 0x00000001ff067819 */ /* 0x000fe4000001140a */
[----:B------:R-:W-:Y:S02]  /*5800*/  SHF.R.S32.HI R13, RZ, 0x1f, R8 ;  /* 0x0000001fff0d7819 */ /* 0x000fe40000011408 */
[----:B------:R-:W-:Y:S02]  /*5810*/  LEA.HI R15, R14, R14, RZ, 0x1 ;  /* 0x0000000e0e0f7211 */ /* 0x000fe400078f08ff */
[----:B------:R-:W-:Y:S02]  /*5820*/  LOP3.LUT R11, R8, 0xfffffffe, RZ, 0xc0, !PT ;  /* 0xfffffffe080b7812 */ /* 0x000fe400078ec0ff */
[----:B------:R-:W-:-:S02]  /*5830*/  SHF.R.S32.HI R17, RZ, 0x1f, R15 ;  /* 0x0000001fff117819 */ /* 0x000fc4000001140f */
[----:B-1----:R-:W-:Y:S01]  /*5840*/  SHF.R.S32.HI R7, RZ, 0x1f, R10 ;  /* 0x0000001fff077819 */ /* 0x002fe2000001140a */
[----:B------:R-:W-:Y:S01]  /*5850*/  IMAD.IADD R11, R12, 0x1, -R11 ;  /* 0x000000010c0b7824 */ /* 0x000fe200078e0a0b */
[----:B------:R-:W-:Y:S02]  /*5860*/  SHF.R.S32.HI R10, RZ, 0x1, R8 ;  /* 0x00000001ff0a7819 */ /* 0x000fe40000011408 */
[----:B------:R-:W-:Y:S02]  /*5870*/  LEA.HI R7, R7, R6, RZ, 0x4 ;  /* 0x0000000607077211 */ /* 0x000fe400078f20ff */
[----:B------:R-:W-:Y:S02]  /*5880*/  LEA.HI R13, R13, R10, RZ, 0x4 ;  /* 0x0000000a0d0d7211 */ /* 0x000fe400078f20ff */
[----:B------:R-:W-:Y:S02]  /*5890*/  SHF.R.S32.HI R8, RZ, 0x1, R15 ;  /* 0x00000001ff087819 */ /* 0x000fe4000001140f */
[----:B------:R-:W-:-:S02]  /*58a0*/  LOP3.LUT R7, R7, 0x1ffffff0, RZ, 0xc0, !PT ;  /* 0x1ffffff007077812 */ /* 0x000fc400078ec0ff */
[----:B------:R-:W-:Y:S02]  /*58b0*/  LOP3.LUT R13, R13, 0x1ffffff0, RZ, 0xc0, !PT ;  /* 0x1ffffff00d0d7812 */ /* 0x000fe400078ec0ff */
[----:B------:R-:W-:Y:S01]  /*58c0*/  LEA.HI R17, R17, R8, RZ, 0x4 ;  /* 0x0000000811117211 */ /* 0x000fe200078f20ff */
[----:B------:R-:W-:Y:S01]  /*58d0*/  IMAD.IADD R6, R6, 0x1, -R7 ;  /* 0x0000000106067824 */ /* 0x000fe200078e0a07 */
[----:B------:R-:W-:Y:S01]  /*58e0*/  LOP3.LUT R15, R15, 0xfffffffe, RZ, 0xc0, !PT ;  /* 0xfffffffe0f0f7812 */ /* 0x000fe200078ec0ff */
[----:B------:R-:W-:Y:S01]  /*58f0*/  IMAD.IADD R10, R10, 0x1, -R13 ;  /* 0x000000010a0a7824 */ /* 0x000fe200078e0a0d */
[----:B------:R-:W-:Y:S01]  /*5900*/  LOP3.LUT R17, R17, 0x1ffffff0, RZ, 0xc0, !PT ;  /* 0x1ffffff011117812 */ /* 0x000fe200078ec0ff */
[----:B------:R-:W-:Y:S02]  /*5910*/  IMAD R12, R6, 0x8, R9 ;  /* 0x00000008060c7824 */ /* 0x000fe400078e0209 */
[----:B------:R-:W-:Y:S02]  /*5920*/  IMAD R6, R10, 0x8, R11 ;  /* 0x000000080a067824 */ /* 0x000fe400078e020b */
[----:B------:R-:W-:Y:S01]  /*5930*/  IMAD.IADD R15, R14, 0x1, -R15 ;  /* 0x000000010e0f7824 */ /* 0x000fe200078e0a0f */
[----:B------:R-:W-:Y:S01]  /*5940*/  STL [R1+0x28], R12 ;  /* 0x0000280c01007387 */ /* 0x000fe20000100800 */
[----:B------:R-:W-:-:S02]  /*5950*/  IMAD.IADD R8, R8, 0x1, -R17 ;  /* 0x0000000108087824 */ /* 0x000fc400078e0a11 */
[----:B------:R-:W-:Y:S01]  /*5960*/  IMAD R7, R233, 0x2000, R222 ;  /* 0x00002000e9077824 */ /* 0x000fe200078e02de */
[----:B------:R1:W-:Y:S01]  /*5970*/  STL [R1+0x24], R6 ;  /* 0x0000240601007387 */ /* 0x0003e20000100800 */
[----:B------:R-:W-:Y:S02]  /*5980*/  IMAD R10, R8, 0x8, R15 ;  /* 0x00000008080a7824 */ /* 0x000fe400078e020f */
[C---:B------:R-:W-:Y:S02]  /*5990*/  VIADD R8, R7.reuse, 0x4000 ;  /* 0x0000400007087836 */ /* 0x040fe40000000000 */
[----:B------:R-:W-:Y:S01]  /*59a0*/  IMAD.MOV.U32 R11, RZ, RZ, 0x40000040 ;  /* 0x40000040ff0b7424 */ /* 0x000fe200078e00ff */
[----:B------:R2:W-:Y:S01]  /*59b0*/  STL [R1+0x20], R10 ;  /* 0x0000200a01007387 */ /* 0x0005e20000100800 */
[----:B------:R-:W-:Y:S01]  /*59c0*/  IMAD.MOV.U32 R9, RZ, RZ, 0x40000040 ;  /* 0x40000040ff097424 */ /* 0x000fe200078e00ff */
[----:B------:R-:W-:Y:S01]  /*59d0*/  SHF.R.U32.HI R8, RZ, 0x4, R8 ;  /* 0x00000004ff087819 */ /* 0x000fe20000011608 */
[----:B-1----:R-:W-:Y:S01]  /*59e0*/  VIADD R6, R7, 0x20c00 ;  /* 0x00020c0007067836 */ /* 0x002fe20000000000 */
[----:B------:R-:W-:-:S02]  /*59f0*/  SHF.R.U32.HI R7, RZ, 0x4, R7 ;  /* 0x00000004ff077819 */ /* 0x000fc40000011607 */
[----:B------:R-:W-:Y:S02]  /*5a00*/  LOP3.LUT R8, R8, 0x3fff, RZ, 0xc0, !PT ;  /* 0x00003fff08087812 */ /* 0x000fe400078ec0ff */
[----:B------:R-:W-:Y:S02]  /*5a10*/  SHF.R.U32.HI R6, RZ, 0x4, R6 ;  /* 0x00000004ff067819 */ /* 0x000fe40000011606 */
[----:B------:R-:W-:Y:S02]  /*5a20*/  LOP3.LUT R7, R7, 0x3fff, RZ, 0xc0, !PT ;  /* 0x00003fff07077812 */ /* 0x000fe400078ec0ff */
[----:B------:R-:W-:Y:S02]  /*5a30*/  LOP3.LUT R6, R6, 0x3fff, RZ, 0xc0, !PT ;  /* 0x00003fff06067812 */ /* 0x000fe400078ec0ff */
[----:B------:R-:W-:Y:S02]  /*5a40*/  LOP3.LUT R12, R7, 0x10000, RZ, 0xfc, !PT ;  /* 0x00010000070c7812 */ /* 0x000fe400078efcff */
[----:B------:R-:W-:-:S02]  /*5a50*/  LOP3.LUT R6, R6, 0x10000, RZ, 0xfc, !PT ;  /* 0x0001000006067812 */ /* 0x000fc400078efcff */
[----:B------:R-:W-:Y:S01]  /*5a60*/  LOP3.LUT R7, R8, 0x10000, RZ, 0xfc, !PT ;  /* 0x0001000008077812 */ /* 0x000fe200078efcff */
[C---:B--2---:R-:W-:Y:S01]  /*5a70*/  VIADD R10, R12.reuse, 0x2 ;  /* 0x000000020c0a7836 */ /* 0x044fe20000000000 */
[----:B------:R1:W-:Y:S01]  /*5a80*/  STL [R1+0x14], R12 ;  /* 0x0000140c01007387 */ /* 0x0003e20000100800 */
[C---:B------:R-:W-:Y:S02]  /*5a90*/  VIADD R8, R12.reuse, 0x4 ;  /* 0x000000040c087836 */ /* 0x040fe40000000000 */
[----:B------:R-:W-:Y:S01]  /*5aa0*/  VIADD R236, R12, 0x6 ;  /* 0x000000060cec7836 */ /* 0x000fe20000000000 */
[----:B------:R2:W-:Y:S01]  /*5ab0*/  STL [R1+0x30], R6 ;  /* 0x0000300601007387 */ /* 0x0005e20000100800 */
[C---:B------:R-:W-:Y:S02]  /*5ac0*/  VIADD R234, R7.reuse, 0x2 ;  /* 0x0000000207ea7836 */ /* 0x040fe40000000000 */
[C---:B------:R-:W-:Y:S01]  /*5ad0*/  VIADD R230, R7.reuse, 0x4 ;  /* 0x0000000407e67836 */ /* 0x040fe20000000000 */
[----:B------:R3:W-:Y:S01]  /*5ae0*/  STL [R1+0x10], R7 ;  /* 0x0000100701007387 */ /* 0x0007e20000100800 */
[----:B------:R-:W-:-:S02]  /*5af0*/  VIADD R228, R7, 0x6 ;  /* 0x0000000607e47836 */ /* 0x000fc40000000000 */
[C---:B-1----:R-:W-:Y:S01]  /*5b00*/  VIADD R12, R5.reuse, 0x8 ;  /* 0x00000008050c7836 */ /* 0x042fe20000000000 */
[----:B------:R1:W-:Y:S01]  /*5b10*/  STL.64 [R1+0x8], R10 ;  /* 0x0000080a01007387 */ /* 0x0003e20000100a00 */
[C---:B------:R-:W-:Y:S02]  /*5b20*/  VIADD R12, R5.reuse, 0x14 ;  /* 0x00000014050c7836 */ /* 0x040fe40000000000 */
[C---:B--2---:R-:W-:Y:S01]  /*5b30*/  VIADD R6, R5.reuse, 0x4 ;  /* 0x0000000405067836 */ /* 0x044fe20000000000 */
[----:B------:R1:W-:Y:S01]  /*5b40*/  STL.64 [R1], R8 ;  /* 0x0000000801007387 */ /* 0x0003e20000100a00 */
[C---:B------:R-:W-:Y:S02]  /*5b50*/  VIADD R6, R5.reuse, 0x10 ;  /* 0x0000001005067836 */ /* 0x040fe40000000000 */
[C---:B---3--:R-:W-:Y:S02]  /*5b60*/  VIADD R7, R5.reuse, 0xc ;  /* 0x0000000c05077836 */ /* 0x048fe40000000000 */
[----:B------:R-:W-:-:S02]  /*5b70*/  VIADD R7, R5, 0x18 ;  /* 0x0000001805077836 */ /* 0x000fc40000000000 */
[----:B------:R-:W-:-:S07]  /*5b80*/  VIADD R6, R5, 0x1c ;  /* 0x0000001c05067836 */ /* 0x000fce0000000000 */
.L_x_1078:
[----:B------:R-:W-:Y:S01]  /*5b90*/  IMAD.U32 R6, RZ, RZ, UR36 ;  /* 0x00000024ff067e24 */ /* 0x000fe2000f8e00ff */
[----:B------:R-:W-:Y:S05]  /*5ba0*/  YIELD ;  /* 0x0000000000007946 */ /* 0x000fea0003800000 */
[----:B------:R-:W-:-:S04]  /*5bb0*/  LOP3.LUT R6, R6, 0x1, RZ, 0xfc, !PT ;  /* 0x0000000106067812 */ /* 0x000fc800078efcff */
[----:B------:R-:W-:-:S13]  /*5bc0*/  ISETP.NE.AND P0, PT, R6, 0x3, PT ;  /* 0x000000030600780c */ /* 0x000fda0003f05270 */
[----:B------:R-:W-:Y:S05]  /*5bd0*/  @!P0 BRA `(.L_x_1068) ;  /* 0x0000000000048947 */ /* 0x000fea0003800000 */
[----:B------:R-:W-:Y:S01]  /*5be0*/  BPT.TRAP 0x1 ;  /* 0x000000040000795c */ /* 0x000fe20000300000 */
.L_x_1068:
[----:B------:R-:W-:Y:S01]  /*5bf0*/  IMAD R6, R0, 0x8, R222 ;  /* 0x0000000800067824 */ /* 0x000fe200078e02de */
[----:B-1----:R-:W-:-:S04]  /*5c00*/  SHF.L.U32 R11, R4, 0x1f, RZ ;  /* 0x0000001f040b7819 */ /* 0x002fc800000006ff */
[----:B------:R1:W2:Y:S01]  /*5c10*/  SYNCS.PHASECHK.TRANS64.TRYWAIT P1, [R6+URZ+0x30c10], R11 ;  /* 0x030c100b060075a7 */ /* 0x0002a2000802017f */
[----:B------:R-:W-:Y:S05]  /*5c20*/  @!P0 BRA `(.L_x_1069) ;  /* 0x0000000000048947 */ /* 0x000fea0003800000 */
[----:B------:R-:W-:Y:S01]  /*5c30*/  BPT.TRAP 0x1 ;  /* 0x000000040000795c */ /* 0x000fe20000300000 */
.L_x_1069:
[----:B------:R-:W-:-:S05]  /*5c40*/  VIADD R7, R222, 0x10000 ;  /* 0x00010000de077836 */ /* 0x000fca0000000000 */
[----:B------:R-:W-:-:S04]  /*5c50*/  SHF.R.U32.HI R7, RZ, 0x4, R7 ;  /* 0x00000004ff077819 */ /* 0x000fc80000011607 */
[----:B------:R-:W-:-:S04]  /*5c60*/  LOP3.LUT R220, R7, 0x3fff, RZ, 0xc0, !PT ;  /* 0x00003fff07dc7812 */ /* 0x000fc800078ec0ff */
[----:B------:R-:W-:Y:S01]  /*5c70*/  LOP3.LUT R7, R220, 0x10000, RZ, 0xfc, !PT ;  /* 0x00010000dc077812 */ /* 0x000fe200078efcff */
[----:B--2---:R-:W-:Y:S06]  /*5c80*/  @P1 BRA `(.L_x_1070) ;  /* 0x0000000000081947 */ /* 0x004fec0003800000 */
[----:B------:R-:W2:Y:S02]  /*5c90*/  SYNCS.PHASECHK.TRANS64.TRYWAIT P1, [R6+URZ+0x30c10], R11 ;  /* 0x030c100b060075a7 */ /* 0x000ea4000802017f */
[----:B--2---:R-:W-:Y:S05]  /*5ca0*/  @!P1 BRA `(.L_x_1071) ;  /* 0x000000b800289947 */ /* 0x004fea0003800000 */
.L_x_1070:
[----:B------:R-:W3:Y:S04]  /*5cb0*/  LDL R13, [R1+0x14] ;  /* 0x00001400010d7983 */ /* 0x000ee80000100800 */
[----:B------:R-:W4:Y:S04]  /*5cc0*/  LDL.64 R16, [R1+0x8] ;  /* 0x0000080001107983 */ /* 0x000f280000100a00 */
[----:B------:R-:W5:Y:S01]  /*5cd0*/  LDL.64 R14, [R1] ;  /* 0x00000000010e7983 */ /* 0x000f620000100a00 */
[----:B------:R-:W-:Y:S01]  /*5ce0*/  IMAD R7, R0, 0x400, R7 ;  /* 0x0000040000077824 */ /* 0x000fe200078e0207 */
[----:B------:R-:W-:Y:S05]  /*5cf0*/  WARPSYNC.ALL ;  /* 0x0000000000007948 */ /* 0x000fea0003800000 */
[----:B------:R-:W-:Y:S01]  /*5d00*/  R2UR UR6, R7 ;  /* 0x00000000070672ca */ /* 0x000fe200000e0000 */
[----:B------:R-:W-:Y:S01]  /*5d10*/  WARPGROUP.ARRIVE ;  /* 0x00000000000079c5 */ /* 0x000fe20000000000 */
[----:B------:R-:W-:Y:S01]  /*5d20*/  UMOV UR5, 0x40000040 ;  /* 0x4000004000057882 */ /* 0x000fe20000000000 */
[----:B------:R-:W-:Y:S01]  /*5d30*/  UMOV UR7, 0x40000040 ;  /* 0x4000004000077882 */ /* 0x000fe20000000000 */
[----:B------:R-:W-:Y:S01]  /*5d40*/  UMOV UR11, 0x40000040 ;  /* 0x40000040000b7882 */ /* 0x000fe20000000000 */
[----:B------:R-:W2:Y:S04]  /*5d50*/  LDL R8, [R1+0x2c] ;  /* 0x00002c0001087983 */ /* 0x000ea80000100800 */
[----:B------:R-:W5:Y:S04]  /*5d60*/  LDL R10, [R1+0x28] ;  /* 0x00002800010a7983 */ /* 0x000f680000100800 */
[----:B------:R-:W5:Y:S04]  /*5d70*/  LDL R12, [R1+0x24] ;  /* 0x00002400010c7983 */ /* 0x000f680000100800 */
[----:B------:R-:W5:Y:S01]  /*5d80*/  LDL R9, [R1+0x20] ;  /* 0x0000200001097983 */ /* 0x000f620000100800 */
[----:B------:R-:W-:Y:S01]  /*5d90*/  VIADD R224, R222, 0x20000 ;  /* 0x00020000dee07836 */ /* 0x000fe20000000000 */
[----:B---3--:R-:W-:-:S02]  /*5da0*/  R2UR UR4, R13 ;  /* 0x000000000d0472ca */ /* 0x008fc400000e0000 */
[----:B----4-:R-:W-:Y:S02]  /*5db0*/  R2UR UR8, R16 ;  /* 0x00000000100872ca */ /* 0x010fe400000e0000 */
[----:B------:R-:W-:-:S09]  /*5dc0*/  R2UR UR9, R17 ;  /* 0x00000000110972ca */ /* 0x000fd200000e0000 */
[----:B------:R-:W-:Y:S01]  /*5dd0*/  HGMMA.64x128x16.F32 R88, gdesc[UR4], RZ, !UPT, gsb0 ;  /* 0x01e00000045879f0 */ /* 0x000fe2000c0008ff */
[----:B------:R-:W-:Y:S01]  /*5de0*/  UIADD3 UR4, UR6, 0x2, URZ ;  /* 0x0000000206047890 */ /* 0x000fe2000fffe03f */
[----:B------:R-:W-:Y:S01]  /*5df0*/  R2UR UR5, R237 ;  /* 0x00000000ed0572ca */ /* 0x000fe200000e0000 */
[----:B------:R-:W-:Y:S01]  /*5e00*/  UMOV UR7, 0x40000040 ;  /* 0x4000004000077882 */ /* 0x000fe20000000000 */
[----:B--2---:R-:W-:-:S04]  /*5e10*/  IMAD R8, R0, 0x80, R8 ;  /* 0x0000008000087824 */ /* 0x004fc800078e0208 */
[----:B------:R-:W-:Y:S01]  /*5e20*/  UMOV UR10, UR4 ;  /* 0x00000004000a7c82 */ /* 0x000fe20008000000 */
[----:B------:R-:W-:Y:S02]  /*5e30*/  UIADD3 UR4, UR6, 0x4, URZ ;  /* 0x0000000406047890 */ /* 0x000fe4000fffe03f */
[----:B------:R-:W-:Y:S01]  /*5e40*/  UIADD3 UR6, UR6, 0x6, URZ ;  /* 0x0000000606067890 */ /* 0x000fe2000fffe03f */
[C---:B-----5:R-:W-:Y:S02]  /*5e50*/  IMAD R10, R0.reuse, 0x80, R10 ;  /* 0x00000080000a7824 */ /* 0x060fe400078e020a */
[C---:B------:R-:W-:Y:S02]  /*5e60*/  IMAD R223, R3.reuse, 0x2, R8 ;  /* 0x0000000203df7824 */ /* 0x040fe400078e0208 */
[----:B------:R-:W-:Y:S02]  /*5e70*/  IMAD R12, R0, 0x80, R12 ;  /* 0x00000080000c7824 */ /* 0x000fe400078e020c */
[----:B------:R-:W-:-:S02]  /*5e80*/  IMAD R7, R3, 0x2, R10 ;  /* 0x0000000203077824 */ /* 0x000fc400078e020a */
[----:B------:R-:W-:Y:S02]  /*5e90*/  IMAD R225, R3, 0x2, R12 ;  /* 0x0000000203e17824 */ /* 0x000fe400078e020c */
[--C-:B------:R-:W-:Y:S02]  /*5ea0*/  IMAD R227, R7, 0x4, R222.reuse ;  /* 0x0000000407e37824 */ /* 0x100fe400078e02de */
[----:B------:R-:W-:Y:S02]  /*5eb0*/  IMAD R218, R225, 0x4, R222 ;  /* 0x00000004e1da7824 */ /* 0x000fe400078e02de */
[--C-:B------:R-:W-:Y:S02]  /*5ec0*/  IMAD R226, R7, 0x4, R224.reuse ;  /* 0x0000000407e27824 */ /* 0x100fe400078e02e0 */
[----:B------:R-:W-:Y:S01]  /*5ed0*/  IMAD R225, R225, 0x4, R224 ;  /* 0x00000004e1e17824 */ /* 0x000fe200078e02e0 */
[----:B------:R-:W-:Y:S02]  /*5ee0*/  WARPGROUP.DEPBAR.LE gsb0, 0x0 ;  /* 0x00008000000079c5 */ /* 0x000fe40000010000 */
[----:B------:R-:W-:-:S06]  /*5ef0*/  WARPGROUP.ARRIVE ;  /* 0x00000000000079c5 */ /* 0x000fcc0000000000 */
[----:B------:R-:W-:Y:S01]  /*5f00*/  HGMMA.64x128x16.F32 R88, gdesc[UR8], R88, gsb0 ;  /* 0x01e00000085879f0 */ /* 0x000fe20008000858 */
[----:B------:R-:W-:Y:S01]  /*5f10*/  R2UR UR8, R14 ;  /* 0x000000000e0872ca */ /* 0x000fe200000e0000 */
[----:B------:R-:W-:Y:S01]  /*5f20*/  UMOV UR10, UR4 ;  /* 0x00000004000a7c82 */ /* 0x000fe20008000000 */
[----:B------:R-:W-:Y:S01]  /*5f30*/  R2UR UR9, R15 ;  /* 0x000000000f0972ca */ /* 0x000fe200000e0000 */
[----:B------:R-:W-:Y:S01]  /*5f40*/  UMOV UR11, 0x40000040 ;  /* 0x40000040000b7882 */ /* 0x000fe20000000000 */
[----:B------:R-:W-:Y:S01]  /*5f50*/  R2UR UR4, R236 ;  /* 0x00000000ec0472ca */ /* 0x000fe200000e0000 */
[----:B------:R-:W-:Y:S02]  /*5f60*/  IMAD R14, R0, 0x80, R9 ;  /* 0x00000080000e7824 */ /* 0x000fe400078e0209 */
[----:B------:R-:W-:Y:S02]  /*5f70*/  IMAD R15, R223, 0x4, R222 ;  /* 0x00000004df0f7824 */ /* 0x000fe400078e02de */
[----:B------:R-:W-:-:S02]  /*5f80*/  IMAD R9, R3, 0x2, R14 ;  /* 0x0000000203097824 */ /* 0x000fc400078e020e */
[----:B------:R-:W-:Y:S02]  /*5f90*/  IMAD R223, R223, 0x4, R224 ;  /* 0x00000004dfdf7824 */ /* 0x000fe400078e02e0 */
[C---:B------:R-:W-:Y:S02]  /*5fa0*/  IMAD R216, R9.reuse, 0x4, R222 ;  /* 0x0000000409d87824 */ /* 0x040fe400078e02de */
[----:B------:R-:W-:Y:S01]  /*5fb0*/  IMAD R224, R9, 0x4, R224 ;  /* 0x0000000409e07824 */ /* 0x000fe200078e02e0 */
[----:B------:R-:W-:Y:S02]  /*5fc0*/  WARPGROUP.DEPBAR.LE gsb0, 0x0 ;  /* 0x00008000000079c5 */ /* 0x000fe40000010000 */
[----:B------:R-:W-:-:S06]  /*5fd0*/  WARPGROUP.ARRIVE ;  /* 0x00000000000079c5 */ /* 0x000fcc0000000000 */
[----:B------:R-:W-:Y:S03]  /*5fe0*/  HGMMA.64x128x16.F32 R88, gdesc[UR8], R88, gsb0 ;  /* 0x01e00000085879f0 */ /* 0x000fe60008000858 */
[----:B------:R-:W-:Y:S02]  /*5ff0*/  WARPGROUP.DEPBAR.LE gsb0, 0x0 ;  /* 0x00008000000079c5 */ /* 0x000fe40000010000 */
[----:B------:R-:W-:-:S07]  /*6000*/  WARPGROUP.ARRIVE ;  /* 0x00000000000079c5 */ /* 0x000fce0000000000 */
[----:B------:R-:W-:Y:S03]  /*6010*/  HGMMA.64x128x16.F32 R88, gdesc[UR4], R88, gsb0 ;  /* 0x01e00000045879f0 */ /* 0x000fe60008000858 */
[----:B------:R-:W-:Y:S02]  /*6020*/  WARPGROUP.DEPBAR.LE gsb0, 0x0 ;  /* 0x00008000000079c5 */ /* 0x000fe40000010000 */
[----:B------:R-:W2:Y:S04]  /*6030*/  LDS R15, [R15+0x20000] ;  /* 0x020000000f0f7984 */ /* 0x000ea80000000800 */
[----:B------:R-:W3:Y:S04]  /*6040*/  LDS R227, [R227+0x20000] ;  /* 0x02000000e3e37984 */ /* 0x000ee80000000800 */
[----:B------:R-:W4:Y:S04]  /*6050*/  LDS R218, [R218+0x20000] ;  /* 0x02000000dada7984 */ /* 0x000f280000000800 */
[----:B------:R-:W1:Y:S01]  /*6060*/  LDS R216, [R216+0x20000] ;  /* 0x02000000d8d87984 */ /* 0x000e620000000800 */
[----:B------:R-:W-:Y:S05]  /*6070*/  @!P0 BRA `(.L_x_1072) ;  /* 0x0000000000048947 */ /* 0x000fea0003800000 */
[----:B------:R-:W-:Y:S01]  /*6080*/  BPT.TRAP 0x1 ;  /* 0x000000040000795c */ /* 0x000fe20000300000 */
.L_x_1072:
[----:B------:R1:W1:Y:S01]  /*6090*/  SYNCS.PHASECHK.TRANS64.TRYWAIT P1, [R6+URZ+0x30c30], R11 ;  /* 0x030c300b060075a7 */ /* 0x000262000802017f */
[----:B------:R-:W-:Y:S05]  /*60a0*/  @!P0 BRA `(.L_x_1073) ;  /* 0x0000000000048947 */ /* 0x000fea0003800000 */
[----:B------:R-:W-:Y:S01]  /*60b0*/  BPT.TRAP 0x1 ;  /* 0x000000040000795c */ /* 0x000fe20000300000 */
.L_x_1073:
[----:B------:R-:W-:-:S05]  /*60c0*/  VIADD R7, R222, 0x18000 ;  /* 0x00018000de077836 */ /* 0x000fca0000000000 */
[----:B------:R-:W-:-:S04]  /*60d0*/  SHF.R.U32.HI R7, RZ, 0x4, R7 ;  /* 0x00000004ff077819 */ /* 0x000fc80000011607 */
[----:B------:R-:W-:-:S04]  /*60e0*/  LOP3.LUT R217, R7, 0x3fff, RZ, 0xc0, !PT ;  /* 0x00003fff07d97812 */ /* 0x000fc800078ec0ff */
[----:B------:R-:W-:-:S05]  /*60f0*/  LOP3.LUT R7, R217, 0x10000, RZ, 0xfc, !PT ;  /* 0x00010000d9077812 */ /* 0x000fca00078efcff */
[----:B------:R-:W-:Y:S01]  /*6100*/  IMAD R7, R0, 0x400, R7 ;  /* 0x0000040000077824 */ /* 0x000fe200078e0207 */
[----:B-1----:R-:W-:Y:S06]  /*6110*/  @P1 BRA `(.L_x_1074) ;  /* 0x0000000000081947 */ /* 0x002fec0003800000 */
[----:B------:R-:W1:Y:S02]  /*6120*/  SYNCS.PHASECHK.TRANS64.TRYWAIT P1, [R6+URZ+0x30c30], R11 ;  /* 0x030c300b060075a7 */ /* 0x000e64000802017f */
[----:B-1----:R-:W-:Y:S05]  /*6130*/  @!P1 BRA `(.L_x_1075) ;  /* 0x000000b400189947 */ /* 0x002fea0003800000 */
.L_x_1074:
[----:B------:R-:W5:Y:S01]  /*6140*/  LDL R8, [R1+0x10] ;  /* 0x0000100001087983 */ /* 0x000f620000100800 */
[----:B------:R-:W-:Y:S01]  /*6150*/  R2UR UR6, R7 ;  /* 0x00000000070672ca */ /* 0x000fe200000e0000 */
[----:B------:R-:W-:Y:S01]  /*6160*/  WARPGROUP.ARRIVE ;  /* 0x00000000000079c5 */ /* 0x000fe20000000000 */
[----:B------:R-:W-:Y:S01]  /*6170*/  UMOV UR5, 0x40000040 ;  /* 0x4000004000057882 */ /* 0x000fe20000000000 */
[----:B------:R-:W-:Y:S01]  /*6180*/  UMOV UR7, 0x40000040 ;  /* 0x4000004000077882 */ /* 0x000fe20000000000 */
[----:B------:R-:W-:Y:S01]  /*6190*/  R2UR UR8, R234 ;  /* 0x00000000ea0872ca */ /* 0x000fe200000e0000 */
[----:B------:R-:W-:Y:S01]  /*61a0*/  UMOV UR11, 0x40000040 ;  /* 0x40000040000b7882 */ /* 0x000fe20000000000 */
[----:B------:R-:W-:Y:S01]  /*61b0*/  R2UR UR9, R235 ;  /* 0x00000000eb0972ca */ /* 0x000fe200000e0000 */
[C---:B------:R-:W-:Y:S01]  /*61c0*/  VIADD R23, R5.reuse, 0xc ;  /* 0x0000000c05177836 */ /* 0x040fe20000000000 */
[C---:B------:R-:W-:Y:S01]  /*61d0*/  ISETP.GT.AND P2, PT, R232.reuse, RZ, PT ;  /* 0x000000ffe800720c */ /* 0x040fe20003f44270 */
[C---:B------:R-:W-:Y:S01]  /*61e0*/  VIADD R11, R5.reuse, 0x14 ;  /* 0x00000014050b7836 */ /* 0x040fe20000000000 */
[----:B------:R-:W-:Y:S01]  /*61f0*/  ISETP.GT.AND P1, PT, R232, 0x8, PT ;  /* 0x00000008e800780c */ /* 0x000fe20003f24270 */
[----:B------:R-:W-:Y:S01]  /*6200*/  VIADD R13, R5, 0x18 ;  /* 0x00000018050d7836 */ /* 0x000fe20000000000 */
[----:B--2---:R-:W1:Y:S01]  /*6210*/  SHFL.IDX PT, R12, R15, R23, 0x1f ;  /* 0x00001f170f0c7589 */ /* 0x004e6200000e0000 */
[----:B------:R-:W-:Y:S01]  /*6220*/  FSEL R93, R93, -INF , P2 ;  /* 0xff8000005d5d7808 */ /* 0x000fe20001000000 */
[----:B------:R-:W-:Y:S01]  /*6230*/  VIADD R9, R5, 0x8 ;  /* 0x0000000805097836 */ /* 0x000fe20000000000 */
[----:B------:R-:W-:Y:S01]  /*6240*/  FSEL R95, R95, -INF , P1 ;  /* 0xff8000005f5f7808 */ /* 0x000fe20000800000 */
[----:B------:R1:W-:Y:S01]  /*6250*/  SHFL.IDX PT, R16, R15, R11, 0x1f ;  /* 0x00001f0b0f107589 */ /* 0x0003e200000e0000 */
[----:B------:R-:W-:Y:S01]  /*6260*/  FSEL R101, R101, -INF , P2 ;  /* 0xff80000065657808 */ /* 0x000fe20001000000 */
[----:B------:R-:W-:Y:S01]  /*6270*/  IMAD R217, R0, 0x400, R217 ;  /* 0x0000040000d97824 */ /* 0x000fe200078e02d9 */
[----:B------:R-:W-:Y:S01]  /*6280*/  FSEL R88, R88, -INF , P2 ;  /* 0xff80000058587808 */ /* 0x000fe20001000000 */
[----:B------:R-:W2:Y:S01]  /*6290*/  SHFL.IDX PT, R7, R15, R5, 0x1f ;  /* 0x00001f050f077589 */ /* 0x000ea200000e0000 */
[----:B------:R-:W-:-:S02]  /*62a0*/  FSEL R89, R89, -INF , P2 ;  /* 0xff80000059597808 */ /* 0x000fc40001000000 */
[----:B------:R-:W-:Y:S01]  /*62b0*/  FSEL R100, R100, -INF , P2 ;  /* 0xff80000064647808 */ /* 0x000fe20001000000 */
[----:B------:R-:W4:Y:S01]  /*62c0*/  SHFL.IDX PT, R18, R15, R13, 0x1f ;  /* 0x00001f0d0f127589 */ /* 0x000f2200000e0000 */
[----:B------:R-:W-:Y:S02]  /*62d0*/  FSEL R103, R103, -INF , P1 ;  /* 0xff80000067677808 */ /* 0x000fe40000800000 */
[----:B------:R-:W-:Y:S01]  /*62e0*/  FSEL R90, R90, -INF , P1 ;  /* 0xff8000005a5a7808 */ /* 0x000fe20000800000 */
[----:B------:R-:W4:Y:S01]  /*62f0*/  SHFL.IDX PT, R10, R15, R9, 0x1f ;  /* 0x00001f090f0a7589 */ /* 0x000f2200000e0000 */
[----:B------:R-:W-:Y:S02]  /*6300*/  FSEL R92, R92, -INF , P2 ;  /* 0xff8000005c5c7808 */ /* 0x000fe40001000000 */
[----:B------:R-:W-:Y:S01]  /*6310*/  FSEL R94, R94, -INF , P1 ;  /* 0xff8000005e5e7808 */ /* 0x000fe20000800000 */
[----:B---3--:R-:W-:Y:S01]  /*6320*/  SHFL.IDX PT, R22, R227, R5, 0x1f ;  /* 0x00001f05e3167589 */ /* 0x008fe200000e0000 */
[----:B------:R-:W-:-:S02]  /*6330*/  FSEL R105, R105, -INF , P2 ;  /* 0xff80000069697808 */ /* 0x000fc40001000000 */
[----:B------:R-:W-:Y:S02]  /*6340*/  FSEL R108, R108, -INF , P2 ;  /* 0xff8000006c6c7808 */ /* 0x000fe40001000000 */
[----:B------:R-:W-:Y:S02]  /*6350*/  FSEL R96, R96, -INF , P2 ;  /* 0xff80000060607808 */ /* 0x000fe40001000000 */
[----:B------:R-:W-:Y:S02]  /*6360*/  FSEL R98, R98, -INF , P1 ;  /* 0xff80000062627808 */ /* 0x000fe40000800000 */
[----:B------:R-:W-:Y:S02]  /*6370*/  FSEL R97, R97, -INF , P2 ;  /* 0xff80000061617808 */ /* 0x000fe40001000000 */
[----:B------:R-:W-:Y:S02]  /*6380*/  FSEL R99, R99, -INF , P1 ;  /* 0xff80000063637808 */ /* 0x000fe40000800000 */
        /* <DEDUP_REMOVED lines=31> */
[----:B-----5:R-:W-:Y:S01]  /*6580*/  R2UR UR4, R8 ;  /* 0x00000000080472ca */ /* 0x020fe200000e0000 */
[----:B------:R-:W-:-:S06]  /*6590*/  VIADD R8, R5, 0x4 ;  /* 0x0000000405087836 */ /* 0x000fcc0000000000 */
[----:B------:R-:W3:Y:S06]  /*65a0*/  SHFL.IDX PT, R8, R15, R8, 0x1f ;  /* 0x00001f080f087589 */ /* 0x000eec00000e0000 */
[----:B------:R-:W-:Y:S01]  /*65b0*/  HGMMA.64x128x16.F32 R24, gdesc[UR4], RZ, !UPT, gsb0 ;  /* 0x01e00000041879f0 */ /* 0x000fe2000c0008ff */
[----:B------:R-:W-:Y:S01]  /*65c0*/  UIADD3 UR4, UR6, 0x2, URZ ;  /* 0x0000000206047890 */ /* 0x000fe2000fffe03f */
[----:B------:R-:W-:Y:S02]  /*65d0*/  ULDC UR5, c[0x0][0x744] ;  /* 0x0001d10000057ab9 */ /* 0x000fe40000000800 */
[--C-:B-1----:R-:W-:Y:S01]  /*65e0*/  FFMA.FTZ R11, R93, UR5, -R12.reuse ;  /* 0x000000055d0b7c23 */ /* 0x102fe2000801080c */
[----:B------:R-:W-:Y:S01]  /*65f0*/  FFMA.FTZ R12, R95, UR5, -R12 ;  /* 0x000000055f0c7c23 */ /* 0x000fe2000801080c */
[----:B------:R-:W-:-:S02]  /*6600*/  VIADD R95, R5, 0x1c ;  /* 0x0000001c055f7836 */ /* 0x000fc40000000000 */
[----:B------:R-:W-:Y:S01]  /*6610*/  UMOV UR10, UR4 ;  /* 0x00000004000a7c82 */ /* 0x000fe20008000000 */
[----:B------:R-:W-:Y:S01]  /*6620*/  UIADD3 UR4, UR6, 0x4, URZ ;  /* 0x0000000406047890 */ /* 0x000fe2000fffe03f */
[--C-:B--2---:R-:W-:Y:S01]  /*6630*/  FFMA.FTZ R88, R88, UR5, -R7.reuse ;  /* 0x0000000558587c23 */ /* 0x104fe20008010807 */
[----:B------:R-:W-:Y:S01]  /*6640*/  UIADD3 UR6, UR6, 0x6, URZ ;  /* 0x0000000606067890 */ /* 0x000fe2000fffe03f */
[----:B------:R-:W1:Y:S01]  /*6650*/  SHFL.IDX PT, R20, R15, R95, 0x1f ;  /* 0x00001f5f0f147589 */ /* 0x000e6200000e0000 */
[----:B----4-:R-:W-:Y:S01]  /*6660*/  FFMA.FTZ R17, R100, UR5, -R18 ;  /* 0x0000000564117c23 */ /* 0x010fe20008010812 */
[----:B------:R-:W-:Y:S01]  /*6670*/  VIADD R100, R5, 0x4 ;  /* 0x0000000405647836 */ /* 0x000fe20000000000 */
[----:B------:R2:W-:Y:S01]  /*6680*/  MUFU.EX2 R219, R88 ;  /* 0x0000005800db7308 */ /* 0x0005e20000000800 */
[----:B------:R-:W-:Y:S01]  /*6690*/  FFMA.FTZ R7, R90, UR5, -R7 ;  /* 0x000000055a077c23 */ /* 0x000fe20008010807 */
[----:B------:R-:W-:Y:S01]  /*66a0*/  FFMA.FTZ R9, R92, UR5, -R10 ;  /* 0x000000055c097c23 */ /* 0x000fe2000801080a */
[----:B---3--:R-:W-:Y:S01]  /*66b0*/  FFMA.FTZ R89, R89, UR5, -R8 ;  /* 0x0000000559597c23 */ /* 0x008fe20008010808 */
[----:B------:R-:W-:Y:S01]  /*66c0*/  FFMA.FTZ R10, R94, UR5, -R10 ;  /* 0x000000055e0a7c23 */ /* 0x000fe2000801080a */
[----:B------:R-:W3:Y:S01]  /*66d0*/  SHFL.IDX PT, R92, R227, R23, 0x1f ;  /* 0x00001f17e35c7589 */ /* 0x000ee200000e0000 */
[----:B------:R-:W-:Y:S01]  /*66e0*/  FFMA.FTZ R21, R104, UR5, -R22 ;  /* 0x0000000568157c23 */ /* 0x000fe20008010816 */
[----:B------:R-:W-:Y:S01]  /*66f0*/  FFMA.FTZ R18, R102, UR5, -R18 ;  /* 0x0000000566127c23 */ /* 0x000fe20008010812 */
[----:B------:R4:W-:Y:S01]  /*6700*/  MUFU.EX2 R221, R89 ;  /* 0x0000005900dd7308 */ /* 0x0009e20000000800 */
[----:B--2---:R-:W2:Y:S01]  /*6710*/  SHFL.IDX PT, R88, R227, R100, 0x1f ;  /* 0x00001f64e3587589 */ /* 0x004ea200000e0000 */
[----:B------:R-:W-:Y:S01]  /*6720*/  FFMA.FTZ R8, R91, UR5, -R8 ;  /* 0x000000055b087c23 */ /* 0x000fe20008010808 */
[----:B------:R-:W-:-:S02]  /*6730*/  FFMA.FTZ R22, R106, UR5, -R22 ;  /* 0x000000056a167c23 */ /* 0x000fc40008010816 */
[----:B------:R-:W-:Y:S03]  /*6740*/  SHFL.IDX PT, R104, R218, R100, 0x1f ;  /* 0x00001f64da687589 */ /* 0x000fe600000e0000 */
[----:B------:R-:W-:Y:S01]  /*6750*/  MUFU.EX2 R17, R17 ;  /* 0x0000001100117308 */ /* 0x000fe20000000800 */
[----:B----4-:R-:W-:Y:S01]  /*6760*/  VIADD R89, R5, 0x10 ;  /* 0x0000001005597836 */ /* 0x010fe20000000000 */
[----:B------:R-:W4:Y:S01]  /*6770*/  SHFL.IDX PT, R102, R218, R5, 0x1f ;  /* 0x00001f05da667589 */ /* 0x000f2200000e0000 */
[--C-:B-1----:R-:W-:Y:S01]  /*6780*/  FFMA.FTZ R19, R101, UR5, -R20.reuse ;  /* 0x0000000565137c23 */ /* 0x102fe20008010814 */
[----:B------:R-:W-:Y:S01]  /*6790*/  FFMA.FTZ R20, R103, UR5, -R20 ;  /* 0x0000000567147c23 */ /* 0x000fe20008010814 */
[----:B------:R-:W-:Y:S01]  /*67a0*/  VIADD R103, R5, 0x8 ;  /* 0x0000000805677836 */ /* 0x000fe20000000000 */
[----:B------:R1:W5:Y:S02]  /*67b0*/  SHFL.IDX PT, R14, R15, R89, 0x1f ;  /* 0x00001f590f0e7589 */ /* 0x00036400000e0000 */
[----:B------:R-:W5:Y:S02]  /*67c0*/  MUFU.EX2 R10, R10 ;  /* 0x0000000a000a7308 */ /* 0x000f640000000800 */
[----:B------:R-:W5:Y:S01]  /*67d0*/  SHFL.IDX PT, R90, R227, R103, 0x1f ;  /* 0x00001f67e35a7589 */ /* 0x000f6200000e0000 */
[--C-:B---3--:R-:W-:Y:S01]  /*67e0*/  FFMA.FTZ R91, R109, UR5, -R92.reuse ;  /* 0x000000056d5b7c23 */ /* 0x108fe2000801085c */
[----:B------:R-:W-:Y:S01]  /*67f0*/  FSEL R109, R128, -INF , P2 ;  /* 0xff800000806d7808 */ /* 0x000fe20001000000 */
[----:B------:R-:W-:Y:S01]  /*6800*/  FFMA.FTZ R92, R111, UR5, -R92 ;  /* 0x000000056f5c7c23 */ /* 0x000fe2000801085c */
[----:B------:R-:W3:Y:S01]  /*6810*/  SHFL.IDX PT, R94, R227, R89, 0x1f ;  /* 0x00001f59e35e7589 */ /* 0x000ee200000e0000 */
[----:B--2---:R-:W-:Y:S01]  /*6820*/  FFMA.FTZ R23, R105, UR5, -R88 ;  /* 0x0000000569177c23 */ /* 0x004fe20008010858 */
[----:B------:R-:W-:-:S02]  /*6830*/  VIADD R105, R5, 0x14 ;  /* 0x0000001405697836 */ /* 0x000fc40000000000 */
[--C-:B-1----:R-:W-:Y:S01]  /*6840*/  FFMA.FTZ R15, R97, UR5, -R16.reuse ;  /* 0x00000005610f7c23 */ /* 0x102fe20008010810 */
[----:B------:R-:W-:Y:S01]  /*6850*/  FFMA.FTZ R16, R99, UR5, -R16 ;  /* 0x0000000563107c23 */ /* 0x000fe20008010810 */
[----:B------:R-:W-:Y:S01]  /*6860*/  FFMA.FTZ R88, R107, UR5, -R88 ;  /* 0x000000056b587c23 */ /* 0x000fe20008010858 */
[----:B------:R1:W-:Y:S01]  /*6870*/  SHFL.IDX PT, R106, R218, R103, 0x1f ;  /* 0x00001f67da6a7589 */ /* 0x0003e200000e0000 */
[----:B------:R-:W-:Y:S01]  /*6880*/  FSEL R111, R129, -INF , P2 ;  /* 0xff800000816f7808 */ /* 0x000fe20001000000 */
[----:B------:R-:W-:Y:S01]  /*6890*/  MUFU.EX2 R19, R19 ;  /* 0x0000001300137308 */ /* 0x000fe20000000800 */
[----:B------:R-:W-:Y:S01]  /*68a0*/  FSEL R129, R140, -INF , P2 ;  /* 0xff8000008c817808 */ /* 0x000fe20001000000 */
[--C-:B----4-:R-:W-:Y:S01]  /*68b0*/  FFMA.FTZ R101, R120, UR5, -R102.reuse ;  /* 0x0000000578657c23 */ /* 0x110fe20008010866 */
[----:B------:R-:W-:Y:S01]  /*68c0*/  FSEL R120, R148, -INF , P2 ;  /* 0xff80000094787808 */ /* 0x000fe20001000000 */
[----:B------:R-:W-:Y:S02]  /*68d0*/  VIADD R148, R5, 0x14 ;  /* 0x0000001405947836 */ /* 0x000fe40000000000 */
[----:B------:R-:W-:Y:S01]  /*68e0*/  FFMA.FTZ R102, R122, UR5, -R102 ;  /* 0x000000057a667c23 */ /* 0x000fe20008010866 */
[----:B------:R-:W-:Y:S01]  /*68f0*/  FSEL R122, R145, -INF , P2 ;  /* 0xff800000917a7808 */ /* 0x000fe20001000000 */
[--C-:B-----5:R-:W-:Y:S01]  /*6900*/  FFMA.FTZ R13, R96, UR5, -R14.reuse ;  /* 0x00000005600d7c23 */ /* 0x120fe2000801080e */
[----:B------:R-:W-:Y:S01]  /*6910*/  FFMA.FTZ R14, R98, UR5, -R14 ;  /* 0x00000005620e7c23 */ /* 0x000fe2000801080e */
[----:B------:R-:W2:Y:S01]  /*6920*/  SHFL.IDX PT, R96, R227, R105, 0x1f ;  /* 0x00001f69e3607589 */ /* 0x000ea200000e0000 */
[----:B-1----:R-:W-:Y:S01]  /*6930*/  FSEL R103, R121, -INF , P2 ;  /* 0xff80000079677808 */ /* 0x002fe20001000000 */
[----:B------:R-:W-:Y:S01]  /*6940*/  FFMA.FTZ R89, R108, UR5, -R90 ;  /* 0x000000056c597c23 */ /* 0x000fe2000801085a */
[----:B------:R-:W-:-:S02]  /*6950*/  VIADD R108, R5, 0x18 ;  /* 0x00000018056c7836 */ /* 0x000fc40000000000 */
[----:B------:R-:W-:Y:S01]  /*6960*/  FFMA.FTZ R90, R110, UR5, -R90 ;  /* 0x000000056e5a7c23 */ /* 0x000fe2000801085a */
[----:B------:R-:W-:Y:S02]  /*6970*/  VIADD R110, R5, 0x10 ;  /* 0x00000010056e7836 */ /* 0x000fe40000000000 */
[--C-:B---3--:R-:W-:Y:S01]  /*6980*/  FFMA.FTZ R93, R112, UR5, -R94.reuse ;  /* 0x00000005705d7c23 */ /* 0x108fe2000801085e */
[----:B------:R-:W-:Y:S01]  /*6990*/  FFMA.FTZ R94, R114, UR5, -R94 ;  /* 0x00000005725e7c23 */ /* 0x000fe2000801085e */
[----:B------:R-:W1:Y:S01]  /*69a0*/  SHFL.IDX PT, R98, R227, R108, 0x1f ;  /* 0x00001f6ce3627589 */ /* 0x000e6200000e0000 */
[--C-:B------:R-:W-:Y:S01]  /*69b0*/  FFMA.FTZ R103, R103, UR5, -R104.reuse ;  /* 0x0000000567677c23 */ /* 0x100fe20008010868 */
[----:B------:R-:W-:Y:S01]  /*69c0*/  FFMA.FTZ R104, R123, UR5, -R104 ;  /* 0x000000057b687c23 */ /* 0x000fe20008010868 */
[----:B------:R-:W3:Y:S01]  /*69d0*/  MUFU.EX2 R12, R12 ;  /* 0x0000000c000c7308 */ /* 0x000ee20000000800 */
[----:B------:R2:W4:Y:S04]  /*69e0*/  SHFL.IDX PT, R227, R227, R95, 0x1f ;  /* 0x00001f5fe3e37589 */ /* 0x00052800000e0000 */
[----:B------:R5:W-:Y:S03]  /*69f0*/  SHFL.IDX PT, R114, R218, R108, 0x1f ;  /* 0x00001f6cda727589 */ /* 0x000be600000e0000 */
[----:B------:R-:W3:Y:S01]  /*6a00*/  MUFU.EX2 R7, R7 ;  /* 0x0000000700077308 */ /* 0x000ee20000000800 */
[----:B------:R-:W3:Y:S01]  /*6a10*/  SHFL.IDX PT, R110, R218, R110, 0x1f ;  /* 0x00001f6eda6e7589 */ /* 0x000ee200000e0000 */
[--C-:B--2---:R-:W-:Y:S01]  /*6a20*/  FFMA.FTZ R95, R113, UR5, -R96.reuse ;  /* 0x00000005715f7c23 */ /* 0x104fe20008010860 */
[----:B------:R-:W-:Y:S01]  /*6a30*/  FSEL R113, R125, -INF , P2 ;  /* 0xff8000007d717808 */ /* 0x000fe20001000000 */
[----:B------:R-:W-:Y:S01]  /*6a40*/  FFMA.FTZ R96, R115, UR5, -R96 ;  /* 0x0000000573607c23 */ /* 0x000fe20008010860 */
[----:B-----5:R-:W-:Y:S01]  /*6a50*/  FSEL R108, R127, -INF , P1 ;  /* 0xff8000007f6c7808 */ /* 0x020fe20000800000 */
[----:B------:R2:W5:Y:S01]  /*6a60*/  SHFL.IDX PT, R112, R218, R105, 0x1f ;  /* 0x00001f69da707589 */ /* 0x00056200000e0000 */
[----:B------:R-:W-:Y:S01]  /*6a70*/  FSEL R115, R133, -INF , P2 ;  /* 0xff80000085737808 */ /* 0x000fe20001000000 */
[----:B------:R-:W-:Y:S01]  /*6a80*/  MUFU.EX2 R8, R8 ;  /* 0x0000000800087308 */ /* 0x000fe20000000800 */
[--C-:B-1----:R-:W-:Y:S01]  /*6a90*/  FFMA.FTZ R97, R116, UR5, -R98.reuse ;  /* 0x0000000574617c23 */ /* 0x102fe20008010862 */
[----:B------:R-:W1:Y:S01]  /*6aa0*/  SHFL.IDX PT, R121, R216, R148, 0x1f ;  /* 0x00001f94d8797589 */ /* 0x000e6200000e0000 */
[----:B------:R-:W-:Y:S01]  /*6ab0*/  FFMA.FTZ R98, R118, UR5, -R98 ;  /* 0x0000000576627c23 */ /* 0x000fe20008010862 */
[----:B------:R-:W-:Y:S01]  /*6ac0*/  FSEL R118, R149, -INF , P2 ;  /* 0xff80000095767808 */ /* 0x000fe20001000000 */
[----:B----4-:R-:W-:Y:S01]  /*6ad0*/  FFMA.FTZ R99, R117, UR5, -R227 ;  /* 0x0000000575637c23 */ /* 0x010fe200080108e3 */
[----:B------:R-:W-:-:S02]  /*6ae0*/  VIADD R117, R5, 0xc ;  /* 0x0000000c05757836 */ /* 0x000fc40000000000 */
[----:B------:R-:W-:Y:S01]  /*6af0*/  FFMA.FTZ R100, R119, UR5, -R227 ;  /* 0x0000000577647c23 */ /* 0x000fe200080108e3 */
[C---:B------:R-:W-:Y:S01]  /*6b00*/  VIADD R227, R5.reuse, 0x1c ;  /* 0x0000001c05e37836 */ /* 0x040fe20000000000 */
[----:B--2---:R-:W-:Y:S01]  /*6b10*/  FSEL R105, R124, -INF , P2 ;  /* 0xff8000007c697808 */ /* 0x004fe20001000000 */
[----:B------:R-:W-:Y:S01]  /*6b20*/  VIADD R149, R5, 0x10 ;  /* 0x0000001005957836 */ /* 0x000fe20000000000 */
[----:B------:R-:W2:Y:S01]  /*6b30*/  SHFL.IDX PT, R107, R218, R117, 0x1f ;  /* 0x00001f75da6b7589 */ /* 0x000ea200000e0000 */
[----:B------:R-:W-:Y:S01]  /*6b40*/  FSEL R124, R144, -INF , P2 ;  /* 0xff800000907c7808 */ /* 0x000fe20001000000 */
[--C-:B---3--:R-:W-:Y:S01]  /*6b50*/  FFMA.FTZ R109, R109, UR5, -R110.reuse ;  /* 0x000000056d6d7c23 */ /* 0x108fe2000801086e */
[----:B------:R-:W-:Y:S01]  /*6b60*/  FFMA.FTZ R110, R130, UR5, -R110 ;  /* 0x00000005826e7c23 */ /* 0x000fe2000801086e */
[----:B------:R3:W4:Y:S01]  /*6b70*/  SHFL.IDX PT, R116, R218, R227, 0x1f ;  /* 0x00001fe3da747589 */ /* 0x00072200000e0000 */
[----:B------:R-:W-:Y:S01]  /*6b80*/  FSEL R130, R139, -INF , P1 ;  /* 0xff8000008b827808 */ /* 0x000fe20000800000 */
[--C-:B------:R-:W-:Y:S01]  /*6b90*/  FFMA.FTZ R105, R105, UR5, -R106.reuse ;  /* 0x0000000569697c23 */ /* 0x100fe2000801086a */
[----:B------:R-:W-:Y:S01]  /*6ba0*/  FFMA.FTZ R106, R126, UR5, -R106 ;  /* 0x000000057e6a7c23 */ /* 0x000fe2000801086a */
[----:B------:R1:W4:Y:S01]  /*6bb0*/  SHFL.IDX PT, R125, R216, R117, 0x1f ;  /* 0x00001f75d87d7589 */ /* 0x00032200000e0000 */
[----:B------:R-:W-:Y:S01]  /*6bc0*/  FSEL R126, R141, -INF , P2 ;  /* 0xff8000008d7e7808 */ /* 0x000fe20001000000 */
[--C-:B-----5:R-:W-:Y:S01]  /*6bd0*/  FFMA.FTZ R111, R111, UR5, -R112.reuse ;  /* 0x000000056f6f7c23 */ /* 0x120fe20008010870 */
[----:B------:R-:W-:Y:S01]  /*6be0*/  FFMA.FTZ R112, R131, UR5, -R112 ;  /* 0x0000000583707c23 */ /* 0x000fe20008010870 */
[C---:B------:R-:W-:Y:S01]  /*6bf0*/  VIADD R131, R5.reuse, 0x8 ;  /* 0x0000000805837836 */ /* 0x040fe20000000000 */
[----:B------:R-:W-:Y:S01]  /*6c00*/  SHFL.IDX PT, R123, R216, R149, 0x1f ;  /* 0x00001f95d87b7589 */ /* 0x000fe200000e0000 */
[----:B---3--:R-:W-:-:S02]  /*6c10*/  VIADD R218, R5, 0x18 ;  /* 0x0000001805da7836 */ /* 0x008fc40000000000 */
[--C-:B-1----:R-:W-:Y:S01]  /*6c20*/  FFMA.FTZ R122, R122, UR5, -R121.reuse ;  /* 0x000000057a7a7c23 */ /* 0x102fe20008010879 */
[----:B------:R-:W-:Y:S01]  /*6c30*/  FFMA.FTZ R121, R147, UR5, -R121 ;  /* 0x0000000593797c23 */ /* 0x000fe20008010879 */
[----:B------:R-:W1:Y:S01]  /*6c40*/  SHFL.IDX PT, R127, R216, R131, 0x1f ;  /* 0x00001f83d87f7589 */ /* 0x000e6200000e0000 */
[----:B------:R-:W-:Y:S01]  /*6c50*/  FSEL R117, R151, -INF , P1 ;  /* 0xff80000097757808 */ /* 0x000fe20000800000 */
[----:B------:R-:W-:Y:S01]  /*6c60*/  VIADD R151, R5, 0xc ;  /* 0x0000000c05977836 */ /* 0x000fe20000000000 */
[----:B------:R-:W-:Y:S01]  /*6c70*/  MUFU.EX2 R111, R111 ;  /* 0x0000006f006f7308 */ /* 0x000fe20000000800 */
[----:B------:R-:W3:Y:S01]  /*6c80*/  SHFL.IDX PT, R119, R216, R218, 0x1f ;  /* 0x00001fdad8777589 */ /* 0x000ee200000e0000 */
[--C-:B--2---:R-:W-:Y:S01]  /*6c90*/  FFMA.FTZ R113, R113, UR5, -R107.reuse ;  /* 0x0000000571717c23 */ /* 0x104fe2000801086b */
[----:B------:R-:W-:Y:S01]  /*6ca0*/  FFMA.FTZ R108, R108, UR5, -R107 ;  /* 0x000000056c6c7c23 */ /* 0x000fe2000801086b */
[----:B------:R-:W-:Y:S02]  /*6cb0*/  WARPGROUP.DEPBAR.LE gsb0, 0x0 ;  /* 0x00008000000079c5 */ /* 0x000fe40000010000 */
[----:B------:R-:W-:-:S02]  /*6cc0*/  WARPGROUP.ARRIVE ;  /* 0x00000000000079c5 */ /* 0x000fc40000000000 */
[----:B------:R2:W-:Y:S01]  /*6cd0*/  MUFU.EX2 R107, R113 ;  /* 0x00000071006b7308 */ /* 0x0005e20000000800 */
[--C-:B----4-:R-:W-:Y:S01]  /*6ce0*/  FFMA.FTZ R115, R115, UR5, -R116.reuse ;  /* 0x0000000573737c23 */ /* 0x110fe20008010874 */
[----:B------:R-:W-:Y:S01]  /*6cf0*/  FFMA.FTZ R116, R135, UR5, -R116 ;  /* 0x0000000587747c23 */ /* 0x000fe20008010874 */
[----:B------:R-:W-:Y:S01]  /*6d00*/  FFMA.FTZ R126, R126, UR5, -R125 ;  /* 0x000000057e7e7c23 */ /* 0x000fe2000801087d */
[----:B------:R-:W4:Y:S01]  /*6d10*/  SHFL.IDX PT, R135, R216, R5, 0x1f ;  /* 0x00001f05d8877589 */ /* 0x000f2200000e0000 */
[----:B------:R-:W-:Y:S01]  /*6d20*/  HGMMA.64x128x16.F32 R24, gdesc[UR8], R24, gsb0 ;  /* 0x01e00000081879f0 */ /* 0x000fe20008000818 */
[----:B------:R-:W-:Y:S01]  /*6d30*/  R2UR UR8, R230 ;  /* 0x00000000e60872ca */ /* 0x000fe200000e0000 */
[----:B------:R-:W-:Y:S01]  /*6d40*/  UMOV UR10, UR4 ;  /* 0x00000004000a7c82 */ /* 0x000fe20008000000 */
[----:B------:R-:W-:Y:S01]  /*6d50*/  R2UR UR9, R231 ;  /* 0x00000000e70972ca */ /* 0x000fe200000e0000 */
[----:B------:R-:W-:Y:S01]  /*6d60*/  UMOV UR11, 0x40000040 ;  /* 0x40000040000b7882 */ /* 0x000fe20000000000 */
[----:B--2---:R-:W-:Y:S01]  /*6d70*/  FSEL R113, R132, -INF , P2 ;  /* 0xff80000084717808 */ /* 0x004fe20001000000 */
[----:B------:R-:W-:-:S02]  /*6d80*/  VIADD R132, R5, 0x4 ;  /* 0x0000000405847836 */ /* 0x000fc40000000000 */
[----:B------:R-:W-:Y:S01]  /*6d90*/  FFMA.FTZ R125, R143, UR5, -R125 ;  /* 0x000000058f7d7c23 */ /* 0x000fe2000801087d */
[--C-:B-1----:R-:W-:Y:S01]  /*6da0*/  FFMA.FTZ R129, R129, UR5, -R127.reuse ;  /* 0x0000000581817c23 */ /* 0x102fe2000801087f */
[----:B------:R-:W-:Y:S01]  /*6db0*/  FFMA.FTZ R127, R142, UR5, -R127 ;  /* 0x000000058e7f7c23 */ /* 0x000fe2000801087f */
[--C-:B------:R-:W-:Y:S01]  /*6dc0*/  FFMA.FTZ R113, R113, UR5, -R114.reuse ;  /* 0x0000000571717c23 */ /* 0x100fe20008010872 */
[----:B------:R-:W1:Y:S01]  /*6dd0*/  SHFL.IDX PT, R128, R216, R132, 0x1f ;  /* 0x00001f84d8807589 */ /* 0x000e6200000e0000 */
[----:B------:R-:W-:Y:S01]  /*6de0*/  FFMA.FTZ R114, R134, UR5, -R114 ;  /* 0x0000000586727c23 */ /* 0x000fe20008010872 */
[----:B------:R-:W-:Y:S01]  /*6df0*/  FSEL R134, R136, -INF , P2 ;  /* 0xff80000088867808 */ /* 0x000fe20001000000 */
[--C-:B---3--:R-:W-:Y:S01]  /*6e00*/  FFMA.FTZ R120, R120, UR5, -R119.reuse ;  /* 0x0000000578787c23 */ /* 0x108fe20008010877 */
[----:B------:R-:W-:Y:S01]  /*6e10*/  FFMA.FTZ R119, R150, UR5, -R119 ;  /* 0x0000000596777c23 */ /* 0x000fe20008010877 */
[----:B------:R-:W-:Y:S01]  /*6e20*/  VIADD R150, R5, 0x8 ;  /* 0x0000000805967836 */ /* 0x000fe20000000000 */
[----:B------:R-:W2:Y:S01]  /*6e30*/  SHFL.IDX PT, R216, R216, R227, 0x1f ;  /* 0x00001fe3d8d87589 */ /* 0x000ea200000e0000 */
[--C-:B------:R-:W-:Y:S01]  /*6e40*/  FFMA.FTZ R124, R124, UR5, -R123.reuse ;  /* 0x000000057c7c7c23 */ /* 0x100fe2000801087b */
[----:B------:R-:W-:Y:S01]  /*6e50*/  FFMA.FTZ R123, R146, UR5, -R123 ;  /* 0x00000005927b7c23 */ /* 0x000fe2000801087b */
[----:B------:R-:W-:Y:S01]  /*6e60*/  MUFU.EX2 R110, R110 ;  /* 0x0000006e006e7308 */ /* 0x000fe20000000800 */
[----:B------:R-:W-:Y:S01]  /*6e70*/  R2UR UR4, R217 ;  /* 0x00000000d90472ca */ /* 0x000fe200000e0000 */
[--C-:B----4-:R-:W-:Y:S01]  /*6e80*/  FFMA.FTZ R134, R134, UR5, -R135.reuse ;  /* 0x0000000586867c23 */ /* 0x110fe20008010887 */
[----:B------:R-:W-:-:S05]  /*6e90*/  FFMA.FTZ R135, R138, UR5, -R135 ;  /* 0x000000058a877c23 */ /* 0x000fca0008010887 */
[----:B------:R-:W3:Y:S01]  /*6ea0*/  MUFU.EX2 R18, R18 ;  /* 0x0000001200127308 */ /* 0x000ee20000000800 */
[--C-:B-1----:R-:W-:Y:S01]  /*6eb0*/  FFMA.FTZ R139, R137, UR5, -R128.reuse ;  /* 0x00000005898b7c23 */ /* 0x102fe20008010880 */
[----:B------:R-:W-:-:S06]  /*6ec0*/  FFMA.FTZ R138, R130, UR5, -R128 ;  /* 0x00000005828a7c23 */ /* 0x000fcc0008010880 */
[----:B------:R-:W1:Y:S01]  /*6ed0*/  MUFU.EX2 R20, R20 ;  /* 0x0000001400147308 */ /* 0x000e620000000800 */
[--C-:B--2---:R-:W-:Y:S01]  /*6ee0*/  FFMA.FTZ R118, R118, UR5, -R216.reuse ;  /* 0x0000000576767c23 */ /* 0x104fe200080108d8 */
[----:B------:R-:W-:Y:S01]  /*6ef0*/  FFMA.FTZ R117, R117, UR5, -R216 ;  /* 0x0000000575757c23 */ /* 0x000fe200080108d8 */
[----:B------:R-:W-:-:S05]  /*6f00*/  VIADD R216, R5, 0x4 ;  /* 0x0000000405d87836 */ /* 0x000fca0000000000 */
[----:B------:R-:W2:Y:S08]  /*6f10*/  MUFU.EX2 R105, R105 ;  /* 0x0000006900697308 */ /* 0x000eb00000000800 */
[----:B------:R-:W4:Y:S08]  /*6f20*/  MUFU.EX2 R106, R106 ;  /* 0x0000006a006a7308 */ /* 0x000f300000000800 */
[----:B------:R-:W5:Y:S08]  /*6f30*/  MUFU.EX2 R108, R108 ;  /* 0x0000006c006c7308 */ /* 0x000f700000000800 */
[----:B------:R-:W5:Y:S08]  /*6f40*/  MUFU.EX2 R109, R109 ;  /* 0x0000006d006d7308 */ /* 0x000f700000000800 */
[----:B------:R-:W5:Y:S08]  /*6f50*/  MUFU.EX2 R112, R112 ;  /* 0x0000007000707308 */ /* 0x000f700000000800 */
[----:B------:R-:W5:Y:S08]  /*6f60*/  MUFU.EX2 R113, R113 ;  /* 0x0000007100717308 */ /* 0x000f700000000800 */
[----:B------:R-:W5:Y:S08]  /*6f70*/  MUFU.EX2 R115, R115 ;  /* 0x0000007300737308 */ /* 0x000f700000000800 */
[----:B------:R-:W5:Y:S08]  /*6f80*/  MUFU.EX2 R9, R9 ;  /* 0x0000000900097308 */ /* 0x000f700000000800 */
[----:B------:R-:W5:Y:S08]  /*6f90*/  MUFU.EX2 R11, R11 ;  /* 0x0000000b000b7308 */ /* 0x000f700000000800 */
[----:B------:R-:W5:Y:S08]  /*6fa0*/  MUFU.EX2 R13, R13 ;  /* 0x0000000d000d7308 */ /* 0x000f700000000800 */
[----:B------:R-:W-:Y:S08]  /*6fb0*/  MUFU.EX2 R14, R14 ;  /* 0x0000000e000e7308 */ /* 0x000ff00000000800 */
[----:B------:R-:W5:Y:S01]  /*6fc0*/  MUFU.EX2 R15, R15 ;  /* 0x0000000f000f7308 */ /* 0x000f620000000800 */
[----:B------:R-:W-:-:S02]  /*6fd0*/  WARPGROUP.DEPBAR.LE gsb0, 0x0 ;  /* 0x00008000000079c5 */ /* 0x000fc40000010000 */
[----:B------:R-:W-:-:S05]  /*6fe0*/  WARPGROUP.ARRIVE ;  /* 0x00000000000079c5 */ /* 0x000fca0000000000 */
[----:B------:R-:W5:Y:S01]  /*6ff0*/  MUFU.EX2 R16, R16 ;  /* 0x0000001000107308 */ /* 0x000f620000000800 */
[----:B------:R-:W-:Y:S01]  /*7000*/  HGMMA.64x128x16.F32 R24, gdesc[UR8], R24, gsb0 ;  /* 0x01e00000081879f0 */ /* 0x000fe20008000818 */
[----:B------:R-:W-:Y:S01]  /*7010*/  R2UR UR8, R228 ;  /* 0x00000000e40872ca */ /* 0x000fe200000e0000 */
[----:B------:R-:W-:Y:S01]  /*7020*/  UMOV UR10, UR6 ;  /* 0x00000006000a7c82 */ /* 0x000fe20008000000 */
[----:B------:R-:W-:Y:S01]  /*7030*/  R2UR UR9, R229 ;  /* 0x00000000e50972ca */ /* 0x000fe200000e0000 */
[----:B------:R-:W-:-:S03]  /*7040*/  UMOV UR11, 0x40000040 ;  /* 0x40000040000b7882 */ /* 0x000fc60000000000 */
[----:B------:R-:W5:Y:S08]  /*7050*/  MUFU.EX2 R101, R101 ;  /* 0x0000006500657308 */ /* 0x000f700000000800 */
[----:B------:R-:W-:Y:S08]  /*7060*/  MUFU.EX2 R102, R102 ;  /* 0x0000006600667308 */ /* 0x000ff00000000800 */
[----:B------:R-:W5:Y:S08]  /*7070*/  MUFU.EX2 R103, R103 ;  /* 0x0000006700677308 */ /* 0x000f700000000800 */
        /* <DEDUP_REMOVED lines=16> */
[----:B------:R-:W-:Y:S07]  /*7180*/  HGMMA.64x128x16.F32 R24, gdesc[UR8], R24, gsb0 ;  /* 0x01e00000081879f0 */ /* 0x000fee0008000818 */
        /* <DEDUP_REMOVED lines=11> */
[----:B------:R-:W-:Y:S04]  /*7240*/  SHFL.IDX PT, R130, R223, R132, 0x1f ;  /* 0x00001f84df827589 */ /* 0x000fe800000e0000 */
[----:B------:R-:W1:Y:S04]  /*7250*/  SHFL.IDX PT, R128, R223, R5, 0x1f ;  /* 0x00001f05df807589 */ /* 0x000e6800000e0000 */
[----:B------:R-:W2:Y:S04]  /*7260*/  SHFL.IDX PT, R132, R223, R151, 0x1f ;  /* 0x00001f97df847589 */ /* 0x000ea800000e0000 */
[----:B------:R-:W-:Y:S04]  /*7270*/  SHFL.IDX PT, R136, R223, R148, 0x1f ;  /* 0x00001f94df887589 */ /* 0x000fe800000e0000 */
[----:B------:R-:W4:Y:S01]  /*7280*/  SHFL.IDX PT, R147, R223, R218, 0x1f ;  /* 0x00001fdadf937589 */ /* 0x000f2200000e0000 */
[----:B---3--:R-:W-:-:S03]  /*7290*/  FADD.FTZ R131, R28, -R137 ;  /* 0x800000891c837221 */ /* 0x008fc60000010000 */
[----:B------:R-:W3:Y:S01]  /*72a0*/  SHFL.IDX PT, R141, R226, R151, 0x1f ;  /* 0x00001f97e28d7589 */ /* 0x000ee200000e0000 */
[----:B------:R2:W5:Y:S03]  /*72b0*/  MUFU.EX2 R28, R134 ;  /* 0x00000086001c7308 */ /* 0x0005660000000800 */
[----:B------:R-:W5:Y:S01]  /*72c0*/  SHFL.IDX PT, R133, R223, R149, 0x1f ;  /* 0x00001f95df857589 */ /* 0x000f6200000e0000 */
[--C-:B-1----:R-:W-:Y:S01]  /*72d0*/  FADD.FTZ R24, R24, -R128.reuse ;  /* 0x8000008018187221 */ /* 0x102fe20000010000 */
[----:B------:R-:W-:Y:S01]  /*72e0*/  FADD.FTZ R26, R26, -R128 ;  /* 0x800000801a1a7221 */ /* 0x000fe20000010000 */
[----:B------:R-:W-:Y:S01]  /*72f0*/  FADD.FTZ R128, R25, -R130 ;  /* 0x8000008219807221 */ /* 0x000fe20000010000 */
[----:B------:R-:W-:Y:S01]  /*7300*/  FADD.FTZ R25, R30, -R137 ;  /* 0x800000891e197221 */ /* 0x000fe20000010000 */
[----:B--2---:R-:W-:Y:S01]  /*7310*/  FADD.FTZ R134, R29, -R132 ;  /* 0x800000841d867221 */ /* 0x004fe20000010000 */
[----:B------:R-:W1:Y:S01]  /*7320*/  SHFL.IDX PT, R143, R226, R150, 0x1f ;  /* 0x00001f96e28f7589 */ /* 0x000e6200000e0000 */
[----:B------:R2:W-:Y:S01]  /*7330*/  MUFU.EX2 R29, R135 ;  /* 0x00000087001d7308 */ /* 0x0005e20000000800 */
[----:B------:R-:W-:Y:S01]  /*7340*/  FADD.FTZ R130, R27, -R130 ;  /* 0x800000821b827221 */ /* 0x000fe20000010000 */
[----:B------:R-:W-:Y:S01]  /*7350*/  FADD.FTZ R27, R31, -R132 ;  /* 0x800000841f1b7221 */ /* 0x000fe20000010000 */
[----:B------:R-:W1:Y:S01]  /*7360*/  SHFL.IDX PT, R140, R226, R218, 0x1f ;  /* 0x00001fdae28c7589 */ /* 0x000e6200000e0000 */
[--C-:B----4-:R-:W-:Y:S01]  /*7370*/  FADD.FTZ R137, R36, -R147.reuse ;  /* 0x8000009324897221 */ /* 0x110fe20000010000 */
[----:B------:R-:W-:-:S03]  /*7380*/  FADD.FTZ R38, R38, -R147 ;  /* 0x8000009326267221 */ /* 0x000fc60000010000 */
[----:B------:R4:W4:Y:S01]  /*7390*/  MUFU.EX2 R30, R139 ;  /* 0x0000008b001e7308 */ /* 0x0009220000000800 */
[--C-:B--2---:R-:W-:Y:S01]  /*73a0*/  FADD.FTZ R135, R33, -R136.reuse ;  /* 0x8000008821877221 */ /* 0x104fe20000010000 */
[----:B------:R-:W-:Y:S01]  /*73b0*/  FADD.FTZ R136, R35, -R136 ;  /* 0x8000008823887221 */ /* 0x000fe20000010000 */
[----:B------:R-:W-:Y:S01]  /*73c0*/  SHFL.IDX PT, R147, R224, R151, 0x1f ;  /* 0x00001f97e0937589 */ /* 0x000fe200000e0000 */
[--C-:B---3--:R-:W-:Y:S01]  /*73d0*/  FADD.FTZ R45, R45, -R141.reuse ;  /* 0x8000008d2d2d7221 */ /* 0x108fe20000010000 */
[----:B------:R-:W-:Y:S02]  /*73e0*/  FADD.FTZ R47, R47, -R141 ;  /* 0x8000008d2f2f7221 */ /* 0x000fe40000010000 */
[----:B------:R2:W3:Y:S01]  /*73f0*/  SHFL.IDX PT, R35, R225, R151, 0x1f ;  /* 0x00001f97e1237589 */ /* 0x0004e200000e0000 */
[--C-:B-----5:R-:W-:Y:S01]  /*7400*/  FADD.FTZ R132, R32, -R133.reuse ;  /* 0x8000008520847221 */ /* 0x120fe20000010000 */
[----:B------:R-:W-:Y:S01]  /*7410*/  FADD.FTZ R133, R34, -R133 ;  /* 0x8000008522857221 */ /* 0x000fe20000010000 */
[----:B------:R-:W5:Y:S01]  /*7420*/  MUFU.EX2 R31, R138 ;  /* 0x0000008a001f7308 */ /* 0x000f620000000800 */
[----:B------:R-:W5:Y:S04]  /*7430*/  SHFL.IDX PT, R32, R226, R148, 0x1f ;  /* 0x00001f94e2207589 */ /* 0x000f6800000e0000 */
[----:B------:R-:W5:Y:S01]  /*7440*/  SHFL.IDX PT, R145, R226, R5, 0x1f ;  /* 0x00001f05e2917589 */ /* 0x000f6200000e0000 */
[--C-:B-1----:R-:W-:Y:S01]  /*7450*/  FADD.FTZ R44, R44, -R143.reuse ;  /* 0x8000008f2c2c7221 */ /* 0x102fe20000010000 */
[----:B------:R-:W-:-:S02]  /*7460*/  FADD.FTZ R46, R46, -R143 ;  /* 0x8000008f2e2e7221 */ /* 0x000fc40000010000 */
[----:B--2---:R-:W2:Y:S01]  /*7470*/  LDL R151, [R1+0x1c] ;  /* 0x00001c0001977983 */ /* 0x004ea20000100800 */
[--C-:B------:R-:W-:Y:S01]  /*7480*/  FADD.FTZ R52, R52, -R140.reuse ;  /* 0x8000008c34347221 */ /* 0x100fe20000010000 */
[----:B------:R-:W-:Y:S02]  /*7490*/  FADD.FTZ R54, R54, -R140 ;  /* 0x8000008c36367221 */ /* 0x000fe40000010000 */
[----:B------:R-:W1:Y:S04]  /*74a0*/  SHFL.IDX PT, R142, R226, R149, 0x1f ;  /* 0x00001f95e28e7589 */ /* 0x000e6800000e0000 */
[----:B----4-:R-:W4:Y:S04]  /*74b0*/  SHFL.IDX PT, R139, R225, R5, 0x1f ;  /* 0x00001f05e18b7589 */ /* 0x010f2800000e0000 */
[----:B------:R-:W4:Y:S01]  /*74c0*/  SHFL.IDX PT, R146, R223, R227, 0x1f ;  /* 0x00001fe3df927589 */ /* 0x000f2200000e0000 */
[--C-:B---3--:R-:W-:Y:S01]  /*74d0*/  FADD.FTZ R61, R61, -R35.reuse ;  /* 0x800000233d3d7221 */ /* 0x108fe20000010000 */
[----:B------:R-:W-:-:S02]  /*74e0*/  FADD.FTZ R63, R63, -R35 ;  /* 0x800000233f3f7221 */ /* 0x000fc40000010000 */
[----:B------:R-:W3:Y:S01]  /*74f0*/  SHFL.IDX PT, R141, R225, R150, 0x1f ;  /* 0x00001f96e18d7589 */ /* 0x000ee200000e0000 */
[--C-:B-----5:R-:W-:Y:S01]  /*7500*/  FADD.FTZ R49, R49, -R32.reuse ;  /* 0x8000002031317221 */ /* 0x120fe20000010000 */
[----:B------:R-:W-:Y:S01]  /*7510*/  FADD.FTZ R51, R51, -R32 ;  /* 0x8000002033337221 */ /* 0x000fe20000010000 */
[----:B------:R-:W-:Y:S01]  /*7520*/  MUFU.EX2 R35, R125 ;  /* 0x0000007d00237308 */ /* 0x000fe20000000800 */
[----:B------:R-:W-:Y:S01]  /*7530*/  SHFL.IDX PT, R143, R224, R149, 0x1f ;  /* 0x00001f95e08f7589 */ /* 0x000fe200000e0000 */
[--C-:B------:R-:W-:Y:S01]  /*7540*/  FADD.FTZ R40, R40, -R145.reuse ;  /* 0x8000009128287221 */ /* 0x100fe20000010000 */
[----:B------:R-:W-:Y:S02]  /*7550*/  FADD.FTZ R42, R42, -R145 ;  /* 0x800000912a2a7221 */ /* 0x000fe40000010000 */
[----:B------:R-:W5:Y:S03]  /*7560*/  SHFL.IDX PT, R34, R225, R216, 0x1f ;  /* 0x00001fd8e1227589 */ /* 0x000f6600000e0000 */
[----:B------:R3:W5:Y:S01]  /*7570*/  MUFU.EX2 R32, R129 ;  /* 0x0000008100207308 */ /* 0x0007620000000800 */
[--C-:B-1----:R-:W-:Y:S01]  /*7580*/  FADD.FTZ R48, R48, -R142.reuse ;  /* 0x8000008e30307221 */ /* 0x102fe20000010000 */
[----:B------:R-:W-:Y:S01]  /*7590*/  FADD.FTZ R50, R50, -R142 ;  /* 0x8000008e32327221 */ /* 0x000fe20000010000 */
[----:B------:R-:W1:Y:S01]  /*75a0*/  SHFL.IDX PT, R140, R225, R149, 0x1f ;  /* 0x00001f95e18c7589 */ /* 0x000e6200000e0000 */
[--C-:B----4-:R-:W-:Y:S01]  /*75b0*/  FADD.FTZ R56, R56, -R139.reuse ;  /* 0x8000008b38387221 */ /* 0x110fe20000010000 */
[----:B------:R-:W-:-:S02]  /*75c0*/  FADD.FTZ R58, R58, -R139 ;  /* 0x8000008b3a3a7221 */ /* 0x000fc40000010000 */
[----:B------:R-:W-:Y:S01]  /*75d0*/  SHFL.IDX PT, R142, R224, R150, 0x1f ;  /* 0x00001f96e08e7589 */ /* 0x000fe200000e0000 */
[----:B------:R-:W-:-:S03]  /*75e0*/  FADD.FTZ R37, R37, -R146 ;  /* 0x8000009225257221 */ /* 0x000fc60000010000 */
[----:B------:R-:W-:Y:S01]  /*75f0*/  SHFL.IDX PT, R144, R226, R216, 0x1f ;  /* 0x00001fd8e2907589 */ /* 0x000fe200000e0000 */
[----:B------:R-:W-:Y:S01]  /*7600*/  FMUL.FTZ R25, R10, R25 ;  /* 0x000000190a197220 */ /* 0x000fe20000410000 */
[--C-:B---3--:R-:W-:Y:S01]  /*7610*/  FADD.FTZ R60, R60, -R141.reuse ;  /* 0x8000008d3c3c7221 */ /* 0x108fe20000010000 */
[----:B------:R-:W-:Y:S01]  /*7620*/  FADD.FTZ R62, R62, -R141 ;  /* 0x8000008d3e3e7221 */ /* 0x000fe20000010000 */
[----:B------:R-:W-:Y:S01]  /*7630*/  SHFL.IDX PT, R129, R224, R5, 0x1f ;  /* 0x00001f05e0817589 */ /* 0x000fe200000e0000 */
[----:B------:R-:W-:Y:S01]  /*7640*/  FMUL.FTZ R27, R12, R27 ;  /* 0x0000001b0c1b7220 */ /* 0x000fe20000410000 */
[----:B------:R-:W-:Y:S01]  /*7650*/  FMUL.FTZ R26, R7, R26 ;  /* 0x0000001a071a7220 */ /* 0x000fe20000410000 */
[----:B------:R-:W-:Y:S01]  /*7660*/  MUFU.EX2 R123, R123 ;  /* 0x0000007b007b7308 */ /* 0x000fe20000000800 */
[----:B------:R-:W-:Y:S01]  /*7670*/  SHFL.IDX PT, R139, R224, R216, 0x1f ;  /* 0x00001fd8e08b7589 */ /* 0x000fe200000e0000 */
[----:B------:R-:W-:Y:S01]  /*7680*/  FADD.FTZ R39, R39, -R146 ;  /* 0x8000009227277221 */ /* 0x000fe20000010000 */
[--C-:B-----5:R-:W-:Y:S01]  /*7690*/  FADD.FTZ R57, R57, -R34.reuse ;  /* 0x8000002239397221 */ /* 0x120fe20000010000 */
[----:B------:R-:W-:Y:S01]  /*76a0*/  FADD.FTZ R59, R59, -R34 ;  /* 0x800000223b3b7221 */ /* 0x000fe20000010000 */
[----:B------:R-:W-:Y:S04]  /*76b0*/  SHFL.IDX PT, R145, R224, R148, 0x1f ;  /* 0x00001f94e0917589 */ /* 0x000fe800000e0000 */
[----:B------:R-:W-:Y:S04]  /*76c0*/  SHFL.IDX PT, R149, R224, R218, 0x1f ;  /* 0x00001fdae0957589 */ /* 0x000fe800000e0000 */
[----:B------:R-:W3:Y:S04]  /*76d0*/  SHFL.IDX PT, R33, R226, R227, 0x1f ;  /* 0x00001fe3e2217589 */ /* 0x000ee800000e0000 */
[----:B------:R-:W4:Y:S04]  /*76e0*/  SHFL.IDX PT, R138, R225, R148, 0x1f ;  /* 0x00001f94e18a7589 */ /* 0x000f2800000e0000 */
[----:B------:R-:W5:Y:S01]  /*76f0*/  SHFL.IDX PT, R36, R225, R218, 0x1f ;  /* 0x00001fdae1247589 */ /* 0x000f6200000e0000 */
[----:B------:R-:W-:Y:S01]  /*7700*/  FADD.FTZ R141, R80, -R143 ;  /* 0x8000008f508d7221 */ /* 0x000fe20000010000 */
[----:B------:R5:W5:Y:S01]  /*7710*/  MUFU.EX2 R34, R126 ;  /* 0x0000007e00227308 */ /* 0x000b620000000800 */
[----:B------:R-:W-:Y:S01]  /*7720*/  FMUL.FTZ R37, R19, R37 ;  /* 0x0000002513257220 */ /* 0x000fe20000410000 */
[----:B------:R-:W5:Y:S01]  /*7730*/  SHFL.IDX PT, R224, R224, R227, 0x1f ;  /* 0x00001fe3e0e07589 */ /* 0x000f6200000e0000 */
[--C-:B-1----:R-:W-:Y:S01]  /*7740*/  FADD.FTZ R66, R66, -R140.reuse ;  /* 0x8000008c42427221 */ /* 0x102fe20000010000 */
[----:B------:R-:W-:-:S04]  /*7750*/  FADD.FTZ R64, R64, -R140 ;  /* 0x8000008c40407221 */ /* 0x000fc80000010000 */
[----:B------:R-:W-:Y:S01]  /*7760*/  MUFU.EX2 R122, R122 ;  /* 0x0000007a007a7308 */ /* 0x000fe20000000800 */
[----:B------:R-:W1:Y:S01]  /*7770*/  SHFL.IDX PT, R225, R225, R227, 0x1f ;  /* 0x00001fe3e1e17589 */ /* 0x000e6200000e0000 */
[----:B------:R-:W-:Y:S01]  /*7780*/  FADD.FTZ R143, R82, -R143 ;  /* 0x8000008f528f7221 */ /* 0x000fe20000010000 */
[----:B------:R-:W-:-:S05]  /*7790*/  FMUL.FTZ R82, R17, R137 ;  /* 0x0000008911527220 */ /* 0x000fca0000410000 */
[----:B------:R-:W-:Y:S01]  /*77a0*/  MUFU.EX2 R121, R121 ;  /* 0x0000007900797308 */ /* 0x000fe20000000800 */
[--C-:B---3--:R-:W-:Y:S01]  /*77b0*/  FADD.FTZ R53, R53, -R33.reuse ;  /* 0x8000002135357221 */ /* 0x108fe20000010000 */
[----:B------:R-:W-:Y:S01]  /*77c0*/  FADD.FTZ R55, R55, -R33 ;  /* 0x8000002137377221 */ /* 0x000fe20000010000 */
[--C-:B----4-:R-:W-:Y:S01]  /*77d0*/  FADD.FTZ R125, R67, -R138.reuse ;  /* 0x8000008a437d7221 */ /* 0x110fe20000010000 */
[----:B------:R-:W-:Y:S01]  /*77e0*/  FADD.FTZ R65, R65, -R138 ;  /* 0x8000008a41417221 */ /* 0x000fe20000010000 */
[----:B------:R-:W-:Y:S01]  /*77f0*/  F2FP.F16.F32.PACK_AB R82, R37, R82 ;  /* 0x000000522552723e */ /* 0x000fe200000000ff */
[--C-:B-----5:R-:W-:Y:S01]  /*7800*/  FADD.FTZ R126, R68, -R36.reuse ;  /* 0x80000024447e7221 */ /* 0x120fe20000010000 */
[----:B------:R-:W-:Y:S01]  /*7810*/  FADD.FTZ R67, R70, -R36 ;  /* 0x8000002446437221 */ /* 0x000fe20000010000 */
[----:B------:R3:W4:Y:S01]  /*7820*/  MUFU.EX2 R33, R127 ;  /* 0x0000007f00217308 */ /* 0x0007220000000800 */
[----:B------:R-:W-:Y:S01]  /*7830*/  FMUL.FTZ R38, R18, R38 ;  /* 0x0000002612267220 */ /* 0x000fe20000410000 */
[--C-:B------:R-:W-:Y:S01]  /*7840*/  FADD.FTZ R150, R85, -R224.reuse ;  /* 0x800000e055967221 */ /* 0x100fe20000010000 */
[----:B------:R-:W-:Y:S01]  /*7850*/  FMUL.FTZ R85, R8, R130 ;  /* 0x0000008208557220 */ /* 0x000fe20000410000 */
[----:B------:R-:W-:Y:S01]  /*7860*/  FADD.FTZ R224, R87, -R224 ;  /* 0x800000e057e07221 */ /* 0x000fe20000010000 */
[----:B------:R-:W-:-:S03]  /*7870*/  F2FP.F16.F32.PACK_AB R87, R27, R25 ;  /* 0x000000191b57723e */ /* 0x000fc600000000ff */
[----:B------:R-:W-:Y:S01]  /*7880*/  MUFU.EX2 R120, R120 ;  /* 0x0000007800787308 */ /* 0x000fe20000000800 */
[----:B-1----:R-:W-:Y:S01]  /*7890*/  FADD.FTZ R70, R69, -R225 ;  /* 0x800000e145467221 */ /* 0x002fe20000010000 */
[----:B------:R-:W-:Y:S01]  /*78a0*/  FMUL.FTZ R25, R111, R65 ;  /* 0x000000416f197220 */ /* 0x000fe20000410000 */
[----:B------:R-:W-:Y:S01]  /*78b0*/  F2FP.F16.F32.PACK_AB R85, R85, R26 ;  /* 0x0000001a5555723e */ /* 0x000fe200000000ff */
[----:B------:R-:W-:-:S04]  /*78c0*/  FMUL.FTZ R65, R110, R66 ;  /* 0x000000426e417220 */ /* 0x000fc80000410000 */
[----:B------:R-:W-:Y:S01]  /*78d0*/  MUFU.EX2 R119, R119 ;  /* 0x0000007700777308 */ /* 0x000fe20000000800 */
[----:B------:R-:W-:Y:S01]  /*78e0*/  FMUL.FTZ R39, R20, R39 ;  /* 0x0000002714277220 */ /* 0x000fe20000410000 */
[----:B------:R-:W-:Y:S01]  /*78f0*/  FMUL.FTZ R60, R105, R60 ;  /* 0x0000003c693c7220 */ /* 0x000fe20000410000 */
[----:B------:R-:W-:-:S05]  /*7900*/  FMUL.FTZ R61, R107, R61 ;  /* 0x0000003d6b3d7220 */ /* 0x000fca0000410000 */
[----:B------:R-:W-:Y:S01]  /*7910*/  MUFU.EX2 R118, R118 ;  /* 0x0000007600767308 */ /* 0x000fe20000000800 */
[----:B------:R-:W-:Y:S01]  /*7920*/  FMUL.FTZ R62, R106, R62 ;  /* 0x0000003e6a3e7220 */ /* 0x000fe20000410000 */
[----:B------:R-:W-:Y:S01]  /*7930*/  FMUL.FTZ R63, R108, R63 ;  /* 0x0000003f6c3f7220 */ /* 0x000fe20000410000 */
[----:B------:R-:W-:Y:S01]  /*7940*/  FMUL.FTZ R64, R109, R64 ;  /* 0x000000406d407220 */ /* 0x000fe20000410000 */
[--C-:B------:R-:W-:Y:S01]  /*7950*/  FADD.FTZ R41, R41, -R144.reuse ;  /* 0x8000009029297221 */ /* 0x100fe20000010000 */
[----:B------:R-:W-:-:S03]  /*7960*/  FADD.FTZ R43, R43, -R144 ;  /* 0x800000902b2b7221 */ /* 0x000fc60000010000 */
[----:B------:R1:W5:Y:S01]  /*7970*/  MUFU.EX2 R36, R124 ;  /* 0x0000007c00247308 */ /* 0x0003620000000800 */
[----:B------:R-:W-:Y:S01]  /*7980*/  FMUL.FTZ R26, R112, R125 ;  /* 0x0000007d701a7220 */ /* 0x000fe20000410000 */
[----:B------:R-:W-:Y:S01]  /*7990*/  FMUL.FTZ R66, R113, R126 ;  /* 0x0000007e71427220 */ /* 0x000fe20000410000 */
[----:B------:R-:W-:-:S05]  /*79a0*/  FMUL.FTZ R27, R115, R70 ;  /* 0x00000046731b7220 */ /* 0x000fca0000410000 */
[----:B------:R-:W5:Y:S01]  /*79b0*/  MUFU.EX2 R37, R117 ;  /* 0x0000007500257308 */ /* 0x000f620000000800 */
[----:B---3--:R-:W-:Y:S01]  /*79c0*/  FADD.FTZ R127, R72, -R129 ;  /* 0x80000081487f7221 */ /* 0x008fe20000010000 */
[----:B------:R-:W-:Y:S01]  /*79d0*/  FADD.FTZ R138, R73, -R139 ;  /* 0x8000008b498a7221 */ /* 0x000fe20000010000 */
[----:B------:R-:W-:Y:S01]  /*79e0*/  FADD.FTZ R129, R74, -R129 ;  /* 0x800000814a817221 */ /* 0x000fe20000010000 */
[----:B------:R-:W-:Y:S01]  /*79f0*/  FADD.FTZ R139, R75, -R139 ;  /* 0x8000008b4b8b7221 */ /* 0x000fe20000010000 */
[--C-:B------:R-:W-:Y:S01]  /*7a00*/  FADD.FTZ R140, R76, -R142.reuse ;  /* 0x8000008e4c8c7221 */ /* 0x100fe20000010000 */
[----:B------:R-:W-:Y:S01]  /*7a10*/  FADD.FTZ R146, R77, -R147 ;  /* 0x800000934d927221 */ /* 0x000fe20000010000 */
[----:B------:R-:W-:Y:S01]  /*7a20*/  FADD.FTZ R144, R81, -R145 ;  /* 0x8000009151907221 */ /* 0x000fe20000010000 */
[----:B------:R-:W-:Y:S01]  /*7a30*/  FADD.FTZ R148, R84, -R149 ;  /* 0x8000009554947221 */ /* 0x000fe20000010000 */
[----:B-1----:R-:W-:Y:S01]  /*7a40*/  FADD.FTZ R124, R71, -R225 ;  /* 0x800000e1477c7221 */ /* 0x002fe20000010000 */
[----:B------:R-:W-:Y:S01]  /*7a50*/  FADD.FTZ R145, R83, -R145 ;  /* 0x8000009153917221 */ /* 0x000fe20000010000 */
[----:B------:R-:W-:Y:S01]  /*7a60*/  FADD.FTZ R149, R86, -R149 ;  /* 0x8000009556957221 */ /* 0x000fe20000010000 */
        /* <DEDUP_REMOVED lines=47> */
[----:B----4-:R-:W-:Y:S01]  /*7d60*/  FMUL.FTZ R63, R33, R142 ;  /* 0x0000008e213f7220 */ /* 0x010fe20000410000 */
[----:B------:R-:W-:Y:S01]  /*7d70*/  F2FP.F16.F32.PACK_AB R81, R136, R81 ;  /* 0x000000518851723e */ /* 0x000fe200000000ff */
[----:B------:R-:W-:Y:S01]  /*7d80*/  FMUL.FTZ R38, R35, R147 ;  /* 0x0000009323267220 */ /* 0x000fe20000410000 */
[----:B------:R-:W-:Y:S01]  /*7d90*/  F2FP.F16.F32.PACK_AB R68, R57, R56 ;  /* 0x000000383944723e */ /* 0x000fe200000000ff */
[----:B-----5:R-:W-:Y:S01]  /*7da0*/  FMUL.FTZ R56, R36, R141 ;  /* 0x0000008d24387220 */ /* 0x020fe20000410000 */
        /* <DEDUP_REMOVED lines=22> */
[----:B------:R-:W-:Y:S01]  /*7f10*/  UMOV UR6, UR4 ;  /* 0x0000000400067c82 */ /* 0x000fe20008000000 */
[----:B------:R-:W-:Y:S01]  /*7f20*/  F2FP.F16.F32.PACK_AB R57, R26, R57 ;  /* 0x000000391a39723e */ /* 0x000fe200000000ff */
[----:B------:R-:W-:Y:S01]  /*7f30*/  UMOV UR7, 0x40000040 ;  /* 0x4000004000077882 */ /* 0x000fe20000000000 */
[----:B------:R-:W-:Y:S01]  /*7f40*/  F2FP.F16.F32.PACK_AB R58, R27, R58 ;  /* 0x0000003a1b3a723e */ /* 0x000fe200000000ff */
[----:B------:R-:W3:Y:S01]  /*7f50*/  LDL R38, [R1+0x30] ;  /* 0x0000300001267983 */ /* 0x000ee20000100800 */
[----:B------:R-:W-:Y:S02]  /*7f60*/  F2FP.F16.F32.PACK_AB R59, R224, R59 ;  /* 0x0000003be03b723e */ /* 0x000fe400000000ff */
[----:B------:R-:W-:Y:S02]  /*7f70*/  F2FP.F16.F32.PACK_AB R24, R221, R219 ;  /* 0x000000dbdd18723e */ /* 0x000fe400000000ff */
[----:B------:R-:W-:-:S02]  /*7f80*/  F2FP.F16.F32.PACK_AB R25, R8, R7 ;  /* 0x000000070819723e */ /* 0x000fc400000000ff */
[----:B------:R-:W-:Y:S02]  /*7f90*/  F2FP.F16.F32.PACK_AB R26, R11, R9 ;  /* 0x000000090b1a723e */ /* 0x000fe400000000ff */
[----:B------:R-:W-:Y:S01]  /*7fa0*/  F2FP.F16.F32.PACK_AB R27, R12, R10 ;  /* 0x0000000a0c1b723e */ /* 0x000fe200000000ff */
[----:B--2---:R-:W-:-:S04]  /*7fb0*/  IMAD R39, R0, 0x4000, R151 ;  /* 0x0000400000277824 */ /* 0x004fc800078e0297 */
[----:B------:R-:W-:-:S05]  /*7fc0*/  IMAD R39, R39, 0x2, R222 ;  /* 0x0000000227277824 */ /* 0x000fca00078e02de */
[----:B------:R-:W-:Y:S04]  /*7fd0*/  STSM.16.MT88.4 [R39+0x20c00], R84 ;  /* 0x020c005427007844 */ /* 0x000fe80000004200 */
[----:B------:R-:W-:Y:S04]  /*7fe0*/  STSM.16.MT88.4 [R39+0x21400], R80 ;  /* 0x0214005027007844 */ /* 0x000fe80000004200 */
[----:B------:R-:W-:Y:S04]  /*7ff0*/  STSM.16.MT88.4 [R39+0x21c00], R76 ;  /* 0x021c004c27007844 */ /* 0x000fe80000004200 */
[----:B------:R-:W-:Y:S04]  /*8000*/  STSM.16.MT88.4 [R39+0x22400], R72 ;  /* 0x0224004827007844 */ /* 0x000fe80000004200 */
[----:B------:R-:W-:Y:S04]  /*8010*/  STSM.16.MT88.4 [R39+0x22c00], R68 ;  /* 0x022c004427007844 */ /* 0x000fe80000004200 */
[----:B------:R-:W-:Y:S04]  /*8020*/  STSM.16.MT88.4 [R39+0x23400], R64 ;  /* 0x0234004027007844 */ /* 0x000fe80000004200 */
[----:B------:R-:W-:Y:S04]  /*8030*/  STSM.16.MT88.4 [R39+0x23c00], R60 ;  /* 0x023c003c27007844 */ /* 0x000fe80000004200 */
[----:B------:R1:W-:Y:S01]  /*8040*/  STSM.16.MT88.4 [R39+0x24400], R56 ;  /* 0x0244003827007844 */ /* 0x0003e20000004200 */
        /* <DEDUP_REMOVED lines=40> */
[----:B------:R-:W-:Y:S01]  /*82d0*/  F2FP.F16.F32.PACK_AB R28, R30, R28 ;  /* 0x0000001c1e1c723e */ /* 0x000fe200000000ff */
[----:B------:R-:W-:Y:S02]  /*82e0*/  WARPGROUP.DEPBAR.LE gsb0, 0x0 ;  /* 0x00008000000079c5 */ /* 0x000fe40000010000 */
[----:B------:R-:W-:Y:S02]  /*82f0*/  F2FP.F16.F32.PACK_AB R24, R111, R109 ;  /* 0x0000006d6f18723e */ /* 0x000fe400000000ff */
[----:B------:R-:W-:Y:S02]  /*8300*/  F2FP.F16.F32.PACK_AB R25, R112, R110 ;  /* 0x0000006e7019723e */ /* 0x000fe400000000ff */
[----:B------:R-:W-:-:S02]  /*8310*/  F2FP.F16.F32.PACK_AB R26, R115, R113 ;  /* 0x00000071731a723e */ /* 0x000fc400000000ff */
[----:B------:R-:W-:-:S04]  /*8320*/  F2FP.F16.F32.PACK_AB R27, R116, R114 ;  /* 0x00000072741b723e */ /* 0x000fc800000000ff */
[----:B------:R-:W-:-:S06]  /*8330*/  WARPGROUP.ARRIVE ;  /* 0x00000000000079c5 */ /* 0x000fcc0000000000 */
[----:B------:R-:W-:Y:S01]  /*8340*/  HGMMA.64x64x16.F32 R184, R24, gdesc[UR4].tnspB, R184, gsb0 ;  /* 0x40e0000418b87df0 */ /* 0x000fe200080008b8 */
[----:B------:R-:W-:Y:S01]  /*8350*/  F2FP.F16.F32.PACK_AB R29, R31, R29 ;  /* 0x0000001d1f1d723e */ /* 0x000fe200000000ff */
[----:B------:R-:W-:Y:S01]  /*8360*/  UIADD3 UR6, UR4, 0x300, URZ ;  /* 0x0000030004067890 */ /* 0x000fe2000fffe03f */
[----:B------:R-:W-:Y:S02]  /*8370*/  F2FP.F16.F32.PACK_AB R30, R34, R32 ;  /* 0x00000020221e723e */ /* 0x000fe400000000ff */
[----:B------:R-:W-:Y:S01]  /*8380*/  F2FP.F16.F32.PACK_AB R31, R35, R33 ;  /* 0x00000021231f723e */ /* 0x000fe200000000ff */
[----:B------:R-:W-:Y:S01]  /*8390*/  UMOV UR7, 0x40000040 ;  /* 0x4000004000077882 */ /* 0x000fe20000000000 */
[----:B------:R-:W-:Y:S01]  /*83a0*/  F2FP.F16.F32.PACK_AB R116, R122, R36 ;  /* 0x000000247a74723e */ /* 0x000fe200000000ff */
[----:B------:R-:W-:Y:S02]  /*83b0*/  WARPGROUP.DEPBAR.LE gsb0, 0x0 ;  /* 0x00008000000079c5 */ /* 0x000fe40000010000 */
[----:B------:R-:W-:-:S06]  /*83c0*/  WARPGROUP.ARRIVE ;  /* 0x00000000000079c5 */ /* 0x000fcc0000000000 */
[----:B------:R-:W-:Y:S01]  /*83d0*/  HGMMA.64x64x16.F32 R184, R28, gdesc[UR4].tnspB, R184, gsb0 ;  /* 0x40e000041cb87df0 */ /* 0x000fe200080008b8 */
[----:B------:R-:W-:Y:S01]  /*83e0*/  F2FP.F16.F32.PACK_AB R117, R121, R123 ;  /* 0x0000007b7975723e */ /* 0x000fe200000000ff */
[----:B------:R-:W-:Y:S01]  /*83f0*/  UIADD3 UR6, UR4, 0x380, URZ ;  /* 0x0000038004067890 */ /* 0x000fe2000fffe03f */
[----:B------:R-:W-:Y:S02]  /*8400*/  F2FP.F16.F32.PACK_AB R118, R118, R120 ;  /* 0x000000787676723e */ /* 0x000fe400000000ff */
[----:B------:R-:W-:Y:S01]  /*8410*/  F2FP.F16.F32.PACK_AB R119, R37, R119 ;  /* 0x000000772577723e */ /* 0x000fe200000000ff */
[----:B------:R-:W-:Y:S01]  /*8420*/  UMOV UR7, 0x40000040 ;  /* 0x4000004000077882 */ /* 0x000fe20000000000 */
[----:B------:R-:W-:Y:S02]  /*8430*/  WARPGROUP.DEPBAR.LE gsb0, 0x0 ;  /* 0x00008000000079c5 */ /* 0x000fe40000010000 */
[----:B------:R-:W-:-:S06]  /*8440*/  WARPGROUP.ARRIVE ;  /* 0x00000000000079c5 */ /* 0x000fcc0000000000 */
[----:B------:R-:W-:Y:S01]  /*8450*/  HGMMA.64x64x16.F32 R184, R116, gdesc[UR4].tnspB, R184, gsb0 ;  /* 0x40e0000474b87df0 */ /* 0x000fe200080008b8 */
[----:B------:R-:W-:Y:S01]  /*8460*/  R2UR UR5, R222 ;  /* 0x00000000de0572ca */ /* 0x000fe200000e0000 */
[----:B---3--:R-:W-:-:S05]  /*8470*/  IMAD R7, R0, 0x800, R38 ;  /* 0x0000080000077824 */ /* 0x008fca00078e0226 */
[----:B------:R-:W-:-:S07]  /*8480*/  R2UR UR8, R7 ;  /* 0x00000000070872ca */ /* 0x000fce00000e0000 */
[----:B------:R-:W-:-:S04]  /*8490*/  USHF.R.U32.HI UR5, URZ, 0x4, UR5 ;  /* 0x000000043f057899 */ /* 0x000fc80008011605 */
[----:B------:R-:W-:Y:S02]  /*84a0*/  ULOP3.LUT UR9, UR5, 0x3fff, URZ, 0xc0, !UPT ;  /* 0x00003fff05097892 */ /* 0x000fe4000f8ec03f */
[----:B------:R-:W-:Y:S01]  /*84b0*/  UMOV UR4, UR8 ;  /* 0x0000000800047c82 */ /* 0x000fe20008000000 */
[----:B------:R-:W-:Y:S01]  /*84c0*/  UMOV UR5, 0x40000040 ;  /* 0x4000004000057882 */ /* 0x000fe20000000000 */
[----:B------:R-:W-:-:S03]  /*84d0*/  UMOV UR7, 0x40000040 ;  /* 0x4000004000077882 */ /* 0x000fc60000000000 */
[----:B------:R-:W-:Y:S01]  /*84e0*/  UMOV UR6, UR9 ;  /* 0x0000000900067c82 */ /* 0x000fe20008000000 */
        /* <DEDUP_REMOVED lines=58> */
.L_x_1076:
[----:B------:R-:W-:Y:S01]  /*8890*/  IMAD R220, R0, 0x400, R220 ;  /* 0x0000040000dc7824 */ /* 0x000fe200078e02dc */
[----:B------:R-:W-:Y:S01]  /*88a0*/  UMOV UR7, 0x40000040 ;  /* 0x4000004000077882 */ /* 0x000fe20000000000 */
[----:B------:R-:W-:Y:S01]  /*88b0*/  VIADD R7, R6, 0x30c40 ;  /* 0x00030c4006077836 */ /* 0x000fe20000000000 */
[----:B------:R-:W1:Y:S02]  /*88c0*/  S2R R8, SR_TID.X ;  /* 0x0000000000087919 */ /* 0x000e640000002100 */
[----:B------:R-:W-:Y:S02]  /*88d0*/  R2UR UR4, R220 ;  /* 0x00000000dc0472ca */ /* 0x000fe400000e0000 */
[----:B------:R-:W-:-:S04]  /*88e0*/  PRMT R7, RZ, 0x654, R7 ;  /* 0x00000654ff077816 */ /* 0x000fc80000000007 */
[----:B------:R2:W-:Y:S01]  /*88f0*/  SYNCS.ARRIVE.TRANS64.RED.A1T0 RZ, [R7+URZ], RZ ;  /* 0x000000ff07ff79a7 */ /* 0x0005e2000810043f */
[----:B------:R-:W-:-:S06]  /*8900*/  WARPGROUP.ARRIVE ;  /* 0x00000000000079c5 */ /* 0x000fcc0000000000 */
[----:B------:R-:W-:Y:S02]  /*8910*/  UMOV UR6, UR4 ;  /* 0x0000000400067c82 */ /* 0x000fe40008000000 */
[----:B------:R-:W-:Y:S01]  /*8920*/  HGMMA.64x64x16.F32 R152, R84, gdesc[UR4].tnspB, R152, gsb0 ;  /* 0x40e0000454987df0 */ /* 0x000fe20008000898 */
[----:B------:R-:W-:Y:S01]  /*8930*/  UIADD3 UR6, UR4, 0x80, URZ ;  /* 0x0000008004067890 */ /* 0x000fe2000fffe03f */
[----:B------:R-:W-:Y:S01]  /*8940*/  UMOV UR7, 0x40000040 ;  /* 0x4000004000077882 */ /* 0x000fe20000000000 */
[----:B-1----:R-:W-:-:S05]  /*8950*/  SHF.R.U32.HI R8, RZ, 0x7, R8 ;  /* 0x00000007ff087819 */ /* 0x002fca0000011608 */
[----:B------:R-:W-:Y:S01]  /*8960*/  VIADD R8, R8, 0x9 ;  /* 0x0000000908087836 */ /* 0x000fe20000000000 */
        /* <DEDUP_REMOVED lines=36> */
[----:B-1----:R-:W1:Y:S01]  /*8bb0*/  S2R R8, SR_TID.X ;  /* 0x0000000000087919 */ /* 0x002e620000002100 */
[----:B------:R2:W-:Y:S04]  /*8bc0*/  STS.128 [R2+0x8000], R24 ;  /* 0x0080001802007388 */ /* 0x0005e80000000c00 */
[----:B------:R2:W-:Y:S04]  /*8bd0*/  STS.128 [R2+0x8800], R28 ;  /* 0x0088001c02007388 */ /* 0x0005e80000000c00 */
[----:B------:R2:W-:Y:S04]  /*8be0*/  STS.128 [R2+0x9000], R32 ;  /* 0x0090002002007388 */ /* 0x0005e80000000c00 */
[----:B------:R2:W-:Y:S04]  /*8bf0*/  STS.128 [R2+0x9800], R36 ;  /* 0x0098002402007388 */ /* 0x0005e80000000c00 */
[----:B------:R2:W-:Y:S01]  /*8c00*/  STS.128 [R2+0xa000], R40 ;  /* 0x00a0002802007388 */ /* 0x0005e20000000c00 */
[----:B-1----:R-:W-:-:S03]  /*8c10*/  SHF.R.U32.HI R8, RZ, 0x7, R8 ;  /* 0x00000007ff087819 */ /* 0x002fc60000011608 */
[----:B------:R2:W-:Y:S02]  /*8c20*/  STS.128 [R2+0xa800], R44 ;  /* 0x00a8002c02007388 */ /* 0x0005e40000000c00 */
[----:B------:R-:W-:Y:S02]  /*8c30*/  VIADD R8, R8, 0xc ;  /* 0x0000000c08087836 */ /* 0x000fe40000000000 */
        /* <DEDUP_REMOVED lines=8> */
[----:B-1----:R2:W-:Y:S06]  /*8cc0*/  BAR.ARV R8, 0xa0 ;  /* 0x000280080000751d */ /* 0x0025ec0000002000 */
[----:B------:R-:W-:Y:S05]  /*8cd0*/  @!P0 BRA `(.L_x_1077) ;  /* 0x0000000000048947 */ /* 0x000fea0003800000 */
[----:B------:R-:W-:Y:S01]  /*8ce0*/  BPT.TRAP 0x1 ;  /* 0x000000040000795c */ /* 0x000fe20000300000 */
.L_x_1077:
[----:B--2---:R-:W2:Y:S01]  /*8cf0*/  LDL R7, [R1+0x18] ;  /* 0x0000180001077983 */ /* 0x004ea20000100800 */
[----:B------:R-:W-:Y:S01]  /*8d00*/  UIADD3 UR38, UR38, 0x1, URZ ;  /* 0x0000000126267890 */ /* 0x000fe2000fffe03f */
[----:B------:R-:W-:Y:S02]  /*8d10*/  VIADD R0, R0, 0x1 ;  /* 0x0000000100007836 */ /* 0x000fe40000000000 */
[----:B------:R-:W-:-:S03]  /*8d20*/  VIADD R6, R6, 0x30c20 ;  /* 0x00030c2006067836 */ /* 0x000fc60000000000 */
[C---:B------:R-:W-:Y:S02]  /*8d30*/  ISETP.NE.AND P0, PT, R0.reuse, 0x2, PT ;  /* 0x000000020000780c */ /* 0x040fe40003f05270 */
[----:B------:R-:W-:Y:S02]  /*8d40*/  PRMT R6, RZ, 0x654, R6 ;  /* 0x00000654ff067816 */ /* 0x000fe40000000006 */
[----:B------:R-:W-:Y:S02]  /*8d50*/  SEL R0, R0, RZ, P0 ;  /* 0x000000ff00007207 */ /* 0x000fe40000000000 */
[----:B------:R3:W-:Y:S01]  /*8d60*/  SYNCS.ARRIVE.TRANS64.RED.A1T0 RZ, [R6+URZ], RZ ;  /* 0x000000ff06ff79a7 */ /* 0x0007e2000810043f */
[----:B--2---:R-:W-:Y:S02]  /*8d70*/  ISETP.LE.AND P1, PT, R7, UR38, PT ;  /* 0x0000002607007c0c */ /* 0x004fe4000bf23270 */
[----:B------:R-:W-:-:S04]  /*8d80*/  SEL R7, RZ, 0x1, P0 ;  /* 0x00000001ff077807 */ /* 0x000fc80000000000 */
[----:B------:R-:W-:-:S07]  /*8d90*/  LOP3.LUT R4, R4, R7, RZ, 0x3c, !PT ;  /* 0x0000000704047212 */ /* 0x000fce00078e3cff */
[----:B---3--:R-:W-:Y:S05]  /*8da0*/  @!P1 BRA `(.L_x_1078) ;  /* 0xffffffcc00789947 */ /* 0x008fea000383ffff */
.L_x_1067:
[----:B------:R-:W-:-:S06]  /*8db0*/  UISETP.GE.AND UP0, UPT, UR38, UR37, UPT ;  /* 0x000000252600728c */ /* 0x000fcc000bf06270 */
[----:B------:R-:W-:-:S13]  /*8dc0*/  PLOP3.LUT P0, PT, PT, PT, UP0, 0x80, 0x0 ;  /* 0x000000000000781c */ /* 0x000fda0003f0f008 */
[----:B------:R-:W-:Y:S05]  /*8dd0*/  @P0 BRA `(.L_x_1079) ;  /* 0x0000004000bc0947 */ /* 0x000fea0003800000 */
[----:B------:R-:W2:Y:S01]  /*8de0*/  LDL.LU R9, [R1+0x38] ;  /* 0x0000380001097983 */ /* 0x000ea20000300800 */
[----:B------:R-:W1:Y:S03]  /*8df0*/  LDC R20, c[0x0][0x290] ;  /* 0x0000a400ff147b82 */ /* 0x000e660000000800 */
[----:B------:R-:W3:Y:S04]  /*8e00*/  LDL R14, [R1+0x34] ;  /* 0x00003400010e7983 */ /* 0x000ee80000100800 */
[----:B------:R-:W3:Y:S01]  /*8e10*/  LDL.LU R13, [R1+0x3c] ;  /* 0x00003c00010d7983 */ /* 0x000ee20000300800 */
[----:B------:R-:W-:Y:S02]  /*8e20*/  IMAD R233, R233, 0x2000, R222 ;  /* 0x00002000e9e97824 */ /* 0x000fe400078e02de */
[----:B------:R-:W-:Y:S01]  /*8e30*/  IMAD.MOV.U32 R237, RZ, RZ, 0x40000040 ;  /* 0x40000040ffed7424 */ /* 0x000fe200078e00ff */
[----:B------:R-:W4:Y:S01]  /*8e40*/  S2R R5, SR_TID.X ;  /* 0x0000000000057919 */ /* 0x000f220000002100 */
[----:B------:R-:W-:-:S02]  /*8e50*/  IMAD.MOV.U32 R235, RZ, RZ, 0x40000040 ;  /* 0x40000040ffeb7424 */ /* 0x000fc400078e00ff */
[----:B------:R-:W-:Y:S01]  /*8e60*/  IMAD.MOV.U32 R231, RZ, RZ, 0x40000040 ;  /* 0x40000040ffe77424 */ /* 0x000fe200078e00ff */
[----:B------:R-:W5:Y:S01]  /*8e70*/  S2R R12, SR_TID.X ;  /* 0x00000000000c7919 */ /* 0x000f620000002100 */
[----:B------:R-:W1:Y:S01]  /*8e80*/  S2R R229, SR_CTAID.X ;  /* 0x0000000000e57919 */ /* 0x000e620000002500 */
[----:B----4-:R-:W-:Y:S02]  /*8e90*/  VIADD R5, R5, 0xffffff80 ;  /* 0xffffff8005057836 */ /* 0x010fe40000000000 */
[----:B-----5:R-:W-:-:S03]  /*8ea0*/  VIADD R15, R12, 0xffffff80 ;  /* 0xffffff800c0f7836 */ /* 0x020fc60000000000 */
[----:B------:R-:W-:Y:S01]  /*8eb0*/  SHF.R.S32.HI R6, RZ, 0x1f, R5 ;  /* 0x0000001fff067819 */ /* 0x000fe20000011405 */
[----:B------:R-:W-:-:S03]  /*8ec0*/  VIADD R16, R12, 0xffffff80 ;  /* 0xffffff800c107836 */ /* 0x000fc60000000000 */
[----:B------:R-:W-:Y:S02]  /*8ed0*/  LEA.HI R7, R6, R5, RZ, 0x5 ;  /* 0x0000000506077211 */ /* 0x000fe400078f28ff */
[----:B------:R-:W-:Y:S02]  /*8ee0*/  SHF.R.S32.HI R15, RZ, 0x1f, R15 ;  /* 0x0000001fff0f7819 */ /* 0x000fe4000001140f */
[----:B------:R-:W-:Y:S02]  /*8ef0*/  LOP3.LUT R8, R7, 0xffffffe0, RZ, 0xc0, !PT ;  /* 0xffffffe007087812 */ /* 0x000fe400078ec0ff */
[----:B------:R-:W-:-:S03]  /*8f00*/  LEA.HI R15, R15, R16, RZ, 0x7 ;  /* 0x000000100f0f7211 */ /* 0x000fc600078f38ff */
[----:B------:R-:W-:Y:S01]  /*8f10*/  IMAD.IADD R8, R5, 0x1, -R8 ;  /* 0x0000000105087824 */ /* 0x000fe200078e0a08 */
[----:B------:R-:W-:-:S04]  /*8f20*/  SHF.R.S32.HI R15, RZ, 0x7, R15 ;  /* 0x00000007ff0f7819 */ /* 0x000fc8000001140f */
[----:B------:R-:W-:Y:S02]  /*8f30*/  SHF.R.S32.HI R7, RZ, 0x1f, R8 ;  /* 0x0000001fff077819 */ /* 0x000fe40000011408 */
[--C-:B--2---:R-:W-:Y:S02]  /*8f40*/  SHF.R.S32.HI R11, RZ, 0x2, R9.reuse ;  /* 0x00000002ff0b7819 */ /* 0x104fe40000011409 */
[----:B------:R-:W-:Y:S02]  /*8f50*/  SHF.R.S32.HI R10, RZ, 0x1f, R9 ;  /* 0x0000001fff0a7819 */ /* 0x000fe40000011409 */
[CC--:B------:R-:W-:Y:S02]  /*8f60*/  LEA.HI R9, R7.reuse, R8.reuse, RZ, 0x3 ;  /* 0x0000000807097211 */ /* 0x0c0fe400078f18ff */
[----:B------:R-:W-:Y:S02]  /*8f70*/  LEA.HI R10, R10, R11, RZ, 0x3 ;  /* 0x0000000b0a0a7211 */ /* 0x000fe400078f18ff */
[----:B------:R-:W-:-:S02]  /*8f80*/  LEA.HI R7, R7, R8, RZ, 0x2 ;  /* 0x0000000807077211 */ /* 0x000fc400078f10ff */
[----:B------:R-:W-:Y:S02]  /*8f90*/  LOP3.LUT R12, R10, 0xfffffff8, RZ, 0xc0, !PT ;  /* 0xfffffff80a0c7812 */ /* 0x000fe400078ec0ff */
[--C-:B------:R-:W-:Y:S02]  /*8fa0*/  SHF.R.S32.HI R10, RZ, 0x3, R9.reuse ;  /* 0x00000003ff0a7819 */ /* 0x100fe40000011409 */
[----:B------:R-:W-:Y:S01]  /*8fb0*/  SHF.R.S32.HI R9, RZ, 0x1f, R9 ;  /* 0x0000001fff097819 */ /* 0x000fe20000011409 */
[----:B------:R-:W-:Y:S01]  /*8fc0*/  IMAD.IADD R12, R11, 0x1, -R12 ;  /* 0x000000010b0c7824 */ /* 0x000fe200078e0a0c */
[----:B------:R-:W-:Y:S02]  /*8fd0*/  SHF.R.S32.HI R8, RZ, 0x2, R7 ;  /* 0x00000002ff087819 */ /* 0x000fe40000011407 */
[----:B------:R-:W-:Y:S02]  /*8fe0*/  LEA.HI R9, R9, R10, RZ, 0x4 ;  /* 0x0000000a09097211 */ /* 0x000fe400078f20ff */
[----:B------:R-:W-:-:S02]  /*8ff0*/  LEA.HI R7, R7, R8, RZ, 0x1 ;  /* 0x0000000807077211 */ /* 0x000fc400078f08ff */
[----:B---3--:R-:W-:Y:S02]  /*9000*/  LEA.HI R13, R13, R14, RZ, 0x5 ;  /* 0x0000000e0d0d7211 */ /* 0x008fe400078f28ff */
[----:B------:R-:W-:Y:S02]  /*9010*/  LOP3.LUT R9, R9, 0x1ffffff0, RZ, 0xc0, !PT ;  /* 0x1ffffff009097812 */ /* 0x000fe400078ec0ff */
[----:B------:R-:W-:Y:S02]  /*9020*/  LEA.HI R14, R15, R15, RZ, 0x1 ;  /* 0x0000000f0f0e7211 */ /* 0x000fe400078f08ff */
[----:B------:R-:W-:Y:S01]  /*9030*/  LOP3.LUT R7, R7, 0xfffffffe, RZ, 0xc0, !PT ;  /* 0xfffffffe07077812 */ /* 0x000fe200078ec0ff */
[----:B------:R-:W-:Y:S01]  /*9040*/  IMAD.IADD R10, R10, 0x1, -R9 ;  /* 0x000000010a0a7824 */ /* 0x000fe200078e0a09 */
[----:B------:R-:W-:Y:S01]  /*9050*/  SHF.R.S32.HI R13, RZ, 0x5, R13 ;  /* 0x00000005ff0d7819 */ /* 0x000fe2000001140d */
[----:B------:R-:W-:Y:S01]  /*9060*/  VIADD R9, R8, 0x8 ;  /* 0x0000000808097836 */ /* 0x000fe20000000000 */
[----:B------:R-:W-:Y:S01]  /*9070*/  LOP3.LUT R14, R14, 0x3fffffe, RZ, 0xc0, !PT ;  /* 0x03fffffe0e0e7812 */ /* 0x000fe200078ec0ff */
[----:B------:R-:W-:-:S02]  /*9080*/  IMAD.IADD R7, R8, 0x1, -R7 ;  /* 0x0000000108077824 */ /* 0x000fc400078e0a07 */
[----:B------:R-:W-:Y:S01]  /*9090*/  IMAD R12, R13, 0x10, R12 ;  /* 0x000000100d0c7824 */ /* 0x000fe200078e020c */
[----:B------:R-:W-:Y:S01]  /*90a0*/  LEA.HI R13, R6, R5, RZ, 0x2 ;  /* 0x00000005060d7211 */ /* 0x000fe200078f10ff */
[----:B------:R-:W-:Y:S01]  /*90b0*/  IMAD.IADD R11, R15, 0x1, -R14 ;  /* 0x000000010f0b7824 */ /* 0x000fe200078e0a0e */
[----:B------:R-:W-:Y:S01]  /*90c0*/  LEA.HI R6, R9, R9, RZ, 0x1 ;  /* 0x0000000909067211 */ /* 0x000fe200078f08ff */
[----:B------:R-:W-:Y:S01]  /*90d0*/  IMAD R7, R10, 0x8, R7 ;  /* 0x000000080a077824 */ /* 0x000fe200078e0207 */
[----:B------:R-:W-:Y:S01]  /*90e0*/  LOP3.LUT R14, R13, 0xfffffffc, RZ, 0xc0, !PT ;  /* 0xfffffffc0d0e7812 */ /* 0x000fe200078ec0ff */
[----:B------:R-:W-:Y:S02]  /*90f0*/  VIADD R10, R8, 0x10 ;  /* 0x00000010080a7836 */ /* 0x000fe40000000000 */
[----:B------:R-:W-:Y:S01]  /*9100*/  IMAD R18, R11, 0x40, R12 ;  /* 0x000000400b127824 */ /* 0x000fe200078e020c */
[----:B------:R-:W-:Y:S01]  /*9110*/  LOP3.LUT R12, R6, 0xfffffffe, RZ, 0xc0, !PT ;  /* 0xfffffffe060c7812 */ /* 0x000fe200078ec0ff */
[----:B------:R-:W-:Y:S01]  /*9120*/  VIADD R13, R8, 0x18 ;  /* 0x00000018080d7836 */ /* 0x000fe20000000000 */
[----:B------:R2:W-:Y:S01]  /*9130*/  STL [R1+0x30], R7 ;  /* 0x0000300701007387 */ /* 0x0005e20000100800 */
[----:B------:R-:W-:Y:S01]  /*9140*/  LEA.HI R8, R10, R10, RZ, 0x1 ;  /* 0x0000000a0a087211 */ /* 0x000fe200078f08ff */
[----:B------:R-:W-:-:S02]  /*9150*/  IMAD.IADD R5, R5, 0x1, -R14 ;  /* 0x0000000105057824 */ /* 0x000fc400078e0a0e */
[----:B------:R-:W-:Y:S01]  /*9160*/  LEA.HI R14, R13, R13, RZ, 0x1 ;  /* 0x0000000d0d0e7211 */ /* 0x000fe200078f08ff */
[----:B------:R-:W-:Y:S01]  /*9170*/  IMAD.IADD R12, R9, 0x1, -R12 ;  /* 0x00000001090c7824 */ /* 0x000fe200078e0a0c */
[----:B------:R-:W-:Y:S02]  /*9180*/  LOP3.LUT R11, R8, 0xfffffffe, RZ, 0xc0, !PT ;  /* 0xfffffffe080b7812 */ /* 0x000fe400078ec0ff */
[----:B------:R-:W-:Y:S02]  /*9190*/  SHF.R.S32.HI R9, RZ, 0x1, R8 ;  /* 0x00000001ff097819 */ /* 0x000fe40000011408 */
[--C-:B--2---:R-:W-:Y:S01]  /*91a0*/  SHF.R.S32.HI R7, RZ, 0x1, R6.reuse ;  /* 0x00000001ff077819 */ /* 0x104fe20000011406 */
[----:B------:R-:W-:Y:S01]  /*91b0*/  IMAD.IADD R11, R10, 0x1, -R11 ;  /* 0x000000010a0b7824 */ /* 0x000fe200078e0a0b */
[----:B------:R-:W-:Y:S02]  /*91c0*/  SHF.R.S32.HI R6, RZ, 0x1f, R6 ;  /* 0x0000001fff067819 */ /* 0x000fe40000011406 */
[----:B------:R-:W-:-:S02]  /*91d0*/  SHF.R.S32.HI R8, RZ, 0x1f, R8 ;  /* 0x0000001fff087819 */ /* 0x000fc40000011408 */
[----:B------:R-:W-:Y:S02]  /*91e0*/  LEA.HI R6, R6, R7, RZ, 0x4 ;  /* 0x0000000706067211 */ /* 0x000fe400078f20ff */
[--C-:B------:R-:W-:Y:S02]  /*91f0*/  SHF.R.S32.HI R15, RZ, 0x1, R14.reuse ;  /* 0x00000001ff0f7819 */ /* 0x100fe4000001140e */
[----:B------:R-:W-:Y:S02]  /*9200*/  SHF.R.S32.HI R16, RZ, 0x1f, R14 ;  /* 0x0000001fff107819 */ /* 0x000fe4000001140e */
[----:B------:R-:W-:Y:S02]  /*9210*/  LOP3.LUT R6, R6, 0x1ffffff0, RZ, 0xc0, !PT ;  /* 0x1ffffff006067812 */ /* 0x000fe400078ec0ff */
[----:B------:R-:W-:Y:S02]  /*9220*/  LEA.HI R8, R8, R9, RZ, 0x4 ;  /* 0x0000000908087211 */ /* 0x000fe400078f20ff */
[----:B------:R-:W-:Y:S01]  /*9230*/  LEA.HI R16, R16, R15, RZ, 0x4 ;  /* 0x0000000f10107211 */ /* 0x000fe200078f20ff */
[----:B------:R-:W-:Y:S01]  /*9240*/  IMAD.IADD R7, R7, 0x1, -R6 ;  /* 0x0000000107077824 */ /* 0x000fe200078e0a06 */
[----:B------:R-:W-:-:S02]  /*9250*/  LOP3.LUT R8, R8, 0x1ffffff0, RZ, 0xc0, !PT ;  /* 0x1ffffff008087812 */ /* 0x000fc400078ec0ff */
[----:B------:R-:W-:Y:S01]  /*9260*/  LOP3.LUT R14, R14, 0xfffffffe, RZ, 0xc0, !PT ;  /* 0xfffffffe0e0e7812 */ /* 0x000fe200078ec0ff */
[----:B------:R-:W-:Y:S01]  /*9270*/  IMAD R6, R7, 0x8, R12 ;  /* 0x0000000807067824 */ /* 0x000fe200078e020c */
[----:B------:R-:W-:Y:S01]  /*9280*/  LOP3.LUT R16, R16, 0x1ffffff0, RZ, 0xc0, !PT ;  /* 0x1ffffff010107812 */ /* 0x000fe200078ec0ff */
[----:B------:R-:W-:Y:S02]  /*9290*/  IMAD.IADD R8, R9, 0x1, -R8 ;  /* 0x0000000109087824 */ /* 0x000fe400078e0a08 */
[----:B------:R-:W-:Y:S01]  /*92a0*/  IMAD.IADD R14, R13, 0x1, -R14 ;  /* 0x000000010d0e7824 */ /* 0x000fe200078e0a0e */
[----:B------:R2:W-:Y:S01]  /*92b0*/  STL [R1+0x2c], R6 ;  /* 0x00002c0601007387 */ /* 0x0005e20000100800 */
[----:B------:R-:W-:Y:S02]  /*92c0*/  IMAD.IADD R15, R15, 0x1, -R16 ;  /* 0x000000010f0f7824 */ /* 0x000fe400078e0a10 */
[----:B------:R-:W-:Y:S02]  /*92d0*/  IMAD R8, R8, 0x8, R11 ;  /* 0x0000000808087824 */ /* 0x000fe400078e020b */
[----:B-1----:R-:W-:-:S02]  /*92e0*/  IMAD R7, R229, -0x80, R20 ;  /* 0xffffff80e5077824 */ /* 0x002fc400078e0214 */
[----:B------:R-:W-:Y:S01]  /*92f0*/  IMAD.MOV.U32 R13, RZ, RZ, 0x40000040 ;  /* 0x40000040ff0d7424 */ /* 0x000fe200078e00ff */
[----:B------:R1:W-:Y:S01]  /*9300*/  STL [R1+0x28], R8 ;  /* 0x0000280801007387 */ /* 0x0003e20000100800 */
[----:B------:R-:W-:Y:S02]  /*9310*/  IMAD.MOV.U32 R11, RZ, RZ, 0x40000040 ;  /* 0x40000040ff0b7424 */ /* 0x000fe400078e00ff */
[----:B--2---:R-:W-:Y:S02]  /*9320*/  IMAD R6, R15, 0x8, R14 ;  /* 0x000000080f067824 */ /* 0x004fe400078e020e */
[----:B------:R-:W-:Y:S02]  /*9330*/  IMAD.MOV.U32 R9, RZ, RZ, 0x40000040 ;  /* 0x40000040ff097424 */ /* 0x000fe400078e00ff */
[----:B------:R-:W-:Y:S01]  /*9340*/  VIADD R15, R5, 0x8 ;  /* 0x00000008050f7836 */ /* 0x000fe20000000000 */
[----:B------:R2:W-:Y:S01]  /*9350*/  STL [R1+0x24], R6 ;  /* 0x0000240601007387 */ /* 0x0005e20000100800 */
[----:B------:R-:W-:-:S02]  /*9360*/  IMAD R229, R229, -0x80, -R18 ;  /* 0xffffff80e5e57824 */ /* 0x000fc400078e0a12 */
[----:B-1----:R-:W-:Y:S02]  /*9370*/  VIADD R8, R233, 0x20c00 ;  /* 0x00020c00e9087836 */ /* 0x002fe40000000000 */
[----:B------:R-:W-:-:S03]  /*9380*/  VIADD R15, R5, 0x14 ;  /* 0x00000014050f7836 */ /* 0x000fc60000000000 */
[----:B------:R-:W-:Y:S01]  /*9390*/  SHF.R.U32.HI R8, RZ, 0x4, R8 ;  /* 0x00000004ff087819 */ /* 0x000fe20000011608 */
[----:B--2---:R-:W-:Y:S02]  /*93a0*/  IMAD.IADD R6, R7, 0x1, -R18 ;  /* 0x0000000107067824 */ /* 0x004fe400078e0a12 */
[----:B------:R-:W-:Y:S01]  /*93b0*/  VIADD R7, R233, 0x4000 ;  /* 0x00004000e9077836 */ /* 0x000fe20000000000 */
[----:B------:R-:W-:Y:S02]  /*93c0*/  SHF.R.U32.HI R233, RZ, 0x4, R233 ;  /* 0x00000004ffe97819 */ /* 0x000fe400000116e9 */
[----:B------:R-:W-:Y:S02]  /*93d0*/  LOP3.LUT R8, R8, 0x3fff, RZ, 0xc0, !PT ;  /* 0x00003fff08087812 */ /* 0x000fe400078ec0ff */
[----:B------:R-:W-:Y:S02]  /*93e0*/  SHF.R.U32.HI R7, RZ, 0x4, R7 ;  /* 0x00000004ff077819 */ /* 0x000fe40000011607 */
[----:B------:R-:W-:-:S02]  /*93f0*/  LOP3.LUT R233, R233, 0x3fff, RZ, 0xc0, !PT ;  /* 0x00003fffe9e97812 */ /* 0x000fc400078ec0ff */
[----:B------:R-:W-:Y:S02]  /*9400*/  LOP3.LUT R7, R7, 0x3fff, RZ, 0xc0, !PT ;  /* 0x00003fff07077812 */ /* 0x000fe400078ec0ff */
[----:B------:R-:W-:Y:S02]  /*9410*/  LOP3.LUT R14, R233, 0x10000, RZ, 0xfc, !PT ;  /* 0x00010000e90e7812 */ /* 0x000fe400078efcff */
[----:B------:R-:W-:Y:S02]  /*9420*/  LOP3.LUT R233, R7, 0x10000, RZ, 0xfc, !PT ;  /* 0x0001000007e97812 */ /* 0x000fe400078efcff */
[----:B------:R-:W-:Y:S01]  /*9430*/  LOP3.LUT R7, R8, 0x10000, RZ, 0xfc, !PT ;  /* 0x0001000008077812 */ /* 0x000fe200078efcff */
[C---:B------:R-:W-:Y:S01]  /*9440*/  VIADD R12, R14.reuse, 0x2 ;  /* 0x000000020e0c7836 */ /* 0x040fe20000000000 */
[----:B------:R1:W-:Y:S01]  /*9450*/  STL [R1+0x18], R14 ;  /* 0x0000180e01007387 */ /* 0x0003e20000100800 */
[C---:B------:R-:W-:Y:S02]  /*9460*/  VIADD R10, R14.reuse, 0x4 ;  /* 0x000000040e0a7836 */ /* 0x040fe40000000000 */
[----:B------:R-:W-:Y:S01]  /*9470*/  VIADD R8, R14, 0x6 ;  /* 0x000000060e087836 */ /* 0x000fe20000000000 */
[----:B------:R2:W-:Y:S01]  /*9480*/  STL [R1+0x20], R7 ;  /* 0x0000200701007387 */ /* 0x0005e20000100800 */
[----:B------:R-:W-:-:S02]  /*9490*/  VIADD R236, R233, 0x2 ;  /* 0x00000002e9ec7836 */ /* 0x000fc40000000000 */
[C---:B------:R-:W-:Y:S01]  /*94a0*/  VIADD R234, R233.reuse, 0x4 ;  /* 0x00000004e9ea7836 */ /* 0x040fe20000000000 */
[----:B------:R3:W-:Y:S01]  /*94b0*/  STL.64 [R1+0x10], R12 ;  /* 0x0000100c01007387 */ /* 0x0007e20000100a00 */
[----:B------:R-:W-:Y:S02]  /*94c0*/  VIADD R230, R233, 0x6 ;  /* 0x00000006e9e67836 */ /* 0x000fe40000000000 */
[C---:B-1----:R-:W-:Y:S01]  /*94d0*/  VIADD R14, R5.reuse, 0xc ;  /* 0x0000000c050e7836 */ /* 0x042fe20000000000 */
[----:B------:R3:W-:Y:S01]  /*94e0*/  STL.64 [R1+0x8], R10 ;  /* 0x0000080a01007387 */ /* 0x0007e20000100a00 */
[C---:B------:R-:W-:Y:S02]  /*94f0*/  VIADD R14, R5.reuse, 0x18 ;  /* 0x00000018050e7836 */ /* 0x040fe40000000000 */
[C---:B--2---:R-:W-:Y:S01]  /*9500*/  VIADD R7, R5.reuse, 0x4 ;  /* 0x0000000405077836 */ /* 0x044fe20000000000 */
[----:B------:R3:W-:Y:S01]  /*9510*/  STL.64 [R1], R8 ;  /* 0x0000000801007387 */ /* 0x0007e20000100a00 */
[----:B------:R-:W-:-:S02]  /*9520*/  VIADD R7, R5, 0x10 ;  /* 0x0000001005077836 */ /* 0x000fc40000000000 */
[----:B------:R-:W-:-:S07]  /*9530*/  VIADD R7, R5, 0x1c ;  /* 0x0000001c05077836 */ /* 0x000fce0000000000 */
.L_x_1090:
[----:B------:R-:W-:Y:S01]  /*9540*/  IMAD.U32 R7, RZ, RZ, UR36 ;  /* 0x00000024ff077e24 */ /* 0x000fe2000f8e00ff */
[----:B------:R-:W-:Y:S05]  /*9550*/  YIELD ;  /* 0x0000000000007946 */ /* 0x000fea0003800000 */
[----:B------:R-:W-:-:S04]  /*9560*/  LOP3.LUT R7, R7, 0x1, RZ, 0xfc, !PT ;  /* 0x0000000107077812 */ /* 0x000fc800078efcff */
[----:B------:R-:W-:-:S13]  /*9570*/  ISETP.NE.AND P6, PT, R7, 0x3, PT ;  /* 0x000000030700780c */ /* 0x000fda0003fc5270 */
[----:B--2---:R-:W-:Y:S05]  /*9580*/  @!P6 BRA `(.L_x_1080) ;  /* 0x000000000004e947 */ /* 0x004fea0003800000 */
[----:B------:R-:W-:Y:S01]  /*9590*/  BPT.TRAP 0x1 ;  /* 0x000000040000795c */ /* 0x000fe20000300000 */
.L_x_1080:
[----:B------:R-:W-:Y:S01]  /*95a0*/  IMAD R7, R0, 0x8, R222 ;  /* 0x0000000800077824 */ /* 0x000fe200078e02de */
[----:B------:R-:W-:-:S04]  /*95b0*/  SHF.L.U32 R18, R4, 0x1f, RZ ;  /* 0x0000001f04127819 */ /* 0x000fc800000006ff */
[----:B------:R1:W2:Y:S01]  /*95c0*/  SYNCS.PHASECHK.TRANS64.TRYWAIT P0, [R7+URZ+0x30c10], R18 ;  /* 0x030c1012070075a7 */ /* 0x0002a2000800017f */
[----:B------:R-:W-:Y:S05]  /*95d0*/  @!P6 BRA `(.L_x_1081) ;  /* 0x000000000004e947 */ /* 0x000fea0003800000 */
[----:B------:R-:W-:Y:S01]  /*95e0*/  BPT.TRAP 0x1 ;  /* 0x000000040000795c */ /* 0x000fe20000300000 */
.L_x_1081:
[----:B---3--:R-:W-:-:S05]  /*95f0*/  VIADD R8, R222, 0x10000 ;  /* 0x00010000de087836 */ /* 0x008fca0000000000 */
[----:B------:R-:W-:-:S04]  /*9600*/  SHF.R.U32.HI R8, RZ, 0x4, R8 ;  /* 0x00000004ff087819 */ /* 0x000fc80000011608 */
[----:B------:R-:W-:-:S04]  /*9610*/  LOP3.LUT R8, R8, 0x3fff, RZ, 0xc0, !PT ;  /* 0x00003fff08087812 */ /* 0x000fc800078ec0ff */
[----:B------:R-:W-:Y:S01]  /*9620*/  LOP3.LUT R9, R8, 0x10000, RZ, 0xfc, !PT ;  /* 0x0001000008097812 */ /* 0x000fe200078efcff */
[----:B--2---:R-:W-:Y:S06]  /*9630*/  @P0 BRA `(.L_x_1082) ;  /* 0x0000000000080947 */ /* 0x004fec0003800000 */
[----:B------:R-:W2:Y:S02]  /*9640*/  SYNCS.PHASECHK.TRANS64.TRYWAIT P0, [R7+URZ+0x30c10], R18 ;  /* 0x030c1012070075a7 */ /* 0x000ea4000800017f */
[----:B--2---:R-:W-:Y:S05]  /*9650*/  @!P0 BRA `(.L_x_1083) ;  /* 0x0000007c00e48947 */ /* 0x004fea0003800000 */
.L_x_1082:
[----:B------:R-:W3:Y:S04]  /*9660*/  LDL R19, [R1+0x18] ;  /* 0x0000180001137983 */ /* 0x000ee80000100800 */
[----:B------:R-:W4:Y:S04]  /*9670*/  LDL.64 R20, [R1+0x10] ;  /* 0x0000100001147983 */ /* 0x000f280000100a00 */
[----:B------:R-:W5:Y:S01]  /*9680*/  LDL.64 R16, [R1+0x8] ;  /* 0x0000080001107983 */ /* 0x000f620000100a00 */
[----:B------:R-:W-:Y:S01]  /*9690*/  IMAD R9, R0, 0x400, R9 ;  /* 0x0000040000097824 */ /* 0x000fe200078e0209 */
[----:B------:R-:W-:Y:S05]  /*96a0*/  WARPSYNC.ALL ;  /* 0x0000000000007948 */ /* 0x000fea0003800000 */
[----:B------:R-:W-:Y:S01]  /*96b0*/  R2UR UR6, R9 ;  /* 0x00000000090672ca */ /* 0x000fe200000e0000 */
[----:B------:R-:W-:Y:S01]  /*96c0*/  WARPGROUP.ARRIVE ;  /* 0x00000000000079c5 */ /* 0x000fe20000000000 */
[----:B------:R-:W-:Y:S01]  /*96d0*/  UMOV UR5, 0x40000040 ;  /* 0x4000004000057882 */ /* 0x000fe20000000000 */
[----:B------:R-:W-:Y:S01]  /*96e0*/  UMOV UR7, 0x40000040 ;  /* 0x4000004000077882 */ /* 0x000fe20000000000 */
[----:B------:R-:W2:Y:S01]  /*96f0*/  LDL.64 R14, [R1] ;  /* 0x00000000010e7983 */ /* 0x000ea20000100a00 */
[----:B------:R-:W-:-:S03]  /*9700*/  UMOV UR11, 0x40000040 ;  /* 0x40000040000b7882 */ /* 0x000fc60000000000 */
[----:B------:R-:W5:Y:S04]  /*9710*/  LDL R10, [R1+0x30] ;  /* 0x00003000010a7983 */ /* 0x000f680000100800 */
        /* <DEDUP_REMOVED lines=9> */
[----:B------:R-:W-:Y:S01]  /*97b0*/  UMOV UR7, 0x40000040 ;  /* 0x4000004000077882 */ /* 0x000fe20000000000 */
[----:B--2---:R-:W-:-:S05]  /*97c0*/  R2UR UR5, R15 ;  /* 0x000000000f0572ca */ /* 0x004fca00000e0000 */
[----:B------:R-:W-:Y:S01]  /*97d0*/  UMOV UR10, UR4 ;  /* 0x00000004000a7c82 */ /* 0x000fe20008000000 */
[----:B------:R-:W-:Y:S01]  /*97e0*/  UIADD3 UR4, UR6, 0x4, URZ ;  /* 0x0000000406047890 */ /* 0x000fe2000fffe03f */
[C---:B-----5:R-:W-:Y:S01]  /*97f0*/  IMAD R10, R0.reuse, 0x80, R10 ;  /* 0x00000080000a7824 */ /* 0x060fe200078e020a */
[----:B------:R-:W-:Y:S01]  /*9800*/  UIADD3 UR6, UR6, 0x6, URZ ;  /* 0x0000000606067890 */ /* 0x000fe2000fffe03f */
[----:B------:R-:W-:Y:S02]  /*9810*/  IMAD R12, R0, 0x80, R12 ;  /* 0x00000080000c7824 */ /* 0x000fe400078e020c */
[C---:B------:R-:W-:Y:S02]  /*9820*/  IMAD R9, R3.reuse, 0x2, R10 ;  /* 0x0000000203097824 */ /* 0x040fe400078e020a */
[----:B------:R-:W-:Y:S02]  /*9830*/  IMAD R219, R3, 0x2, R12 ;  /* 0x0000000203db7824 */ /* 0x000fe400078e020c */
[----:B------:R-:W-:-:S02]  /*9840*/  IMAD R224, R9, 0x4, R216 ;  /* 0x0000000409e07824 */ /* 0x000fc400078e02d8 */
[C---:B------:R-:W-:Y:S02]  /*9850*/  IMAD R232, R219.reuse, 0x4, R222 ;  /* 0x00000004dbe87824 */ /* 0x040fe400078e02de */
        /* <DEDUP_REMOVED lines=9> */
[C---:B------:R-:W-:Y:S02]  /*98f0*/  IMAD R14, R0.reuse, 0x80, R13 ;  /* 0x00000080000e7824 */ /* 0x040fe400078e020d */
[----:B------:R-:W-:Y:S02]  /*9900*/  IMAD R16, R0, 0x80, R11 ;  /* 0x0000008000107824 */ /* 0x000fe400078e020b */
[----:B------:R-:W-:-:S02]  /*9910*/  IMAD R217, R3, 0x2, R14 ;  /* 0x0000000203d97824 */ /* 0x000fc400078e020e */
[----:B------:R-:W-:Y:S02]  /*9920*/  IMAD R11, R3, 0x2, R16 ;  /* 0x00000002030b7824 */ /* 0x000fe400078e0210 */
[--C-:B------:R-:W-:Y:S02]  /*9930*/  IMAD R16, R9, 0x4, R222.reuse ;  /* 0x0000000409107824 */ /* 0x100fe400078e02de */
[--C-:B------:R-:W-:Y:S02]  /*9940*/  IMAD R220, R217, 0x4, R222.reuse ;  /* 0x00000004d9dc7824 */ /* 0x100fe400078e02de */
[----:B------:R-:W-:Y:S02]  /*9950*/  IMAD R221, R11, 0x4, R222 ;  /* 0x000000040bdd7824 */ /* 0x000fe400078e02de */
[--C-:B------:R-:W-:Y:S02]  /*9960*/  IMAD R217, R217, 0x4, R216.reuse ;  /* 0x00000004d9d97824 */ /* 0x100fe400078e02d8 */
[----:B------:R-:W-:Y:S01]  /*9970*/  IMAD R216, R11, 0x4, R216 ;  /* 0x000000040bd87824 */ /* 0x000fe200078e02d8 */
[----:B------:R-:W-:-:S02]  /*9980*/  WARPGROUP.DEPBAR.LE gsb0, 0x0 ;  /* 0x00008000000079c5 */ /* 0x000fc40000010000 */
        /* <DEDUP_REMOVED lines=12> */
.L_x_1084:
[----:B------:R1:W1:Y:S01]  /*9a50*/  SYNCS.PHASECHK.TRANS64.TRYWAIT P0, [R7+URZ+0x30c30], R18 ;  /* 0x030c3012070075a7 */ /* 0x000262000800017f */
[----:B------:R-:W-:Y:S05]  /*9a60*/  @!P6 BRA `(.L_x_1085) ;  /* 0x000000000004e947 */ /* 0x000fea0003800000 */
[----:B------:R-:W-:Y:S01]  /*9a70*/  BPT.TRAP 0x1 ;  /* 0x000000040000795c */ /* 0x000fe20000300000 */
.L_x_1085:
        /* <DEDUP_REMOVED lines=8> */
.L_x_1086:
[----:B------:R-:W-:Y:S01]  /*9b00*/  R2UR UR4, R233 ;  /* 0x00000000e90472ca */ /* 0x000fe200000e0000 */
[----:B------:R-:W-:Y:S01]  /*9b10*/  WARPGROUP.ARRIVE ;  /* 0x00000000000079c5 */ /* 0x000fe20000000000 */
[----:B------:R-:W-:Y:S01]  /*9b20*/  R2UR UR6, R11 ;  /* 0x000000000b0672ca */ /* 0x000fe200000e0000 */
[----:B------:R-:W-:Y:S01]  /*9b30*/  UMOV UR5, 0x40000040 ;  /* 0x4000004000057882 */ /* 0x000fe20000000000 */
[----:B------:R-:W-:Y:S01]  /*9b40*/  UMOV UR7, 0x40000040 ;  /* 0x4000004000077882 */ /* 0x000fe20000000000 */
[----:B------:R-:W-:Y:S01]  /*9b50*/  R2UR UR12, R236 ;  /* 0x00000000ec0c72ca */ /* 0x000fe200000e0000 */
[----:B------:R-:W-:Y:S01]  /*9b60*/  UMOV UR15, 0x40000040 ;  /* 0x40000040000f7882 */ /* 0x000fe20000000000 */
[----:B------:R-:W-:Y:S01]  /*9b70*/  R2UR UR13, R237 ;  /* 0x00000000ed0d72ca */ /* 0x000fe200000e0000 */
[----:B------:R-:W1:Y:S01]  /*9b80*/  LDC.64 R10, c[0x0][0x748] ;  /* 0x0001d200ff0a7b82 */ /* 0x000e620000000a00 */
[----:B------:R-:W-:Y:S01]  /*9b90*/  VIADD R22, R5, 0x4 ;  /* 0x0000000405167836 */ /* 0x000fe20000000000 */
[C---:B------:R-:W-:Y:S01]  /*9ba0*/  ISETP.GT.AND P2, PT, R229.reuse, RZ, PT ;  /* 0x000000ffe500720c */ /* 0x040fe20003f44270 */
[----:B------:R-:W-:Y:S01]  /*9bb0*/  IMAD R9, R0, 0x400, R9 ;  /* 0x0000040000097824 */ /* 0x000fe200078e0209 */
[----:B------:R-:W-:Y:S01]  /*9bc0*/  ISETP.GT.AND P0, PT, R229, 0x8, PT ;  /* 0x00000008e500780c */ /* 0x000fe20003f04270 */
[----:B------:R-:W-:Y:S01]  /*9bd0*/  VIADD R20, R5, 0x1c ;  /* 0x0000001c05147836 */ /* 0x000fe20000000000 */
[C---:B------:R-:W-:Y:S01]  /*9be0*/  ISETP.GT.AND P1, PT, R6.reuse, RZ, PT ;  /* 0x000000ff0600720c */ /* 0x040fe20003f24270 */
[----:B------:R-:W-:Y:S01]  /*9bf0*/  HGMMA.64x128x16.F32 R24, gdesc[UR4], RZ, !UPT, gsb0 ;  /* 0x01e00000041879f0 */ /* 0x000fe2000c0008ff */
[----:B------:R-:W-:Y:S01]  /*9c00*/  ULDC UR4, c[0x0][0x280] ;  /* 0x0000a00000047ab9 */ /* 0x000fe20000000800 */
[----:B------:R-:W5:Y:S01]  /*9c10*/  LDC R13, c[0x0][0x74c] ;  /* 0x0001d300ff0d7b82 */ /* 0x000f620000000800 */
[----:B------:R-:W-:Y:S01]  /*9c20*/  ULEA UR4, UR38, -UR4, 0x7 ;  /* 0x8000000426047291 */ /* 0x000fe2000f8e383f */
[C---:B------:R-:W-:Y:S01]  /*9c30*/  ISETP.GT.AND P3, PT, R6.reuse, 0x8, PT ;  /* 0x000000080600780c */ /* 0x040fe20003f64270 */
[----:B------:R-:W-:Y:S01]  /*9c40*/  ULDC UR5, c[0x0][0x744] ;  /* 0x0001d10000057ab9 */ /* 0x000fe20000000800 */
[----:B------:R-:W-:Y:S01]  /*9c50*/  R2UR UR8, R9 ;  /* 0x00000000090872ca */ /* 0x000fe200000e0000 */
[----:B--2---:R-:W-:Y:S01]  /*9c60*/  SHFL.IDX PT, R23, R16, R20, 0x1f ;  /* 0x00001f1410177589 */ /* 0x004fe200000e0000 */
[----:B------:R-:W-:Y:S01]  /*9c70*/  VIADD R19, R5, 0x18 ;  /* 0x0000001805137836 */ /* 0x000fe20000000000 */
[----:B------:R-:W-:Y:S01]  /*9c80*/  LEA R12, R3, UR4, 0x1 ;  /* 0x00000004030c7c11 */ /* 0x000fe2000f8e08ff */
[----:B------:R-:W-:Y:S01]  /*9c90*/  UIADD3 UR4, UR6, 0x2, URZ ;  /* 0x0000000206047890 */ /* 0x000fe2000fffe03f */
[----:B------:R-:W-:Y:S03]  /*9ca0*/  SHFL.IDX PT, R9, R16, R5, 0x1f ;  /* 0x00001f0510097589 */ /* 0x000fe600000e0000 */
[----:B------:R-:W-:Y:S01]  /*9cb0*/  IMAD.IADD R12, R6, 0x1, R12 ;  /* 0x00000001060c7824 */ /* 0x000fe200078e020c */
[----:B------:R-:W-:Y:S02]  /*9cc0*/  SHFL.IDX PT, R19, R16, R19, 0x1f ;  /* 0x00001f1310137589 */ /* 0x000fe400000e0000 */
[----:B------:R-:W-:Y:S01]  /*9cd0*/  UMOV UR14, UR4 ;  /* 0x00000004000e7c82 */ /* 0x000fe20008000000 */
[----:B------:R-:W-:Y:S01]  /*9ce0*/  UIADD3 UR4, UR6, 0x4, URZ ;  /* 0x0000000406047890 */ /* 0x000fe2000fffe03f */
[----:B-1----:R-:W-:Y:S01]  /*9cf0*/  IADD3 R225, RZ, -R12, -R11 ;  /* 0x8000000cffe17210 */ /* 0x002fe20007ffe80b */
[C-C-:B------:R-:W-:Y:S01]  /*9d00*/  IMAD.IADD R226, R10.reuse, 0x1, -R12.reuse ;  /* 0x000000010ae27824 */ /* 0x140fe200078e0a0c */
[----:B------:R-:W1:Y:S01]  /*9d10*/  SHFL.IDX PT, R11, R16, R22, 0x1f ;  /* 0x00001f16100b7589 */ /* 0x000e6200000e0000 */
[----:B------:R-:W-:Y:S01]  /*9d20*/  IADD3 R218, R10, 0x8, -R12 ;  /* 0x000000080ada7810 */ /* 0x000fe20007ffe80c */
[----:B------:R-:W-:Y:S01]  /*9d30*/  UIADD3 UR6, UR6, 0x6, URZ ;  /* 0x0000000606067890 */ /* 0x000fe2000fffe03f */
[----:B------:R-:W-:-:S02]  /*9d40*/  SEL R225, R225, 0x80, P1 ;  /* 0x00000080e1e17807 */ /* 0x000fc40000800000 */
[----:B-----5:R-:W-:Y:S02]  /*9d50*/  IADD3 R13, -R13, 0x8, RZ ;  /* 0x000000080d0d7810 */ /* 0x020fe40007ffe1ff */
[----:B------:R-:W-:Y:S02]  /*9d60*/  SEL R226, R226, 0x80, !P2 ;  /* 0x00000080e2e27807 */ /* 0x000fe40005000000 */
[----:B------:R-:W-:Y:S01]  /*9d70*/  SEL R218, R218, 0x80, !P0 ;  /* 0x00000080dada7807 */ /* 0x000fe20004000000 */
[----:B------:R-:W-:Y:S01]  /*9d80*/  IMAD.IADD R223, R13, 0x1, -R12 ;  /* 0x000000010ddf7824 */ /* 0x000fe200078e0a0c */
[C---:B------:R-:W-:Y:S01]  /*9d90*/  ISETP.GE.AND P2, PT, R226.reuse, 0x1, PT ;  /* 0x00000001e200780c */ /* 0x040fe20003f46270 */
[----:B------:R-:W-:Y:S01]  /*9da0*/  VIADD R13, R5, 0x10 ;  /* 0x00000010050d7836 */ /* 0x000fe20000000000 */
[----:B------:R-:W-:Y:S02]  /*9db0*/  ISETP.GE.AND P1, PT, R226, RZ, PT ;  /* 0x000000ffe200720c */ /* 0x000fe40003f26270 */
[----:B------:R-:W-:-:S02]  /*9dc0*/  SEL R223, R223, 0x80, P3 ;  /* 0x00000080dfdf7807 */ /* 0x000fc40001800000 */
[----:B------:R-:W-:Y:S01]  /*9dd0*/  ISETP.GE.AND P0, PT, R218, 0x1, PT ;  /* 0x00000001da00780c */ /* 0x000fe20003f06270 */
[----:B------:R-:W-:Y:S01]  /*9de0*/  SHFL.IDX PT, R17, R16, R13, 0x1f ;  /* 0x00001f0d10117589 */ /* 0x000fe200000e0000 */
[C---:B------:R-:W-:Y:S02]  /*9df0*/  ISETP.GT.OR P2, PT, R225.reuse, 0x1, !P2 ;  /* 0x00000001e100780c */ /* 0x040fe40005744670 */
[----:B------:R-:W-:Y:S02]  /*9e00*/  ISETP.GT.OR P1, PT, R225, RZ, !P1 ;  /* 0x000000ffe100720c */ /* 0x000fe40004f24670 */
[----:B------:R-:W-:Y:S02]  /*9e10*/  ISETP.GT.OR P0, PT, R223, 0x1, !P0 ;  /* 0x00000001df00780c */ /* 0x000fe40004704670 */
[----:B------:R-:W-:Y:S01]  /*9e20*/  FSEL R227, R89, -INF , !P2 ;  /* 0xff80000059e37808 */ /* 0x000fe20005000000 */
[----:B------:R-:W-:Y:S01]  /*9e30*/  VIADD R89, R5, 0x8 ;  /* 0x0000000805597836 */ /* 0x000fe20000000000 */
[----:B------:R-:W-:-:S02]  /*9e40*/  FSEL R88, R88, -INF , !P1 ;  /* 0xff80000058587808 */ /* 0x000fc40004800000 */
[----:B------:R-:W-:Y:S01]  /*9e50*/  FSEL R91, R91, -INF , !P0 ;  /* 0xff8000005b5b7808 */ /* 0x000fe20004000000 */
[--C-:B-1----:R-:W-:Y:S01]  /*9e60*/  FFMA.FTZ R227, R227, UR5, -R11.reuse ;  /* 0x00000005e3e37c23 */ /* 0x102fe2000801080b */
[----:B------:R-:W-:Y:S01]  /*9e70*/  ISETP.GE.AND P1, PT, R226, 0x8, PT ;  /* 0x00000008e200780c */ /* 0x000fe20003f26270 */
[----:B------:R-:W1:Y:S01]  /*9e80*/  SHFL.IDX PT, R12, R16, R89, 0x1f ;  /* 0x00001f59100c7589 */ /* 0x000e6200000e0000 */
[C---:B------:R-:W-:Y:S01]  /*9e90*/  ISETP.GE.AND P0, PT, R218.reuse, 0x9, PT ;  /* 0x00000009da00780c */ /* 0x040fe20003f06270 */
[----:B------:R-:W-:Y:S01]  /*9ea0*/  FFMA.FTZ R11, R91, UR5, -R11 ;  /* 0x000000055b0b7c23 */ /* 0x000fe2000801080b */
[----:B------:R-:W-:Y:S01]  /*9eb0*/  ISETP.GT.OR P1, PT, R225, 0x8, !P1 ;  /* 0x00000008e100780c */ /* 0x000fe20004f24670 */
[----:B------:R-:W-:Y:S01]  /*9ec0*/  VIADD R91, R5, 0xc ;  /* 0x0000000c055b7836 */ /* 0x000fe20000000000 */
[----:B------:R-:W-:Y:S01]  /*9ed0*/  ISETP.GE.AND P3, PT, R218, RZ, PT ;  /* 0x000000ffda00720c */ /* 0x000fe20003f66270 */
[----:B------:R-:W-:Y:S01]  /*9ee0*/  FFMA.FTZ R88, R88, UR5, -R9 ;  /* 0x0000000558587c23 */ /* 0x000fe20008010809 */
[C---:B------:R-:W-:Y:S01]  /*9ef0*/  ISETP.GT.OR P0, PT, R223.reuse, 0x9, !P0 ;  /* 0x00000009df00780c */ /* 0x040fe20004704670 */
[----:B------:R-:W-:Y:S01]  /*9f00*/  MUFU.EX2 R11, R11 ;  /* 0x0000000b000b7308 */ /* 0x000fe20000000800 */
[----:B------:R-:W-:Y:S01]  /*9f10*/  FSEL R92, R92, -INF , !P1 ;  /* 0xff8000005c5c7808 */ /* 0x000fe20004800000 */
[----:B------:R-:W2:Y:S01]  /*9f20*/  SHFL.IDX PT, R10, R16, R91, 0x1f ;  /* 0x00001f5b100a7589 */ /* 0x000ea200000e0000 */
[----:B------:R-:W-:-:S02]  /*9f30*/  ISETP.GT.OR P3, PT, R223, RZ, !P3 ;  /* 0x000000ffdf00720c */ /* 0x000fc40005f64670 */
[----:B------:R-:W-:Y:S02]  /*9f40*/  ISETP.GE.AND P1, PT, R218, 0x10, PT ;  /* 0x00000010da00780c */ /* 0x000fe40003f26270 */
[----:B------:R-:W-:Y:S01]  /*9f50*/  FSEL R95, R95, -INF , !P0 ;  /* 0xff8000005f5f7808 */ /* 0x000fe20004000000 */
[----:B------:R5:W-:Y:S01]  /*9f60*/  MUFU.EX2 R228, R88 ;  /* 0x0000005800e47308 */ /* 0x000be20000000800 */
[----:B------:R-:W-:Y:S02]  /*9f70*/  FSEL R90, R90, -INF , !P3 ;  /* 0xff8000005a5a7808 */ /* 0x000fe40005800000 */
[----:B------:R-:W-:Y:S02]  /*9f80*/  ISETP.GE.AND P0, PT, R226, 0x10, PT ;  /* 0x00000010e200780c */ /* 0x000fe40003f06270 */
[----:B------:R-:W-:Y:S01]  /*9f90*/  ISETP.GT.OR P1, PT, R223, 0x10, !P1 ;  /* 0x00000010df00780c */ /* 0x000fe20004f24670 */
[----:B------:R-:W-:Y:S01]  /*9fa0*/  FFMA.FTZ R9, R90, UR5, -R9 ;  /* 0x000000055a097c23 */ /* 0x000fe20008010809 */
[----:B------:R-:W-:Y:S01]  /*9fb0*/  ISETP.GE.AND P3, PT, R218, 0x8, PT ;  /* 0x00000008da00780c */ /* 0x000fe20003f66270 */
[----:B---3--:R-:W-:Y:S01]  /*9fc0*/  SHFL.IDX PT, R90, R232, R22, 0x1f ;  /* 0x00001f16e85a7589 */ /* 0x008fe200000e0000 */
[----:B------:R-:W-:Y:S01]  /*9fd0*/  ISETP.GT.OR P0, PT, R225, 0x10, !P0 ;  /* 0x00000010e100780c */ /* 0x000fe20004704670 */
[----:B-1----:R-:W-:Y:S01]  /*9fe0*/  FFMA.FTZ R92, R92, UR5, -R12 ;  /* 0x000000055c5c7c23 */ /* 0x002fe2000801080c */
[----:B------:R-:W-:Y:S01]  /*9ff0*/  FSEL R98, R98, -INF , !P1 ;  /* 0xff80000062627808 */ /* 0x000fe20004800000 */
[----:B-----5:R-:W-:Y:S01]  /*a000*/  SHFL.IDX PT, R88, R232, R5, 0x1f ;  /* 0x00001f05e8587589 */ /* 0x020fe200000e0000 */
[----:B------:R-:W-:Y:S01]  /*a010*/  ISETP.GE.AND P2, PT, R226, 0x9, PT ;  /* 0x00000009e200780c */ /* 0x000fe20003f46270 */
[----:B------:R-:W1:Y:S01]  /*a020*/  MUFU.EX2 R9, R9 ;  /* 0x0000000900097308 */ /* 0x000e620000000800 */
[----:B------:R-:W-:-:S02]  /*a030*/  ISETP.GT.OR P3, PT, R223, 0x8, !P3 ;  /* 0x00000008df00780c */ /* 0x000fc40005f64670 */
[----:B------:R-:W-:Y:S01]  /*a040*/  ISETP.GE.AND P1, PT, R218, 0x11, PT ;  /* 0x00000011da00780c */ /* 0x000fe20003f26270 */
[----:B--2---:R-:W-:Y:S01]  /*a050*/  FFMA.FTZ R14, R95, UR5, -R10 ;  /* 0x000000055f0e7c23 */ /* 0x004fe2000801080a */
[----:B------:R-:W-:Y:S01]  /*a060*/  FSEL R15, R96, -INF , !P0 ;  /* 0xff800000600f7808 */ /* 0x000fe20004000000 */
[----:B------:R-:W-:Y:S01]  /*a070*/  VIADD R95, R5, 0x14 ;  /* 0x00000014055f7836 */ /* 0x000fe20000000000 */
[----:B------:R-:W-:Y:S01]  /*a080*/  ISETP.GT.OR P2, PT, R225, 0x9, !P2 ;  /* 0x00000009e100780c */ /* 0x000fe20005744670 */
[----:B------:R-:W-:Y:S01]  /*a090*/  MUFU.EX2 R227, R227 ;  /* 0x000000e300e37308 */ /* 0x000fe20000000800 */
[----:B------:R-:W-:Y:S01]  /*a0a0*/  FSEL R94, R94, -INF , !P3 ;  /* 0xff8000005e5e7808 */ /* 0x000fe20005800000 */
[--C-:B------:R-:W-:Y:S01]  /*a0b0*/  FFMA.FTZ R15, R15, UR5, -R17.reuse ;  /* 0x000000050f0f7c23 */ /* 0x100fe20008010811 */
[----:B------:R-:W-:Y:S01]  /*a0c0*/  ISETP.GE.AND P0, PT, R226, 0x11, PT ;  /* 0x00000011e200780c */ /* 0x000fe20003f06270 */
[----:B------:R-:W2:Y:S01]  /*a0d0*/  SHFL.IDX PT, R18, R16, R95, 0x1f ;  /* 0x00001f5f10127589 */ /* 0x000ea200000e0000 */
[----:B------:R-:W-:Y:S01]  /*a0e0*/  ISETP.GT.OR P1, PT, R223, 0x11, !P1 ;  /* 0x00000011df00780c */ /* 0x000fe20004f24670 */
[----:B------:R-:W-:Y:S01]  /*a0f0*/  FFMA.FTZ R12, R94, UR5, -R12 ;  /* 0x000000055e0c7c23 */ /* 0x000fe2000801080c */
[----:B------:R-:W-:Y:S01]  /*a100*/  ISETP.GE.AND P3, PT, R218, 0x18, PT ;  /* 0x00000018da00780c */ /* 0x000fe20003f66270 */
[----:B------:R-:W-:Y:S01]  /*a110*/  SHFL.IDX PT, R94, R232, R91, 0x1f ;  /* 0x00001f5be85e7589 */ /* 0x000fe200000e0000 */
[----:B------:R-:W-:Y:S01]  /*a120*/  FSEL R93, R93, -INF , !P2 ;  /* 0xff8000005d5d7808 */ /* 0x000fe20005000000 */
[----:B------:R-:W-:Y:S01]  /*a130*/  FFMA.FTZ R17, R98, UR5, -R17 ;  /* 0x0000000562117c23 */ /* 0x000fe20008010811 */
[----:B------:R-:W-:Y:S01]  /*a140*/  ISETP.GT.OR P0, PT, R225, 0x11, !P0 ;  /* 0x00000011e100780c */ /* 0x000fe20004704670 */
[----:B------:R-:W-:Y:S01]  /*a150*/  SHFL.IDX PT, R98, R232, R95, 0x1f ;  /* 0x00001f5fe8627589 */ /* 0x000fe200000e0000 */
[----:B------:R-:W-:Y:S01]  /*a160*/  FSEL R99, R99, -INF , !P1 ;  /* 0xff80000063637808 */ /* 0x000fe20004800000 */
[----:B------:R-:W-:Y:S01]  /*a170*/  FFMA.FTZ R13, R93, UR5, -R10 ;  /* 0x000000055d0d7c23 */ /* 0x000fe2000801080a */
[----:B------:R-:W-:Y:S01]  /*a180*/  ISETP.GE.AND P2, PT, R226, 0x18, PT ;  /* 0x00000018e200780c */ /* 0x000fe20003f46270 */
[----:B------:R3:W-:Y:S01]  /*a190*/  MUFU.EX2 R10, R92 ;  /* 0x0000005c000a7308 */ /* 0x0007e20000000800 */
[----:B------:R-:W-:Y:S01]  /*a1a0*/  ISETP.GT.OR P1, PT, R223, 0x18, !P3 ;  /* 0x00000018df00780c */ /* 0x000fe20005f24670 */
[----:B------:R-:W-:Y:S01]  /*a1b0*/  VIADD R93, R5, 0x10 ;  /* 0x00000010055d7836 */ /* 0x000fe20000000000 */
[----:B------:R-:W-:-:S02]  /*a1c0*/  FSEL R97, R97, -INF , !P0 ;  /* 0xff80000061617808 */ /* 0x000fc40004000000 */
[----:B------:R-:W-:Y:S02]  /*a1d0*/  ISETP.GT.OR P0, PT, R225, 0x18, !P2 ;  /* 0x00000018e100780c */ /* 0x000fe40005704670 */
[----:B------:R-:W-:Y:S01]  /*a1e0*/  FSEL R102, R102, -INF , !P1 ;  /* 0xff80000066667808 */ /* 0x000fe20004800000 */
[----:B------:R-:W-:Y:S01]  /*a1f0*/  SHFL.IDX PT, R96, R232, R93, 0x1f ;  /* 0x00001f5de8607589 */ /* 0x000fe200000e0000 */
[----:B------:R-:W-:Y:S01]  /*a200*/  ISETP.GE.AND P1, PT, R226, 0x20, PT ;  /* 0x00000020e200780c */ /* 0x000fe20003f26270 */
[----:B------:R-:W5:Y:S01]  /*a210*/  MUFU.EX2 R12, R12 ;  /* 0x0000000c000c7308 */ /* 0x000f620000000800 */
[----:B------:R-:W-:Y:S01]  /*a220*/  FSEL R20, R100, -INF , !P0 ;  /* 0xff80000064147808 */ /* 0x000fe20004000000 */
[----:B---3--:R3:W1:Y:S01]  /*a230*/  SHFL.IDX PT, R92, R232, R89, 0x1f ;  /* 0x00001f59e85c7589 */ /* 0x00866200000e0000 */
[----:B------:R-:W-:Y:S01]  /*a240*/  ISETP.GE.AND P0, PT, R226, 0x19, PT ;  /* 0x00000019e200780c */ /* 0x000fe20003f06270 */
[--C-:B--2---:R-:W-:Y:S01]  /*a250*/  FFMA.FTZ R16, R97, UR5, -R18.reuse ;  /* 0x0000000561107c23 */ /* 0x104fe20008010812 */
[----:B------:R-:W-:Y:S01]  /*a260*/  ISETP.GT.OR P1, PT, R225, 0x20, !P1 ;  /* 0x00000020e100780c */ /* 0x000fe20004f24670 */
[----:B------:R-:W-:Y:S01]  /*a270*/  VIADD R97, R5, 0x18 ;  /* 0x0000001805617836 */ /* 0x000fe20000000000 */
[----:B------:R-:W-:Y:S01]  /*a280*/  ISETP.GT.OR P0, PT, R225, 0x19, !P0 ;  /* 0x00000019e100780c */ /* 0x000fe20004704670 */
[----:B------:R-:W-:Y:S01]  /*a290*/  FFMA.FTZ R18, R99, UR5, -R18 ;  /* 0x0000000563127c23 */ /* 0x000fe20008010812 */
[----:B------:R-:W-:Y:S01]  /*a2a0*/  FSEL R22, R104, -INF , !P1 ;  /* 0xff80000068167808 */ /* 0x000fe20004800000 */
[--C-:B------:R-:W-:Y:S01]  /*a2b0*/  FFMA.FTZ R20, R20, UR5, -R19.reuse ;  /* 0x0000000514147c23 */ /* 0x100fe20008010813 */
[C---:B------:R-:W-:Y:S01]  /*a2c0*/  ISETP.GE.AND P3, PT, R218.reuse, 0x20, PT ;  /* 0x00000020da00780c */ /* 0x040fe20003f66270 */
[----:B------:R2:W5:Y:S01]  /*a2d0*/  SHFL.IDX PT, R100, R232, R97, 0x1f ;  /* 0x00001f61e8647589 */ /* 0x00056200000e0000 */
[----:B------:R-:W-:Y:S01]  /*a2e0*/  ISETP.GE.AND P1, PT, R218, 0x21, PT ;  /* 0x00000021da00780c */ /* 0x000fe20003f26270 */
[----:B------:R-:W-:Y:S01]  /*a2f0*/  FFMA.FTZ R19, R102, UR5, -R19 ;  /* 0x0000000566137c23 */ /* 0x000fe20008010813 */
[----:B------:R-:W-:Y:S01]  /*a300*/  FSEL R21, R101, -INF , !P0 ;  /* 0xff80000065157808 */ /* 0x000fe20004000000 */
[----:B------:R-:W-:Y:S01]  /*a310*/  VIADD R102, R5, 0x1c ;  /* 0x0000001c05667836 */ /* 0x000fe20000000000 */
[----:B------:R-:W-:-:S02]  /*a320*/  WARPGROUP.DEPBAR.LE gsb0, 0x0 ;  /* 0x00008000000079c5 */ /* 0x000fc40000010000 */
[----:B------:R-:W-:Y:S01]  /*a330*/  WARPGROUP.ARRIVE ;  /* 0x00000000000079c5 */ /* 0x000fe20000000000 */
[C---:B------:R-:W-:Y:S01]  /*a340*/  ISETP.GT.OR P0, PT, R223.reuse, 0x20, !P3 ;  /* 0x00000020df00780c */ /* 0x040fe20005f04670 */
[----:B------:R-:W-:Y:S01]  /*a350*/  SHFL.IDX PT, R232, R232, R102, 0x1f ;  /* 0x00001f66e8e87589 */ /* 0x000fe200000e0000 */
[----:B------:R-:W-:Y:S01]  /*a360*/  ISETP.GT.OR P1, PT, R223, 0x21, !P1 ;  /* 0x00000021df00780c */ /* 0x000fe20004f24670 */
[----:B------:R-:W-:Y:S01]  /*a370*/  FFMA.FTZ R21, R21, UR5, -R23 ;  /* 0x0000000515157c23 */ /* 0x000fe20008010817 */
[----:B------:R-:W-:Y:S01]  /*a380*/  ISETP.GE.AND P2, PT, R218, 0x19, PT ;  /* 0x00000019da00780c */ /* 0x000fe20003f46270 */
[----:B------:R-:W-:Y:S01]  /*a390*/  HGMMA.64x128x16.F32 R24, gdesc[UR12], R24, gsb0 ;  /* 0x01e000000c1879f0 */ /* 0x000fe20008000818 */
[----:B------:R-:W-:Y:S01]  /*a3a0*/  R2UR UR12, R234 ;  /* 0x00000000ea0c72ca */ /* 0x000fe200000e0000 */
[----:B------:R-:W-:Y:S01]  /*a3b0*/  UMOV UR14, UR4 ;  /* 0x00000004000e7c82 */ /* 0x000fe20008000000 */
[----:B------:R-:W-:Y:S01]  /*a3c0*/  R2UR UR13, R235 ;  /* 0x00000000eb0d72ca */ /* 0x000fe200000e0000 */
[----:B------:R-:W-:Y:S01]  /*a3d0*/  UMOV UR15, 0x40000040 ;  /* 0x40000040000f7882 */ /* 0x000fe20000000000 */
[----:B------:R-:W-:Y:S01]  /*a3e0*/  ISETP.GE.AND P3, PT, R218, 0x28, PT ;  /* 0x00000028da00780c */ /* 0x000fe20003f66270 */
[----:B------:R-:W-:Y:S01]  /*a3f0*/  FFMA.FTZ R22, R22, UR5, -R88 ;  /* 0x0000000516167c23 */ /* 0x000fe20008010858 */
[----:B------:R-:W-:Y:S01]  /*a400*/  FSEL R106, R106, -INF , !P0 ;  /* 0xff8000006a6a7808 */ /* 0x000fe20004000000 */
[----:B------:R-:W-:Y:S01]  /*a410*/  MUFU.EX2 R14, R14 ;  /* 0x0000000e000e7308 */ /* 0x000fe20000000800 */
[----:B------:R-:W-:-:S02]  /*a420*/  FSEL R107, R107, -INF , !P1 ;  /* 0xff8000006b6b7808 */ /* 0x000fc40004800000 */
[C---:B------:R-:W-:Y:S01]  /*a430*/  ISETP.GT.OR P2, PT, R223.reuse, 0x19, !P2 ;  /* 0x00000019df00780c */ /* 0x040fe20005744670 */
[----:B------:R-:W-:Y:S01]  /*a440*/  FFMA.FTZ R88, R106, UR5, -R88 ;  /* 0x000000056a587c23 */ /* 0x000fe20008010858 */
[----:B------:R-:W-:Y:S02]  /*a450*/  ISETP.GE.AND P0, PT, R226, 0x21, PT ;  /* 0x00000021e200780c */ /* 0x000fe40003f06270 */
[----:B------:R-:W-:Y:S01]  /*a460*/  ISETP.GT.OR P1, PT, R223, 0x28, !P3 ;  /* 0x00000028df00780c */ /* 0x000fe20005f24670 */
[----:B------:R-:W-:Y:S01]  /*a470*/  MUFU.EX2 R15, R15 ;  /* 0x0000000f000f7308 */ /* 0x000fe20000000800 */
[----:B------:R-:W-:Y:S02]  /*a480*/  FSEL R103, R103, -INF , !P2 ;  /* 0xff80000067677808 */ /* 0x000fe40005000000 */
[----:B------:R-:W-:Y:S02]  /*a490*/  ISETP.GT.OR P0, PT, R225, 0x21, !P0 ;  /* 0x00000021e100780c */ /* 0x000fe40004704670 */
[----:B------:R-:W-:Y:S01]  /*a4a0*/  FSEL R110, R110, -INF , !P1 ;  /* 0xff8000006e6e7808 */ /* 0x000fe20004800000 */
[----:B------:R-:W-:Y:S01]  /*a4b0*/  FFMA.FTZ R23, R103, UR5, -R23 ;  /* 0x0000000567177c23 */ /* 0x000fe20008010817 */
[----:B------:R-:W-:Y:S01]  /*a4c0*/  ISETP.GE.AND P2, PT, R226, 0x28, PT ;  /* 0x00000028e200780c */ /* 0x000fe20003f46270 */
[----:B----4-:R-:W-:Y:S01]  /*a4d0*/  SHFL.IDX PT, R103, R220, R5, 0x1f ;  /* 0x00001f05dc677589 */ /* 0x010fe200000e0000 */
[----:B------:R-:W-:Y:S01]  /*a4e0*/  ISETP.GE.AND P1, PT, R218, 0x29, PT ;  /* 0x00000029da00780c */ /* 0x000fe20003f26270 */
[----:B------:R-:W-:Y:S01]  /*a4f0*/  MUFU.EX2 R16, R16 ;  /* 0x0000001000107308 */ /* 0x000fe20000000800 */
[----:B---3--:R-:W-:-:S02]  /*a500*/  FSEL R89, R105, -INF , !P0 ;  /* 0xff80000069597808 */ /* 0x008fc40004000000 */
[----:B------:R-:W-:Y:S02]  /*a510*/  ISETP.GT.OR P0, PT, R225, 0x28, !P2 ;  /* 0x00000028e100780c */ /* 0x000fe40005704670 */
[----:B------:R-:W-:Y:S01]  /*a520*/  ISETP.GT.OR P1, PT, R223, 0x29, !P1 ;  /* 0x00000029df00780c */ /* 0x000fe20004f24670 */
[--C-:B------:R-:W-:Y:S01]  /*a530*/  FFMA.FTZ R89, R89, UR5, -R90.reuse ;  /* 0x0000000559597c23 */ /* 0x100fe2000801085a */
[----:B------:R-:W-:Y:S01]  /*a540*/  FSEL R91, R108, -INF , !P0 ;  /* 0xff8000006c5b7808 */ /* 0x000fe20004000000 */
[----:B------:R-:W-:Y:S01]  /*a550*/  FFMA.FTZ R90, R107, UR5, -R90 ;  /* 0x000000056b5a7c23 */ /* 0x000fe2000801085a */
[----:B------:R-:W-:Y:S01]  /*a560*/  FSEL R111, R111, -INF , !P1 ;  /* 0xff8000006f6f7808 */ /* 0x000fe20004800000 */
[----:B------:R-:W3:Y:S01]  /*a570*/  MUFU.EX2 R19, R19 ;  /* 0x0000001300137308 */ /* 0x000ee20000000800 */
[----:B------:R-:W-:Y:S01]  /*a580*/  ISETP.GE.AND P0, PT, R226, 0x29, PT ;  /* 0x00000029e200780c */ /* 0x000fe20003f06270 */
[--C-:B-1----:R-:W-:Y:S01]  /*a590*/  FFMA.FTZ R91, R91, UR5, -R92.reuse ;  /* 0x000000055b5b7c23 */ /* 0x102fe2000801085c */
[----:B------:R-:W-:Y:S01]  /*a5a0*/  ISETP.GE.AND P1, PT, R218, 0x30, PT ;  /* 0x00000030da00780c */ /* 0x000fe20003f26270 */
[----:B------:R-:W-:Y:S01]  /*a5b0*/  FFMA.FTZ R92, R110, UR5, -R92 ;  /* 0x000000056e5c7c23 */ /* 0x000fe2000801085c */
[----:B------:R-:W-:Y:S01]  /*a5c0*/  ISETP.GT.OR P0, PT, R225, 0x29, !P0 ;  /* 0x00000029e100780c */ /* 0x000fe20004704670 */
[----:B------:R-:W-:Y:S01]  /*a5d0*/  VIADD R110, R5, 0xc ;  /* 0x0000000c056e7836 */ /* 0x000fe20000000000 */
[----:B------:R-:W-:Y:S01]  /*a5e0*/  ISETP.GT.OR P1, PT, R223, 0x30, !P1 ;  /* 0x00000030df00780c */ /* 0x000fe20004f24670 */
[----:B------:R-:W-:Y:S01]  /*a5f0*/  MUFU.EX2 R23, R23 ;  /* 0x0000001700177308 */ /* 0x000fe20000000800 */
[----:B------:R-:W-:-:S02]  /*a600*/  FSEL R93, R109, -INF , !P0 ;  /* 0xff8000006d5d7808 */ /* 0x000fc40004000000 */
[----:B------:R-:W-:Y:S01]  /*a610*/  FSEL R114, R114, -INF , !P1 ;  /* 0xff80000072727808 */ /* 0x000fe20004800000 */
[----:B------:R-:W-:Y:S01]  /*a620*/  SHFL.IDX PT, R110, R220, R110, 0x1f ;  /* 0x00001f6edc6e7589 */ /* 0x000fe200000e0000 */
[C---:B------:R-:W-:Y:S01]  /*a630*/  ISETP.GE.AND P0, PT, R226.reuse, 0x30, PT ;  /* 0x00000030e200780c */ /* 0x040fe20003f06270 */
[--C-:B------:R-:W-:Y:S01]  /*a640*/  FFMA.FTZ R93, R93, UR5, -R94.reuse ;  /* 0x000000055d5d7c23 */ /* 0x100fe2000801085e */
[----:B------:R-:W-:Y:S01]  /*a650*/  ISETP.GE.AND P1, PT, R226, 0x31, PT ;  /* 0x00000031e200780c */ /* 0x000fe20003f26270 */
[----:B------:R-:W-:Y:S01]  /*a660*/  FFMA.FTZ R94, R111, UR5, -R94 ;  /* 0x000000056f5e7c23 */ /* 0x000fe2000801085e */
[----:B------:R-:W-:Y:S01]  /*a670*/  ISETP.GT.OR P0, PT, R225, 0x30, !P0 ;  /* 0x00000030e100780c */ /* 0x000fe20004704670 */
[----:B------:R-:W-:Y:S01]  /*a680*/  VIADD R111, R5, 0x8 ;  /* 0x00000008056f7836 */ /* 0x000fe20000000000 */
[----:B------:R-:W-:Y:S01]  /*a690*/  ISETP.GT.OR P1, PT, R225, 0x31, !P1 ;  /* 0x00000031e100780c */ /* 0x000fe20004f24670 */
[----:B------:R-:W-:Y:S01]  /*a6a0*/  MUFU.EX2 R13, R13 ;  /* 0x0000000d000d7308 */ /* 0x000fe20000000800 */
[----:B------:R-:W-:Y:S01]  /*a6b0*/  FSEL R95, R112, -INF , !P0 ;  /* 0xff800000705f7808 */ /* 0x000fe20004000000 */
[----:B------:R-:W-:Y:S01]  /*a6c0*/  VIADD R112, R5, 0x10 ;  /* 0x0000001005707836 */ /* 0x000fe20000000000 */
[----:B------:R-:W-:Y:S01]  /*a6d0*/  ISETP.GE.AND P2, PT, R226, 0x38, PT ;  /* 0x00000038e200780c */ /* 0x000fe20003f46270 */
[----:B------:R-:W1:Y:S01]  /*a6e0*/  SHFL.IDX PT, R109, R220, R111, 0x1f ;  /* 0x00001f6fdc6d7589 */ /* 0x000e6200000e0000 */
[----:B--2---:R-:W-:Y:S01]  /*a6f0*/  FSEL R97, R113, -INF , !P1 ;  /* 0xff80000071617808 */ /* 0x004fe20004800000 */
[--C-:B------:R-:W-:Y:S01]  /*a700*/  FFMA.FTZ R95, R95, UR5, -R96.reuse ;  /* 0x000000055f5f7c23 */ /* 0x100fe20008010860 */
[----:B------:R-:W-:Y:S01]  /*a710*/  ISETP.GE.AND P3, PT, R218, 0x31, PT ;  /* 0x00000031da00780c */ /* 0x000fe20003f66270 */
[----:B------:R-:W-:Y:S01]  /*a720*/  FFMA.FTZ R96, R114, UR5, -R96 ;  /* 0x0000000572607c23 */ /* 0x000fe20008010860 */
[----:B------:R-:W-:Y:S01]  /*a730*/  ISETP.GE.AND P0, PT, R218, 0x38, PT ;  /* 0x00000038da00780c */ /* 0x000fe20003f06270 */
[----:B------:R-:W-:Y:S01]  /*a740*/  FFMA.FTZ R97, R97, UR5, -R98 ;  /* 0x0000000561617c23 */ /* 0x000fe20008010862 */
[----:B------:R-:W-:Y:S01]  /*a750*/  ISETP.GE.AND P1, PT, R226, 0x41, PT ;  /* 0x00000041e200780c */ /* 0x000fe20003f26270 */
[----:B------:R-:W-:Y:S01]  /*a760*/  SHFL.IDX PT, R112, R220, R112, 0x1f ;  /* 0x00001f70dc707589 */ /* 0x000fe200000e0000 */
[----:B------:R-:W-:Y:S01]  /*a770*/  ISETP.GT.OR P2, PT, R225, 0x38, !P2 ;  /* 0x00000038e100780c */ /* 0x000fe20005744670 */
[----:B------:R-:W-:Y:S01]  /*a780*/  MUFU.EX2 R17, R17 ;  /* 0x0000001100117308 */ /* 0x000fe20000000800 */
[----:B------:R-:W-:-:S02]  /*a790*/  ISETP.GT.OR P3, PT, R223, 0x31, !P3 ;  /* 0x00000031df00780c */ /* 0x000fc40005f64670 */
[----:B------:R-:W-:Y:S02]  /*a7a0*/  ISETP.GT.OR P0, PT, R223, 0x38, !P0 ;  /* 0x00000038df00780c */ /* 0x000fe40004704670 */
[----:B------:R-:W-:Y:S02]  /*a7b0*/  ISETP.GT.OR P1, PT, R225, 0x41, !P1 ;  /* 0x00000041e100780c */ /* 0x000fe40004f24670 */
[----:B------:R-:W-:Y:S01]  /*a7c0*/  FSEL R99, R116, -INF , !P2 ;  /* 0xff80000074637808 */ /* 0x000fe20005000000 */
[----:B------:R-:W-:Y:S01]  /*a7d0*/  MUFU.EX2 R18, R18 ;  /* 0x0000001200127308 */ /* 0x000fe20000000800 */
[----:B------:R-:W-:Y:S02]  /*a7e0*/  FSEL R115, R115, -INF , !P3 ;  /* 0xff80000073737808 */ /* 0x000fe40005800000 */
[----:B------:R-:W-:Y:S01]  /*a7f0*/  FSEL R118, R118, -INF , !P0 ;  /* 0xff80000076767808 */ /* 0x000fe20004000000 */
[----:B-----5:R-:W-:Y:S01]  /*a800*/  FFMA.FTZ R99, R99, UR5, -R100 ;  /* 0x0000000563637c23 */ /* 0x020fe20008010864 */
[----:B------:R-:W-:Y:S01]  /*a810*/  FSEL R121, R121, -INF , !P1 ;  /* 0xff80000079797808 */ /* 0x000fe20004800000 */
[----:B------:R-:W-:Y:S01]  /*a820*/  FFMA.FTZ R98, R115, UR5, -R98 ;  /* 0x0000000573627c23 */ /* 0x000fe20008010862 */
[----:B------:R-:W-:Y:S01]  /*a830*/  ISETP.GE.AND P2, PT, R226, 0x48, PT ;  /* 0x00000048e200780c */ /* 0x000fe20003f46270 */
[----:B------:R-:W-:Y:S01]  /*a840*/  FFMA.FTZ R100, R118, UR5, -R100 ;  /* 0x0000000576647c23 */ /* 0x000fe20008010864 */
[C---:B------:R-:W-:Y:S01]  /*a850*/  ISETP.GE.AND P3, PT, R226.reuse, 0x49, PT ;  /* 0x00000049e200780c */ /* 0x040fe20003f66270 */
[----:B------:R-:W-:Y:S01]  /*a860*/  VIADD R118, R5, 0x4 ;  /* 0x0000000405767836 */ /* 0x000fe20000000000 */
[----:B------:R-:W-:Y:S01]  /*a870*/  ISETP.GE.AND P1, PT, R226, 0x59, PT ;  /* 0x00000059e200780c */ /* 0x000fe20003f26270 */
[----:B------:R-:W-:Y:S01]  /*a880*/  MUFU.EX2 R20, R20 ;  /* 0x0000001400147308 */ /* 0x000fe20000000800 */
[----:B------:R-:W-:-:S02]  /*a890*/  ISETP.GT.OR P2, PT, R225, 0x48, !P2 ;  /* 0x00000048e100780c */ /* 0x000fc40005744670 */
[C---:B------:R-:W-:Y:S01]  /*a8a0*/  ISETP.GT.OR P3, PT, R225.reuse, 0x49, !P3 ;  /* 0x00000049e100780c */ /* 0x040fe20005f64670 */
[----:B------:R-:W2:Y:S01]  /*a8b0*/  SHFL.IDX PT, R102, R220, R118, 0x1f ;  /* 0x00001f76dc667589 */ /* 0x000ea200000e0000 */
[----:B------:R-:W-:Y:S02]  /*a8c0*/  ISETP.GT.OR P1, PT, R225, 0x59, !P1 ;  /* 0x00000059e100780c */ /* 0x000fe40004f24670 */
[----:B------:R-:W-:Y:S01]  /*a8d0*/  FSEL R124, R124, -INF , !P2 ;  /* 0xff8000007c7c7808 */ /* 0x000fe20005000000 */
[----:B------:R-:W-:Y:S01]  /*a8e0*/  MUFU.EX2 R21, R21 ;  /* 0x0000001500157308 */ /* 0x000fe20000000800 */
[----:B------:R-:W-:Y:S02]  /*a8f0*/  FSEL R108, R125, -INF , !P3 ;  /* 0xff8000007d6c7808 */ /* 0x000fe40005800000 */
[----:B------:R-:W-:Y:S01]  /*a900*/  FSEL R133, R133, -INF , !P1 ;  /* 0xff80000085857808 */ /* 0x000fe20004800000 */
[----:B-1----:R-:W-:Y:S01]  /*a910*/  FFMA.FTZ R107, R124, UR5, -R109 ;  /* 0x000000057c6b7c23 */ /* 0x002fe2000801086d */
[----:B------:R-:W-:Y:S01]  /*a920*/  ISETP.GE.AND P5, PT, R226, 0x39, PT ;  /* 0x00000039e200780c */ /* 0x000fe20003fa6270 */
[----:B------:R-:W-:Y:S01]  /*a930*/  FFMA.FTZ R108, R108, UR5, -R110 ;  /* 0x000000056c6c7c23 */ /* 0x000fe2000801086e */
[C---:B------:R-:W-:Y:S01]  /*a940*/  ISETP.GE.AND P4, PT, R226.reuse, 0x40, PT ;  /* 0x00000040e200780c */ /* 0x040fe20003f86270 */
[----:B------:R-:W-:Y:S01]  /*a950*/  MUFU.EX2 R22, R22 ;  /* 0x0000001600167308 */ /* 0x000fe20000000800 */
[----:B------:R-:W-:-:S02]  /*a960*/  ISETP.GE.AND P0, PT, R226, 0x50, PT ;  /* 0x00000050e200780c */ /* 0x000fc40003f06270 */
[C---:B------:R-:W-:Y:S02]  /*a970*/  ISETP.GE.AND P2, PT, R226.reuse, 0x60, PT ;  /* 0x00000060e200780c */ /* 0x040fe40003f46270 */
[----:B------:R-:W-:Y:S02]  /*a980*/  ISETP.GE.AND P3, PT, R226, 0x61, PT ;  /* 0x00000061e200780c */ /* 0x000fe40003f66270 */
[----:B------:R-:W-:Y:S01]  /*a990*/  ISETP.GE.AND P1, PT, R218, 0x39, PT ;  /* 0x00000039da00780c */ /* 0x000fe20003f26270 */
[----:B------:R-:W1:Y:S01]  /*a9a0*/  MUFU.EX2 R107, R107 ;  /* 0x0000006b006b7308 */ /* 0x000e620000000800 */
[C---:B------:R-:W-:Y:S02]  /*a9b0*/  ISETP.GT.OR P5, PT, R225.reuse, 0x39, !P5 ;  /* 0x00000039e100780c */ /* 0x040fe40006fa4670 */
[----:B------:R-:W-:Y:S01]  /*a9c0*/  ISETP.GT.OR P4, PT, R225, 0x40, !P4 ;  /* 0x00000040e100780c */ /* 0x000fe20006784670 */
[----:B--2---:R-:W-:Y:S01]  /*a9d0*/  FFMA.FTZ R105, R121, UR5, -R102 ;  /* 0x0000000579697c23 */ /* 0x004fe20008010866 */
[----:B------:R-:W-:-:S02]  /*a9e0*/  ISETP.GT.OR P0, PT, R225, 0x50, !P0 ;  /* 0x00000050e100780c */ /* 0x000fc40004704670 */
[C---:B------:R-:W-:Y:S01]  /*a9f0*/  ISETP.GT.OR P2, PT, R225.reuse, 0x60, !P2 ;  /* 0x00000060e100780c */ /* 0x040fe20005744670 */
[----:B------:R-:W-:Y:S01]  /*aa00*/  MUFU.EX2 R108, R108 ;  /* 0x0000006c006c7308 */ /* 0x000fe20000000800 */
[----:B------:R-:W-:Y:S02]  /*aa10*/  ISETP.GT.OR P3, PT, R225, 0x61, !P3 ;  /* 0x00000061e100780c */ /* 0x000fe40005f64670 */
[----:B------:R-:W-:Y:S02]  /*aa20*/  ISETP.GT.OR P1, PT, R223, 0x39, !P1 ;  /* 0x00000039df00780c */ /* 0x000fe40004f24670 */
[----:B------:R-:W-:Y:S02]  /*aa30*/  FSEL R117, R117, -INF , !P5 ;  /* 0xff80000075757808 */ /* 0x000fe40006800000 */
[----:B------:R-:W-:Y:S01]  /*aa40*/  FSEL R120, R120, -INF , !P4 ;  /* 0xff80000078787808 */ /* 0x000fe20006000000 */
[----:B------:R-:W-:Y:S01]  /*aa50*/  MUFU.EX2 R105, R105 ;  /* 0x0000006900697308 */ /* 0x000fe20000000800 */
[----:B------:R-:W-:Y:S01]  /*aa60*/  FSEL R128, R128, -INF , !P0 ;  /* 0xff80000080807808 */ /* 0x000fe20004000000 */
[----:B------:R-:W-:Y:S01]  /*aa70*/  FFMA.FTZ R101, R117, UR5, -R232 ;  /* 0x0000000575657c23 */ /* 0x000fe200080108e8 */
[----:B------:R-:W-:Y:S01]  /*aa80*/  FSEL R136, R136, -INF , !P2 ;  /* 0xff80000088887808 */ /* 0x000fe20005000000 */
[----:B------:R-:W-:-:S02]  /*aa90*/  WARPGROUP.DEPBAR.LE gsb0, 0x0 ;  /* 0x00008000000079c5 */ /* 0x000fc40000010000 */
[----:B------:R-:W-:Y:S01]  /*aaa0*/  WARPGROUP.ARRIVE ;  /* 0x00000000000079c5 */ /* 0x000fe20000000000 */
[----:B------:R-:W-:Y:S01]  /*aab0*/  FSEL R137, R137, -INF , !P3 ;  /* 0xff80000089897808 */ /* 0x000fe20005800000 */
[----:B------:R-:W-:Y:S01]  /*aac0*/  FFMA.FTZ R120, R120, UR5, -R103 ;  /* 0x0000000578787c23 */ /* 0x000fe20008010867 */
[----:B------:R-:W-:Y:S01]  /*aad0*/  FSEL R119, R119, -INF , !P1 ;  /* 0xff80000077777808 */ /* 0x000fe20004800000 */
[----:B------:R-:W-:Y:S01]  /*aae0*/  MUFU.EX2 R88, R88 ;  /* 0x0000005800587308 */ /* 0x000fe20000000800 */
[----:B------:R-:W-:Y:S01]  /*aaf0*/  ISETP.GE.AND P5, PT, R226, 0x51, PT ;  /* 0x00000051e200780c */ /* 0x000fe20003fa6270 */
[----:B------:R-:W-:Y:S01]  /*ab00*/  HGMMA.64x128x16.F32 R24, gdesc[UR12], R24, gsb0 ;  /* 0x01e000000c1879f0 */ /* 0x000fe20008000818 */
[----:B------:R-:W-:Y:S01]  /*ab10*/  R2UR UR12, R230 ;  /* 0x00000000e60c72ca */ /* 0x000fe200000e0000 */
[----:B------:R-:W-:Y:S01]  /*ab20*/  UMOV UR14, UR6 ;  /* 0x00000006000e7c82 */ /* 0x000fe20008000000 */
[----:B------:R-:W-:Y:S01]  /*ab30*/  R2UR UR13, R231 ;  /* 0x00000000e70d72ca */ /* 0x000fe200000e0000 */
[----:B------:R-:W-:Y:S01]  /*ab40*/  UMOV UR15, 0x40000040 ;  /* 0x40000040000f7882 */ /* 0x000fe20000000000 */
[C---:B------:R-:W-:Y:S01]  /*ab50*/  ISETP.GE.AND P4, PT, R226.reuse, 0x58, PT ;  /* 0x00000058e200780c */ /* 0x040fe20003f86270 */
[----:B------:R-:W-:Y:S01]  /*ab60*/  FFMA.FTZ R119, R119, UR5, -R232 ;  /* 0x0000000577777c23 */ /* 0x000fe200080108e8 */
[----:B------:R-:W-:Y:S01]  /*ab70*/  ISETP.GE.AND P0, PT, R226, 0x68, PT ;  /* 0x00000068e200780c */ /* 0x000fe20003f06270 */
[----:B------:R-:W-:Y:S01]  /*ab80*/  VIADD R232, R5, 0x14 ;  /* 0x0000001405e87836 */ /* 0x000fe20000000000 */
[C---:B------:R-:W-:Y:S01]  /*ab90*/  ISETP.GE.AND P2, PT, R218.reuse, 0x40, PT ;  /* 0x00000040da00780c */ /* 0x040fe20003f46270 */
[----:B------:R-:W-:Y:S01]  /*aba0*/  MUFU.EX2 R89, R89 ;  /* 0x0000005900597308 */ /* 0x000fe20000000800 */
[----:B------:R-:W-:-:S02]  /*abb0*/  ISETP.GE.AND P3, PT, R218, 0x41, PT ;  /* 0x00000041da00780c */ /* 0x000fc40003f66270 */
[----:B------:R-:W-:Y:S02]  /*abc0*/  ISETP.GE.AND P1, PT, R218, 0x48, PT ;  /* 0x00000048da00780c */ /* 0x000fe40003f26270 */
[C---:B------:R-:W-:Y:S02]  /*abd0*/  ISETP.GT.OR P5, PT, R225.reuse, 0x51, !P5 ;  /* 0x00000051e100780c */ /* 0x040fe40006fa4670 */
[----:B------:R-:W-:Y:S01]  /*abe0*/  ISETP.GT.OR P4, PT, R225, 0x58, !P4 ;  /* 0x00000058e100780c */ /* 0x000fe20006784670 */
[----:B------:R-:W-:Y:S01]  /*abf0*/  MUFU.EX2 R90, R90 ;  /* 0x0000005a005a7308 */ /* 0x000fe20000000800 */
[C---:B------:R-:W-:Y:S02]  /*ac00*/  ISETP.GT.OR P2, PT, R223.reuse, 0x40, !P2 ;  /* 0x00000040df00780c */ /* 0x040fe40005744670 */
[C---:B------:R-:W-:Y:S02]  /*ac10*/  ISETP.GT.OR P3, PT, R223.reuse, 0x41, !P3 ;  /* 0x00000041df00780c */ /* 0x040fe40005f64670 */
[----:B------:R-:W-:-:S02]  /*ac20*/  ISETP.GT.OR P1, PT, R223, 0x48, !P1 ;  /* 0x00000048df00780c */ /* 0x000fc40004f24670 */
[----:B------:R-:W-:Y:S01]  /*ac30*/  ISETP.GT.OR P0, PT, R225, 0x68, !P0 ;  /* 0x00000068e100780c */ /* 0x000fe20004704670 */
[----:B------:R-:W-:Y:S01]  /*ac40*/  MUFU.EX2 R91, R91 ;  /* 0x0000005b005b7308 */ /* 0x000fe20000000800 */
[----:B------:R-:W-:Y:S02]  /*ac50*/  FSEL R129, R129, -INF , !P5 ;  /* 0xff80000081817808 */ /* 0x000fe40006800000 */
[----:B------:R-:W-:Y:S02]  /*ac60*/  FSEL R132, R132, -INF , !P4 ;  /* 0xff80000084847808 */ /* 0x000fe40006000000 */
[----:B------:R-:W-:Y:S02]  /*ac70*/  FSEL R104, R122, -INF , !P2 ;  /* 0xff8000007a687808 */ /* 0x000fe40005000000 */
[----:B------:R-:W-:Y:S01]  /*ac80*/  FSEL R106, R123, -INF , !P3 ;  /* 0xff8000007b6a7808 */ /* 0x000fe20005800000 */
[----:B------:R-:W-:Y:S01]  /*ac90*/  MUFU.EX2 R92, R92 ;  /* 0x0000005c005c7308 */ /* 0x000fe20000000800 */
[----:B------:R-:W-:Y:S01]  /*aca0*/  FSEL R126, R126, -INF , !P1 ;  /* 0xff8000007e7e7808 */ /* 0x000fe20004800000 */
[----:B------:R-:W-:Y:S01]  /*acb0*/  FFMA.FTZ R104, R104, UR5, -R103 ;  /* 0x0000000568687c23 */ /* 0x000fe20008010867 */
[----:B------:R-:W-:Y:S01]  /*acc0*/  FSEL R113, R140, -INF , !P0 ;  /* 0xff8000008c717808 */ /* 0x000fe20004000000 */
[----:B------:R-:W-:Y:S01]  /*acd0*/  FFMA.FTZ R106, R106, UR5, -R102 ;  /* 0x000000056a6a7c23 */ /* 0x000fe20008010866 */
[----:B------:R-:W-:Y:S01]  /*ace0*/  ISETP.GE.AND P5, PT, R226, 0x69, PT ;  /* 0x00000069e200780c */ /* 0x000fe20003fa6270 */
[----:B------:R-:W-:Y:S01]  /*acf0*/  FFMA.FTZ R109, R126, UR5, -R109 ;  /* 0x000000057e6d7c23 */ /* 0x000fe2000801086d */
[C---:B------:R-:W-:Y:S01]  /*ad00*/  ISETP.GE.AND P4, PT, R226.reuse, 0x70, PT ;  /* 0x00000070e200780c */ /* 0x040fe20003f86270 */
[----:B------:R2:W-:Y:S01]  /*ad10*/  MUFU.EX2 R103, R119 ;  /* 0x0000007700677308 */ /* 0x0005e20000000800 */
[----:B------:R-:W-:-:S02]  /*ad20*/  ISETP.GE.AND P2, PT, R226, 0x71, PT ;  /* 0x00000071e200780c */ /* 0x000fc40003f46270 */
[C---:B------:R-:W-:Y:S02]  /*ad30*/  ISETP.GE.AND P3, PT, R226.reuse, 0x78, PT ;  /* 0x00000078e200780c */ /* 0x040fe40003f66270 */
[----:B------:R-:W-:Y:S01]  /*ad40*/  ISETP.GE.AND P1, PT, R226, 0x79, PT ;  /* 0x00000079e200780c */ /* 0x000fe20003f26270 */
[----:B------:R-:W-:Y:S01]  /*ad50*/  VIADD R226, R5, 0x1c ;  /* 0x0000001c05e27836 */ /* 0x000fe20000000000 */
[----:B------:R-:W-:Y:S01]  /*ad60*/  ISETP.GE.AND P0, PT, R218, 0x49, PT ;  /* 0x00000049da00780c */ /* 0x000fe20003f06270 */
[----:B------:R4:W-:Y:S01]  /*ad70*/  MUFU.EX2 R102, R120 ;  /* 0x0000007800667308 */ /* 0x0009e20000000800 */
[C---:B------:R-:W-:Y:S02]  /*ad80*/  ISETP.GT.OR P5, PT, R225.reuse, 0x69, !P5 ;  /* 0x00000069e100780c */ /* 0x040fe40006fa4670 */
[C---:B------:R-:W-:Y:S02]  /*ad90*/  ISETP.GT.OR P4, PT, R225.reuse, 0x70, !P4 ;  /* 0x00000070e100780c */ /* 0x040fe40006784670 */
[----:B------:R-:W-:-:S02]  /*ada0*/  ISETP.GT.OR P2, PT, R225, 0x71, !P2 ;  /* 0x00000071e100780c */ /* 0x000fc40005744670 */
[C---:B------:R-:W-:Y:S01]  /*adb0*/  ISETP.GT.OR P3, PT, R225.reuse, 0x78, !P3 ;  /* 0x00000078e100780c */ /* 0x040fe20005f64670 */
[----:B------:R-:W-:Y:S01]  /*adc0*/  MUFU.EX2 R109, R109 ;  /* 0x0000006d006d7308 */ /* 0x000fe20000000800 */
[----:B------:R-:W-:Y:S01]  /*add0*/  ISETP.GT.OR P1, PT, R225, 0x79, !P1 ;  /* 0x00000079e100780c */ /* 0x000fe20004f24670 */
[----:B------:R-:W-:Y:S01]  /*ade0*/  VIADD R225, R5, 0x18 ;  /* 0x0000001805e17836 */ /* 0x000fe20000000000 */
[----:B------:R-:W-:Y:S02]  /*adf0*/  ISETP.GT.OR P0, PT, R223, 0x49, !P0 ;  /* 0x00000049df00780c */ /* 0x000fe40004704670 */
[----:B------:R-:W-:Y:S02]  /*ae00*/  FSEL R115, R141, -INF , !P5 ;  /* 0xff8000008d737808 */ /* 0x000fe40006800000 */
[----:B------:R-:W-:Y:S01]  /*ae10*/  FSEL R125, R144, -INF , !P4 ;  /* 0xff800000907d7808 */ /* 0x000fe20006000000 */
[----:B------:R-:W-:Y:S01]  /*ae20*/  MUFU.EX2 R104, R104 ;  /* 0x0000006800687308 */ /* 0x000fe20000000800 */
[----:B------:R-:W-:-:S02]  /*ae30*/  FSEL R123, R145, -INF , !P2 ;  /* 0xff800000917b7808 */ /* 0x000fc40005000000 */
[----:B------:R-:W-:Y:S02]  /*ae40*/  FSEL R121, R148, -INF , !P3 ;  /* 0xff80000094797808 */ /* 0x000fe40005800000 */
[----:B--2---:R-:W-:Y:S02]  /*ae50*/  FSEL R119, R149, -INF , !P1 ;  /* 0xff80000095777808 */ /* 0x004fe40004800000 */
[----:B------:R-:W-:Y:S01]  /*ae60*/  FSEL R127, R127, -INF , !P0 ;  /* 0xff8000007f7f7808 */ /* 0x000fe20004000000 */
[----:B------:R-:W-:Y:S01]  /*ae70*/  MUFU.EX2 R106, R106 ;  /* 0x0000006a006a7308 */ /* 0x000fe20000000800 */
[C---:B------:R-:W-:Y:S02]  /*ae80*/  ISETP.GE.AND P5, PT, R218.reuse, 0x50, PT ;  /* 0x00000050da00780c */ /* 0x040fe40003fa6270 */
[C---:B------:R-:W-:Y:S01]  /*ae90*/  ISETP.GE.AND P4, PT, R218.reuse, 0x51, PT ;  /* 0x00000051da00780c */ /* 0x040fe20003f86270 */
[----:B------:R-:W-:Y:S01]  /*aea0*/  FFMA.FTZ R110, R127, UR5, -R110 ;  /* 0x000000057f6e7c23 */ /* 0x000fe2000801086e */
[C---:B------:R-:W-:Y:S01]  /*aeb0*/  ISETP.GE.AND P2, PT, R218.reuse, 0x58, PT ;  /* 0x00000058da00780c */ /* 0x040fe20003f46270 */
[----:B------:R2:W-:Y:S01]  /*aec0*/  SHFL.IDX PT, R127, R221, R111, 0x1f ;  /* 0x00001f6fdd7f7589 */ /* 0x0005e200000e0000 */
[C---:B------:R-:W-:Y:S01]  /*aed0*/  ISETP.GE.AND P3, PT, R218.reuse, 0x59, PT ;  /* 0x00000059da00780c */ /* 0x040fe20003f66270 */
[----:B------:R-:W-:Y:S01]  /*aee0*/  MUFU.EX2 R93, R93 ;  /* 0x0000005d005d7308 */ /* 0x000fe20000000800 */
[----:B------:R-:W-:-:S02]  /*aef0*/  ISETP.GE.AND P1, PT, R218, 0x60, PT ;  /* 0x00000060da00780c */ /* 0x000fc40003f26270 */
[----:B------:R-:W-:Y:S02]  /*af00*/  ISETP.GE.AND P0, PT, R218, 0x61, PT ;  /* 0x00000061da00780c */ /* 0x000fe40003f06270 */
[C---:B------:R-:W-:Y:S02]  /*af10*/  ISETP.GT.OR P5, PT, R223.reuse, 0x50, !P5 ;  /* 0x00000050df00780c */ /* 0x040fe40006fa4670 */
[C---:B------:R-:W-:Y:S01]  /*af20*/  ISETP.GT.OR P4, PT, R223.reuse, 0x51, !P4 ;  /* 0x00000051df00780c */ /* 0x040fe20006784670 */
[----:B--2---:R-:W-:Y:S01]  /*af30*/  FFMA.FTZ R111, R128, UR5, -R112 ;  /* 0x00000005806f7c23 */ /* 0x004fe20008010870 */
[C---:B------:R-:W-:Y:S01]  /*af40*/  ISETP.GT.OR P2, PT, R223.reuse, 0x58, !P2 ;  /* 0x00000058df00780c */ /* 0x040fe20005744670 */
[----:B------:R-:W-:Y:S01]  /*af50*/  MUFU.EX2 R110, R110 ;  /* 0x0000006e006e7308 */ /* 0x000fe20000000800 */
[C---:B------:R-:W-:Y:S02]  /*af60*/  ISETP.GT.OR P3, PT, R223.reuse, 0x59, !P3 ;  /* 0x00000059df00780c */ /* 0x040fe40005f64670 */
[----:B------:R-:W-:-:S02]  /*af70*/  ISETP.GT.OR P1, PT, R223, 0x60, !P1 ;  /* 0x00000060df00780c */ /* 0x000fc40004f24670 */
[----:B------:R-:W-:Y:S02]  /*af80*/  ISETP.GT.OR P0, PT, R223, 0x61, !P0 ;  /* 0x00000061df00780c */ /* 0x000fe40004704670 */
[----:B------:R-:W-:Y:S01]  /*af90*/  FSEL R114, R130, -INF , !P5 ;  /* 0xff80000082727808 */ /* 0x000fe20006800000 */
[----:B------:R-:W-:Y:S01]  /*afa0*/  MUFU.EX2 R111, R111 ;  /* 0x0000006f006f7308 */ /* 0x000fe20000000800 */
[----:B------:R-:W-:Y:S01]  /*afb0*/  FSEL R117, R131, -INF , !P4 ;  /* 0xff80000083757808 */ /* 0x000fe20006000000 */
[----:B------:R-:W2:Y:S01]  /*afc0*/  SHFL.IDX PT, R130, R221, R118, 0x1f ;  /* 0x00001f76dd827589 */ /* 0x000ea200000e0000 */
[----:B------:R-:W-:Y:S01]  /*afd0*/  FSEL R116, R134, -INF , !P2 ;  /* 0xff80000086747808 */ /* 0x000fe20005000000 */
[----:B------:R-:W-:Y:S01]  /*afe0*/  FFMA.FTZ R112, R114, UR5, -R112 ;  /* 0x0000000572707c23 */ /* 0x000fe20008010870 */
[----:B------:R-:W-:Y:S01]  /*aff0*/  FSEL R135, R135, -INF , !P3 ;  /* 0xff80000087877808 */ /* 0x000fe20005800000 */
[----:B------:R-:W5:Y:S01]  /*b000*/  SHFL.IDX PT, R134, R220, R232, 0x1f ;  /* 0x00001fe8dc867589 */ /* 0x000f6200000e0000 */
[----:B------:R-:W-:Y:S01]  /*b010*/  FSEL R145, R138, -INF , !P1 ;  /* 0xff8000008a917808 */ /* 0x000fe20004800000 */
[----:B------:R-:W-:Y:S01]  /*b020*/  MUFU.EX2 R94, R94 ;  /* 0x0000005e005e7308 */ /* 0x000fe20000000800 */
[----:B------:R-:W-:Y:S01]  /*b030*/  FSEL R140, R139, -INF , !P0 ;  /* 0xff8000008b8c7808 */ /* 0x000fe20004000000 */
[----:B------:R-:W3:Y:S01]  /*b040*/  SHFL.IDX PT, R138, R220, R225, 0x1f ;  /* 0x00001fe1dc8a7589 */ /* 0x000ee200000e0000 */
[----:B------:R-:W-:-:S02]  /*b050*/  ISETP.GE.AND P5, PT, R218, 0x68, PT ;  /* 0x00000068da00780c */ /* 0x000fc40003fa6270 */
[C---:B------:R-:W-:Y:S01]  /*b060*/  ISETP.GE.AND P4, PT, R218.reuse, 0x69, PT ;  /* 0x00000069da00780c */ /* 0x040fe20003f86270 */
[----:B------:R-:W1:Y:S01]  /*b070*/  SHFL.IDX PT, R131, R221, R5, 0x1f ;  /* 0x00001f05dd837589 */ /* 0x000e6200000e0000 */
[C---:B------:R-:W-:Y:S01]  /*b080*/  ISETP.GE.AND P2, PT, R218.reuse, 0x70, PT ;  /* 0x00000070da00780c */ /* 0x040fe20003f46270 */
[----:B------:R-:W-:Y:S01]  /*b090*/  MUFU.EX2 R112, R112 ;  /* 0x0000007000707308 */ /* 0x000fe20000000800 */
[C---:B------:R-:W-:Y:S01]  /*b0a0*/  ISETP.GE.AND P3, PT, R218.reuse, 0x71, PT ;  /* 0x00000071da00780c */ /* 0x040fe20003f66270 */
[----:B------:R-:W4:Y:S01]  /*b0b0*/  SHFL.IDX PT, R220, R220, R226, 0x1f ;  /* 0x00001fe2dcdc7589 */ /* 0x000f2200000e0000 */
[C---:B------:R-:W-:Y:S02]  /*b0c0*/  ISETP.GE.AND P1, PT, R218.reuse, 0x78, PT ;  /* 0x00000078da00780c */ /* 0x040fe40003f26270 */
[----:B------:R-:W-:Y:S01]  /*b0d0*/  ISETP.GE.AND P0, PT, R218, 0x79, PT ;  /* 0x00000079da00780c */ /* 0x000fe20003f06270 */
[----:B------:R-:W-:Y:S01]  /*b0e0*/  VIADD R218, R5, 0x10 ;  /* 0x0000001005da7836 */ /* 0x000fe20000000000 */
[C---:B------:R-:W-:Y:S01]  /*b0f0*/  ISETP.GT.OR P5, PT, R223.reuse, 0x68, !P5 ;  /* 0x00000068df00780c */ /* 0x040fe20006fa4670 */
[----:B------:R-:W-:Y:S01]  /*b100*/  MUFU.EX2 R95, R95 ;  /* 0x0000005f005f7308 */ /* 0x000fe20000000800 */
[----:B------:R-:W-:Y:S01]  /*b110*/  ISETP.GT.OR P4, PT, R223, 0x69, !P4 ;  /* 0x00000069df00780c */ /* 0x000fe20006784670 */
[----:B--2---:R-:W-:Y:S01]  /*b120*/  FFMA.FTZ R141, R137, UR5, -R130 ;  /* 0x00000005898d7c23 */ /* 0x004fe20008010882 */
[C---:B------:R-:W-:Y:S01]  /*b130*/  ISETP.GT.OR P2, PT, R223.reuse, 0x70, !P2 ;  /* 0x00000070df00780c */ /* 0x040fe20005744670 */
[----:B------:R-:W2:Y:S01]  /*b140*/  SHFL.IDX PT, R139, R221, R218, 0x1f ;  /* 0x00001fdadd8b7589 */ /* 0x000ea200000e0000 */
[----:B------:R-:W-:Y:S01]  /*b150*/  ISETP.GT.OR P3, PT, R223, 0x71, !P3 ;  /* 0x00000071df00780c */ /* 0x000fe20005f64670 */
[----:B-----5:R-:W-:Y:S01]  /*b160*/  FFMA.FTZ R114, R129, UR5, -R134 ;  /* 0x0000000581727c23 */ /* 0x020fe20008010886 */
[C---:B------:R-:W-:Y:S01]  /*b170*/  ISETP.GT.OR P1, PT, R223.reuse, 0x78, !P1 ;  /* 0x00000078df00780c */ /* 0x040fe20004f24670 */
[----:B------:R-:W-:Y:S01]  /*b180*/  FFMA.FTZ R140, R140, UR5, -R130 ;  /* 0x000000058c8c7c23 */ /* 0x000fe20008010882 */
[----:B------:R-:W-:Y:S01]  /*b190*/  ISETP.GT.OR P0, PT, R223, 0x79, !P0 ;  /* 0x00000079df00780c */ /* 0x000fe20004704670 */
[----:B------:R-:W-:-:S02]  /*b1a0*/  WARPGROUP.DEPBAR.LE gsb0, 0x0 ;  /* 0x00008000000079c5 */ /* 0x000fc40000010000 */
[----:B------:R-:W-:Y:S01]  /*b1b0*/  WARPGROUP.ARRIVE ;  /* 0x00000000000079c5 */ /* 0x000fe20000000000 */
[----:B------:R-:W-:Y:S01]  /*b1c0*/  VIADD R223, R5, 0xc ;  /* 0x0000000c05df7836 */ /* 0x000fe20000000000 */
[----:B------:R-:W-:Y:S01]  /*b1d0*/  FSEL R142, R142, -INF , !P5 ;  /* 0xff8000008e8e7808 */ /* 0x000fe20006800000 */
[--C-:B---3--:R-:W-:Y:S01]  /*b1e0*/  FFMA.FTZ R116, R116, UR5, -R138.reuse ;  /* 0x0000000574747c23 */ /* 0x108fe2000801088a */
[----:B------:R-:W-:Y:S01]  /*b1f0*/  FSEL R126, R143, -INF , !P4 ;  /* 0xff8000008f7e7808 */ /* 0x000fe20006000000 */
[----:B------:R-:W-:Y:S01]  /*b200*/  FFMA.FTZ R143, R132, UR5, -R138 ;  /* 0x00000005848f7c23 */ /* 0x000fe2000801088a */
[----:B------:R-:W-:Y:S01]  /*b210*/  HGMMA.64x128x16.F32 R24, gdesc[UR12], R24, gsb0 ;  /* 0x01e000000c1879f0 */ /* 0x000fe20008000818 */
[----:B------:R-:W3:Y:S01]  /*b220*/  SHFL.IDX PT, R144, R221, R223, 0x1f ;  /* 0x00001fdfdd907589 */ /* 0x000ee200000e0000 */
[--C-:B-1----:R-:W-:Y:S01]  /*b230*/  FFMA.FTZ R138, R136, UR5, -R131.reuse ;  /* 0x00000005888a7c23 */ /* 0x102fe20008010883 */
[----:B------:R-:W-:Y:S01]  /*b240*/  FFMA.FTZ R145, R145, UR5, -R131 ;  /* 0x0000000591917c23 */ /* 0x000fe20008010883 */
[----:B------:R-:W-:Y:S01]  /*b250*/  FSEL R124, R146, -INF , !P2 ;  /* 0xff800000927c7808 */ /* 0x000fe20005000000 */
[--C-:B------:R-:W-:Y:S01]  /*b260*/  FFMA.FTZ R131, R113, UR5, -R127.reuse ;  /* 0x0000000571837c23 */ /* 0x100fe2000801087f */
[----:B------:R-:W-:Y:S01]  /*b270*/  FFMA.FTZ R129, R142, UR5, -R127 ;  /* 0x000000058e817c23 */ /* 0x000fe2000801087f */
[----:B------:R-:W-:Y:S01]  /*b280*/  FFMA.FTZ R146, R117, UR5, -R134 ;  /* 0x0000000575927c23 */ /* 0x000fe20008010886 */
[----:B----4-:R-:W-:Y:S01]  /*b290*/  FSEL R120, R150, -INF , !P1 ;  /* 0xff80000096787808 */ /* 0x010fe20004800000 */
[----:B------:R-:W1:Y:S01]  /*b2a0*/  SHFL.IDX PT, R134, R221, R232, 0x1f ;  /* 0x00001fe8dd867589 */ /* 0x000e6200000e0000 */
[----:B------:R-:W-:Y:S01]  /*b2b0*/  VIADD R150, R5, 0x8 ;  /* 0x0000000805967836 */ /* 0x000fe20000000000 */
[----:B------:R-:W-:Y:S01]  /*b2c0*/  FSEL R122, R147, -INF , !P3 ;  /* 0xff800000937a7808 */ /* 0x000fe20005800000 */
[--C-:B------:R-:W-:Y:S01]  /*b2d0*/  FFMA.FTZ R117, R133, UR5, -R220.reuse ;  /* 0x0000000585757c23 */ /* 0x100fe200080108dc */
[----:B------:R-:W4:Y:S01]  /*b2e0*/  SHFL.IDX PT, R132, R221, R225, 0x1f ;  /* 0x00001fe1dd847589 */ /* 0x000f2200000e0000 */
[----:B------:R-:W-:Y:S01]  /*b2f0*/  FFMA.FTZ R133, R135, UR5, -R220 ;  /* 0x0000000587857c23 */ /* 0x000fe200080108dc */
[----:B------:R-:W-:Y:S01]  /*b300*/  FSEL R118, R151, -INF , !P0 ;  /* 0xff80000097767808 */ /* 0x000fe20004000000 */
[----:B------:R-:W-:-:S02]  /*b310*/  VIADD R151, R5, 0x4 ;  /* 0x0000000405977836 */ /* 0x000fc40000000000 */
[--C-:B--2---:R-:W-:Y:S01]  /*b320*/  FFMA.FTZ R125, R125, UR5, -R139.reuse ;  /* 0x000000057d7d7c23 */ /* 0x104fe2000801088b */
[----:B------:R-:W-:Y:S01]  /*b330*/  FFMA.FTZ R124, R124, UR5, -R139 ;  /* 0x000000057c7c7c23 */ /* 0x000fe2000801088b */
[----:B------:R-:W2:Y:S01]  /*b340*/  SHFL.IDX PT, R221, R221, R226, 0x1f ;  /* 0x00001fe2dddd7589 */ /* 0x000ea200000e0000 */
[----:B------:R-:W-:Y:S01]  /*b350*/  MUFU.EX2 R113, R146 ;  /* 0x0000009200717308 */ /* 0x000fe20000000800 */
[--C-:B---3--:R-:W-:Y:S01]  /*b360*/  FFMA.FTZ R127, R115, UR5, -R144.reuse ;  /* 0x00000005737f7c23 */ /* 0x108fe20008010890 */
[----:B------:R-:W-:-:S06]  /*b370*/  FFMA.FTZ R126, R126, UR5, -R144 ;  /* 0x000000057e7e7c23 */ /* 0x000fcc0008010890 */
[----:B------:R3:W-:Y:S01]  /*b380*/  MUFU.EX2 R115, R143 ;  /* 0x0000008f00737308 */ /* 0x0007e20000000800 */
[--C-:B-1----:R-:W-:Y:S01]  /*b390*/  FFMA.FTZ R123, R123, UR5, -R134.reuse ;  /* 0x000000057b7b7c23 */ /* 0x102fe20008010886 */
[----:B------:R-:W-:-:S06]  /*b3a0*/  FFMA.FTZ R122, R122, UR5, -R134 ;  /* 0x000000057a7a7c23 */ /* 0x000fcc0008010886 */
[----:B------:R-:W1:Y:S01]  /*b3b0*/  MUFU.EX2 R114, R114 ;  /* 0x0000007200727308 */ /* 0x000e620000000800 */
[--C-:B----4-:R-:W-:Y:S01]  /*b3c0*/  FFMA.FTZ R121, R121, UR5, -R132.reuse ;  /* 0x0000000579797c23 */ /* 0x110fe20008010884 */
[----:B------:R-:W-:Y:S01]  /*b3d0*/  FFMA.FTZ R120, R120, UR5, -R132 ;  /* 0x0000000578787c23 */ /* 0x000fe20008010884 */
[----:B--2---:R-:W-:-:S05]  /*b3e0*/  FFMA.FTZ R119, R119, UR5, -R221 ;  /* 0x0000000577777c23 */ /* 0x004fca00080108dd */
[----:B------:R-:W2:Y:S01]  /*b3f0*/  MUFU.EX2 R117, R117 ;  /* 0x0000007500757308 */ /* 0x000ea20000000800 */
[----:B------:R-:W-:-:S07]  /*b400*/  FFMA.FTZ R118, R118, UR5, -R221 ;  /* 0x0000000576767c23 */ /* 0x000fce00080108dd */
        /* <DEDUP_REMOVED lines=9> */
[----:B------:R-:W5:Y:S04]  /*b4a0*/  LDS R224, [R224+0x400] ;  /* 0x00040000e0e07984 */ /* 0x000f680000000800 */
[----:B------:R-:W-:Y:S04]  /*b4b0*/  LDS R217, [R217+0x400] ;  /* 0x00040000d9d97984 */ /* 0x000fe80000000800 */
[----:B------:R-:W-:Y:S04]  /*b4c0*/  LDS R216, [R216+0x400] ;  /* 0x00040000d8d87984 */ /* 0x000fe80000000800 */
[----:B----4-:R-:W4:Y:S04]  /*b4d0*/  SHFL.IDX PT, R144, R219, R223, 0x1f ;  /* 0x00001fdfdb907589 */ /* 0x010f2800000e0000 */
[----:B-----5:R-:W5:Y:S04]  /*b4e0*/  SHFL.IDX PT, R135, R224, R150, 0x1f ;  /* 0x00001f96e0877589 */ /* 0x020f6800000e0000 */
[----:B------:R-:W-:Y:S04]  /*b4f0*/  SHFL.IDX PT, R134, R224, R218, 0x1f ;  /* 0x00001fdae0867589 */ /* 0x000fe800000e0000 */
[----:B---3--:R-:W3:Y:S04]  /*b500*/  SHFL.IDX PT, R143, R219, R232, 0x1f ;  /* 0x00001fe8db8f7589 */ /* 0x008ee800000e0000 */
[----:B------:R-:W1:Y:S04]  /*b510*/  SHFL.IDX PT, R128, R224, R5, 0x1f ;  /* 0x00001f05e0807589 */ /* 0x000e6800000e0000 */
[----:B------:R-:W2:Y:S01]  /*b520*/  SHFL.IDX PT, R130, R224, R151, 0x1f ;  /* 0x00001f97e0827589 */ /* 0x000ea200000e0000 */
[--C-:B----4-:R-:W-:Y:S01]  /*b530*/  FADD.FTZ R45, R45, -R144.reuse ;  /* 0x800000902d2d7221 */ /* 0x110fe20000010000 */
[----:B------:R-:W-:-:S02]  /*b540*/  FADD.FTZ R47, R47, -R144 ;  /* 0x800000902f2f7221 */ /* 0x000fc40000010000 */
[----:B------:R-:W4:Y:S01]  /*b550*/  SHFL.IDX PT, R136, R224, R223, 0x1f ;  /* 0x00001fdfe0887589 */ /* 0x000f2200000e0000 */
[----:B-----5:R-:W-:-:S03]  /*b560*/  FADD.FTZ R132, R28, -R135 ;  /* 0x800000871c847221 */ /* 0x020fc60000010000 */
[----:B------:R-:W5:Y:S01]  /*b570*/  SHFL.IDX PT, R144, R217, R150, 0x1f ;  /* 0x00001f96d9907589 */ /* 0x000f6200000e0000 */
[----:B------:R1:W-:Y:S03]  /*b580*/  MUFU.EX2 R28, R133 ;  /* 0x00000085001c7308 */ /* 0x0003e60000000800 */
[----:B------:R-:W5:Y:S01]  /*b590*/  SHFL.IDX PT, R137, R224, R232, 0x1f ;  /* 0x00001fe8e0897589 */ /* 0x000f6200000e0000 */
[--C-:B---3--:R-:W-:Y:S01]  /*b5a0*/  FADD.FTZ R49, R49, -R143.reuse ;  /* 0x8000008f31317221 */ /* 0x108fe20000010000 */
[----:B------:R-:W-:Y:S02]  /*b5b0*/  FADD.FTZ R51, R51, -R143 ;  /* 0x8000008f33337221 */ /* 0x000fe40000010000 */
[----:B------:R-:W3:Y:S01]  /*b5c0*/  SHFL.IDX PT, R139, R224, R225, 0x1f ;  /* 0x00001fe1e08b7589 */ /* 0x000ee200000e0000 */
[----:B-1----:R-:W-:Y:S01]  /*b5d0*/  FADD.FTZ R133, R32, -R134 ;  /* 0x8000008620857221 */ /* 0x002fe20000010000 */
[----:B------:R-:W-:-:S02]  /*b5e0*/  FADD.FTZ R24, R24, -R128 ;  /* 0x8000008018187221 */ /* 0x000fc40000010000 */
[----:B------:R-:W1:Y:S01]  /*b5f0*/  SHFL.IDX PT, R32, R219, R218, 0x1f ;  /* 0x00001fdadb207589 */ /* 0x000e6200000e0000 */
[----:B------:R-:W-:Y:S01]  /*b600*/  FADD.FTZ R26, R26, -R128 ;  /* 0x800000801a1a7221 */ /* 0x000fe20000010000 */
[--C-:B--2---:R-:W-:Y:S01]  /*b610*/  FADD.FTZ R128, R25, -R130.reuse ;  /* 0x8000008219807221 */ /* 0x104fe20000010000 */
[----:B------:R-:W-:Y:S01]  /*b620*/  FADD.FTZ R130, R27, -R130 ;  /* 0x800000821b827221 */ /* 0x000fe20000010000 */
[----:B------:R-:W-:Y:S01]  /*b630*/  SHFL.IDX PT, R143, R217, R218, 0x1f ;  /* 0x00001fdad98f7589 */ /* 0x000fe200000e0000 */
[----:B------:R-:W-:Y:S01]  /*b640*/  FADD.FTZ R25, R30, -R135 ;  /* 0x800000871e197221 */ /* 0x000fe20000010000 */
[----:B------:R-:W-:Y:S01]  /*b650*/  FADD.FTZ R134, R34, -R134 ;  /* 0x8000008622867221 */ /* 0x000fe20000010000 */
[----:B------:R-:W-:Y:S01]  /*b660*/  MUFU.EX2 R30, R145 ;  /* 0x00000091001e7308 */ /* 0x000fe20000000800 */
[--C-:B----4-:R-:W-:Y:S01]  /*b670*/  FADD.FTZ R135, R29, -R136.reuse ;  /* 0x800000881d877221 */ /* 0x110fe20000010000 */
[----:B------:R-:W-:Y:S01]  /*b680*/  FADD.FTZ R27, R31, -R136 ;  /* 0x800000881f1b7221 */ /* 0x000fe20000010000 */
[----:B------:R-:W2:Y:S01]  /*b690*/  SHFL.IDX PT, R149, R224, R226, 0x1f ;  /* 0x00001fe2e0957589 */ /* 0x000ea200000e0000 */
[--C-:B-----5:R-:W-:Y:S01]  /*b6a0*/  FADD.FTZ R60, R60, -R144.reuse ;  /* 0x800000903c3c7221 */ /* 0x120fe20000010000 */
[----:B------:R-:W-:-:S02]  /*b6b0*/  FADD.FTZ R62, R62, -R144 ;  /* 0x800000903e3e7221 */ /* 0x000fc40000010000 */
[----:B------:R-:W4:Y:S01]  /*b6c0*/  SHFL.IDX PT, R142, R219, R225, 0x1f ;  /* 0x00001fe1db8e7589 */ /* 0x000f2200000e0000 */
[----:B------:R5:W4:Y:S01]  /*b6d0*/  MUFU.EX2 R29, R138 ;  /* 0x0000008a001d7308 */ /* 0x000b220000000800 */
[--C-:B------:R-:W-:Y:S01]  /*b6e0*/  FADD.FTZ R136, R33, -R137.reuse ;  /* 0x8000008921887221 */ /* 0x100fe20000010000 */
[----:B------:R-:W-:Y:S01]  /*b6f0*/  FADD.FTZ R137, R35, -R137 ;  /* 0x8000008923897221 */ /* 0x000fe20000010000 */
[----:B------:R2:W-:Y:S01]  /*b700*/  SHFL.IDX PT, R144, R216, R218, 0x1f ;  /* 0x00001fdad8907589 */ /* 0x0005e200000e0000 */
[----:B---3--:R-:W-:-:S03]  /*b710*/  FADD.FTZ R38, R38, -R139 ;  /* 0x8000008b26267221 */ /* 0x008fc60000010000 */
[----:B------:R-:W3:Y:S01]  /*b720*/  SHFL.IDX PT, R33, R219, R226, 0x1f ;  /* 0x00001fe2db217589 */ /* 0x000ee200000e0000 */
[----:B------:R-:W3:Y:S01]  /*b730*/  MUFU.EX2 R31, R141 ;  /* 0x0000008d001f7308 */ /* 0x000ee20000000800 */
[----:B-----5:R-:W-:Y:S01]  /*b740*/  FADD.FTZ R138, R36, -R139 ;  /* 0x8000008b248a7221 */ /* 0x020fe20000010000 */
[--C-:B-1----:R-:W-:Y:S01]  /*b750*/  FADD.FTZ R48, R48, -R32.reuse ;  /* 0x8000002030307221 */ /* 0x102fe20000010000 */
[----:B------:R-:W1:Y:S01]  /*b760*/  SHFL.IDX PT, R148, R219, R5, 0x1f ;  /* 0x00001f05db947589 */ /* 0x000e6200000e0000 */
[----:B------:R-:W-:-:S03]  /*b770*/  FADD.FTZ R50, R50, -R32 ;  /* 0x8000002032327221 */ /* 0x000fc60000010000 */
[----:B------:R-:W-:Y:S01]  /*b780*/  SHFL.IDX PT, R147, R219, R151, 0x1f ;  /* 0x00001f97db937589 */ /* 0x000fe200000e0000 */
[----:B------:R-:W5:Y:S03]  /*b790*/  MUFU.EX2 R32, R140 ;  /* 0x0000008c00207308 */ /* 0x000f660000000800 */
[----:B------:R-:W5:Y:S01]  /*b7a0*/  SHFL.IDX PT, R146, R219, R150, 0x1f ;  /* 0x00001f96db927589 */ /* 0x000f6200000e0000 */
[--C-:B--2---:R-:W-:Y:S01]  /*b7b0*/  FADD.FTZ R139, R37, -R149.reuse ;  /* 0x80000095258b7221 */ /* 0x104fe20000010000 */
[----:B------:R-:W-:Y:S01]  /*b7c0*/  FADD.FTZ R39, R39, -R149 ;  /* 0x8000009527277221 */ /* 0x000fe20000010000 */
[----:B------:R-:W-:Y:S01]  /*b7d0*/  FMUL.FTZ R26, R9, R26 ;  /* 0x0000001a091a7220 */ /* 0x000fe20000410000 */
[----:B------:R-:W2:Y:S01]  /*b7e0*/  LDL R218, [R1+0x1c] ;  /* 0x00001c0001da7983 */ /* 0x000ea20000100800 */
[--C-:B----4-:R-:W-:Y:S01]  /*b7f0*/  FADD.FTZ R52, R52, -R142.reuse ;  /* 0x8000008e34347221 */ /* 0x110fe20000010000 */
[----:B------:R-:W-:Y:S01]  /*b800*/  FADD.FTZ R54, R54, -R142 ;  /* 0x8000008e36367221 */ /* 0x000fe20000010000 */
[----:B------:R-:W-:Y:S01]  /*b810*/  MUFU.EX2 R124, R124 ;  /* 0x0000007c007c7308 */ /* 0x000fe20000000800 */
[----:B------:R-:W4:Y:S01]  /*b820*/  SHFL.IDX PT, R34, R217, R5, 0x1f ;  /* 0x00001f05d9227589 */ /* 0x000f2200000e0000 */
[--C-:B------:R-:W-:Y:S01]  /*b830*/  FADD.FTZ R64, R64, -R143.reuse ;  /* 0x8000008f40407221 */ /* 0x100fe20000010000 */
[----:B------:R-:W-:Y:S01]  /*b840*/  FADD.FTZ R66, R66, -R143 ;  /* 0x8000008f42427221 */ /* 0x000fe20000010000 */
[--C-:B---3--:R-:W-:Y:S01]  /*b850*/  FADD.FTZ R53, R53, -R33.reuse ;  /* 0x8000002135357221 */ /* 0x108fe20000010000 */
[----:B------:R-:W-:Y:S01]  /*b860*/  FADD.FTZ R55, R55, -R33 ;  /* 0x8000002137377221 */ /* 0x000fe20000010000 */
[----:B------:R-:W3:Y:S02]  /*b870*/  SHFL.IDX PT, R35, R217, R151, 0x1f ;  /* 0x00001f97d9237589 */ /* 0x000ee400000e0000 */
[----:B------:R5:W-:Y:S01]  /*b880*/  MUFU.EX2 R33, R131 ;  /* 0x0000008300217308 */ /* 0x000be20000000800 */
[--C-:B-1----:R-:W-:Y:S01]  /*b890*/  FADD.FTZ R40, R40, -R148.reuse ;  /* 0x8000009428287221 */ /* 0x102fe20000010000 */
[----:B------:R-:W-:Y:S01]  /*b8a0*/  FADD.FTZ R42, R42, -R148 ;  /* 0x800000942a2a7221 */ /* 0x000fe20000010000 */
[----:B------:R-:W1:Y:S04]  /*b8b0*/  SHFL.IDX PT, R36, R217, R223, 0x1f ;  /* 0x00001fdfd9247589 */ /* 0x000e6800000e0000 */
[----:B------:R-:W-:Y:S01]  /*b8c0*/  SHFL.IDX PT, R145, R216, R150, 0x1f ;  /* 0x00001f96d8917589 */ /* 0x000fe200000e0000 */
[----:B------:R-:W-:Y:S01]  /*b8d0*/  FMUL.FTZ R25, R12, R25 ;  /* 0x000000190c197220 */ /* 0x000fe20000410000 */
[----:B------:R-:W-:Y:S01]  /*b8e0*/  MUFU.EX2 R123, R123 ;  /* 0x0000007b007b7308 */ /* 0x000fe20000000800 */
[----:B------:R-:W-:Y:S01]  /*b8f0*/  FMUL.FTZ R38, R19, R38 ;  /* 0x0000002613267220 */ /* 0x000fe20000410000 */
[----:B-----5:R-:W5:Y:S01]  /*b900*/  SHFL.IDX PT, R131, R217, R232, 0x1f ;  /* 0x00001fe8d9837589 */ /* 0x020f6200000e0000 */
[----:B------:R-:W-:Y:S01]  /*b910*/  FMUL.FTZ R60, R107, R60 ;  /* 0x0000003c6b3c7220 */ /* 0x000fe20000410000 */
[--C-:B------:R-:W-:Y:S01]  /*b920*/  FADD.FTZ R44, R44, -R146.reuse ;  /* 0x800000922c2c7221 */ /* 0x100fe20000010000 */
[----:B------:R-:W-:Y:S01]  /*b930*/  FADD.FTZ R46, R46, -R146 ;  /* 0x800000922e2e7221 */ /* 0x000fe20000010000 */
[----:B------:R-:W-:Y:S01]  /*b940*/  SHFL.IDX PT, R37, R217, R225, 0x1f ;  /* 0x00001fe1d9257589 */ /* 0x000fe200000e0000 */
[--C-:B------:R-:W-:Y:S01]  /*b950*/  FADD.FTZ R41, R41, -R147.reuse ;  /* 0x8000009329297221 */ /* 0x100fe20000010000 */
[--C-:B----4-:R-:W-:Y:S01]  /*b960*/  FADD.FTZ R56, R56, -R34.reuse ;  /* 0x8000002238387221 */ /* 0x110fe20000010000 */
[----:B------:R-:W-:Y:S01]  /*b970*/  FADD.FTZ R58, R58, -R34 ;  /* 0x800000223a3a7221 */ /* 0x000fe20000010000 */
[----:B------:R-:W-:Y:S01]  /*b980*/  SHFL.IDX PT, R142, R217, R226, 0x1f ;  /* 0x00001fe2d98e7589 */ /* 0x000fe200000e0000 */
[----:B------:R4:W-:Y:S01]  /*b990*/  MUFU.EX2 R34, R129 ;  /* 0x0000008100227308 */ /* 0x0009e20000000800 */
[----:B------:R-:W-:-:S02]  /*b9a0*/  FADD.FTZ R43, R43, -R147 ;  /* 0x800000932b2b7221 */ /* 0x000fc40000010000 */
[----:B------:R-:W4:Y:S01]  /*b9b0*/  SHFL.IDX PT, R217, R216, R226, 0x1f ;  /* 0x00001fe2d8d97589 */ /* 0x000f2200000e0000 */
[--C-:B---3--:R-:W-:Y:S01]  /*b9c0*/  FADD.FTZ R57, R57, -R35.reuse ;  /* 0x8000002339397221 */ /* 0x108fe20000010000 */
[----:B------:R-:W-:Y:S02]  /*b9d0*/  FADD.FTZ R59, R59, -R35 ;  /* 0x800000233b3b7221 */ /* 0x000fe40000010000 */
[----:B------:R-:W3:Y:S01]  /*b9e0*/  SHFL.IDX PT, R140, R216, R5, 0x1f ;  /* 0x00001f05d88c7589 */ /* 0x000ee200000e0000 */
[--C-:B-1----:R-:W-:Y:S01]  /*b9f0*/  FADD.FTZ R61, R61, -R36.reuse ;  /* 0x800000243d3d7221 */ /* 0x102fe20000010000 */
[----:B------:R-:W-:Y:S01]  /*ba00*/  FADD.FTZ R63, R63, -R36 ;  /* 0x800000243f3f7221 */ /* 0x000fe20000010000 */
[----:B------:R3:W1:Y:S01]  /*ba10*/  MUFU.EX2 R35, R127 ;  /* 0x0000007f00237308 */ /* 0x0006620000000800 */
[----:B------:R-:W1:Y:S04]  /*ba20*/  SHFL.IDX PT, R141, R216, R151, 0x1f ;  /* 0x00001f97d88d7589 */ /* 0x000e6800000e0000 */
[----:B------:R-:W1:Y:S04]  /*ba30*/  SHFL.IDX PT, R149, R216, R232, 0x1f ;  /* 0x00001fe8d8957589 */ /* 0x000e6800000e0000 */
[----:B------:R-:W1:Y:S04]  /*ba40*/  SHFL.IDX PT, R151, R216, R225, 0x1f ;  /* 0x00001fe1d8977589 */ /* 0x000e6800000e0000 */
[----:B------:R3:W1:Y:S01]  /*ba50*/  SHFL.IDX PT, R148, R216, R223, 0x1f ;  /* 0x00001fdfd8947589 */ /* 0x00066200000e0000 */
[--C-:B-----5:R-:W-:Y:S01]  /*ba60*/  FADD.FTZ R65, R65, -R131.reuse ;  /* 0x8000008341417221 */ /* 0x120fe20000010000 */
[----:B----4-:R-:W-:Y:S01]  /*ba70*/  FADD.FTZ R129, R67, -R131 ;  /* 0x8000008343817221 */ /* 0x010fe20000010000 */
[----:B---3--:R-:W-:Y:S01]  /*ba80*/  FADD.FTZ R216, R85, -R217 ;  /* 0x800000d955d87221 */ /* 0x008fe20000010000 */
[----:B------:R-:W-:Y:S01]  /*ba90*/  FMUL.FTZ R85, R11, R130 ;  /* 0x000000820b557220 */ /* 0x000fe20000410000 */
[----:B------:R-:W3:Y:S01]  /*baa0*/  MUFU.EX2 R36, R126 ;  /* 0x0000007e00247308 */ /* 0x000ee20000000800 */
[--C-:B------:R-:W-:Y:S01]  /*bab0*/  FADD.FTZ R131, R68, -R37.reuse ;  /* 0x8000002544837221 */ /* 0x100fe20000010000 */
[----:B------:R-:W-:-:S02]  /*bac0*/  FADD.FTZ R67, R70, -R37 ;  /* 0x8000002546437221 */ /* 0x000fc40000010000 */
[----:B------:R-:W-:Y:S01]  /*bad0*/  F2FP.F16.F32.PACK_AB R85, R85, R26 ;  /* 0x0000001a5555723e */ /* 0x000fe200000000ff */
[----:B------:R-:W-:Y:S01]  /*bae0*/  FMUL.FTZ R26, R14, R27 ;  /* 0x0000001b0e1a7220 */ /* 0x000fe20000410000 */
[----:B------:R-:W-:Y:S02]  /*baf0*/  FADD.FTZ R143, R80, -R144 ;  /* 0x80000090508f7221 */ /* 0x000fe40000010000 */
[----:B------:R4:W5:Y:S01]  /*bb00*/  MUFU.EX2 R37, R125 ;  /* 0x0000007d00257308 */ /* 0x0009620000000800 */
[----:B------:R-:W-:Y:S01]  /*bb10*/  FADD.FTZ R217, R87, -R217 ;  /* 0x800000d957d97221 */ /* 0x000fe20000010000 */
[----:B------:R-:W-:Y:S01]  /*bb20*/  FMUL.FTZ R80, R15, R133 ;  /* 0x000000850f507220 */ /* 0x000fe20000410000 */
[----:B------:R-:W-:Y:S01]  /*bb30*/  FMUL.FTZ R27, R16, R136 ;  /* 0x00000088101b7220 */ /* 0x000fe20000410000 */
[----:B------:R-:W-:-:S04]  /*bb40*/  F2FP.F16.F32.PACK_AB R87, R26, R25 ;  /* 0x000000191a57723e */ /* 0x000fc800000000ff */
[----:B------:R-:W5:Y:S01]  /*bb50*/  MUFU.EX2 R122, R122 ;  /* 0x0000007a007a7308 */ /* 0x000f620000000800 */
[----:B------:R-:W-:Y:S01]  /*bb60*/  FMUL.FTZ R25, R114, R65 ;  /* 0x0000004172197220 */ /* 0x000fe20000410000 */
[----:B------:R-:W-:Y:S01]  /*bb70*/  FADD.FTZ R70, R69, -R142 ;  /* 0x8000008e45467221 */ /* 0x000fe20000010000 */
[----:B------:R-:W-:-:S05]  /*bb80*/  FADD.FTZ R127, R72, -R140 ;  /* 0x8000008c487f7221 */ /* 0x000fca0000010000 */
[----:B------:R-:W5:Y:S01]  /*bb90*/  MUFU.EX2 R121, R121 ;  /* 0x0000007900797308 */ /* 0x000f620000000800 */
[----:B----4-:R-:W-:Y:S01]  /*bba0*/  FADD.FTZ R125, R74, -R140 ;  /* 0x8000008c4a7d7221 */ /* 0x010fe20000010000 */
[----:B------:R-:W-:Y:S01]  /*bbb0*/  FMUL.FTZ R39, R23, R39 ;  /* 0x0000002717277220 */ /* 0x000fe20000410000 */
[----:B------:R-:W-:-:S05]  /*bbc0*/  FMUL.FTZ R61, R108, R61 ;  /* 0x0000003d6c3d7220 */ /* 0x000fca0000410000 */
[----:B------:R-:W4:Y:S01]  /*bbd0*/  MUFU.EX2 R120, R120 ;  /* 0x0000007800787308 */ /* 0x000f220000000800 */
[----:B------:R-:W-:Y:S01]  /*bbe0*/  FMUL.FTZ R64, R111, R64 ;  /* 0x000000406f407220 */ /* 0x000fe20000410000 */
[----:B------:R-:W-:Y:S01]  /*bbf0*/  FMUL.FTZ R65, R112, R66 ;  /* 0x0000004270417220 */ /* 0x000fe20000410000 */
[----:B------:R-:W-:-:S05]  /*bc00*/  FMUL.FTZ R26, R113, R129 ;  /* 0x00000081711a7220 */ /* 0x000fca0000410000 */
[----:B------:R-:W4:Y:S01]  /*bc10*/  MUFU.EX2 R119, R119 ;  /* 0x0000007700777308 */ /* 0x000f220000000800 */
[----:B-1----:R-:W-:-:S07]  /*bc20*/  FADD.FTZ R140, R73, -R141 ;  /* 0x8000008d498c7221 */ /* 0x002fce0000010000 */
[----:B------:R-:W1:Y:S01]  /*bc30*/  MUFU.EX2 R118, R118 ;  /* 0x0000007600767308 */ /* 0x000e620000000800 */
[----:B------:R-:W-:Y:S01]  /*bc40*/  FADD.FTZ R141, R75, -R141 ;  /* 0x8000008d4b8d7221 */ /* 0x000fe20000010000 */
[----:B------:R-:W-:Y:S01]  /*bc50*/  FADD.FTZ R146, R81, -R149 ;  /* 0x8000009551927221 */ /* 0x000fe20000010000 */
[----:B------:R-:W-:Y:S01]  /*bc60*/  FADD.FTZ R150, R84, -R151 ;  /* 0x8000009754967221 */ /* 0x000fe20000010000 */
[----:B------:R-:W-:Y:S01]  /*bc70*/  F2FP.F16.F32.PACK_AB R80, R27, R80 ;  /* 0x000000501b50723e */ /* 0x000fe200000000ff */
[----:B------:R-:W-:Y:S01]  /*bc80*/  FADD.FTZ R149, R83, -R149 ;  /* 0x8000009553957221 */ /* 0x000fe20000010000 */
[----:B------:R-:W-:Y:S01]  /*bc90*/  FADD.FTZ R151, R86, -R151 ;  /* 0x8000009756977221 */ /* 0x000fe20000010000 */
        /* <DEDUP_REMOVED lines=11> */
[----:B------:R-:W-:Y:S01]  /*bd50*/  FMUL.FTZ R63, R110, R63 ;  /* 0x0000003f6e3f7220 */ /* 0x000fe20000410000 */
[----:B------:R-:W-:Y:S01]  /*bd60*/  F2FP.F16.F32.PACK_AB R70, R61, R60 ;  /* 0x0000003c3d46723e */ /* 0x000fe200000000ff */
[--C-:B------:R-:W-:Y:S01]  /*bd70*/  FADD.FTZ R142, R76, -R145.reuse ;  /* 0x800000914c8e7221 */ /* 0x100fe20000010000 */
[----:B------:R-:W-:Y:S01]  /*bd80*/  F2FP.F16.F32.PACK_AB R64, R25, R64 ;  /* 0x000000401940723e */ /* 0x000fe200000000ff */
[--C-:B------:R-:W-:Y:S01]  /*bd90*/  FADD.FTZ R147, R77, -R148.reuse ;  /* 0x800000944d937221 */ /* 0x100fe20000010000 */
        /* <DEDUP_REMOVED lines=41> */
[----:B---3--:R-:W-:Y:S01]  /*c030*/  FMUL.FTZ R148, R36, R148 ;  /* 0x0000009424947220 */ /* 0x008fe20000410000 */
        /* <DEDUP_REMOVED lines=15> */
[----:B-1----:R-:W-:Y:S01]  /*c130*/  FMUL.FTZ R38, R118, R217 ;  /* 0x000000d976267220 */ /* 0x002fe20000410000 */
[----:B------:R-:W-:Y:S01]  /*c140*/  F2FP.F16.F32.PACK_AB R72, R49, R48 ;  /* 0x000000303148723e */ /* 0x000fe200000000ff */
[----:B------:R-:W-:Y:S01]  /*c150*/  UMOV UR6, UR8 ;  /* 0x0000000800067c82 */ /* 0x000fe20008000000 */
[----:B------:R-:W-:Y:S01]  /*c160*/  F2FP.F16.F32.PACK_AB R73, R51, R50 ;  /* 0x000000323349723e */ /* 0x000fe200000000ff */
[----:B------:R-:W-:Y:S01]  /*c170*/  UMOV UR7, 0x40000040 ;  /* 0x4000004000077882 */ /* 0x000fe20000000000 */
[----:B------:R-:W-:Y:S01]  /*c180*/  F2FP.F16.F32.PACK_AB R74, R53, R52 ;  /* 0x00000034354a723e */ /* 0x000fe200000000ff */
[----:B------:R-:W-:Y:S01]  /*c190*/  UIADD3 UR4, UR8, 0x80, URZ ;  /* 0x0000008008047890 */ /* 0x000fe2000fffe03f */
[----:B------:R-:W-:Y:S01]  /*c1a0*/  F2FP.F16.F32.PACK_AB R75, R55, R54 ;  /* 0x00000036374b723e */ /* 0x000fe200000000ff */
[----:B------:R-:W3:Y:S01]  /*c1b0*/  LDL R40, [R1+0x20] ;  /* 0x0000200001287983 */ /* 0x000ee20000100800 */
        /* <DEDUP_REMOVED lines=23> */
[----:B------:R-:W-:Y:S01]  /*c330*/  UMOV UR6, UR4 ;  /* 0x0000000400067c82 */ /* 0x000fe20008000000 */
        /* <DEDUP_REMOVED lines=68> */
[----:B------:R-:W-:Y:S01]  /*c780*/  R2UR UR4, R222 ;  /* 0x00000000de0472ca */ /* 0x000fe200000e0000 */
[----:B---3--:R-:W-:-:S05]  /*c790*/  IMAD R9, R0, 0x800, R40 ;  /* 0x0000080000097824 */ /* 0x008fca00078e0228 */
[----:B------:R-:W-:-:S07]  /*c7a0*/  R2UR UR9, R9 ;  /* 0x00000000090972ca */ /* 0x000fce00000e0000 */
[----:B------:R-:W-:-:S04]  /*c7b0*/  USHF.R.U32.HI UR4, URZ, 0x4, UR4 ;  /* 0x000000043f047899 */ /* 0x000fc80008011604 */
[----:B------:R-:W-:Y:S01]  /*c7c0*/  ULOP3.LUT UR10, UR4, 0x3fff, URZ, 0xc0, !UPT ;  /* 0x00003fff040a7892 */ /* 0x000fe2000f8ec03f */
[----:B------:R-:W-:Y:S02]  /*c7d0*/  UMOV UR5, 0x40000040 ;  /* 0x4000004000057882 */ /* 0x000fe40000000000 */
[----:B------:R-:W-:Y:S01]  /*c7e0*/  UMOV UR4, UR9 ;  /* 0x0000000900047c82 */ /* 0x000fe20008000000 */
        /* <DEDUP_REMOVED lines=60> */
.L_x_1088:
        /* <DEDUP_REMOVED lines=70> */
.L_x_1089:
[----:B------:R-:W-:Y:S01]  /*d010*/  UIADD3 UR38, UR38, 0x1, URZ ;  /* 0x0000000126267890 */ /* 0x000fe2000fffe03f */
[----:B------:R-:W-:Y:S02]  /*d020*/  VIADD R7, R7, 0x30c20 ;  /* 0x00030c2007077836 */ /* 0x000fe40000000000 */
[----:B------:R-:W-:Y:S01]  /*d030*/  VIADD R0, R0, 0x1 ;  /* 0x0000000100007836 */ /* 0x000fe20000000000 */
[----:B------:R-:W-:Y:S02]  /*d040*/  UISETP.GE.AND UP0, UPT, UR38, UR37, UPT ;  /* 0x000000252600728c */ /* 0x000fe4000bf06270 */
[----:B------:R-:W-:Y:S02]  /*d050*/  PRMT R7, RZ, 0x654, R7 ;  /* 0x00000654ff077816 */ /* 0x000fe40000000007 */
[C---:B------:R-:W-:Y:S02]  /*d060*/  ISETP.NE.AND P0, PT, R0.reuse, 0x2, PT ;  /* 0x000000020000780c */ /* 0x040fe40003f05270 */
[----:B------:R-:W-:Y:S01]  /*d070*/  PLOP3.LUT P1, PT, PT, PT, UP0, 0x80, 0x0 ;  /* 0x000000000000781c */ /* 0x000fe20003f2f008 */
[----:B------:R1:W-:Y:S01]  /*d080*/  SYNCS.ARRIVE.TRANS64.RED.A1T0 RZ, [R7+URZ], RZ ;  /* 0x000000ff07ff79a7 */ /* 0x0003e2000810043f */
[----:B------:R-:W-:-:S02]  /*d090*/  SEL R0, R0, RZ, P0 ;  /* 0x000000ff00007207 */ /* 0x000fc40000000000 */
[----:B-1----:R-:W-:-:S04]  /*d0a0*/  SEL R7, RZ, 0x1, P0 ;  /* 0x00000001ff077807 */ /* 0x002fc80000000000 */
[----:B------:R-:W-:-:S05]  /*d0b0*/  LOP3.LUT R4, R4, R7, RZ, 0x3c, !PT ;  /* 0x0000000704047212 */ /* 0x000fca00078e3cff */
[----:B------:R-:W-:Y:S05]  /*d0c0*/  @!P1 BRA `(.L_x_1090) ;  /* 0xffffffc4001c9947 */ /* 0x000fea000383ffff */
.L_x_1079:
        /* <DEDUP_REMOVED lines=34> */
.L_x_1047:
[----:B------:R-:W-:Y:S05]  /*d2f0*/  @P0 BRA `(.L_x_1091) ;  /* 0x0000000800d40947 */ /* 0x000fea0003800000 */
[----:B------:R-:W1:Y:S01]  /*d300*/  S2R R3, SR_CgaCtaId ;  /* 0x0000000000037919 */ /* 0x000e620000008800 */
[----:B------:R-:W-:-:S04]  /*d310*/  MOV R0, 0x400 ;  /* 0x0000040000007802 */ /* 0x000fc80000000f00 */
[----:B-1----:R-:W-:-:S04]  /*d320*/  LEA R17, R3, R0, 0x18 ;  /* 0x0000000003117211 */ /* 0x002fc800078ec0ff */
[----:B------:R-:W-:-:S13]  /*d330*/  LOP3.LUT P0, RZ, R17, 0x3ff, RZ, 0xc0, !PT ;  /* 0x000003ff11ff7812 */ /* 0x000fda000780c0ff */
[----:B------:R-:W-:Y:S05]  /*d340*/  @!P0 BRA `(.L_x_1092) ;  /* 0x0000000000408947 */ /* 0x000fea0003800000 */
[----:B------:R-:W-:Y:S01]  /*d350*/  MOV R0, 0x0 ;  /* 0x0000000000007802 */ /* 0x000fe20000000f00 */
[----:B------:R-:W-:Y:S01]  /*d360*/  ULDC.64 UR4, c[0x4][0x80] ;  /* 0x0100200000047ab9 */ /* 0x000fe20000000a00 */
[----:B------:R-:W-:Y:S01]  /*d370*/  ULDC.64 UR6, c[0x4][0x88] ;  /* 0x0100220000067ab9 */ /* 0x000fe20000000a00 */
[----:B------:R-:W-:Y:S01]  /*d380*/  IMAD.U32 R4, RZ, RZ, UR4 ;  /* 0x00000004ff047e24 */ /* 0x000fe2000f8e00ff */
[----:B--2---:R1:W2:Y:S01]  /*d390*/  LDC.64 R2, c[0x4][R0] ;  /* 0x0100000000027b82 */ /* 0x0042a20000000a00 */
        /* <DEDUP_REMOVED lines=11> */
.L_x_1092:
[----:B------:R-:W-:-:S05]  /*d450*/  VIADD R16, R17, 0x4000 ;  /* 0x0000400011107836 */ /* 0x000fca0000000000 */
        /* <DEDUP_REMOVED lines=18> */
.L_x_1093:
        /* <DEDUP_REMOVED lines=18> */
.L_x_1094:
        /* <DEDUP_REMOVED lines=18> */
.L_x_1095:
[----:B------:R-:W1:Y:S01]  /*d7c0*/  S2R R0, SR_TID.X ;  /* 0x0000000000007919 */ /* 0x000e620000002100 */
[----:B------:R-:W-:Y:S02]  /*d7d0*/  F2FP.F16.F32.PACK_AB R184, R185, R184 ;  /* 0x000000b8b9b8723e */ /* 0x000fe400000000ff */
[----:B------:R-:W-:Y:S01]  /*d7e0*/  F2FP.F16.F32.PACK_AB R185, R187, R186 ;  /* 0x000000babbb9723e */ /* 0x000fe200000000ff */
[----:B------:R-:W-:Y:S01]  /*d7f0*/  BAR.SYNC.DEFER_BLOCKING 0x1, 0x100 ;  /* 0x0044000000007b1d */ /* 0x000fe20000010000 */
        /* <DEDUP_REMOVED lines=14> */
[----:B-1----:R-:W-:Y:S01]  /*d8e0*/  VIADD R7, R0, 0xffffff80 ;  /* 0xffffff8000077836 */ /* 0x002fe20000000000 */
[----:B------:R-:W-:Y:S02]  /*d8f0*/  F2FP.F16.F32.PACK_AB R211, R215, R214 ;  /* 0x000000d6d7d3723e */ /* 0x000fe400000000ff */
[----:B------:R-:W-:-:S02]  /*d900*/  F2FP.F16.F32.PACK_AB R153, R155, R154 ;  /* 0x0000009a9b99723e */ /* 0x000fc400000000ff */
[----:B--2---:R-:W-:Y:S02]  /*d910*/  SHF.R.S32.HI R2, RZ, 0x1f, R7 ;  /* 0x0000001fff027819 */ /* 0x004fe40000011407 */
[----:B------:R-:W-:Y:S02]  /*d920*/  F2FP.F16.F32.PACK_AB R160, R161, R160 ;  /* 0x000000a0a1a0723e */ /* 0x000fe400000000ff */
[CC--:B------:R-:W-:Y:S02]  /*d930*/  LEA.HI R4, R2.reuse, R7.reuse, RZ, 0x4 ;  /* 0x0000000702047211 */ /* 0x0c0fe400078f20ff */
[----:B------:R-:W-:Y:S02]  /*d940*/  LEA.HI R2, R2, R7, RZ, 0x5 ;  /* 0x0000000702027211 */ /* 0x000fe400078f28ff */
[----:B------:R-:W-:Y:S02]  /*d950*/  LOP3.LUT R0, R4, 0xfffffff0, RZ, 0xc0, !PT ;  /* 0xfffffff004007812 */ /* 0x000fe400078ec0ff */
[----:B------:R-:W-:-:S02]  /*d960*/  SHF.R.S32.HI R4, RZ, 0x4, R4 ;  /* 0x00000004ff047819 */ /* 0x000fc40000011404 */
[----:B------:R-:W-:Y:S01]  /*d970*/  SHF.R.S32.HI R2, RZ, 0x5, R2 ;  /* 0x00000005ff027819 */ /* 0x000fe20000011402 */
[----:B------:R-:W-:Y:S01]  /*d980*/  IMAD.IADD R0, R7, 0x1, -R0 ;  /* 0x0000000107007824 */ /* 0x000fe200078e0a00 */
[----:B------:R-:W-:Y:S01]  /*d990*/  F2FP.F16.F32.PACK_AB R154, R157, R156 ;  /* 0x0000009c9d9a723e */ /* 0x000fe200000000ff */
[----:B------:R-:W-:Y:S01]  /*d9a0*/  IMAD.SHL.U32 R7, R4, 0x8, RZ ;  /* 0x0000000804077824 */ /* 0x000fe200078e00ff */
[----:B------:R-:W-:Y:S02]  /*d9b0*/  F2FP.F16.F32.PACK_AB R155, R159, R158 ;  /* 0x0000009e9f9b723e */ /* 0x000fe400000000ff */
[----:B------:R-:W-:Y:S02]  /*d9c0*/  SHF.R.S32.HI R3, RZ, 0x1f, R0 ;  /* 0x0000001fff037819 */ /* 0x000fe40000011400 */
[----:B------:R-:W-:Y:S02]  /*d9d0*/  F2FP.F16.F32.PACK_AB R161, R163, R162 ;  /* 0x000000a2a3a1723e */ /* 0x000fe400000000ff */
[----:B------:R-:W-:-:S02]  /*d9e0*/  LEA.HI R3, R3, R0, RZ, 0x3 ;  /* 0x0000000003037211 */ /* 0x000fc400078f18ff */
[----:B------:R-:W-:Y:S02]  /*d9f0*/  F2FP.F16.F32.PACK_AB R168, R169, R168 ;  /* 0x000000a8a9a8723e */ /* 0x000fe400000000ff */
[C---:B------:R-:W-:Y:S01]  /*da00*/  LOP3.LUT R5, R3.reuse, 0xfffffff8, RZ, 0xc0, !PT ;  /* 0xfffffff803057812 */ /* 0x040fe200078ec0ff */
[----:B------:R-:W-:Y:S01]  /*da10*/  IMAD.SHL.U32 R3, R3, 0x40, RZ ;  /* 0x0000004003037824 */ /* 0x000fe200078e00ff */
[----:B------:R-:W-:Y:S02]  /*da20*/  F2FP.F16.F32.PACK_AB R162, R165, R164 ;  /* 0x000000a4a5a2723e */ /* 0x000fe400000000ff */
[----:B------:R-:W-:Y:S01]  /*da30*/  F2FP.F16.F32.PACK_AB R163, R167, R166 ;  /* 0x000000a6a7a3723e */ /* 0x000fe200000000ff */
[----:B------:R-:W-:Y:S01]  /*da40*/  IMAD.IADD R5, R0, 0x1, -R5 ;  /* 0x0000000100057824 */ /* 0x000fe200078e0a05 */
[----:B------:R-:W-:Y:S02]  /*da50*/  LOP3.LUT R3, R3, 0x7ffffe00, RZ, 0xc0, !PT ;  /* 0x7ffffe0003037812 */ /* 0x000fe400078ec0ff */
[----:B------:R-:W-:Y:S01]  /*da60*/  F2FP.F16.F32.PACK_AB R169, R171, R170 ;  /* 0x000000aaaba9723e */ /* 0x000fe200000000ff */
[C---:B------:R-:W-:Y:S01]  /*da70*/  IMAD.SHL.U32 R0, R5.reuse, 0x40, RZ ;  /* 0x0000004005007824 */ /* 0x040fe200078e00ff */
[----:B------:R-:W-:Y:S01]  /*da80*/  R2P PR, R5, 0x6 ;  /* 0x0000000605007804 */ /* 0x000fe20000000000 */
[----:B------:R-:W-:Y:S01]  /*da90*/  IMAD R3, R2, 0x400, R3 ;  /* 0x0000040002037824 */ /* 0x000fe200078e0203 */
[----:B------:R-:W-:Y:S01]  /*daa0*/  F2FP.F16.F32.PACK_AB R176, R177, R176 ;  /* 0x000000b0b1b0723e */ /* 0x000fe200000000ff */
[----:B------:R-:W-:Y:S01]  /*dab0*/  IMAD.MOV.U32 R5, RZ, RZ, 0x40 ;  /* 0x00000040ff057424 */ /* 0x000fe200078e00ff */
[----:B------:R-:W-:Y:S01]  /*dac0*/  LOP3.LUT R0, R0, 0x1c0, RZ, 0xc0, !PT ;  /* 0x000001c000007812 */ /* 0x000fe200078ec0ff */
[----:B------:R-:W1:Y:S01]  /*dad0*/  SHFL.IDX PT, R2, R2, RZ, 0x1f ;  /* 0x00001fff02027589 */ /* 0x000e6200000e0000 */
[----:B------:R-:W-:-:S02]  /*dae0*/  F2FP.F16.F32.PACK_AB R170, R173, R172 ;  /* 0x000000acadaa723e */ /* 0x000fc400000000ff */
[----:B------:R-:W-:Y:S02]  /*daf0*/  LOP3.LUT R7, R0, 0x8, R7, 0xf8, !PT ;  /* 0x0000000800077812 */ /* 0x000fe400078ef807 */
[----:B------:R-:W-:Y:S02]  /*db00*/  SHF.R.U32.HI R0, RZ, 0x3, R0 ;  /* 0x00000003ff007819 */ /* 0x000fe40000011600 */
[----:B------:R-:W-:Y:S02]  /*db10*/  SEL R5, R5, 0xffffffc0, !P2 ;  /* 0xffffffc005057807 */ /* 0x000fe40005000000 */
[----:B------:R-:W-:Y:S02]  /*db20*/  LOP3.LUT R0, R7, R0, RZ, 0x3c, !PT ;  /* 0x0000000007007212 */ /* 0x000fe400078e3cff */
[----:B------:R-:W-:Y:S02]  /*db30*/  F2FP.F16.F32.PACK_AB R171, R175, R174 ;  /* 0x000000aeafab723e */ /* 0x000fe400000000ff */
[----:B------:R-:W-:Y:S01]  /*db40*/  F2FP.F16.F32.PACK_AB R177, R179, R178 ;  /* 0x000000b2b3b1723e */ /* 0x000fe200000000ff */
[----:B------:R-:W-:Y:S01]  /*db50*/  IMAD.IADD R0, R0, 0x1, R3 ;  /* 0x0000000100007824 */ /* 0x000fe200078e0203 */
[----:B------:R-:W-:Y:S01]  /*db60*/  F2FP.F16.F32.PACK_AB R178, R181, R180 ;  /* 0x000000b4b5b2723e */ /* 0x000fe200000000ff */
[----:B------:R-:W-:Y:S01]  /*db70*/  IMAD.MOV.U32 R3, RZ, RZ, 0x20 ;  /* 0x00000020ff037424 */ /* 0x000fe200078e00ff */
[----:B------:R-:W-:Y:S01]  /*db80*/  F2FP.F16.F32.PACK_AB R179, R183, R182 ;  /* 0x000000b6b7b3723e */ /* 0x000fe200000000ff */
[----:B------:R-:W-:-:S03]  /*db90*/  IMAD R0, R0, 0x2, R17 ;  /* 0x0000000200007824 */ /* 0x000fc600078e0211 */
[----:B------:R-:W-:Y:S02]  /*dba0*/  SEL R3, R3, 0xffffffe0, !P1 ;  /* 0xffffffe003037807 */ /* 0x000fe40004800000 */
[--C-:B------:R-:W-:Y:S01]  /*dbb0*/  IADD3 R6, R5, 0x4000, R0.reuse ;  /* 0x0000400005067810 */ /* 0x100fe20007ffe000 */
[----:B------:R2:W-:Y:S01]  /*dbc0*/  STSM.16.M88.4 [R0+0x4000], R184 ;  /* 0x004000b800007844 */ /* 0x0005e20000000200 */
[C---:B------:R-:W-:Y:S02]  /*dbd0*/  IADD3 R4, R3.reuse, 0x4000, R0 ;  /* 0x0000400003047810 */ /* 0x040fe40007ffe000 */
[----:B-1----:R-:W-:Y:S01]  /*dbe0*/  ISETP.NE.AND P0, PT, R2, 0x7, PT ;  /* 0x000000070200780c */ /* 0x002fe20003f05270 */
        /* <DEDUP_REMOVED lines=11> */
[----:B------:R1:W-:Y:S06]  /*dca0*/  MEMBAR.ALL.CTA ;  /* 0x0000000000007992 */ /* 0x0003ec0000008000 */
[----:B-1----:R-:W1:Y:S02]  /*dcb0*/  FENCE.VIEW.ASYNC.S ;  /* 0x00000000000073c6 */ /* 0x002e640000000000 */
[----:B-1----:R-:W-:Y:S06]  /*dcc0*/  BAR.ARV 0x1, 0x120 ;  /* 0x0044800000007b1d */ /* 0x002fec0000002000 */
[----:B------:R-:W-:Y:S05]  /*dcd0*/  @P0 BRA `(.L_x_1096) ;  /* 0x0000000000540947 */ /* 0x000fea0003800000 */
[----:B------:R-:W-:Y:S01]  /*dce0*/  BAR.SYNC.DEFER_BLOCKING 0x1, 0x120 ;  /* 0x0044800000007b1d */ /* 0x000fe20000010000 */
[----:B------:R-:W-:-:S05]  /*dcf0*/  ELECT P0, URZ, PT ;  /* 0x00000000003f782f */ /* 0x000fca0003800000 */
[----:B------:R-:W-:Y:S08]  /*dd00*/  BSSY B0, `(.L_x_1096) ;  /* 0x0000012000007945 */ /* 0x000ff00003800000 */
[----:B------:R-:W-:Y:S05]  /*dd10*/  @!P0 BRA `(.L_x_1097) ;  /* 0x0000000000408947 */ /* 0x000fea0003800000 */
[----:B------:R-:W1:Y:S01]  /*dd20*/  S2UR UR10, SR_CTAID.X ;  /* 0x00000000000a79c3 */ /* 0x000e620000002500 */
        /* <DEDUP_REMOVED lines=10> */
[----:B-1----:R-:W-:-:S09]  /*ddd0*/  USHF.L.U32 UR10, UR10, 0x7, URZ ;  /* 0x000000070a0a7899 */ /* 0x002fd2000800063f */
[----:B---3--:R1:W-:Y:S02]  /*dde0*/  UTMASTG.4D [UR8], [UR4] ;  /* 0x00000008040073b5 */ /* 0x0083e40008018000 */
[----:B-1----:R-:W-:Y:S02]  /*ddf0*/  UMOV UR8, UR6 ;  /* 0x0000000600087c82 */ /* 0x002fe40008000000 */
[----:B------:R1:W-:Y:S02]  /*de00*/  UTMASTG.4D [UR8], [UR14] ;  /* 0x000000080e0073b5 */ /* 0x0003e40008018000 */
[----:B-1----:R0:W-:Y:S02]  /*de10*/  UTMACMDFLUSH ;  /* 0x00000000000079b7 */ /* 0x0021e40000000000 */
.L_x_1097:
[----:B------:R-:W-:Y:S05]  /*de20*/  BSYNC B0 ;  /* 0x0000000000007941 */ /* 0x000fea0003800000 */
.L_x_1096:
[----:B------:R-:W-:-:S04]  /*de30*/  DEPBAR.LE SB0, 0x0 ;  /* 0x000080000000791a */ /* 0x000fc80000000000 */
[----:B------:R-:W-:Y:S05]  /*de40*/  BRA `(.L_x_1045) ;  /* 0x00000034005c7947 */ /* 0x000fea0003800000 */
.L_x_1091:
[----:B------:R-:W1:Y:S01]  /*de50*/  S2R R0, SR_TID.X ;  /* 0x0000000000007919 */ /* 0x000e620000002100 */
[----:B------:R-:W3:Y:S01]  /*de60*/  LDC.64 R16, c[0x0][0x808] ;  /* 0x00020200ff107b82 */ /* 0x000ee20000000a00 */
[----:B------:R-:W-:Y:S01]  /*de70*/  ULDC.64 UR4, c[0x0][0x820] ;  /* 0x0002080000047ab9 */ /* 0x000fe20000000a00 */
[----:B------:R-:W-:Y:S01]  /*de80*/  BSSY B0, `(.L_x_1098) ;  /* 0x0000033000007945 */ /* 0x000fe20003800000 */
[----:B------:R-:W4:Y:S01]  /*de90*/  S2R R23, SR_CTAID.Y ;  /* 0x0000000000177919 */ /* 0x000f220000002600 */
[----:B------:R-:W3:Y:S04]  /*dea0*/  S2R R15, SR_CTAID.X ;  /* 0x00000000000f7919 */ /* 0x000ee80000002500 */
[----:B------:R-:W3:Y:S01]  /*deb0*/  LDC R19, c[0x0][0x83c] ;  /* 0x00020f00ff137b82 */ /* 0x000ee20000000800 */
[----:B------:R-:W5:Y:S07]  /*dec0*/  S2R R21, SR_CTAID.Z ;  /* 0x0000000000157919 */ /* 0x000f6e0000002700 */
[----:B--2---:R-:W2:Y:S01]  /*ded0*/  LDC.64 R24, c[0x0][0x208] ;  /* 0x00008200ff187b82 */ /* 0x004ea20000000a00 */
[----:B-1----:R-:W-:Y:S01]  /*dee0*/  VIADD R3, R0, 0xffffff80 ;  /* 0xffffff8000037836 */ /* 0x002fe20000000000 */
[----:B----4-:R-:W-:-:S04]  /*def0*/  SHF.R.S32.HI R13, RZ, 0x1f, R23 ;  /* 0x0000001fff0d7819 */ /* 0x010fc80000011417 */
[----:B------:R-:W-:-:S04]  /*df00*/  SHF.R.S32.HI R0, RZ, 0x1f, R3 ;  /* 0x0000001fff007819 */ /* 0x000fc80000011403 */
[----:B------:R-:W-:Y:S02]  /*df10*/  LEA.HI R2, R0, R3, RZ, 0x3 ;  /* 0x0000000300027211 */ /* 0x000fe400078f18ff */
[----:B-----5:R-:W-:Y:S02]  /*df20*/  SHF.R.S32.HI R12, RZ, 0x1f, R21 ;  /* 0x0000001fff0c7819 */ /* 0x020fe40000011415 */
[----:B------:R-:W-:Y:S02]  /*df30*/  LOP3.LUT R0, R2, 0x1ffffff8, RZ, 0xc0, !PT ;  /* 0x1ffffff802007812 */ /* 0x000fe400078ec0ff */
[----:B------:R-:W-:-:S03]  /*df40*/  SHF.R.S32.HI R2, RZ, 0x3, R2 ;  /* 0x00000003ff027819 */ /* 0x000fc60000011402 */
[----:B------:R-:W-:Y:S02]  /*df50*/  IMAD.IADD R0, R3, 0x1, -R0 ;  /* 0x0000000103007824 */ /* 0x000fe400078e0a00 */
[----:B---3--:R-:W-:Y:S02]  /*df60*/  IMAD R3, R15, -0x80, R16 ;  /* 0xffffff800f037824 */ /* 0x008fe400078e0210 */
[----:B------:R-:W-:Y:S02]  /*df70*/  IMAD.SHL.U32 R6, R0, 0x8, RZ ;  /* 0x0000000800067824 */ /* 0x000fe400078e00ff */
[----:B------:R-:W-:Y:S01]  /*df80*/  IMAD R0, R13, UR4, RZ ;  /* 0x000000040d007c24 */ /* 0x000fe2000f8e02ff */
[C---:B------:R-:W-:Y:S01]  /*df90*/  ISETP.GE.AND P3, PT, R2.reuse, R3, PT ;  /* 0x000000030200720c */ /* 0x040fe20003f66270 */
[----:B------:R-:W-:Y:S01]  /*dfa0*/  VIADD R8, R2, 0x60 ;  /* 0x0000006002087836 */ /* 0x000fe20000000000 */
[----:B------:R-:W-:Y:S01]  /*dfb0*/  SHF.R.S32.HI R7, RZ, 0x1f, R6 ;  /* 0x0000001fff077819 */ /* 0x000fe20000011406 */
[C---:B------:R-:W-:Y:S01]  /*dfc0*/  IMAD R9, R23.reuse, UR5, R0 ;  /* 0x0000000517097c24 */ /* 0x040fe2000f8e0200 */
[----:B------:R-:W-:Y:S01]  /*dfd0*/  ISETP.GE.OR P6, PT, R6, R17, P3 ;  /* 0x000000110600720c */ /* 0x000fe20001fc6670 */
[----:B------:R-:W-:Y:S01]  /*dfe0*/  VIADD R0, R2, 0x20 ;  /* 0x0000002002007836 */ /* 0x000fe20000000000 */
[----:B------:R-:W-:Y:S01]  /*dff0*/  ISETP.GE.AND P0, PT, R8, R3, PT ;  /* 0x000000030800720c */ /* 0x000fe20003f06270 */
[----:B------:R-:W-:Y:S01]  /*e000*/  IMAD.WIDE.U32 R4, R23, UR4, R6 ;  /* 0x0000000417047c25 */ /* 0x000fe2000f8e0006 */
[----:B------:R-:W-:-:S02]  /*e010*/  ULDC.64 UR4, c[0x0][0x828] ;  /* 0x00020a0000047ab9 */ /* 0x000fc40000000a00 */
[----:B------:R-:W-:Y:S01]  /*e020*/  ISETP.GE.AND P2, PT, R0, R3, PT ;  /* 0x000000030000720c */ /* 0x000fe20003f46270 */
[----:B------:R-:W-:Y:S02]  /*e030*/  VIADD R0, R2, 0x40 ;  /* 0x0000004002007836 */ /* 0x000fe40000000000 */
[----:B------:R-:W-:Y:S01]  /*e040*/  IMAD.IADD R5, R5, 0x1, R9 ;  /* 0x0000000105057824 */ /* 0x000fe200078e0209 */
[----:B------:R-:W-:Y:S02]  /*e050*/  ISETP.GE.OR P5, PT, R6, R17, P2 ;  /* 0x000000110600720c */ /* 0x000fe400017a6670 */
[----:B------:R-:W-:Y:S01]  /*e060*/  ISETP.GE.AND P1, PT, R0, R3, PT ;  /* 0x000000030000720c */ /* 0x000fe20003f26270 */
[----:B------:R-:W-:Y:S01]  /*e070*/  IMAD R0, R12, UR4, RZ ;  /* 0x000000040c007c24 */ /* 0x000fe2000f8e02ff */
[----:B------:R-:W-:Y:S01]  /*e080*/  SHF.R.S32.HI R3, RZ, 0x1f, R2 ;  /* 0x0000001fff037819 */ /* 0x000fe20000011402 */
[----:B------:R-:W-:Y:S01]  /*e090*/  IMAD.WIDE.U32 R4, R21, UR4, R4 ;  /* 0x0000000415047c25 */ /* 0x000fe2000f8e0004 */
[----:B------:R-:W-:-:S03]  /*e0a0*/  ISETP.GE.OR P4, PT, R6, R17, P1 ;  /* 0x000000110600720c */ /* 0x000fc60000f86670 */
[----:B------:R-:W-:Y:S02]  /*e0b0*/  IMAD R11, R21, UR5, R0 ;  /* 0x00000005150b7c24 */ /* 0x000fe4000f8e0200 */
[----:B------:R-:W-:-:S04]  /*e0c0*/  IMAD.WIDE R2, R15, 0x80, R2 ;  /* 0x000000800f027825 */ /* 0x000fc800078e0202 */
[----:B------:R-:W-:Y:S01]  /*e0d0*/  IMAD.IADD R11, R5, 0x1, R11 ;  /* 0x00000001050b7824 */ /* 0x000fe200078e020b */
[----:B--2---:R-:W-:Y:S06]  /*e0e0*/  @P6 BRA `(.L_x_1099) ;  /* 0x0000000000306947 */ /* 0x004fec0003800000 */
[----:B------:R-:W-:Y:S01]  /*e0f0*/  ULDC.64 UR4, c[0x0][0x818] ;  /* 0x0002060000047ab9 */ /* 0x000fe20000000a00 */
[----:B------:R-:W-:Y:S01]  /*e100*/  IMAD.MOV.U32 R10, RZ, RZ, R4 ;  /* 0x000000ffff0a7224 */ /* 0x000fe200078e0004 */
[----:B------:R-:W-:Y:S01]  /*e110*/  R2UR UR6, R24 ;  /* 0x00000000180672ca */ /* 0x000fe200000e0000 */
[----:B------:R-:W-:Y:S01]  /*e120*/  IMAD R15, R3, UR4, RZ ;  /* 0x00000004030f7c24 */ /* 0x000fe2000f8e02ff */
[----:B------:R-:W-:Y:S01]  /*e130*/  R2UR UR7, R25 ;  /* 0x00000000190772ca */ /* 0x000fe200000e0000 */
[----:B------:R-:W-:-:S04]  /*e140*/  IMAD.WIDE.U32 R8, R2, UR4, R10 ;  /* 0x0000000402087c25 */ /* 0x000fc8000f8e000a */
[----:B------:R-:W-:Y:S01]  /*e150*/  IMAD R15, R2, UR5, R15 ;  /* 0x00000005020f7c24 */ /* 0x000fe2000f8e020f */
[----:B------:R-:W-:Y:S02]  /*e160*/  ULDC.64 UR4, c[0x0][0x800] ;  /* 0x0002000000047ab9 */ /* 0x000fe40000000a00 */
[----:B------:R-:W-:Y:S01]  /*e170*/  LEA R14, P6, R8, UR4, 0x1 ;  /* 0x00000004080e7c11 */ /* 0x000fe2000f8c08ff */
[----:B------:R-:W-:-:S05]  /*e180*/  IMAD.IADD R9, R9, 0x1, R15 ;  /* 0x0000000109097824 */ /* 0x000fca00078e020f */
[----:B------:R-:W-:-:S05]  /*e190*/  LEA.HI.X R15, R8, UR5, R9, 0x1, P6 ;  /* 0x00000005080f7c11 */ /* 0x000fca000b0f0c09 */
[----:B------:R1:W-:Y:S02]  /*e1a0*/  STG.E.128 desc[UR6][R14.64], RZ ;  /* 0x000000ff0e007986 */ /* 0x0003e4000c101d06 */
.L_x_1099:
[----:B------:R-:W-:Y:S05]  /*e1b0*/  BSYNC B0 ;  /* 0x0000000000007941 */ /* 0x000fea0003800000 */
.L_x_1098:
[----:B------:R-:W-:Y:S01]  /*e1c0*/  BSSY B0, `(.L_x_1100) ;  /* 0x0000012000007945 */ /* 0x000fe20003800000 */
[----:B------:R-:W-:-:S03]  /*e1d0*/  ISETP.GE.OR P6, PT, R6, R17, P0 ;  /* 0x000000110600720c */ /* 0x000fc600007c6670 */
[----:B------:R-:W-:Y:S10]  /*e1e0*/  @P5 BRA `(.L_x_1101) ;  /* 0x00000000003c5947 */ /* 0x000ff40003800000 */
[----:B-1----:R-:W-:Y:S01]  /*e1f0*/  IADD3 R15, P5, R2, 0x20, RZ ;  /* 0x00000020020f7810 */ /* 0x002fe20007fbe0ff */
[----:B------:R-:W-:Y:S01]  /*e200*/  ULDC.64 UR4, c[0x0][0x818] ;  /* 0x0002060000047ab9 */ /* 0x000fe20000000a00 */
[----:B------:R-:W-:Y:S01]  /*e210*/  IMAD.MOV.U32 R8, RZ, RZ, R4 ;  /* 0x000000ffff087224 */ /* 0x000fe200078e0004 */
[----:B------:R-:W-:Y:S01]  /*e220*/  R2UR UR6, R24 ;  /* 0x00000000180672ca */ /* 0x000fe200000e0000 */
[----:B------:R-:W-:Y:S01]  /*e230*/  IMAD.MOV.U32 R9, RZ, RZ, R11 ;  /* 0x000000ffff097224 */ /* 0x000fe200078e000b */
[----:B------:R-:W-:Y:S01]  /*e240*/  R2UR UR7, R25 ;  /* 0x00000000190772ca */ /* 0x000fe200000e0000 */
        /* <DEDUP_REMOVED lines=9> */
.L_x_1101:
[----:B------:R-:W-:Y:S05]  /*e2e0*/  BSYNC B0 ;  /* 0x0000000000007941 */ /* 0x000fea0003800000 */
.L_x_1100:
[----:B------:R-:W-:Y:S04]  /*e2f0*/  BSSY B0, `(.L_x_1102) ;  /* 0x0000011000007945 */ /* 0x000fe80003800000 */
[----:B------:R-:W-:Y:S05]  /*e300*/  @P4 BRA `(.L_x_1103) ;  /* 0x00000000003c4947 */ /* 0x000fea0003800000 */
[----:B-12---:R-:W-:Y:S01]  /*e310*/  IADD3 R15, P4, R2, 0x40, RZ ;  /* 0x00000040020f7810 */ /* 0x006fe20007f9e0ff */
        /* <DEDUP_REMOVED lines=14> */
.L_x_1103:
[----:B------:R-:W-:Y:S05]  /*e400*/  BSYNC B0 ;  /* 0x0000000000007941 */ /* 0x000fea0003800000 */
.L_x_1102:
[----:B------:R-:W-:Y:S04]  /*e410*/  BSSY B0, `(.L_x_1104) ;  /* 0x0000010000007945 */ /* 0x000fe80003800000 */
[----:B------:R-:W-:Y:S05]  /*e420*/  @P6 BRA `(.L_x_1105) ;  /* 0x0000000000386947 */ /* 0x000fea0003800000 */
[----:B------:R-:W-:Y:S01]  /*e430*/  IADD3 R9, P4, R2, 0x60, RZ ;  /* 0x0000006002097810 */ /* 0x000fe20007f9e0ff */
[----:B------:R-:W-:Y:S01]  /*e440*/  ULDC.64 UR4, c[0x0][0x818] ;  /* 0x0002060000047ab9 */ /* 0x000fe20000000a00 */
[----:B------:R-:W-:Y:S01]  /*e450*/  IMAD.MOV.U32 R5, RZ, RZ, R11 ;  /* 0x000000ffff057224 */ /* 0x000fe200078e000b */
[----:B------:R-:W-:Y:S02]  /*e460*/  R2UR UR6, R24 ;  /* 0x00000000180672ca */ /* 0x000fe400000e0000 */
[----:B------:R-:W-:Y:S01]  /*e470*/  IMAD.X R0, RZ, RZ, R3, P4 ;  /* 0x000000ffff007224 */ /* 0x000fe200020e0603 */
[----:B------:R-:W-:Y:S01]  /*e480*/  R2UR UR7, R25 ;  /* 0x00000000190772ca */ /* 0x000fe200000e0000 */
        /* <DEDUP_REMOVED lines=8> */
.L_x_1105:
[----:B------:R-:W-:Y:S05]  /*e510*/  BSYNC B0 ;  /* 0x0000000000007941 */ /* 0x000fea0003800000 */
.L_x_1104:
[----:B------:R-:W-:Y:S01]  /*e520*/  ULDC.64 UR4, c[0x0][0x850] ;  /* 0x0002140000047ab9 */ /* 0x000fe20000000a00 */
[CC--:B------:R-:W-:Y:S01]  /*e530*/  ISETP.GE.OR P3, PT, R6.reuse, R19.reuse, P3 ;  /* 0x000000130600720c */ /* 0x0c0fe20001f66670 */
[----:B------:R-:W-:Y:S01]  /*e540*/  IMAD R13, R13, UR4, RZ ;  /* 0x000000040d0d7c24 */ /* 0x000fe2000f8e02ff */
[----:B------:R-:W-:Y:S01]  /*e550*/  BSSY B0, `(.L_x_1106) ;  /* 0x0000019000007945 */ /* 0x000fe20003800000 */
[C---:B------:R-:W-:Y:S01]  /*e560*/  IMAD.WIDE.U32 R4, R23.reuse, UR4, R6 ;  /* 0x0000000417047c25 */ /* 0x040fe2000f8e0006 */
[CC--:B------:R-:W-:Y:S02]  /*e570*/  ISETP.GE.OR P2, PT, R6.reuse, R19.reuse, P2 ;  /* 0x000000130600720c */ /* 0x0c0fe40001746670 */
[CC--:B------:R-:W-:Y:S01]  /*e580*/  ISETP.GE.OR P1, PT, R6.reuse, R19.reuse, P1 ;  /* 0x000000130600720c */ /* 0x0c0fe20000f26670 */
[----:B------:R-:W-:Y:S01]  /*e590*/  IMAD R13, R23, UR5, R13 ;  /* 0x00000005170d7c24 */ /* 0x000fe2000f8e020d */
[----:B------:R-:W-:Y:S01]  /*e5a0*/  ULDC.64 UR4, c[0x0][0x858] ;  /* 0x0002160000047ab9 */ /* 0x000fe20000000a00 */
[----:B------:R-:W-:Y:S01]  /*e5b0*/  ISETP.GE.OR P0, PT, R6, R19, P0 ;  /* 0x000000130600720c */ /* 0x000fe20000706670 */
[----:B------:R-:W-:-:S02]  /*e5c0*/  IMAD R12, R12, UR4, RZ ;  /* 0x000000040c0c7c24 */ /* 0x000fc4000f8e02ff */
[----:B------:R-:W-:Y:S02]  /*e5d0*/  IMAD.IADD R5, R5, 0x1, R13 ;  /* 0x0000000105057824 */ /* 0x000fe400078e020d */
[C---:B----4-:R-:W-:Y:S02]  /*e5e0*/  IMAD R9, R21.reuse, UR5, R12 ;  /* 0x0000000515097c24 */ /* 0x050fe4000f8e020c */
[----:B------:R-:W-:-:S04]  /*e5f0*/  IMAD.WIDE.U32 R4, R21, UR4, R4 ;  /* 0x0000000415047c25 */ /* 0x000fc8000f8e0004 */
[----:B------:R-:W-:Y:S01]  /*e600*/  IMAD.IADD R9, R5, 0x1, R9 ;  /* 0x0000000105097824 */ /* 0x000fe200078e0209 */
[----:B------:R-:W-:Y:S06]  /*e610*/  @P3 BRA `(.L_x_1107) ;  /* 0x0000000000303947 */ /* 0x000fec0003800000 */
        /* <DEDUP_REMOVED lines=12> */
.L_x_1107:
[----:B------:R-:W-:Y:S05]  /*e6e0*/  BSYNC B0 ;  /* 0x0000000000007941 */ /* 0x000fea0003800000 */
.L_x_1106:
[----:B------:R-:W-:Y:S04]  /*e6f0*/  BSSY B0, `(.L_x_1108) ;  /* 0x0000011000007945 */ /* 0x000fe80003800000 */
[----:B------:R-:W-:Y:S05]  /*e700*/  @P2 BRA `(.L_x_1109) ;  /* 0x00000000003c2947 */ /* 0x000fea0003800000 */
[----:B----4-:R-:W-:Y:S01]  /*e710*/  IADD3 R11, P2, R2, 0x20, RZ ;  /* 0x00000020020b7810 */ /* 0x010fe20007f5e0ff */
        /* <DEDUP_REMOVED lines=14> */
.L_x_1109:
[----:B------:R-:W-:Y:S05]  /*e800*/  BSYNC B0 ;  /* 0x0000000000007941 */ /* 0x000fea0003800000 */
.L_x_1108:
        /* <DEDUP_REMOVED lines=17> */
.L_x_1111:
[----:B------:R-:W-:Y:S05]  /*e920*/  BSYNC B0 ;  /* 0x0000000000007941 */ /* 0x000fea0003800000 */
.L_x_1110:
[----:B------:R-:W-:Y:S05]  /*e930*/  @P0 BRA `(.L_x_1045) ;  /* 0x0000002800a00947 */ /* 0x000fea0003800000 */
[----:B------:R-:W-:Y:S01]  /*e940*/  IADD3 R5, P0, R2, 0x60, RZ ;  /* 0x0000006002057810 */ /* 0x000fe20007f1e0ff */
[----:B------:R-:W-:Y:S01]  /*e950*/  ULDC.64 UR4, c[0x0][0x848] ;  /* 0x0002120000047ab9 */ /* 0x000fe20000000a00 */
[----:B------:R-:W-:Y:S01]  /*e960*/  IMAD.MOV.U32 R2, RZ, RZ, R4 ;  /* 0x000000ffff027224 */ /* 0x000fe200078e0004 */
[----:B------:R-:W-:Y:S02]  /*e970*/  R2UR UR6, R24 ;  /* 0x00000000180672ca */ /* 0x000fe400000e0000 */
[----:B------:R-:W-:Y:S01]  /*e980*/  IMAD.X R0, RZ, RZ, R3, P0 ;  /* 0x000000ffff007224 */ /* 0x000fe200000e0603 */
[----:B------:R-:W-:Y:S01]  /*e990*/  R2UR UR7, R25 ;  /* 0x00000000190772ca */ /* 0x000fe200000e0000 */
        /* <DEDUP_REMOVED lines=8> */
[----:B------:R1:W-:Y:S01]  /*ea20*/  STG.E.128 desc[UR6][R4.64], RZ ;  /* 0x000000ff04007986 */ /* 0x0003e2000c101d06 */
[----:B------:R-:W-:Y:S05]  /*ea30*/  BRA `(.L_x_1045) ;  /* 0x0000002800607947 */ /* 0x000fea0003800000 */
.L_x_1043:
        /* <DEDUP_REMOVED lines=12> */
[----:B------:R-:W1:Y:S01]  /*eb00*/  S2UR UR7, SR_CTAID.X ;  /* 0x00000000000779c3 */ /* 0x000e620000002500 */
[----:B------:R-:W-:Y:S01]  /*eb10*/  ULDC UR4, c[0x0][0x280] ;  /* 0x0000a00000047ab9 */ /* 0x000fe20000000800 */
[----:B------:R-:W-:Y:S01]  /*eb20*/  ULDC UR6, c[0x0][0x290] ;  /* 0x0000a40000067ab9 */ /* 0x000fe20000000800 */
[----:B------:R-:W-:Y:S01]  /*eb30*/  ULDC UR8, c[0x0][0x74c] ;  /* 0x0001d30000087ab9 */ /* 0x000fe20000000800 */
[----:B------:R-:W-:-:S04]  /*eb40*/  USHF.R.S32.HI UR12, URZ, 0x1f, UR10 ;  /* 0x0000001f3f0c7899 */ /* 0x000fc8000801140a */
[----:B------:R-:W2:Y:S01]  /*eb50*/  S2UR UR11, SR_CTAID.Y ;  /* 0x00000000000b79c3 */ /* 0x000ea20000002600 */
[----:B-1----:R-:W-:Y:S02]  /*eb60*/  ULEA UR5, UR7, UR4, 0x7 ;  /* 0x0000000407057291 */ /* 0x002fe4000f8e383f */
[----:B------:R-:W-:Y:S02]  /*eb70*/  ISETP.LE.AND P0, PT, RZ, UR7, PT ;  /* 0x00000007ff007c0c */ /* 0x000fe4000bf03270 */
[----:B------:R-:W-:Y:S02]  /*eb80*/  UIADD3 UR6, -UR8, UR5, -UR6 ;  /* 0x0000000508067290 */ /* 0x000fe4000fffe906 */
[----:B------:R-:W-:Y:S02]  /*eb90*/  UIADD3 UR5, UR4, 0x7f, URZ ;  /* 0x0000007f04057890 */ /* 0x000fe4000fffe03f */
[----:B------:R-:W-:-:S04]  /*eba0*/  USHF.R.S32.HI UR8, URZ, 0x1f, UR6 ;  /* 0x0000001f3f087899 */ /* 0x000fc80008011406 */
[----:B------:R-:W-:Y:S02]  /*ebb0*/  ULEA.HI UR8, UR8, UR6, URZ, 0x7 ;  /* 0x0000000608087291 */ /* 0x000fe4000f8f383f */
[----:B------:R-:W-:Y:S02]  /*ebc0*/  USHF.R.S32.HI UR6, URZ, 0x1f, UR5 ;  /* 0x0000001f3f067899 */ /* 0x000fe40008011405 */
[----:B------:R-:W-:Y:S02]  /*ebd0*/  USHF.R.S32.HI UR8, URZ, 0x7, UR8 ;  /* 0x000000073f087899 */ /* 0x000fe40008011408 */
[----:B------:R-:W-:Y:S02]  /*ebe0*/  ULEA.HI UR6, UR6, UR5, URZ, 0x7 ;  /* 0x0000000506067291 */ /* 0x000fe4000f8f383f */
[----:B------:R-:W-:Y:S02]  /*ebf0*/  UISETP.LT.AND UP0, UPT, URZ, UR8, UPT ;  /* 0x000000083f00728c */ /* 0x000fe4000bf01270 */
[----:B------:R-:W-:-:S02]  /*ec00*/  USHF.R.S32.HI UR6, URZ, 0x7, UR6 ;  /* 0x000000073f067899 */ /* 0x000fc40008011406 */
[----:B------:R-:W-:-:S04]  /*ec10*/  USEL UR5, URZ, UR8, !UP0 ;  /* 0x000000083f057287 */ /* 0x000fc8000c000000 */
[----:B------:R-:W-:Y:S01]  /*ec20*/  IMAD.U32 R0, RZ, RZ, UR6 ;  /* 0x00000006ff007e24 */ /* 0x000fe2000f8e00ff */
[----:B--2---:R-:W-:Y:S07]  /*ec30*/  @!P0 BRA `(.L_x_1113) ;  /* 0x0000000000248947 */ /* 0x004fee0003800000 */
[----:B------:R-:W1:Y:S01]  /*ec40*/  LDC R2, c[0x0][0x748] ;  /* 0x0001d200ff027b82 */ /* 0x000e620000000800 */
[----:B------:R-:W-:Y:S01]  /*ec50*/  ULEA UR4, UR7, UR4, 0x7 ;  /* 0x0000000407047291 */ /* 0x000fe2000f8e383f */
[----:B------:R-:W-:-:S03]  /*ec60*/  ULDC UR6, c[0x0][0x290] ;  /* 0x0000a40000067ab9 */ /* 0x000fc60000000800 */
[----:B------:R-:W-:-:S06]  /*ec70*/  UIADD3 UR4, -UR6, 0xff, UR4 ;  /* 0x000000ff06047890 */ /* 0x000fcc000fffe104 */
[----:B-1----:R-:W-:-:S05]  /*ec80*/  VIADD R2, R2, UR4 ;  /* 0x0000000402027c36 */ /* 0x002fca0008000000 */
[----:B------:R-:W-:-:S04]  /*ec90*/  SHF.R.S32.HI R3, RZ, 0x1f, R2 ;  /* 0x0000001fff037819 */ /* 0x000fc80000011402 */
[----:B------:R-:W-:-:S04]  /*eca0*/  LEA.HI R3, R3, R2, RZ, 0x7 ;  /* 0x0000000203037211 */ /* 0x000fc800078f38ff */
[----:B------:R-:W-:-:S04]  /*ecb0*/  SHF.R.S32.HI R3, RZ, 0x7, R3 ;  /* 0x00000007ff037819 */ /* 0x000fc80000011403 */
[----:B------:R-:W-:-:S07]  /*ecc0*/  VIMNMX R0, R3, R0, PT ;  /* 0x0000000003007248 */ /* 0x000fce0003fe0100 */
.L_x_1113:
[----:B------:R-:W-:Y:S01]  /*ecd0*/  ISETP.GT.AND P0, PT, R0, UR5, PT ;  /* 0x0000000500007c0c */ /* 0x000fe2000bf04270 */
[----:B------:R-:W-:-:S12]  /*ece0*/  USHF.R.S32.HI UR4, URZ, 0x1f, UR11 ;  /* 0x0000001f3f047899 */ /* 0x000fd8000801140b */
[----:B------:R-:W-:Y:S05]  /*ecf0*/  @!P0 BRA `(.L_x_1045) ;  /* 0x0000002400b08947 */ /* 0x000fea0003800000 */
[----:B------:R-:W-:Y:S01]  /*ed00*/  VIADD R2, R0, -UR5 ;  /* 0x8000000500027c36 */ /* 0x000fe20008000000 */
[----:B------:R-:W-:Y:S01]  /*ed10*/  ULDC.64 UR8, c[0x0][0x2d8] ;  /* 0x0000b60000087ab9 */ /* 0x000fe20000000a00 */
[----:B------:R-:W-:Y:S01]  /*ed20*/  ELECT P0, URZ, PT ;  /* 0x00000000003f782f */ /* 0x000fe20003800000 */
[----:B------:R-:W-:Y:S02]  /*ed30*/  UIMAD UR4, UR4, UR8, URZ ;  /* 0x00000008040472a4 */ /* 0x000fe4000f8e023f */
[----:B------:R-:W-:Y:S01]  /*ed40*/  LOP3.LUT R2, R2, 0x1, RZ, 0xc0, !PT ;  /* 0x0000000102027812 */ /* 0x000fe200078ec0ff */
[----:B------:R-:W-:Y:S02]  /*ed50*/  UIMAD.WIDE.U32 UR6, UR11, UR8, URZ ;  /* 0x000000080b0672a5 */ /* 0x000fe4000f8e003f */
[----:B------:R-:W-:Y:S01]  /*ed60*/  UIMAD UR4, UR11, UR9, UR4 ;  /* 0x000000090b0472a4 */ /* 0x000fe2000f8e0204 */
[----:B------:R-:W-:Y:S02]  /*ed70*/  ISETP.NE.U32.AND P1, PT, R2, 0x1, PT ;  /* 0x000000010200780c */ /* 0x000fe40003f25070 */
[----:B------:R-:W-:Y:S01]  /*ed80*/  ULDC.64 UR8, c[0x0][0x2e0] ;  /* 0x0000b80000087ab9 */ /* 0x000fe20000000a00 */
[----:B------:R-:W-:-:S02]  /*ed90*/  UIADD3 UR7, UR7, UR4, URZ ;  /* 0x0000000407077290 */ /* 0x000fc4000fffe03f */
[----:B------:R-:W-:Y:S02]  /*eda0*/  UIMAD UR4, UR12, UR8, URZ ;  /* 0x000000080c0472a4 */ /* 0x000fe4000f8e023f */
[----:B------:R-:W-:Y:S02]  /*edb0*/  UIMAD.WIDE.U32 UR6, UR10, UR8, UR6 ;  /* 0x000000080a0672a5 */ /* 0x000fe4000f8e0006 */
[----:B------:R-:W-:-:S04]  /*edc0*/  UIMAD UR4, UR10, UR9, UR4 ;  /* 0x000000090a0472a4 */ /* 0x000fc8000f8e0204 */
[----:B------:R-:W-:Y:S01]  /*edd0*/  UIADD3 UR8, UR7, UR4, URZ ;  /* 0x0000000407087290 */ /* 0x000fe2000fffe03f */
[----:B------:R-:W-:Y:S11]  /*ede0*/  @P1 BRA `(.L_x_1114) ;  /* 0x0000000000bc1947 */ /* 0x000ff60003800000 */
[----:B------:R-:W-:Y:S01]  /*edf0*/  USHF.L.U32 UR13, UR5, 0xd, URZ ;  /* 0x0000000d050d7899 */ /* 0x000fe2000800063f */
        /* <DEDUP_REMOVED lines=17> */
.L_x_1116:
[----:B------:R-:W-:Y:S05]  /*ef10*/  BSYNC B0 ;  /* 0x0000000000007941 */ /* 0x000fea0003800000 */
.L_x_1115:
        /* <DEDUP_REMOVED lines=8> */
[----:B------:R-:W-:-:S03]  /*efa0*/  UMOV UR15, 0x14f00000 ;  /* 0x14f00000000f7882 */ /* 0x000fc60000000000 */
[----:B------:R-:W-:Y:S02]  /*efb0*/  ULEA.HI.X.SX32 UR4, UR4, UR8, 0x1, UP0 ;  /* 0x0000000804047291 */ /* 0x000fe400080f0e3f */
[----:B------:R-:W-:-:S04]  /*efc0*/  ULEA UR10, UP0, UR14, UR10, 0x2 ;  /* 0x0000000a0e0a7291 */ /* 0x000fc8000f80103f */
[----:B------:R-:W-:-:S03]  /*efd0*/  ULEA.HI.X UR11, UR14, UR11, UR4, 0x2, UP0 ;  /* 0x0000000b0e0b7291 */ /* 0x000fc600080f1404 */
[----:B------:R-:W-:Y:S01]  /*efe0*/  UMOV UR4, 0x400 ;  /* 0x0000040000047882 */ /* 0x000fe20000000000 */
[----:B------:R-:W-:Y:S01]  /*eff0*/  UMOV UR14, 0x0 ;  /* 0x00000000000e7882 */ /* 0x000fe20000000000 */
[----:B-1----:R-:W-:-:S04]  /*f000*/  ULEA UR9, UR12, UR9, 0x18 ;  /* 0x000000090c097291 */ /* 0x002fc8000f8ec03f */
[----:B------:R-:W-:-:S09]  /*f010*/  UIADD3 UR9, UR9, 0xc000, URZ ;  /* 0x0000c00009097890 */ /* 0x000fd2000fffe03f */
[----:B------:R1:W-:Y:S01]  /*f020*/  UBLKRED.G.S.ADD.F32.RN [UR10], [UR9], UR4, desc[UR14] ;  /* 0x00000e0a090073bb */ /* 0x0003e200080a1404 */
[----:B------:R0:W-:Y:S01]  /*f030*/  UTMACMDFLUSH ;  /* 0x00000000000079b7 */ /* 0x0001e20000000000 */
[----:B-1----:R-:W-:-:S04]  /*f040*/  DEPBAR.LE SB0, 0x1 ;  /* 0x000080400000791a */ /* 0x002fc80000000000 */
.L_x_1118:
[----:B------:R-:W-:Y:S05]  /*f050*/  BSYNC B0 ;  /* 0x0000000000007941 */ /* 0x000fea0003800000 */
.L_x_1117:
[----:B------:R-:W-:Y:S06]  /*f060*/  BAR.ARV 0xa, 0xa0 ;  /* 0x0282800000007b1d */ /* 0x000fec0000002000 */
[----:B------:R-:W-:Y:S04]  /*f070*/  BSSY B0, `(.L_x_1119) ;  /* 0x0000003000007945 */ /* 0x000fe80003800000 */
[----:B------:R-:W-:Y:S05]  /*f080*/  @!P0 BRA `(.L_x_1120) ;  /* 0x0000000000048947 */ /* 0x000fea0003800000 */
[----:B------:R-:W-:-:S04]  /*f090*/  DEPBAR.LE SB0, 0x0 ;  /* 0x000080000000791a */ /* 0x000fc80000000000 */
.L_x_1120:
[----:B------:R-:W-:Y:S05]  /*f0a0*/  BSYNC B0 ;  /* 0x0000000000007941 */ /* 0x000fea0003800000 */
.L_x_1119:
[----:B------:R-:W-:Y:S06]  /*f0b0*/  BAR.ARV 0xb, 0xa0 ;  /* 0x02c2800000007b1d */ /* 0x000fec0000002000 */
[----:B------:R-:W-:Y:S01]  /*f0c0*/  UIADD3 UR9, UR5, 0x1, URZ ;  /* 0x0000000105097890 */ /* 0x000fe2000fffe03f */
[----:B------:R-:W-:Y:S11]  /*f0d0*/  BRA `(.L_x_1121) ;  /* 0x0000000000047947 */ /* 0x000ff60003800000 */
.L_x_1114:
[----:B------:R-:W-:-:S05]  /*f0e0*/  UMOV UR9, UR5 ;  /* 0x0000000500097c82 */ /* 0x000fca0008000000 */
.L_x_1121:
[----:B------:R-:W-:-:S06]  /*f0f0*/  UIADD3 UR4, UR5, 0x1, URZ ;  /* 0x0000000105047890 */ /* 0x000fcc000fffe03f */
[----:B------:R-:W-:-:S13]  /*f100*/  ISETP.NE.AND P1, PT, R0, UR4, PT ;  /* 0x0000000400007c0c */ /* 0x000fda000bf25270 */
[----:B------:R-:W-:Y:S05]  /*f110*/  @!P1 BRA `(.L_x_1045) ;  /* 0x0000002000a89947 */ /* 0x000fea0003800000 */
[----:B------:R-:W-:Y:S01]  /*f120*/  ULDC.64 UR18, c[0x0][0x2c0] ;  /* 0x0000b00000127ab9 */ /* 0x000fe20000000a00 */
[----:B------:R-:W-:Y:S02]  /*f130*/  USHF.L.U32 UR12, UR9, 0xd, URZ ;  /* 0x0000000d090c7899 */ /* 0x000fe4000800063f */
[----:B------:R-:W-:Y:S01]  /*f140*/  ULEA UR18, UP0, UR6, UR18, 0x2 ;  /* 0x0000001206127291 */ /* 0x000fe2000f80103f */
[----:B------:R-:W-:Y:S01]  /*f150*/  UMOV UR4, URZ ;  /* 0x0000003f00047c82 */ /* 0x000fe20008000000 */
[----:B------:R-:W-:Y:S02]  /*f160*/  ULDC.64 UR22, c[0x0][0x2c0] ;  /* 0x0000b00000167ab9 */ /* 0x000fe40000000a00 */
[----:B------:R-:W-:Y:S02]  /*f170*/  ULEA.HI.X UR19, UR6, UR19, UR8, 0x2, UP0 ;  /* 0x0000001306137291 */ /* 0x000fe400080f1408 */
[----:B------:R-:W-:Y:S02]  /*f180*/  UIADD3 UR14, UP0, UR18, 0x4000, URZ ;  /* 0x00004000120e7890 */ /* 0x000fe4000ff1e03f */
[----:B------:R-:W-:-:S02]  /*f190*/  UIADD3 UR16, UP1, UR18, 0x8000, URZ ;  /* 0x0000800012107890 */ /* 0x000fc4000ff3e03f */
[----:B------:R-:W-:Y:S02]  /*f1a0*/  UIADD3 UR18, UP2, UR18, 0xc000, URZ ;  /* 0x0000c00012127890 */ /* 0x000fe4000ff5e03f */
[----:B------:R-:W-:Y:S02]  /*f1b0*/  UIADD3.X UR15, URZ, UR19, URZ, UP0, !UPT ;  /* 0x000000133f0f7290 */ /* 0x000fe400087fe43f */
[----:B------:R-:W-:Y:S02]  /*f1c0*/  UIADD3.X UR17, URZ, UR19, URZ, UP1, !UPT ;  /* 0x000000133f117290 */ /* 0x000fe40008ffe43f */
[----:B------:R-:W-:Y:S01]  /*f1d0*/  UIADD3.X UR19, URZ, UR19, URZ, UP2, !UPT ;  /* 0x000000133f137290 */ /* 0x000fe200097fe43f */
[----:B------:R-:W-:-:S11]  /*f1e0*/  UMOV UR13, UR12 ;  /* 0x0000000c000d7c82 */ /* 0x000fd60008000000 */
.L_x_1134:
[----:B------:R-:W-:Y:S01]  /*f1f0*/  UIADD3 UR10, UR12, UR4, URZ ;  /* 0x000000040c0a7290 */ /* 0x000fe2000fffe03f */
[----:B------:R-:W-:Y:S03]  /*f200*/  BAR.SYNC.DEFER_BLOCKING 0xd, 0xa0 ;  /* 0x0342800000007b1d */ /* 0x000fe60000010000 */
[----:B------:R-:W-:Y:S02]  /*f210*/  UIMAD.WIDE UR26, UR10, 0x4, UR14 ;  /* 0x000000040a1a78a5 */ /* 0x000fe4000f8e020e */
[----:B------:R-:W-:Y:S01]  /*f220*/  UIMAD.WIDE UR24, UR10, 0x4, UR16 ;  /* 0x000000040a1878a5 */ /* 0x000fe2000f8e0210 */
[----:B------:R-:W-:Y:S01]  /*f230*/  BSSY B0, `(.L_x_1122) ;  /* 0x0000010000007945 */ /* 0x000fe20003800000 */
[----:B------:R-:W-:-:S03]  /*f240*/  UIMAD.WIDE UR10, UR10, 0x4, UR18 ;  /* 0x000000040a0a78a5 */ /* 0x000fc6000f8e0212 */
[----:B------:R-:W-:Y:S09]  /*f250*/  @!P0 BRA `(.L_x_1123) ;  /* 0x0000000000348947 */ /* 0x000ff20003800000 */
[----:B------:R-:W1:Y:S01]  /*f260*/  S2UR UR21, SR_CgaCtaId ;  /* 0x00000000001579c3 */ /* 0x000e620000008800 */
[----:B------:R-:W-:Y:S01]  /*f270*/  UIADD3 UR28, UP0, UR13, UR6, URZ ;  /* 0x000000060d1c7290 */ /* 0x000fe2000ff1e03f */
[----:B------:R-:W-:-:S03]  /*f280*/  UMOV UR20, 0x400 ;  /* 0x0000040000147882 */ /* 0x000fc60000000000 */
        /* <DEDUP_REMOVED lines=10> */
.L_x_1123:
[----:B------:R-:W-:Y:S05]  /*f330*/  BSYNC B0 ;  /* 0x0000000000007941 */ /* 0x000fea0003800000 */
.L_x_1122:
        /* <DEDUP_REMOVED lines=13> */
.L_x_1125:
[----:B------:R-:W-:Y:S05]  /*f410*/  BSYNC B0 ;  /* 0x0000000000007941 */ /* 0x000fea0003800000 */
.L_x_1124:
[----:B------:R-:W-:Y:S06]  /*f420*/  BAR.ARV 0xa, 0xa0 ;  /* 0x0282800000007b1d */ /* 0x000fec0000002000 */
[----:B------:R-:W-:Y:S04]  /*f430*/  BSSY B0, `(.L_x_1126) ;  /* 0x0000003000007945 */ /* 0x000fe80003800000 */
[----:B------:R-:W-:Y:S05]  /*f440*/  @!P0 BRA `(.L_x_1127) ;  /* 0x0000000000048947 */ /* 0x000fea0003800000 */
[----:B------:R-:W-:-:S04]  /*f450*/  DEPBAR.LE SB0, 0x0 ;  /* 0x000080000000791a */ /* 0x000fc80000000000 */
.L_x_1127:
[----:B------:R-:W-:Y:S05]  /*f460*/  BSYNC B0 ;  /* 0x0000000000007941 */ /* 0x000fea0003800000 */
.L_x_1126:
        /* <DEDUP_REMOVED lines=13> */
.L_x_1129:
[----:B------:R-:W-:Y:S05]  /*f540*/  BSYNC B0 ;  /* 0x0000000000007941 */ /* 0x000fea0003800000 */
.L_x_1128:
        /* <DEDUP_REMOVED lines=13> */
.L_x_1131:
[----:B------:R-:W-:Y:S05]  /*f620*/  BSYNC B0 ;  /* 0x0000000000007941 */ /* 0x000fea0003800000 */
.L_x_1130:
[----:B------:R-:W-:Y:S01]  /*f630*/  UIADD3 UR9, UR9, 0x2, URZ ;  /* 0x0000000209097890 */ /* 0x000fe2000fffe03f */
[----:B------:R-:W-:Y:S06]  /*f640*/  BAR.ARV 0xa, 0xa0 ;  /* 0x0282800000007b1d */ /* 0x000fec0000002000 */
[----:B------:R-:W-:Y:S01]  /*f650*/  BSSY B0, `(.L_x_1132) ;  /* 0x0000004000007945 */ /* 0x000fe20003800000 */
[----:B------:R-:W-:-:S03]  /*f660*/  ISETP.LE.AND P1, PT, R0, UR9, PT ;  /* 0x0000000900007c0c */ /* 0x000fc6000bf23270 */
[----:B------:R-:W-:Y:S10]  /*f670*/  @!P0 BRA `(.L_x_1133) ;  /* 0x0000000000048947 */ /* 0x000ff40003800000 */
[----:B------:R-:W-:-:S04]  /*f680*/  DEPBAR.LE SB0, 0x0 ;  /* 0x000080000000791a */ /* 0x000fc80000000000 */
.L_x_1133:
[----:B------:R-:W-:Y:S05]  /*f690*/  BSYNC B0 ;  /* 0x0000000000007941 */ /* 0x000fea0003800000 */
.L_x_1132:
[----:B------:R-:W-:Y:S06]  /*f6a0*/  BAR.ARV 0xb, 0xa0 ;  /* 0x02c2800000007b1d */ /* 0x000fec0000002000 */
[----:B------:R-:W-:Y:S02]  /*f6b0*/  UIADD3 UR13, UR13, 0x4000, URZ ;  /* 0x000040000d0d7890 */ /* 0x000fe4000fffe03f */
[----:B------:R-:W-:Y:S01]  /*f6c0*/  UIADD3 UR4, UR4, 0x4000, URZ ;  /* 0x0000400004047890 */ /* 0x000fe2000fffe03f */
[----:B------:R-:W-:Y:S11]  /*f6d0*/  @!P1 BRA `(.L_x_1134) ;  /* 0xfffffff800c49947 */ /* 0x000ff6000383ffff */
[----:B------:R-:W-:Y:S05]  /*f6e0*/  BRA `(.L_x_1045) ;  /* 0x0000001c00347947 */ /* 0x000fea0003800000 */
.L_x_1112:
[----:B------:R-:W1:Y:S01]  /*f6f0*/  S2UR UR21, SR_CTAID.Z ;  /* 0x00000000001579c3 */ /* 0x000e620000002700 */
[----:B------:R-:W-:Y:S01]  /*f700*/  IMAD.MOV.U32 R11, RZ, RZ, 0x1 ;  /* 0x00000001ff0b7424 */ /* 0x000fe200078e00ff */
[----:B-1----:R-:W-:-:S13]  /*f710*/  ISETP.LE.AND P0, PT, RZ, UR21, PT ;  /* 0x00000015ff007c0c */ /* 0x002fda000bf03270 */
[----:B------:R-:W-:Y:S05]  /*f720*/  @!P0 BRA `(.L_x_1135) ;  /* 0x0000001800908947 */ /* 0x000fea0003800000 */
[----:B------:R-:W1:Y:S01]  /*f730*/  S2UR UR8, SR_CTAID.X ;  /* 0x00000000000879c3 */ /* 0x000e620000002500 */
[----:B------:R-:W-:Y:S01]  /*f740*/  ULDC UR6, c[0x0][0x280] ;  /* 0x0000a00000067ab9 */ /* 0x000fe20000000800 */
[----:B------:R-:W-:Y:S01]  /*f750*/  ULDC UR4, c[0x0][0x290] ;  /* 0x0000a40000047ab9 */ /* 0x000fe20000000800 */
[----:B------:R-:W-:Y:S01]  /*f760*/  ULDC UR5, c[0x0][0x74c] ;  /* 0x0001d30000057ab9 */ /* 0x000fe20000000800 */
[----:B------:R-:W-:-:S04]  /*f770*/  UIADD3 UR7, UR6, 0x7f, URZ ;  /* 0x0000007f06077890 */ /* 0x000fc8000fffe03f */
[----:B------:R-:W2:Y:S01]  /*f780*/  S2UR UR20, SR_CTAID.Y ;  /* 0x00000000001479c3 */ /* 0x000ea20000002600 */
[----:B-1----:R-:W-:Y:S02]  /*f790*/  USHF.L.U32 UR11, UR8, 0x7, URZ ;  /* 0x00000007080b7899 */ /* 0x002fe4000800063f */
[----:B------:R-:W-:Y:S02]  /*f7a0*/  ISETP.LE.AND P0, PT, RZ, UR8, PT ;  /* 0x00000008ff007c0c */ /* 0x000fe4000bf03270 */
[----:B------:R-:W-:-:S04]  /*f7b0*/  UIADD3 UR4, -UR4, UR11, UR6 ;  /* 0x0000000b04047290 */ /* 0x000fc8000fffe106 */
[----:B------:R-:W-:-:S04]  /*f7c0*/  UIADD3 UR4, UR4, -UR5, URZ ;  /* 0x8000000504047290 */ /* 0x000fc8000fffe03f */
        /* <DEDUP_REMOVED lines=19> */
.L_x_1136:
[----:B------:R-:W-:-:S13]  /*f900*/  ISETP.GT.AND P0, PT, R0, UR10, PT ;  /* 0x0000000a00007c0c */ /* 0x000fda000bf04270 */
[----:B------:R-:W-:Y:S05]  /*f910*/  @!P0 BRA `(.L_x_1135) ;  /* 0x0000001800148947 */ /* 0x000fea0003800000 */
[----:B------:R-:W-:Y:S01]  /*f920*/  USHF.R.S32.HI UR8, URZ, 0x1f, UR20 ;  /* 0x0000001f3f087899 */ /* 0x000fe20008011414 */
[----:B------:R-:W-:Y:S01]  /*f930*/  IMAD.U32 R4, RZ, RZ, UR10 ;  /* 0x0000000aff047e24 */ /* 0x000fe2000f8e00ff */
[----:B------:R-:W-:Y:S01]  /*f940*/  ULDC.64 UR6, c[0x0][0x718] ;  /* 0x0001c60000067ab9 */ /* 0x000fe20000000a00 */
[----:B------:R-:W-:Y:S01]  /*f950*/  ULDC.64 UR12, c[0x0][0x730] ;  /* 0x0001cc00000c7ab9 */ /* 0x000fe20000000a00 */
[----:B------:R-:W-:Y:S01]  /*f960*/  UIMAD.WIDE.U32 UR4, UR20, UR6, URZ ;  /* 0x00000006140472a5 */ /* 0x000fe2000f8e003f */
[----:B------:R-:W-:Y:S01]  /*f970*/  BSSY B0, `(.L_x_1135) ;  /* 0x000017f000007945 */ /* 0x000fe20003800000 */
[----:B------:R-:W-:Y:S01]  /*f980*/  UIMAD UR6, UR8, UR6, URZ ;  /* 0x00000006080672a4 */ /* 0x000fe2000f8e023f */
[----:B------:R-:W-:Y:S01]  /*f990*/  IMAD.MOV.U32 R2, RZ, RZ, RZ ;  /* 0x000000ffff027224 */ /* 0x000fe200078e00ff */
[----:B------:R-:W-:Y:S02]  /*f9a0*/  UIMAD UR8, UR8, UR12, URZ ;  /* 0x0000000c080872a4 */ /* 0x000fe4000f8e023f */
[----:B------:R-:W-:-:S02]  /*f9b0*/  UIMAD UR14, UR20, UR7, UR6 ;  /* 0x00000007140e72a4 */ /* 0x000fc4000f8e0206 */
[----:B------:R-:W-:Y:S02]  /*f9c0*/  UIMAD UR9, UR20, UR13, UR8 ;  /* 0x0000000d140972a4 */ /* 0x000fe4000f8e0208 */
[----:B------:R-:W-:Y:S01]  /*f9d0*/  UIMAD.WIDE.U32 UR6, UR20, UR12, URZ ;  /* 0x0000000c140672a5 */ /* 0x000fe2000f8e003f */
[----:B------:R-:W-:Y:S01]  /*f9e0*/  ULDC UR8, c[0x0][0x2e8] ;  /* 0x0000ba0000087ab9 */ /* 0x000fe20000000800 */
[----:B------:R-:W-:Y:S02]  /*f9f0*/  USHF.R.S32.HI UR12, URZ, 0x1f, UR21 ;  /* 0x0000001f3f0c7899 */ /* 0x000fe40008011415 */
[----:B------:R-:W-:Y:S01]  /*fa00*/  UISETP.NE.AND UP0, UPT, UR8, 0x1, UPT ;  /* 0x000000010800788c */ /* 0x000fe2000bf05270 */
[----:B------:R-:W-:Y:S01]  /*fa10*/  ULDC.64 UR16, c[0x0][0x720] ;  /* 0x0001c80000107ab9 */ /* 0x000fe20000000a00 */
[----:B------:R-:W-:Y:S01]  /*fa20*/  ELECT P0, URZ, PT ;  /* 0x00000000003f782f */ /* 0x000fe20003800000 */
[----:B------:R-:W-:Y:S01]  /*fa30*/  UIMAD UR8, UR12, UR16, URZ ;  /* 0x000000100c0872a4 */ /* 0x000fe2000f8e023f */
[----:B------:R-:W-:Y:S01]  /*fa40*/  ULDC.64 UR18, c[0x0][0x738] ;  /* 0x0001ce0000127ab9 */ /* 0x000fe20000000a00 */
[----:B------:R-:W-:-:S02]  /*fa50*/  UIADD3 UR15, UR5, UR14, URZ ;  /* 0x0000000e050f7290 */ /* 0x000fc4000fffe03f */
[----:B------:R-:W-:Y:S02]  /*fa60*/  UIMAD UR12, UR12, UR18, URZ ;  /* 0x000000120c0c72a4 */ /* 0x000fe4000f8e023f */
[----:B------:R-:W-:Y:S02]  /*fa70*/  UIMAD UR5, UR21, UR17, UR8 ;  /* 0x00000011150572a4 */ /* 0x000fe4000f8e0208 */
[----:B------:R-:W-:Y:S01]  /*fa80*/  UIADD3 UR7, UR7, UR9, URZ ;  /* 0x0000000907077290 */ /* 0x000fe2000fffe03f */
[----:B------:R-:W-:Y:S01]  /*fa90*/  @UP0 ULDC UR8, c[0x0][0x2ec] ;  /* 0x0000bb0000080ab9 */ /* 0x000fe20000000800 */
[----:B------:R-:W-:Y:S01]  /*faa0*/  UMOV UR14, UR4 ;  /* 0x00000004000e7c82 */ /* 0x000fe20008000000 */
[----:B------:R-:W-:Y:S02]  /*fab0*/  UIMAD.WIDE.U32 UR8, UR20, UR8, URZ ;  /* 0x00000008140872a5 */ /* 0x000fe4000f8e003f */
[----:B------:R-:W-:Y:S01]  /*fac0*/  UIMAD UR4, UR21, UR19, UR12 ;  /* 0x00000013150472a4 */ /* 0x000fe2000f8e020c */
[----:B------:R-:W-:-:S02]  /*fad0*/  @UP0 ULDC UR13, c[0x0][0x2f0] ;  /* 0x0000bc00000d0ab9 */ /* 0x000fc40000000800 */
[----:B------:R-:W-:Y:S01]  /*fae0*/  UMOV UR12, UR20 ;  /* 0x00000014000c7c82 */ /* 0x000fe20008000000 */
[----:B------:R-:W-:Y:S02]  /*faf0*/  UIMAD.WIDE.U32 UR14, UR21, UR16, UR14 ;  /* 0x00000010150e72a5 */ /* 0x000fe4000f8e000e */
[----:B------:R-:W-:Y:S02]  /*fb00*/  UIMAD.WIDE.U32 UR6, UR21, UR18, UR6 ;  /* 0x00000012150672a5 */ /* 0x000fe4000f8e0006 */
[----:B------:R-:W-:Y:S01]  /*fb10*/  @UP0 USHF.R.U32.HI UR12, URZ, UR13, UR9 ;  /* 0x0000000d3f0c0299 */ /* 0x000fe20008011609 */
[----:B------:R-:W-:Y:S11]  /*fb20*/  @!P0 BRA `(.L_x_1137) ;  /* 0x00000014008c8947 */ /* 0x000ff60003800000 */
[----:B------:R-:W1:Y:S01]  /*fb30*/  S2R R3, SR_CgaCtaId ;  /* 0x0000000000037919 */ /* 0x000e620000008800 */
[----:B------:R-:W-:-:S04]  /*fb40*/  MOV R16, 0x400 ;  /* 0x0000040000107802 */ /* 0x000fc80000000f00 */
[----:B-1----:R-:W-:Y:S01]  /*fb50*/  LEA R16, R3, R16, 0x18 ;  /* 0x0000001003107211 */ /* 0x002fe200078ec0ff */
[----:B------:R-:W-:-:S05]  /*fb60*/  IMAD.MOV.U32 R3, RZ, RZ, 0x1 ;  /* 0x00000001ff037424 */ /* 0x000fca00078e00ff */
[----:B------:R-:W-:-:S04]  /*fb70*/  SHF.L.U32 R3, R3, 0x1f, RZ ;  /* 0x0000001f03037819 */ /* 0x000fc800000006ff */
[----:B------:R-:W1:Y:S02]  /*fb80*/  SYNCS.PHASECHK.TRANS64.TRYWAIT P0, [R16+URZ+0x30c20], R3 ;  /* 0x030c2003100075a7 */ /* 0x000e64000800017f */
[----:B-1----:R-:W-:Y:S05]  /*fb90*/  @!P0 BRA `(.L_x_1138) ;  /* 0x0000001800bc8947 */ /* 0x002fea0003800000 */
.L_x_1166:
[----:B------:R-:W2:Y:S01]  /*fba0*/  S2R R2, SR_TID.X ;  /* 0x0000000000027919 */ /* 0x000ea20000002100 */
[----:B------:R-:W-:Y:S02]  /*fbb0*/  IMAD.U32 R15, RZ, RZ, UR15 ;  /* 0x0000000fff0f7e24 */ /* 0x000fe4000f8e00ff */
[----:B------:R-:W-:Y:S02]  /*fbc0*/  IMAD.U32 R14, RZ, RZ, UR7 ;  /* 0x00000007ff0e7e24 */ /* 0x000fe4000f8e00ff */
[----:B------:R-:W-:Y:S02]  /*fbd0*/  VIADD R15, R15, UR5 ;  /* 0x000000050f0f7c36 */ /* 0x000fe40008000000 */
[----:B------:R-:W-:Y:S02]  /*fbe0*/  VIADD R14, R14, UR4 ;  /* 0x000000040e0e7c36 */ /* 0x000fe40008000000 */
[----:B------:R-:W-:Y:S01]  /*fbf0*/  IMAD.MOV.U32 R11, RZ, RZ, 0x1 ;  /* 0x00000001ff0b7424 */ /* 0x000fe200078e00ff */
[----:B--2---:R-:W-:-:S04]  /*fc00*/  LOP3.LUT R2, R2, 0x7f, RZ, 0xc0, !PT ;  /* 0x0000007f02027812 */ /* 0x004fc800078ec0ff */
[----:B------:R-:W-:-:S13]  /*fc10*/  ISETP.NE.AND P0, PT, R2, RZ, PT ;  /* 0x000000ff0200720c */ /* 0x000fda0003f05270 */
[----:B------:R-:W-:Y:S05]  /*fc20*/  @P0 BRA `(.L_x_1139) ;  /* 0x0000000000180947 */ /* 0x000fea0003800000 */
[----:B------:R-:W2:Y:S01]  /*fc30*/  S2R R2, SR_TID.X ;  /* 0x0000000000027919 */ /* 0x000ea20000002100 */
[----:B-1----:R-:W-:-:S04]  /*fc40*/  IMAD.MOV.U32 R3, RZ, RZ, 0x4200 ;  /* 0x00004200ff037424 */ /* 0x002fc800078e00ff */
[----:B------:R3:W-:Y:S01]  /*fc50*/  SYNCS.ARRIVE.TRANS64 RZ, [R16+URZ+0x30c10], R3 ;  /* 0x030c100310ff79a7 */ /* 0x0007e2000800003f */
[----:B--2---:R-:W-:-:S13]  /*fc60*/  LOP3.LUT P1, RZ, R2, 0x1f, RZ, 0xc0, !PT ;  /* 0x0000001f02ff7812 */ /* 0x004fda000782c0ff */
[----:B---3--:R-:W-:Y:S05]  /*fc70*/  @!P1 BRA `(.L_x_1139) ;  /* 0x0000000000049947 */ /* 0x008fea0003800000 */
[----:B------:R-:W-:Y:S01]  /*fc80*/  BPT.TRAP 0x1 ;  /* 0x000000040000795c */ /* 0x000fe20000300000 */
.L_x_1139:
[----:B------:R-:W-:Y:S01]  /*fc90*/  R2UR UR19, R4 ;  /* 0x00000000041372ca */ /* 0x000fe200000e0000 */
[----:B------:R-:W2:Y:S01]  /*fca0*/  LDC.64 R12, c[0x0][0x198] ;  /* 0x00006600ff0c7b82 */ /* 0x000ea20000000a00 */
[----:B------:R-:W-:Y:S01]  /*fcb0*/  R2UR UR8, R15 ;  /* 0x000000000f0872ca */ /* 0x000fe200000e0000 */
[----:B------:R-:W-:Y:S01]  /*fcc0*/  ULDC.64 UR16, c[0x0][0x700] ;  /* 0x0001c00000107ab9 */ /* 0x000fe20000000a00 */
[----:B------:R-:W-:Y:S01]  /*fcd0*/  UMOV UR32, 0x0 ;  /* 0x0000000000207882 */ /* 0x000fe20000000000 */
[----:B------:R-:W-:Y:S01]  /*fce0*/  IMAD.U32 R10, RZ, RZ, UR16 ;  /* 0x00000010ff0a7e24 */ /* 0x000fe2000f8e00ff */
[----:B------:R-:W-:Y:S01]  /*fcf0*/  UMOV UR33, 0x14f00000 ;  /* 0x14f0000000217882 */ /* 0x000fe20000000000 */
[----:B------:R-:W-:Y:S01]  /*fd00*/  IMAD.U32 R9, RZ, RZ, UR17 ;  /* 0x00000011ff097e24 */ /* 0x000fe2000f8e00ff */
[----:B------:R-:W-:Y:S01]  /*fd10*/  UMOV UR18, URZ ;  /* 0x0000003f00127c82 */ /* 0x000fe20008000000 */
[----:B------:R-:W-:Y:S01]  /*fd20*/  UMOV UR25, 0x20 ;  /* 0x0000002000197882 */ /* 0x000fe20000000000 */
[----:B------:R-:W-:Y:S01]  /*fd30*/  UMOV UR34, 0x0 ;  /* 0x0000000000227882 */ /* 0x000fe20000000000 */
[----:B------:R-:W-:Y:S01]  /*fd40*/  UMOV UR35, 0x10000000 ;  /* 0x1000000000237882 */ /* 0x000fe20000000000 */
[----:B------:R-:W-:Y:S01]  /*fd50*/  UMOV UR13, UR21 ;  /* 0x00000015000d7c82 */ /* 0x000fe20008000000 */
[----:B------:R-:W-:Y:S01]  /*fd60*/  USHF.L.U32 UR19, UR19, 0x7, URZ ;  /* 0x0000000713137899 */ /* 0x000fe2000800063f */
[----:B------:R-:W-:Y:S01]  /*fd70*/  IMAD.MOV.U32 R19, RZ, RZ, RZ ;  /* 0x000000ffff137224 */ /* 0x000fe200078e00ff */
[----:B------:R-:W-:Y:S01]  /*fd80*/  UMOV UR10, UR18 ;  /* 0x00000012000a7c82 */ /* 0x000fe20008000000 */
[----:B------:R-:W-:Y:S01]  /*fd90*/  UMOV UR27, UR11 ;  /* 0x0000000b001b7c82 */ /* 0x000fe20008000000 */
[----:B------:R-:W-:Y:S01]  /*fda0*/  UIADD3 UR9, UP0, UR19, UR14, URZ ;  /* 0x0000000e13097290 */ /* 0x000fe2000ff1e03f */
[----:B------:R-:W-:Y:S01]  /*fdb0*/  UMOV UR28, UR12 ;  /* 0x0000000c001c7c82 */ /* 0x000fe20008000000 */
[----:B------:R-:W-:-:S02]  /*fdc0*/  UMOV UR29, UR21 ;  /* 0x00000015001d7c82 */ /* 0x000fc40008000000 */
[----:B------:R-:W-:Y:S02]  /*fdd0*/  ULEA.HI.X.SX32 UR8, UR19, UR8, 0x1, UP0 ;  /* 0x0000000813087291 */ /* 0x000fe400080f0e3f */
[----:B-1----:R-:W-:Y:S01]  /*fde0*/  IMAD.U32 R3, RZ, RZ, UR9 ;  /* 0x00000009ff037e24 */ /* 0x002fe2000f8e00ff */
[----:B------:R-:W-:Y:S01]  /*fdf0*/  UMOV UR26, UR18 ;  /* 0x00000012001a7c82 */ /* 0x000fe20008000000 */
[----:B--2---:R-:W-:Y:S02]  /*fe00*/  IMAD.MOV.U32 R8, RZ, RZ, R12 ;  /* 0x000000ffff087224 */ /* 0x004fe400078e000c */
[----:B------:R-:W-:Y:S01]  /*fe10*/  IMAD.U32 R6, RZ, RZ, UR9 ;  /* 0x00000009ff067e24 */ /* 0x000fe2000f8e00ff */
[----:B------:R-:W-:Y:S01]  /*fe20*/  LEA R2, P1, R3, R10, 0x2 ;  /* 0x0000000a03027211 */ /* 0x000fe200078210ff */
[----:B------:R-:W-:Y:S01]  /*fe30*/  IMAD.U32 R3, RZ, RZ, UR8 ;  /* 0x00000008ff037e24 */ /* 0x000fe2000f8e00ff */
[----:B------:R-:W-:Y:S01]  /*fe40*/  R2UR UR8, R16 ;  /* 0x00000000100872ca */ /* 0x000fe200000e0000 */
[----:B------:R-:W-:Y:S01]  /*fe50*/  IMAD.MOV.U32 R7, RZ, RZ, R13 ;  /* 0x000000ffff077224 */ /* 0x000fe200078e000d */
[----:B------:R-:W-:-:S02]  /*fe60*/  R2UR UR22, R2 ;  /* 0x00000000021672ca */ /* 0x000fc400000e0000 */
[----:B------:R-:W-:Y:S02]  /*fe70*/  IADD3 R2, P2, R8, 0x2f0, RZ ;  /* 0x000002f008027810 */ /* 0x000fe40007f5e0ff */
[----:B------:R-:W-:Y:S01]  /*fe80*/  LEA.HI.X R3, R6, R9, R3, 0x2, P1 ;  /* 0x0000000906037211 */ /* 0x000fe200008f1403 */
[----:B------:R-:W-:Y:S01]  /*fe90*/  VIADD R6, R0, 0xffffffff ;  /* 0xffffffff00067836 */ /* 0x000fe20000000000 */
[----:B------:R-:W-:Y:S01]  /*fea0*/  R2UR UR40, R2 ;  /* 0x00000000022872ca */ /* 0x000fe200000e0000 */
[--C-:B------:R-:W-:Y:S01]  /*feb0*/  IMAD.X R5, RZ, RZ, R7.reuse, P2 ;  /* 0x000000ffff057224 */ /* 0x100fe200010e0607 */
[----:B------:R-:W-:Y:S02]  /*fec0*/  IADD3 R2, P3, R8, 0x3f0, RZ ;  /* 0x000003f008027810 */ /* 0x000fe40007f7e0ff */
[----:B------:R-:W-:Y:S01]  /*fed0*/  R2UR UR23, R3 ;  /* 0x00000000031772ca */ /* 0x000fe200000e0000 */
[----:B------:R1:W-:Y:S01]  /*fee0*/  STL [R1], R6 ;  /* 0x0000000601007387 */ /* 0x0003e20000100800 */
[----:B------:R-:W-:Y:S01]  /*fef0*/  R2UR UR42, R2 ;  /* 0x00000000022a72ca */ /* 0x000fe200000e0000 */
[----:B------:R-:W-:Y:S01]  /*ff00*/  UIADD3 UR16, UR8, 0x10000, URZ ;  /* 0x0001000008107890 */ /* 0x000fe2000fffe03f */
[----:B------:R-:W-:Y:S01]  /*ff10*/  IADD3 R2, P1, R8, 0xf0, RZ ;  /* 0x000000f008027810 */ /* 0x000fe20007f3e0ff */
[----:B------:R-:W-:Y:S01]  /*ff20*/  UIADD3 UR17, UR8, 0x30c10, URZ ;  /* 0x00030c1008117890 */ /* 0x000fe2000fffe03f */
[----:B------:R-:W-:Y:S01]  /*ff30*/  R2UR UR41, R5 ;  /* 0x00000000052972ca */ /* 0x000fe200000e0000 */
[--C-:B------:R-:W-:Y:S01]  /*ff40*/  IMAD.X R5, RZ, RZ, R7.reuse, P3 ;  /* 0x000000ffff057224 */ /* 0x100fe200018e0607 */
[----:B------:R-:W-:Y:S01]  /*ff50*/  R2UR UR30, R2 ;  /* 0x00000000021e72ca */ /* 0x000fe200000e0000 */
[----:B------:R-:W-:Y:S01]  /*ff60*/  IMAD.X R3, RZ, RZ, R7, P1 ;  /* 0x000000ffff037224 */ /* 0x000fe200008e0607 */
[----:B------:R-:W-:Y:S01]  /*ff70*/  UIADD3 UR38, UR8, 0x20000, URZ ;  /* 0x0002000008267890 */ /* 0x000fe2000fffe03f */
[----:B------:R-:W-:Y:S01]  /*ff80*/  ISETP.GE.AND P1, PT, R4, R6, PT ;  /* 0x000000060400720c */ /* 0x000fe20003f26270 */
[----:B------:R-:W-:Y:S01]  /*ff90*/  UIADD3 UR9, UR8, 0x30c00, URZ ;  /* 0x00030c0008097890 */ /* 0x000fe2000fffe03f */
[----:B------:R-:W-:Y:S01]  /*ffa0*/  R2UR UR43, R5 ;  /* 0x00000000052b72ca */ /* 0x000fe200000e0000 */
[----:B------:R-:W-:Y:S01]  /*ffb0*/  UIADD3 UR24, UR8, 0x4000, URZ ;  /* 0x0000400008187890 */ /* 0x000fe2000fffe03f */
[----:B------:R-:W-:Y:S01]  /*ffc0*/  R2UR UR31, R3 ;  /* 0x00000000031f72ca */ /* 0x000fe200000e0000 */
[----:B------:R-:W-:Y:S01]  /*ffd0*/  IMAD.MOV.U32 R5, RZ, RZ, 0x8000 ;  /* 0x00008000ff057424 */ /* 0x000fe200078e00ff */
[----:B------:R-:W-:-:S11]  /*ffe0*/  UMOV UR39, UR17 ;  /* 0x0000001100277c82 */ /* 0x000fd60008000000 */
[----:B------:R-:W-:Y:S01]  /*fff0*/  UTMALDG.4D [UR16], [UR30], desc[UR32] ;  /* 0x000020101e0075b4 */ /* 0x000fe20008019000 */
[----:B------:R2:W-:Y:S01]  /*10000*/  UBLKCP.S.G [UR38], [UR22], UR25 ;  /* 0x00000026160073ba */ /* 0x0005e20008000219 */
[----:B------:R1:W-:Y:S01]  /*10010*/  SYNCS.ARRIVE.TRANS64 RZ, [R16+URZ+0x30c00], R5 ;  /* 0x030c000510ff79a7 */ /* 0x0003e2000800003f */
[----:B------:R1:W-:Y:S01]  /*10020*/  UTMALDG.4D [UR8], [UR40], desc[UR34] ;  /* 0x00002208280075b4 */ /* 0x0003e20008019000 */
[----:B--2---:R-:W-:Y:S02]  /*10030*/  UMOV UR25, UR9 ;  /* 0x0000000900197c82 */ /* 0x004fe40008000000 */
[----:B------:R1:W-:Y:S01]  /*10040*/  UTMALDG.4D [UR24], [UR42], desc[UR34] ;  /* 0x000022182a0075b4 */ /* 0x0003e20008019000 */
[----:B------:R-:W-:Y:S05]  /*10050*/  @P1 BRA `(.L_x_1140) ;  /* 0x0000000c00841947 */ /* 0x000fea0003800000 */
[----:B-1----:R-:W-:Y:S01]  /*10060*/  LOP3.LUT R5, RZ, R4, RZ, 0x33, !PT ;  /* 0x00000004ff057212 */ /* 0x002fe200078e33ff */
[----:B------:R-:W1:Y:S01]  /*10070*/  S2R R12, SR_TID.X ;  /* 0x00000000000c7919 */ /* 0x000e620000002100 */
[----:B------:R-:W-:-:S03]  /*10080*/  IMAD.MOV.U32 R11, RZ, RZ, 0x1 ;  /* 0x00000001ff0b7424 */ /* 0x000fc600078e00ff */
[----:B------:R-:W-:Y:S02]  /*10090*/  IMAD.IADD R20, R5, 0x1, R0 ;  /* 0x0000000105147824 */ /* 0x000fe400078e0200 */
[----:B------:R-:W-:Y:S02]  /*100a0*/  VIADD R5, R0, 0xfffffffe ;  /* 0xfffffffe00057836 */ /* 0x000fe40000000000 */
[----:B------:R-:W-:-:S03]  /*100b0*/  IMAD.MOV.U32 R0, RZ, RZ, R4 ;  /* 0x000000ffff007224 */ /* 0x000fc600078e0004 */
[----:B------:R-:W-:Y:S02]  /*100c0*/  ISETP.NE.AND P1, PT, R5, R4, PT ;  /* 0x000000040500720c */ /* 0x000fe40003f25270 */
[----:B------:R-:W-:-:S05]  /*100d0*/  LOP3.LUT R5, R20, 0x1, RZ, 0xc0, !PT ;  /* 0x0000000114057812 */ /* 0x000fca00078ec0ff */
[----:B------:R2:W-:Y:S01]  /*100e0*/  STL [R1+0x4], R5 ;  /* 0x0000040501007387 */ /* 0x0005e20000100800 */
[----:B-1----:R-:W-:-:S05]  /*100f0*/  LOP3.LUT R6, R12, 0x1f, RZ, 0xc0, !PT ;  /* 0x0000001f0c067812 */ /* 0x002fca00078ec0ff */
[----:B--2---:R-:W-:Y:S05]  /*10100*/  @!P1 BRA `(.L_x_1141) ;  /* 0x0000000800389947 */ /* 0x004fea0003800000 */
[----:B------:R-:W-:Y:S02]  /*10110*/  IMAD.IADD R20, R20, 0x1, -R5 ;  /* 0x0000000114147824 */ /* 0x000fe400078e0a05 */
[----:B------:R-:W-:Y:S02]  /*10120*/  IMAD.MOV.U32 R0, RZ, RZ, R4 ;  /* 0x000000ffff007224 */ /* 0x000fe400078e0004 */
[----:B------:R-:W-:-:S07]  /*10130*/  IMAD.MOV.U32 R11, RZ, RZ, 0x1 ;  /* 0x00000001ff0b7424 */ /* 0x000fce00078e00ff */
.L_x_1150:
[----:B--234-:R-:W-:-:S04]  /*10140*/  SHF.L.U32 R21, R11, 0x1f, RZ ;  /* 0x0000001f0b157819 */ /* 0x01cfc800000006ff */
[----:B------:R-:W1:Y:S02]  /*10150*/  SYNCS.PHASECHK.TRANS64.TRYWAIT P1, [R16+URZ+0x30c40], R21 ;  /* 0x030c4015100075a7 */ /* 0x000e64000802017f */
[----:B-1----:R-:W-:Y:S05]  /*10160*/  @!P1 BRA `(.L_x_1142) ;  /* 0x00000014005c9947 */ /* 0x002fea0003800000 */
.L_x_1167:
[----:B------:R-:W-:Y:S05]  /*10170*/  @P0 BRA `(.L_x_1143) ;  /* 0x0000000000140947 */ /* 0x000fea0003800000 */
[----:B------:R-:W-:Y:S01]  /*10180*/  ISETP.NE.AND P1, PT, R6, RZ, PT ;  /* 0x000000ff0600720c */ /* 0x000fe20003f25270 */
[----:B------:R-:W-:-:S04]  /*10190*/  IMAD.MOV.U32 R3, RZ, RZ, 0x4200 ;  /* 0x00004200ff037424 */ /* 0x000fc800078e00ff */
[----:B------:R2:W-:Y:S08]  /*101a0*/  SYNCS.ARRIVE.TRANS64 RZ, [R16+URZ+0x30c30], R3 ;  /* 0x030c300310ff79a7 */ /* 0x0005f0000800003f */
[----:B------:R-:W-:Y:S05]  /*101b0*/  @!P1 BRA `(.L_x_1143) ;  /* 0x0000000000049947 */ /* 0x000fea0003800000 */
[----:B------:R-:W-:Y:S01]  /*101c0*/  BPT.TRAP 0x1 ;  /* 0x000000040000795c */ /* 0x000fe20000300000 */
.L_x_1143:
[----:B------:R-:W2:Y:S01]  /*101d0*/  LDC.64 R12, c[0x0][0x728] ;  /* 0x0001ca00ff0c7b82 */ /* 0x000ea20000000a00 */
[----:B------:R-:W-:Y:S01]  /*101e0*/  IMAD.SHL.U32 R18, R0, 0x80, RZ ;  /* 0x0000008000127824 */ /* 0x000fe200078e00ff */
[----:B------:R-:W-:Y:S01]  /*101f0*/  R2UR UR8, R16 ;  /* 0x00000000100872ca */ /* 0x000fe200000e0000 */
[----:B------:R-:W-:Y:S01]  /*10200*/  UMOV UR26, 0x0 ;  /* 0x00000000001a7882 */ /* 0x000fe20000000000 */
[----:B------:R-:W-:Y:S01]  /*10210*/  UMOV UR27, 0x14f00000 ;  /* 0x14f00000001b7882 */ /* 0x000fe20000000000 */
[----:B------:R-:W-:Y:S01]  /*10220*/  UMOV UR18, URZ ;  /* 0x0000003f00127c82 */ /* 0x000fe20008000000 */
[C---:B------:R-:W-:Y:S01]  /*10230*/  IADD3 R2, P1, R18.reuse, UR6, RZ ;  /* 0x0000000612027c10 */ /* 0x040fe2000ff3e0ff */
[----:B------:R-:W-:Y:S01]  /*10240*/  UMOV UR10, 0x20 ;  /* 0x00000020000a7882 */ /* 0x000fe20000000000 */
[----:B------:R-:W3:Y:S01]  /*10250*/  LDC.64 R4, c[0x0][0x198] ;  /* 0x00006600ff047b82 */ /* 0x000ee20000000a00 */
[----:B------:R-:W-:-:S06]  /*10260*/  R2UR UR19, R18 ;  /* 0x00000000121372ca */ /* 0x000fcc00000e0000 */
[----:B------:R-:W-:Y:S02]  /*10270*/  UIADD3 UR16, UR8, 0x18000, URZ ;  /* 0x0001800008107890 */ /* 0x000fe4000fffe03f */
[----:B------:R-:W-:Y:S02]  /*10280*/  UIADD3 UR17, UR8, 0x30c30, URZ ;  /* 0x00030c3008117890 */ /* 0x000fe4000fffe03f */
[----:B------:R-:W-:Y:S01]  /*10290*/  UIADD3 UR8, UR8, 0x20400, URZ ;  /* 0x0002040008087890 */ /* 0x000fe2000fffe03f */
[----:B--2---:R-:W-:-:S04]  /*102a0*/  LEA R3, P2, R2, R12, 0x2 ;  /* 0x0000000c02037211 */ /* 0x004fc800078410ff */
[----:B------:R-:W-:Y:S01]  /*102b0*/  UMOV UR9, UR17 ;  /* 0x0000001100097c82 */ /* 0x000fe20008000000 */
        /* <DEDUP_REMOVED lines=14> */
.L_x_1168:
[----:B------:R-:W-:Y:S05]  /*103a0*/  @P0 BRA `(.L_x_1145) ;  /* 0x0000000000140947 */ /* 0x000fea0003800000 */
[----:B------:R-:W-:Y:S01]  /*103b0*/  ISETP.NE.AND P1, PT, R6, RZ, PT ;  /* 0x000000ff0600720c */ /* 0x000fe20003f25270 */
[----:B------:R-:W-:-:S04]  /*103c0*/  IMAD.MOV.U32 R2, RZ, RZ, 0x4200 ;  /* 0x00004200ff027424 */ /* 0x000fc800078e00ff */
[----:B------:R3:W-:Y:S08]  /*103d0*/  SYNCS.ARRIVE.TRANS64 RZ, [R16+URZ+0x30c18], R2 ;  /* 0x030c180210ff79a7 */ /* 0x0007f0000800003f */
[----:B------:R-:W-:Y:S05]  /*103e0*/  @!P1 BRA `(.L_x_1145) ;  /* 0x0000000000049947 */ /* 0x000fea0003800000 */
[----:B------:R-:W-:Y:S01]  /*103f0*/  BPT.TRAP 0x1 ;  /* 0x000000040000795c */ /* 0x000fe20000300000 */
.L_x_1145:
[----:B------:R-:W-:Y:S01]  /*10400*/  VIADD R18, R18, 0x80 ;  /* 0x0000008012127836 */ /* 0x000fe20000000000 */
[----:B------:R-:W-:Y:S01]  /*10410*/  ULDC.64 UR8, c[0x0][0x700] ;  /* 0x0001c00000087ab9 */ /* 0x000fe20000000a00 */
[----:B------:R-:W-:Y:S01]  /*10420*/  R2UR UR24, R16 ;  /* 0x00000000101872ca */ /* 0x000fe200000e0000 */
[----:B------:R-:W-:Y:S01]  /*10430*/  IMAD.U32 R10, RZ, RZ, UR8 ;  /* 0x00000008ff0a7e24 */ /* 0x000fe2000f8e00ff */
[----:B------:R-:W-:Y:S01]  /*10440*/  UMOV UR22, 0x0 ;  /* 0x0000000000167882 */ /* 0x000fe20000000000 */
[----:B---3--:R-:W-:Y:S01]  /*10450*/  IADD3 R2, P1, R18, UR14, RZ ;  /* 0x0000000e12027c10 */ /* 0x008fe2000ff3e0ff */
[----:B------:R-:W-:Y:S01]  /*10460*/  IMAD.U32 R9, RZ, RZ, UR9 ;  /* 0x00000009ff097e24 */ /* 0x000fe2000f8e00ff */
[----:B------:R-:W-:Y:S01]  /*10470*/  SHF.R.S32.HI R17, RZ, 0x1f, R18 ;  /* 0x0000001fff117819 */ /* 0x000fe20000011412 */
[----:B------:R-:W-:Y:S01]  /*10480*/  UMOV UR23, 0x14f00000 ;  /* 0x14f0000000177882 */ /* 0x000fe20000000000 */
[----:B------:R-:W-:Y:S01]  /*10490*/  LEA R3, P2, R2, R10, 0x2 ;  /* 0x0000000a02037211 */ /* 0x000fe200078410ff */
[----:B------:R-:W-:Y:S01]  /*104a0*/  UMOV UR18, URZ ;  /* 0x0000003f00127c82 */ /* 0x000fe20008000000 */
[----:B------:R-:W-:Y:S01]  /*104b0*/  R2UR UR19, R18 ;  /* 0x00000000121372ca */ /* 0x000fe200000e0000 */
[----:B------:R-:W-:Y:S01]  /*104c0*/  UMOV UR10, 0x20 ;  /* 0x00000020000a7882 */ /* 0x000fe20000000000 */
[----:B------:R-:W-:Y:S01]  /*104d0*/  R2UR UR26, R3 ;  /* 0x00000000031a72ca */ /* 0x000fe200000e0000 */
[----:B------:R-:W-:Y:S01]  /*104e0*/  IMAD.X R3, R17, 0x1, R15, P1 ;  /* 0x0000000111037824 */ /* 0x000fe200008e060f */
[----:B------:R-:W-:-:S02]  /*104f0*/  UIADD3 UR16, UR24, 0x14000, URZ ;  /* 0x0001400018107890 */ /* 0x000fc4000fffe03f */
[----:B------:R-:W-:Y:S02]  /*10500*/  UIADD3 UR17, UR24, 0x30c18, URZ ;  /* 0x00030c1818117890 */ /* 0x000fe4000fffe03f */
[----:B------:R-:W-:Y:S01]  /*10510*/  LEA.HI.X R3, R2, R9, R3, 0x2, P2 ;  /* 0x0000000902037211 */ /* 0x000fe200010f1403 */
[----:B------:R-:W-:Y:S01]  /*10520*/  UIADD3 UR24, UR24, 0x20200, URZ ;  /* 0x0002020018187890 */ /* 0x000fe2000fffe03f */
[----:B------:R-:W-:Y:S02]  /*10530*/  IADD3 R2, P1, R8, 0xf0, RZ ;  /* 0x000000f008027810 */ /* 0x000fe40007f3e0ff */
[----:B------:R-:W-:Y:S01]  /*10540*/  R2UR UR27, R3 ;  /* 0x00000000031b72ca */ /* 0x000fe200000e0000 */
[----:B------:R-:W-:Y:S01]  /*10550*/  UMOV UR25, UR17 ;  /* 0x0000001100197c82 */ /* 0x000fe20008000000 */
[----:B------:R-:W-:Y:S01]  /*10560*/  R2UR UR8, R2 ;  /* 0x00000000020872ca */ /* 0x000fe200000e0000 */
[----:B------:R-:W-:-:S05]  /*10570*/  IMAD.X R3, RZ, RZ, R7, P1 ;  /* 0x000000ffff037224 */ /* 0x000fca00008e0607 */
[----:B------:R-:W-:-:S13]  /*10580*/  R2UR UR9, R3 ;  /* 0x00000000030972ca */ /* 0x000fda00000e0000 */
[----:B------:R3:W-:Y:S01]  /*10590*/  UTMALDG.4D [UR16], [UR8], desc[UR22] ;  /* 0x00001610080075b4 */ /* 0x0007e20008019000 */
[----:B------:R3:W-:Y:S01]  /*105a0*/  UBLKCP.S.G [UR24], [UR26], UR10 ;  /* 0x000000181a0073ba */ /* 0x0007e2000800020a */
[----:B------:R-:W4:Y:S02]  /*105b0*/  SYNCS.PHASECHK.TRANS64.TRYWAIT P1, [R16+URZ+0x30c48], R21 ;  /* 0x030c4815100075a7 */ /* 0x000f24000802017f */
[----:B---34-:R-:W-:Y:S05]  /*105c0*/  @!P1 BRA `(.L_x_1146) ;  /* 0x00000010006c9947 */ /* 0x018fea0003800000 */
.L_x_1169:
[----:B------:R-:W-:Y:S05]  /*105d0*/  @P0 BRA `(.L_x_1147) ;  /* 0x0000000000140947 */ /* 0x000fea0003800000 */
[----:B------:R-:W-:Y:S01]  /*105e0*/  ISETP.NE.AND P1, PT, R6, RZ, PT ;  /* 0x000000ff0600720c */ /* 0x000fe20003f25270 */
[----:B-123--:R-:W-:-:S04]  /*105f0*/  IMAD.MOV.U32 R21, RZ, RZ, 0x4200 ;  /* 0x00004200ff157424 */ /* 0x00efc800078e00ff */
[----:B------:R4:W-:Y:S08]  /*10600*/  SYNCS.ARRIVE.TRANS64 RZ, [R16+URZ+0x30c38], R21 ;  /* 0x030c381510ff79a7 */ /* 0x0009f0000800003f */
[----:B------:R-:W-:Y:S05]  /*10610*/  @!P1 BRA `(.L_x_1147) ;  /* 0x0000000000049947 */ /* 0x000fea0003800000 */
[----:B------:R-:W-:Y:S01]  /*10620*/  BPT.TRAP 0x1 ;  /* 0x000000040000795c */ /* 0x000fe20000300000 */
.L_x_1147:
[C---:B------:R-:W-:Y:S01]  /*10630*/  R2UR UR19, R18.reuse ;  /* 0x00000000121372ca */ /* 0x040fe200000e0000 */
[----:B------:R-:W-:Y:S01]  /*10640*/  UMOV UR22, 0x0 ;  /* 0x0000000000167882 */ /* 0x000fe20000000000 */
[----:B------:R-:W-:Y:S01]  /*10650*/  IADD3 R18, P1, R18, UR6, RZ ;  /* 0x0000000612127c10 */ /* 0x000fe2000ff3e0ff */
        /* <DEDUP_REMOVED lines=19> */
[----:B------:R-:W5:Y:S02]  /*10790*/  SYNCS.PHASECHK.TRANS64.TRYWAIT P1, [R16+URZ+0x30c20], R5 ;  /* 0x030c2005100075a7 */ /* 0x000f64000802017f */
[----:B-1---5:R-:W-:Y:S05]  /*107a0*/  @!P1 BRA `(.L_x_1148) ;  /* 0x0000001000089947 */ /* 0x022fea0003800000 */
.L_x_1171:
[----:B------:R-:W-:Y:S05]  /*107b0*/  @P0 BRA `(.L_x_1149) ;  /* 0x0000000000140947 */ /* 0x000fea0003800000 */
[----:B------:R-:W-:Y:S01]  /*107c0*/  ISETP.NE.AND P1, PT, R6, RZ, PT ;  /* 0x000000ff0600720c */ /* 0x000fe20003f25270 */
[----:B------:R-:W-:-:S04]  /*107d0*/  IMAD.MOV.U32 R5, RZ, RZ, 0x4200 ;  /* 0x00004200ff057424 */ /* 0x000fc800078e00ff */
[----:B------:R1:W-:Y:S08]  /*107e0*/  SYNCS.ARRIVE.TRANS64 RZ, [R16+URZ+0x30c10], R5 ;  /* 0x030c100510ff79a7 */ /* 0x0003f0000800003f */
[----:B------:R-:W-:Y:S05]  /*107f0*/  @!P1 BRA `(.L_x_1149) ;  /* 0x0000000000049947 */ /* 0x000fea0003800000 */
[----:B------:R-:W-:Y:S01]  /*10800*/  BPT.TRAP 0x1 ;  /* 0x000000040000795c */ /* 0x000fe20000300000 */
.L_x_1149:
[----:B------:R-:W-:Y:S01]  /*10810*/  R2UR UR10, R0 ;  /* 0x00000000000a72ca */ /* 0x000fe200000e0000 */
[----:B------:R-:W-:Y:S01]  /*10820*/  VIADD R20, R20, 0xfffffffe ;  /* 0xfffffffe14147836 */ /* 0x000fe20000000000 */
[----:B------:R-:W-:Y:S01]  /*10830*/  R2UR UR8, R15 ;  /* 0x000000000f0872ca */ /* 0x000fe200000e0000 */
[----:B------:R-:W-:Y:S01]  /*10840*/  UMOV UR22, 0x0 ;  /* 0x0000000000167882 */ /* 0x000fe20000000000 */
[----:B------:R-:W-:Y:S01]  /*10850*/  R2UR UR24, R16 ;  /* 0x00000000101872ca */ /* 0x000fe200000e0000 */
[----:B------:R-:W-:Y:S01]  /*10860*/  UMOV UR23, 0x14f00000 ;  /* 0x14f0000000177882 */ /* 0x000fe20000000000 */
[----:B------:R-:W-:Y:S01]  /*10870*/  UMOV UR18, URZ ;  /* 0x0000003f00127c82 */ /* 0x000fe20008000000 */
[----:B------:R-:W-:-:S06]  /*10880*/  UMOV UR13, 0x20 ;  /* 0x00000020000d7882 */ /* 0x000fcc0000000000 */
[----:B------:R-:W-:-:S04]  /*10890*/  UIADD3 UR10, UR10, 0x2, URZ ;  /* 0x000000020a0a7890 */ /* 0x000fc8000fffe03f */
[----:B------:R-:W-:Y:S02]  /*108a0*/  USHF.L.U32 UR19, UR10, 0x7, URZ ;  /* 0x000000070a137899 */ /* 0x000fe4000800063f */
[----:B------:R-:W-:Y:S02]  /*108b0*/  UIADD3 UR16, UR24, 0x10000, URZ ;  /* 0x0001000018107890 */ /* 0x000fe4000fffe03f */
[----:B------:R-:W-:Y:S02]  /*108c0*/  UIADD3 UR9, UP0, UR19, UR14, URZ ;  /* 0x0000000e13097290 */ /* 0x000fe4000ff1e03f */
[----:B------:R-:W-:Y:S02]  /*108d0*/  UIADD3 UR17, UR24, 0x30c10, URZ ;  /* 0x00030c1018117890 */ /* 0x000fe4000fffe03f */
[----:B------:R-:W-:Y:S02]  /*108e0*/  ULEA.HI.X.SX32 UR8, UR19, UR8, 0x1, UP0 ;  /* 0x0000000813087291 */ /* 0x000fe400080f0e3f */
[----:B-1----:R-:W-:Y:S01]  /*108f0*/  IMAD.U32 R5, RZ, RZ, UR9 ;  /* 0x00000009ff057e24 */ /* 0x002fe2000f8e00ff */
[----:B------:R-:W-:-:S02]  /*10900*/  UIADD3 UR24, UR24, 0x20000, URZ ;  /* 0x0002000018187890 */ /* 0x000fc4000fffe03f */
[----:B------:R-:W-:Y:S01]  /*10910*/  UMOV UR25, UR17 ;  /* 0x0000001100197c82 */ /* 0x000fe20008000000 */
[----:B------:R-:W-:Y:S01]  /*10920*/  IMAD.U32 R4, RZ, RZ, UR8 ;  /* 0x00000008ff047e24 */ /* 0x000fe2000f8e00ff */
[----:B------:R-:W-:Y:S02]  /*10930*/  LEA R0, P1, R5, R10, 0x2 ;  /* 0x0000000a05007211 */ /* 0x000fe400078210ff */
[----:B------:R-:W-:Y:S02]  /*10940*/  R2UR UR8, R2 ;  /* 0x00000000020872ca */ /* 0x000fe400000e0000 */
[----:B------:R-:W-:Y:S01]  /*10950*/  R2UR UR26, R0 ;  /* 0x00000000001a72ca */ /* 0x000fe200000e0000 */
[----:B------:R-:W-:Y:S01]  /*10960*/  IMAD.U32 R0, RZ, RZ, UR9 ;  /* 0x00000009ff007e24 */ /* 0x000fe2000f8e00ff */
[----:B------:R-:W-:-:S04]  /*10970*/  R2UR UR9, R3 ;  /* 0x00000000030972ca */ /* 0x000fc800000e0000 */
[----:B------:R-:W-:Y:S02]  /*10980*/  LEA.HI.X R0, R0, R9, R4, 0x2, P1 ;  /* 0x0000000900007211 */ /* 0x000fe400008f1404 */
[----:B------:R-:W-:Y:S02]  /*10990*/  ISETP.NE.AND P1, PT, R20, RZ, PT ;  /* 0x000000ff1400720c */ /* 0x000fe40003f25270 */
[----:B------:R-:W-:Y:S01]  /*109a0*/  R2UR UR27, R0 ;  /* 0x00000000001b72ca */ /* 0x000fe200000e0000 */
[----:B------:R-:W-:-:S04]  /*109b0*/  IMAD.U32 R0, RZ, RZ, UR10 ;  /* 0x0000000aff007e24 */ /* 0x000fc8000f8e00ff */
[----:B------:R1:W-:Y:S08]  /*109c0*/  UTMALDG.4D [UR16], [UR8], desc[UR22] ;  /* 0x00001610080075b4 */ /* 0x0003f00008019000 */
[----:B------:R1:W-:Y:S02]  /*109d0*/  UBLKCP.S.G [UR24], [UR26], UR13 ;  /* 0x000000181a0073ba */ /* 0x0003e4000800020d */
[----:B-1----:R-:W-:Y:S05]  /*109e0*/  @P1 BRA `(.L_x_1150) ;  /* 0xfffffff400d41947 */ /* 0x002fea000383ffff */
.L_x_1141:
[----:B------:R-:W2:Y:S02]  /*109f0*/  LDL.LU R4, [R1+0x4] ;  /* 0x0000040001047983 */ /* 0x000ea40000300800 */
[----:B--2---:R-:W-:Y:S02]  /*10a00*/  ISETP.NE.AND P1, PT, R4, RZ, PT ;  /* 0x000000ff0400720c */ /* 0x004fe40003f25270 */
[----:B------:R2:W5:Y:S11]  /*10a10*/  LDL R4, [R1] ;  /* 0x0000000001047983 */ /* 0x0005760000100800 */
[----:B--2---:R-:W-:Y:S05]  /*10a20*/  @!P1 BRA `(.L_x_1140) ;  /* 0x0000000400109947 */ /* 0x004fea0003800000 */
[----:B------:R-:W-:-:S04]  /*10a30*/  SHF.L.U32 R13, R11, 0x1f, RZ ;  /* 0x0000001f0b0d7819 */ /* 0x000fc800000006ff */
[----:B------:R-:W1:Y:S02]  /*10a40*/  SYNCS.PHASECHK.TRANS64.TRYWAIT P1, [R16+URZ+0x30c40], R13 ;  /* 0x030c400d100075a7 */ /* 0x000e64000802017f */
[----:B-1----:R-:W-:Y:S05]  /*10a50*/  @!P1 BRA `(.L_x_1151) ;  /* 0x0000000c00749947 */ /* 0x002fea0003800000 */
.L_x_1172:
[----:B------:R-:W-:Y:S05]  /*10a60*/  @P0 BRA `(.L_x_1152) ;  /* 0x0000000000140947 */ /* 0x000fea0003800000 */
[----:B------:R-:W-:Y:S01]  /*10a70*/  ISETP.NE.AND P1, PT, R6, RZ, PT ;  /* 0x000000ff0600720c */ /* 0x000fe20003f25270 */
[----:B------:R-:W-:-:S04]  /*10a80*/  IMAD.MOV.U32 R5, RZ, RZ, 0x4200 ;  /* 0x00004200ff057424 */ /* 0x000fc800078e00ff */
[----:B------:R2:W-:Y:S08]  /*10a90*/  SYNCS.ARRIVE.TRANS64 RZ, [R16+URZ+0x30c30], R5 ;  /* 0x030c300510ff79a7 */ /* 0x0005f0000800003f */
[----:B------:R-:W-:Y:S05]  /*10aa0*/  @!P1 BRA `(.L_x_1152) ;  /* 0x0000000000049947 */ /* 0x000fea0003800000 */
[----:B------:R-:W-:Y:S01]  /*10ab0*/  BPT.TRAP 0x1 ;  /* 0x000000040000795c */ /* 0x000fe20000300000 */
.L_x_1152:
[----:B--2--5:R-:W2:Y:S01]  /*10ac0*/  LDC.64 R4, c[0x0][0x728] ;  /* 0x0001ca00ff047b82 */ /* 0x024ea20000000a00 */
[----:B------:R-:W-:Y:S01]  /*10ad0*/  IMAD.SHL.U32 R17, R0, 0x80, RZ ;  /* 0x0000008000117824 */ /* 0x000fe200078e00ff */
[----:B------:R-:W-:Y:S01]  /*10ae0*/  R2UR UR24, R16 ;  /* 0x00000000101872ca */ /* 0x000fe200000e0000 */
[----:B------:R-:W-:Y:S01]  /*10af0*/  UMOV UR22, 0x0 ;  /* 0x0000000000167882 */ /* 0x000fe20000000000 */
[----:B------:R-:W-:Y:S01]  /*10b00*/  UMOV UR23, 0x14f00000 ;  /* 0x14f0000000177882 */ /* 0x000fe20000000000 */
[----:B------:R-:W-:Y:S01]  /*10b10*/  UMOV UR18, URZ ;  /* 0x0000003f00127c82 */ /* 0x000fe20008000000 */
[C---:B------:R-:W-:Y:S01]  /*10b20*/  IADD3 R0, P1, R17.reuse, UR6, RZ ;  /* 0x0000000611007c10 */ /* 0x040fe2000ff3e0ff */
[----:B------:R-:W-:Y:S01]  /*10b30*/  UMOV UR10, 0x20 ;  /* 0x00000020000a7882 */ /* 0x000fe20000000000 */
[----:B------:R-:W-:-:S07]  /*10b40*/  R2UR UR19, R17 ;  /* 0x00000000111372ca */ /* 0x000fce00000e0000 */
[----:B------:R-:W-:Y:S02]  /*10b50*/  UIADD3 UR16, UR24, 0x18000, URZ ;  /* 0x0001800018107890 */ /* 0x000fe4000fffe03f */
[----:B------:R-:W-:Y:S02]  /*10b60*/  UIADD3 UR17, UR24, 0x30c30, URZ ;  /* 0x00030c3018117890 */ /* 0x000fe4000fffe03f */
[----:B------:R-:W-:Y:S01]  /*10b70*/  UIADD3 UR24, UR24, 0x20400, URZ ;  /* 0x0002040018187890 */ /* 0x000fe2000fffe03f */
[----:B--2---:R-:W-:-:S04]  /*10b80*/  LEA R4, P2, R0, R4, 0x2 ;  /* 0x0000000400047211 */ /* 0x004fc800078410ff */
        /* <DEDUP_REMOVED lines=11> */
[----:B------:R-:W1:Y:S02]  /*10c40*/  SYNCS.PHASECHK.TRANS64.TRYWAIT P1, [R16+URZ+0x30c28], R13 ;  /* 0x030c280d100075a7 */ /* 0x000e64000802017f */
[----:B-12---:R-:W-:Y:S05]  /*10c50*/  @!P1 BRA `(.L_x_1153) ;  /* 0x0000000c00089947 */ /* 0x006fea0003800000 */
.L_x_1173:
[----:B------:R-:W-:Y:S05]  /*10c60*/  @P0 BRA `(.L_x_1154) ;  /* 0x0000000000140947 */ /* 0x000fea0003800000 */
[----:B------:R-:W-:Y:S01]  /*10c70*/  ISETP.NE.AND P0, PT, R6, RZ, PT ;  /* 0x000000ff0600720c */ /* 0x000fe20003f05270 */
[----:B------:R-:W-:-:S04]  /*10c80*/  IMAD.MOV.U32 R5, RZ, RZ, 0x4200 ;  /* 0x00004200ff057424 */ /* 0x000fc800078e00ff */
[----:B------:R2:W-:Y:S08]  /*10c90*/  SYNCS.ARRIVE.TRANS64 RZ, [R16+URZ+0x30c18], R5 ;  /* 0x030c180510ff79a7 */ /* 0x0005f0000800003f */
[----:B------:R-:W-:Y:S05]  /*10ca0*/  @!P0 BRA `(.L_x_1154) ;  /* 0x0000000000048947 */ /* 0x000fea0003800000 */
[----:B------:R-:W-:Y:S01]  /*10cb0*/  BPT.TRAP 0x1 ;  /* 0x000000040000795c */ /* 0x000fe20000300000 */
.L_x_1154:
[----:B------:R-:W-:Y:S01]  /*10cc0*/  R2UR UR19, R17 ;  /* 0x00000000111372ca */ /* 0x000fe200000e0000 */
[----:B------:R-:W-:Y:S01]  /*10cd0*/  UMOV UR22, 0x0 ;  /* 0x0000000000167882 */ /* 0x000fe20000000000 */
[----:B------:R-:W-:Y:S01]  /*10ce0*/  R2UR UR8, R15 ;  /* 0x000000000f0872ca */ /* 0x000fe200000e0000 */
[----:B------:R-:W-:Y:S01]  /*10cf0*/  UMOV UR23, 0x14f00000 ;  /* 0x14f0000000177882 */ /* 0x000fe20000000000 */
[----:B------:R-:W-:Y:S01]  /*10d00*/  R2UR UR24, R16 ;  /* 0x00000000101872ca */ /* 0x000fe200000e0000 */
[----:B------:R-:W-:Y:S01]  /*10d10*/  UMOV UR18, URZ ;  /* 0x0000003f00127c82 */ /* 0x000fe20008000000 */
[----:B------:R-:W-:-:S07]  /*10d20*/  UMOV UR10, 0x20 ;  /* 0x00000020000a7882 */ /* 0x000fce0000000000 */
[----:B------:R-:W-:-:S04]  /*10d30*/  UIADD3 UR19, UR19, 0x80, URZ ;  /* 0x0000008013137890 */ /* 0x000fc8000fffe03f */
[----:B------:R-:W-:Y:S02]  /*10d40*/  UIADD3 UR9, UP0, UR19, UR14, URZ ;  /* 0x0000000e13097290 */ /* 0x000fe4000ff1e03f */
[----:B------:R-:W-:Y:S02]  /*10d50*/  UIADD3 UR16, UR24, 0x14000, URZ ;  /* 0x0001400018107890 */ /* 0x000fe4000fffe03f */
[----:B------:R-:W-:Y:S02]  /*10d60*/  ULEA.HI.X.SX32 UR8, UR19, UR8, 0x1, UP0 ;  /* 0x0000000813087291 */ /* 0x000fe400080f0e3f */
[----:B--2---:R-:W-:Y:S01]  /*10d70*/  IMAD.U32 R5, RZ, RZ, UR9 ;  /* 0x00000009ff057e24 */ /* 0x004fe2000f8e00ff */
[----:B------:R-:W-:Y:S01]  /*10d80*/  UIADD3 UR17, UR24, 0x30c18, URZ ;  /* 0x00030c1818117890 */ /* 0x000fe2000fffe03f */
[----:B------:R-:W-:Y:S01]  /*10d90*/  IMAD.U32 R0, RZ, RZ, UR9 ;  /* 0x00000009ff007e24 */ /* 0x000fe2000f8e00ff */
[----:B------:R-:W-:Y:S01]  /*10da0*/  R2UR UR9, R3 ;  /* 0x00000000030972ca */ /* 0x000fe200000e0000 */
[----:B------:R-:W-:Y:S01]  /*10db0*/  IMAD.U32 R4, RZ, RZ, UR8 ;  /* 0x00000008ff047e24 */ /* 0x000fe2000f8e00ff */
[----:B------:R-:W-:Y:S01]  /*10dc0*/  LEA R10, P0, R5, R10, 0x2 ;  /* 0x0000000a050a7211 */ /* 0x000fe200078010ff */
[----:B------:R-:W-:Y:S01]  /*10dd0*/  UIADD3 UR24, UR24, 0x20200, URZ ;  /* 0x0002020018187890 */ /* 0x000fe2000fffe03f */
[----:B------:R-:W-:Y:S01]  /*10de0*/  R2UR UR8, R2 ;  /* 0x00000000020872ca */ /* 0x000fe200000e0000 */
[----:B------:R-:W-:Y:S01]  /*10df0*/  UMOV UR25, UR17 ;  /* 0x0000001100197c82 */ /* 0x000fe20008000000 */
[----:B------:R-:W-:-:S02]  /*10e00*/  LEA.HI.X R9, R0, R9, R4, 0x2, P0 ;  /* 0x0000000900097211 */ /* 0x000fc400000f1404 */
[----:B------:R2:W5:Y:S01]  /*10e10*/  LDL.LU R4, [R1] ;  /* 0x0000000001047983 */ /* 0x0005620000300800 */
[----:B------:R-:W-:Y:S02]  /*10e20*/  R2UR UR26, R10 ;  /* 0x000000000a1a72ca */ /* 0x000fe400000e0000 */
[----:B------:R-:W-:-:S06]  /*10e30*/  R2UR UR27, R9 ;  /* 0x00000000091b72ca */ /* 0x000fcc00000e0000 */
[----:B------:R2:W-:Y:S07]  /*10e40*/  UTMALDG.4D [UR16], [UR8], desc[UR22] ;  /* 0x00001610080075b4 */ /* 0x0005ee0008019000 */
[----:B------:R2:W-:Y:S02]  /*10e50*/  UBLKCP.S.G [UR24], [UR26], UR10 ;  /* 0x000000181a0073ba */ /* 0x0005e4000800020a */
[----:B--2---:R-:W-:-:S07]  /*10e60*/  IMAD.MOV.U32 R19, RZ, RZ, 0x1 ;  /* 0x00000001ff137424 */ /* 0x004fce00078e00ff */
.L_x_1140:
[----:B------:R-:W2:Y:S01]  /*10e70*/  S2R R0, SR_TID.X ;  /* 0x0000000000007919 */ /* 0x000ea20000002100 */
[----:B------:R-:W-:Y:S01]  /*10e80*/  IMAD R3, R19, 0x8, R16 ;  /* 0x0000000813037824 */ /* 0x000fe200078e0210 */
[----:B--2---:R-:W-:Y:S02]  /*10e90*/  LOP3.LUT R2, R0, 0x7f, RZ, 0xc0, !PT ;  /* 0x0000007f00027812 */ /* 0x004fe400078ec0ff */
[----:B------:R-:W-:Y:S02]  /*10ea0*/  SHF.L.U32 R0, R11, 0x1f, RZ ;  /* 0x0000001f0b007819 */ /* 0x000fe400000006ff */
[----:B------:R-:W-:Y:S02]  /*10eb0*/  ISETP.NE.AND P1, PT, R2, RZ, PT ;  /* 0x000000ff0200720c */ /* 0x000fe40003f25270 */
[----:B------:R-:W2:Y:S02]  /*10ec0*/  SYNCS.PHASECHK.TRANS64.TRYWAIT P0, [R3+URZ+0x30c40], R0 ;  /* 0x030c4000030075a7 */ /* 0x000ea4000800017f */
[----:B--2---:R-:W-:Y:S09]  /*10ed0*/  @!P0 BRA `(.L_x_1155) ;  /* 0x00000008007c8947 */ /* 0x004ff20003800000 */
.L_x_1174:
[----:B------:R-:W-:Y:S05]  /*10ee0*/  @P1 BRA `(.L_x_1156) ;  /* 0x0000000000181947 */ /* 0x000fea0003800000 */
[----:B------:R-:W1:Y:S01]  /*10ef0*/  S2R R2, SR_TID.X ;  /* 0x0000000000027919 */ /* 0x000e620000002100 */
[----:B--2---:R-:W-:-:S04]  /*10f00*/  IMAD.MOV.U32 R0, RZ, RZ, 0x4200 ;  /* 0x00004200ff007424 */ /* 0x004fc800078e00ff */
[----:B------:R2:W-:Y:S01]  /*10f10*/  SYNCS.ARRIVE.TRANS64 RZ, [R3+URZ+0x30c30], R0 ;  /* 0x030c300003ff79a7 */ /* 0x0005e2000800003f */
[----:B-1----:R-:W-:-:S13]  /*10f20*/  LOP3.LUT P0, RZ, R2, 0x1f, RZ, 0xc0, !PT ;  /* 0x0000001f02ff7812 */ /* 0x002fda000780c0ff */
[----:B--2---:R-:W-:Y:S05]  /*10f30*/  @!P0 BRA `(.L_x_1156) ;  /* 0x0000000000048947 */ /* 0x004fea0003800000 */
[----:B------:R-:W-:Y:S01]  /*10f40*/  BPT.TRAP 0x1 ;  /* 0x000000040000795c */ /* 0x000fe20000300000 */
.L_x_1156:
[----:B-----5:R-:W-:Y:S01]  /*10f50*/  R2UR UR19, R4 ;  /* 0x00000000041372ca */ /* 0x020fe200000e0000 */
[C-C-:B--2---:R-:W-:Y:S01]  /*10f60*/  IMAD R0, R19.reuse, 0x4000, R16.reuse ;  /* 0x0000400013007824 */ /* 0x144fe200078e0210 */
[----:B-1----:R-:W-:Y:S01]  /*10f70*/  R2UR UR9, R14 ;  /* 0x000000000e0972ca */ /* 0x002fe200000e0000 */
[----:B---34-:R-:W-:Y:S01]  /*10f80*/  IMAD R16, R19, 0x200, R16 ;  /* 0x0000020013107824 */ /* 0x018fe200078e0210 */
[----:B------:R-:W-:Y:S01]  /*10f90*/  IADD3 R8, P0, R8, 0x1f0, RZ ;  /* 0x000001f008087810 */ /* 0x000fe20007f1e0ff */
[----:B------:R-:W-:Y:S01]  /*10fa0*/  ULDC.64 UR24, c[0x0][0x728] ;  /* 0x0001ca0000187ab9 */ /* 0x000fe20000000a00 */
[----:B------:R-:W-:Y:S01]  /*10fb0*/  R2UR UR17, R3 ;  /* 0x00000000031172ca */ /* 0x000fe200000e0000 */
[----:B------:R-:W-:Y:S01]  /*10fc0*/  UMOV UR18, URZ ;  /* 0x0000003f00127c82 */ /* 0x000fe20008000000 */
[----:B------:R-:W-:Y:S01]  /*10fd0*/  R2UR UR16, R0 ;  /* 0x00000000001072ca */ /* 0x000fe200000e0000 */
[----:B------:R-:W-:Y:S01]  /*10fe0*/  IMAD.X R7, RZ, RZ, R7, P0 ;  /* 0x000000ffff077224 */ /* 0x000fe200000e0607 */
[----:B------:R-:W-:Y:S01]  /*10ff0*/  R2UR UR10, R16 ;  /* 0x00000000100a72ca */ /* 0x000fe200000e0000 */
[----:B------:R-:W-:Y:S01]  /*11000*/  VIADD R2, R19, 0x1 ;  /* 0x0000000113027836 */ /* 0x000fe20000000000 */
[----:B------:R-:W-:Y:S01]  /*11010*/  R2UR UR22, R8 ;  /* 0x00000000081672ca */ /* 0x000fe200000e0000 */
[----:B------:R-:W-:Y:S01]  /*11020*/  USHF.L.U32 UR19, UR19, 0x7, URZ ;  /* 0x0000000713137899 */ /* 0x000fe2000800063f */
[----:B------:R-:W-:-:S02]  /*11030*/  R2UR UR23, R7 ;  /* 0x00000000071772ca */ /* 0x000fc400000e0000 */
[C---:B------:R-:W-:Y:S01]  /*11040*/  ISETP.NE.AND P0, PT, R2.reuse, 0x2, PT ;  /* 0x000000020200780c */ /* 0x040fe20003f05270 */
[----:B------:R-:W-:Y:S02]  /*11050*/  UIADD3 UR13, UP0, UR19, UR6, URZ ;  /* 0x00000006130d7290 */ /* 0x000fe4000ff1e03f */
[----:B------:R-:W-:Y:S01]  /*11060*/  UIADD3 UR17, UR17, 0x30c30, URZ ;  /* 0x00030c3011117890 */ /* 0x000fe2000fffe03f */
[----:B------:R-:W-:Y:S01]  /*11070*/  SEL R0, RZ, 0x1, P0 ;  /* 0x00000001ff007807 */ /* 0x000fe20000000000 */
[----:B------:R-:W-:Y:S01]  /*11080*/  ULEA UR8, UP1, UR13, UR24, 0x2 ;  /* 0x000000180d087291 */ /* 0x000fe2000f82103f */
[----:B------:R-:W-:Y:S01]  /*11090*/  SEL R2, R2, RZ, P0 ;  /* 0x000000ff02027207 */ /* 0x000fe20000000000 */
[----:B------:R-:W-:Y:S01]  /*110a0*/  ULEA.HI.X.SX32 UR9, UR19, UR9, 0x1, UP0 ;  /* 0x0000000913097291 */ /* 0x000fe200080f0e3f */
[----:B------:R-:W-:Y:S01]  /*110b0*/  LOP3.LUT R11, R11, R0, RZ, 0x3c, !PT ;  /* 0x000000000b0b7212 */ /* 0x000fe200078e3cff */
[----:B------:R-:W-:Y:S02]  /*110c0*/  UIADD3 UR16, UR16, 0x18000, URZ ;  /* 0x0001800010107890 */ /* 0x000fe4000fffe03f */
[----:B------:R-:W-:-:S02]  /*110d0*/  ULEA.HI.X UR9, UR13, UR25, UR9, 0x2, UP1 ;  /* 0x000000190d097291 */ /* 0x000fc400088f1409 */
[----:B------:R-:W-:Y:S01]  /*110e0*/  UIADD3 UR26, UR10, 0x20400, URZ ;  /* 0x000204000a1a7890 */ /* 0x000fe2000fffe03f */
[----:B------:R-:W-:Y:S01]  /*110f0*/  UMOV UR24, 0x0 ;  /* 0x0000000000187882 */ /* 0x000fe20000000000 */
[----:B------:R-:W-:Y:S01]  /*11100*/  UMOV UR25, 0x14f00000 ;  /* 0x14f0000000197882 */ /* 0x000fe20000000000 */
[----:B------:R-:W-:Y:S01]  /*11110*/  UMOV UR27, UR17 ;  /* 0x00000011001b7c82 */ /* 0x000fe20008000000 */
[----:B------:R-:W-:Y:S01]  /*11120*/  UMOV UR10, 0x20 ;  /* 0x00000020000a7882 */ /* 0x000fe20000000000 */
[----:B------:R1:W-:Y:S04]  /*11130*/  UTMALDG.4D [UR16], [UR22], desc[UR24] ;  /* 0x00001810160075b4 */ /* 0x0003e80008019000 */
[----:B------:R1:W-:Y:S02]  /*11140*/  UBLKCP.S.G [UR26], [UR8], UR10 ;  /* 0x0000001a080073ba */ /* 0x0003e4000800020a */
[----:B-1----:R-:W-:Y:S01]  /*11150*/  NOP ;  /* 0x0000000000007918 */ /* 0x002fe20000000000 */
.L_x_1137:
[----:B------:R-:W-:Y:S05]  /*11160*/  BSYNC B0 ;  /* 0x0000000000007941 */ /* 0x000fea0003800000 */
.L_x_1135:
[----:B------:R-:W-:-:S03]  /*11170*/  UMOV UR8, 0xffffffff ;  /* 0xffffffff00087882 */ /* 0x000fc60000000000 */
[----:B------:R-:W-:Y:S05]  /*11180*/  BRA.DIV UR8, `(.L_x_1157) ;  /* 0x0000000608e47947 */ /* 0x000fea000b800000 */
[----:B------:R-:W-:-:S13]  /*11190*/  ELECT P6, URZ, PT ;  /* 0x00000000003f782f */ /* 0x000fda00038c0000 */
.L_x_1177:
[----:B------:R-:W-:Y:S05]  /*111a0*/  @!P6 BRA `(.L_x_1045) ;  /* 0x000000000084e947 */ /* 0x000fea0003800000 */
[----:B------:R-:W-:-:S06]  /*111b0*/  ULOP3.LUT UR8, UR36, 0x2, URZ, 0xfc, !UPT ;  /* 0x0000000224087892 */ /* 0x000fcc000f8efc3f */
[----:B------:R-:W-:-:S05]  /*111c0*/  IMAD.U32 R0, RZ, RZ, UR8 ;  /* 0x00000008ff007e24 */ /* 0x000fca000f8e00ff */
[----:B------:R-:W-:-:S13]  /*111d0*/  ISETP.NE.AND P2, PT, R0, 0x3, PT ;  /* 0x000000030000780c */ /* 0x000fda0003f45270 */
[----:B------:R-:W-:Y:S05]  /*111e0*/  @!P2 BRA `(.L_x_1158) ;  /* 0x000000000004a947 */ /* 0x000fea0003800000 */
[----:B------:R-:W-:Y:S01]  /*111f0*/  BPT.TRAP 0x1 ;  /* 0x000000040000795c */ /* 0x000fe20000300000 */
.L_x_1158:
        /* <DEDUP_REMOVED lines=15> */
.L_x_1178:
[----:B------:R-:W2:Y:S02]  /*112f0*/  SYNCS.PHASECHK.TRANS64.TRYWAIT P0, [R3+URZ], R0 ;  /* 0x00000000030075a7 */ /* 0x000ea4000800017f */
[----:B--2---:R-:W-:Y:S05]  /*11300*/  @!P0 BRA `(.L_x_1160) ;  /* 0x0000000400b88947 */ /* 0x004fea0003800000 */
.L_x_1179:
[----:B------:R-:W-:Y:S05]  /*11310*/  @!P2 BRA `(.L_x_1161) ;  /* 0x000000000004a947 */ /* 0x000fea0003800000 */
[----:B------:R-:W-:Y:S01]  /*11320*/  BPT.TRAP 0x1 ;  /* 0x000000040000795c */ /* 0x000fe20000300000 */
.L_x_1161:
[----:B--2---:R-:W-:-:S04]  /*11330*/  VIADD R3, R7, 0x30c40 ;  /* 0x00030c4007037836 */ /* 0x004fc80000000000 */
[----:B------:R-:W-:-:S04]  /*11340*/  IMAD R2, R2, 0x8, R3 ;  /* 0x0000000802027824 */ /* 0x000fc800078e0203 */
[----:B------:R-:W2:Y:S02]  /*11350*/  SYNCS.PHASECHK.TRANS64.TRYWAIT P0, [R2+URZ], R5 ;  /* 0x00000005020075a7 */ /* 0x000ea4000800017f */
[----:B--2---:R-:W-:Y:S05]  /*11360*/  @!P0 BRA `(.L_x_1162) ;  /* 0x0000000400b48947 */ /* 0x004fea0003800000 */
.L_x_1180:
[----:B------:R-:W-:-:S07]  /*11370*/  IMAD R3, R4, 0x8, R3 ;  /* 0x0000000804037824 */ /* 0x000fce00078e0203 */
.L_x_1163:
[----:B---3--:R3:W4:Y:S02]  /*11380*/  SYNCS.PHASECHK.TRANS64.TRYWAIT P0, [R3+URZ], R0 ;  /* 0x00000000030075a7 */ /* 0x008724000800017f */
[----:B----4-:R-:W-:Y:S05]  /*11390*/  @!P0 NANOSLEEP.SYNCS 0x989680 ;  /* 0x009896800000895d */ /* 0x010fea0003900000 */
[----:B------:R-:W4:Y:S02]  /*113a0*/  @!P0 SYNCS.PHASECHK.TRANS64 P0, [R3+URZ], R0 ;  /* 0x00000000030085a7 */ /* 0x000f24000800007f */
[----:B----4-:R-:W-:Y:S05]  /*113b0*/  @!P0 BRA `(.L_x_1163) ;  /* 0xfffffffc00f08947 */ /* 0x010fea000383ffff */
.L_x_1045:
[----:B------:R-:W-:Y:S05]  /*113c0*/  BSYNC B6 ;  /* 0x0000000000067941 */ /* 0x000fea0003800000 */
.L_x_1042:
[----:B------:R-:W-:Y:S05]  /*113d0*/  EXIT ;  /* 0x000000000000794d */ /* 0x000fea0003800000 */
.L_x_1052:
[----:B------:R-:W-:Y:S02]  /*113e0*/  IMAD.MOV.U32 R13, RZ, RZ, R10 ;  /* 0x000000ffff0d7224 */ /* 0x000fe400078e000a */
[----:B------:R-:W-:Y:S02]  /*113f0*/  IMAD.MOV.U32 R12, RZ, RZ, RZ ;  /* 0x000000ffff0c7224 */ /* 0x000fe400078e00ff */
[----:B------:R-:W-:Y:S02]  /*11400*/  IMAD.MOV.U32 R11, RZ, RZ, 0x1f ;  /* 0x0000001fff0b7424 */ /* 0x000fe400078e00ff */
[----:B------:R-:W-:-:S07]  /*11410*/  IMAD.MOV.U32 R15, RZ, RZ, -0x1 ;  /* 0xffffffffff0f7424 */ /* 0x000fce00078e00ff */
[----:B------:R-:W-:Y:S05]  /*11420*/  WARPSYNC.COLLECTIVE R15, `(.L_x_1164) ;  /* 0x000000000f087348 */ /* 0x000fea0003c00000 */
[----:B------:R1:W2:Y:S02]  /*11430*/  SHFL.IDX P6, R14, R13, R12, R11 ;  /* 0x0000000c0d0e7389 */ /* 0x0002a400000c000b */
[----:B-12---:R-:W-:Y:S01]  /*11440*/  ENDCOLLECTIVE ;  /* 0x000000000000791b */ /* 0x006fe20003800000 */
.L_x_1164:
[----:B------:R-:W-:Y:S05]  /*11450*/  BRA `(.L_x_1165) ;  /* 0xfffffef800d87947 */ /* 0x000fea000383ffff */
.L_x_1054:
[----:B--2---:R2:W3:Y:S02]  /*11460*/  SYNCS.PHASECHK.TRANS64.TRYWAIT P0, [R222+URZ+0x30c00], R11 ;  /* 0x030c000bde0075a7 */ /* 0x0044e4000800017f */
[----:B---3--:R-:W-:Y:S05]  /*11470*/  @!P0 NANOSLEEP.SYNCS 0x989680 ;  /* 0x009896800000895d */ /* 0x008fea0003900000 */
[----:B------:R-:W3:Y:S02]  /*11480*/  @!P0 SYNCS.PHASECHK.TRANS64 P0, [R222+URZ+0x30c00], R11 ;  /* 0x030c000bde0085a7 */ /* 0x000ee4000800007f */
[----:B---3--:R-:W-:Y:S05]  /*11490*/  @!P0 BRA `(.L_x_1054) ;  /* 0xfffffffc00f08947 */ /* 0x008fea000383ffff */
[----:B------:R-:W-:Y:S05]  /*114a0*/  BRA `(.L_x_1053) ;  /* 0xfffffefc00207947 */ /* 0x000fea000383ffff */
.L_x_1059:
[----:B--2---:R2:W3:Y:S02]  /*114b0*/  SYNCS.PHASECHK.TRANS64.TRYWAIT P0, [R8+URZ+0x30c10], R21 ;  /* 0x030c1015080075a7 */ /* 0x0044e4000800017f */
[----:B---3--:R-:W-:Y:S05]  /*114c0*/  @!P0 NANOSLEEP.SYNCS 0x989680 ;  /* 0x009896800000895d */ /* 0x008fea0003900000 */
[----:B------:R-:W3:Y:S02]  /*114d0*/  @!P0 SYNCS.PHASECHK.TRANS64 P0, [R8+URZ+0x30c10], R21 ;  /* 0x030c1015080085a7 */ /* 0x000ee4000800007f */
[----:B---3--:R-:W-:Y:S05]  /*114e0*/  @!P0 BRA `(.L_x_1059) ;  /* 0xfffffffc00f08947 */ /* 0x008fea000383ffff */
[----:B------:R-:W-:Y:S05]  /*114f0*/  BRA `(.L_x_1058) ;  /* 0xffffff0400547947 */ /* 0x000fea000383ffff */
.L_x_1063:
[----:B------:R1:W1:Y:S02]  /*11500*/  SYNCS.PHASECHK.TRANS64.TRYWAIT P0, [R8+URZ+0x30c30], R21 ;  /* 0x030c3015080075a7 */ /* 0x000264000800017f */
[----:B-1----:R-:W-:Y:S05]  /*11510*/  @!P0 NANOSLEEP.SYNCS 0x989680 ;  /* 0x009896800000895d */ /* 0x002fea0003900000 */
[----:B------:R-:W1:Y:S02]  /*11520*/  @!P0 SYNCS.PHASECHK.TRANS64 P0, [R8+URZ+0x30c30], R21 ;  /* 0x030c3015080085a7 */ /* 0x000e64000800007f */
[----:B-1----:R-:W-:Y:S05]  /*11530*/  @!P0 BRA `(.L_x_1063) ;  /* 0xfffffffc00f08947 */ /* 0x002fea000383ffff */
[----:B------:R-:W-:Y:S05]  /*11540*/  BRA `(.L_x_1062) ;  /* 0xffffff0800587947 */ /* 0x000fea000383ffff */
.L_x_1071:
[----:B--2---:R2:W3:Y:S02]  /*11550*/  SYNCS.PHASECHK.TRANS64.TRYWAIT P1, [R6+URZ+0x30c10], R11 ;  /* 0x030c100b060075a7 */ /* 0x0044e4000802017f */
[----:B---3--:R-:W-:Y:S05]  /*11560*/  @!P1 NANOSLEEP.SYNCS 0x989680 ;  /* 0x009896800000995d */ /* 0x008fea0003900000 */
[----:B------:R-:W3:Y:S02]  /*11570*/  @!P1 SYNCS.PHASECHK.TRANS64 P1, [R6+URZ+0x30c10], R11 ;  /* 0x030c100b060095a7 */ /* 0x000ee4000802007f */
[----:B---3--:R-:W-:Y:S05]  /*11580*/  @!P1 BRA `(.L_x_1071) ;  /* 0xfffffffc00f09947 */ /* 0x008fea000383ffff */
[----:B------:R-:W-:Y:S05]  /*11590*/  BRA `(.L_x_1070) ;  /* 0xffffff4400c47947 */ /* 0x000fea000383ffff */
.L_x_1075:
[----:B------:R1:W1:Y:S02]  /*115a0*/  SYNCS.PHASECHK.TRANS64.TRYWAIT P1, [R6+URZ+0x30c30], R11 ;  /* 0x030c300b060075a7 */ /* 0x000264000802017f */
[----:B-1----:R-:W-:Y:S05]  /*115b0*/  @!P1 NANOSLEEP.SYNCS 0x989680 ;  /* 0x009896800000995d */ /* 0x002fea0003900000 */
[----:B------:R-:W1:Y:S02]  /*115c0*/  @!P1 SYNCS.PHASECHK.TRANS64 P1, [R6+URZ+0x30c30], R11 ;  /* 0x030c300b060095a7 */ /* 0x000e64000802007f */
[----:B-1----:R-:W-:Y:S05]  /*115d0*/  @!P1 BRA `(.L_x_1075) ;  /* 0xfffffffc00f09947 */ /* 0x002fea000383ffff */
[----:B------:R-:W-:Y:S05]  /*115e0*/  BRA `(.L_x_1074) ;  /* 0xffffff4800d47947 */ /* 0x000fea000383ffff */
.L_x_1083:
[----:B--2---:R2:W3:Y:S02]  /*115f0*/  SYNCS.PHASECHK.TRANS64.TRYWAIT P0, [R7+URZ+0x30c10], R18 ;  /* 0x030c1012070075a7 */ /* 0x0044e4000800017f */
[----:B---3--:R-:W-:Y:S05]  /*11600*/  @!P0 NANOSLEEP.SYNCS 0x989680 ;  /* 0x009896800000895d */ /* 0x008fea0003900000 */
[----:B------:R-:W3:Y:S02]  /*11610*/  @!P0 SYNCS.PHASECHK.TRANS64 P0, [R7+URZ+0x30c10], R18 ;  /* 0x030c1012070085a7 */ /* 0x000ee4000800007f */
[----:B---3--:R-:W-:Y:S05]  /*11620*/  @!P0 BRA `(.L_x_1083) ;  /* 0xfffffffc00f08947 */ /* 0x008fea000383ffff */
[----:B------:R-:W-:Y:S05]  /*11630*/  BRA `(.L_x_1082) ;  /* 0xffffff8000087947 */ /* 0x000fea000383ffff */
.L_x_1087:
[----:B------:R1:W1:Y:S02]  /*11640*/  SYNCS.PHASECHK.TRANS64.TRYWAIT P0, [R7+URZ+0x30c30], R18 ;  /* 0x030c3012070075a7 */ /* 0x000264000800017f */
[----:B-1----:R-:W-:Y:S05]  /*11650*/  @!P0 NANOSLEEP.SYNCS 0x989680 ;  /* 0x009896800000895d */ /* 0x002fea0003900000 */
[----:B------:R-:W1:Y:S02]  /*11660*/  @!P0 SYNCS.PHASECHK.TRANS64 P0, [R7+URZ+0x30c30], R18 ;  /* 0x030c3012070085a7 */ /* 0x000e64000800007f */
[----:B-1----:R-:W-:Y:S05]  /*11670*/  @!P0 BRA `(.L_x_1087) ;  /* 0xfffffffc00f08947 */ /* 0x002fea000383ffff */
[----:B------:R-:W-:Y:S05]  /*11680*/  BRA `(.L_x_1086) ;  /* 0xffffff84001c7947 */ /* 0x000fea000383ffff */
.L_x_1138:
[----:B-1----:R1:W2:Y:S02]  /*11690*/  SYNCS.PHASECHK.TRANS64.TRYWAIT P0, [R16+URZ+0x30c20], R3 ;  /* 0x030c2003100075a7 */ /* 0x0022a4000800017f */
[----:B--2---:R-:W-:Y:S05]  /*116a0*/  @!P0 NANOSLEEP.SYNCS 0x989680 ;  /* 0x009896800000895d */ /* 0x004fea0003900000 */
[----:B------:R-:W2:Y:S02]  /*116b0*/  @!P0 SYNCS.PHASECHK.TRANS64 P0, [R16+URZ+0x30c20], R3 ;  /* 0x030c2003100085a7 */ /* 0x000ea4000800007f */
[----:B--2---:R-:W-:Y:S05]  /*116c0*/  @!P0 BRA `(.L_x_1138) ;  /* 0xfffffffc00f08947 */ /* 0x004fea000383ffff */
[----:B------:R-:W-:Y:S05]  /*116d0*/  BRA `(.L_x_1166) ;  /* 0xffffffe400307947 */ /* 0x000fea000383ffff */
.L_x_1142:
[----:B-1----:R1:W2:Y:S02]  /*116e0*/  SYNCS.PHASECHK.TRANS64.TRYWAIT P1, [R16+URZ+0x30c40], R21 ;  /* 0x030c4015100075a7 */ /* 0x0022a4000802017f */
[----:B--2---:R-:W-:Y:S05]  /*116f0*/  @!P1 NANOSLEEP.SYNCS 0x989680 ;  /* 0x009896800000995d */ /* 0x004fea0003900000 */
[----:B------:R-:W2:Y:S02]  /*11700*/  @!P1 SYNCS.PHASECHK.TRANS64 P1, [R16+URZ+0x30c40], R21 ;  /* 0x030c4015100095a7 */ /* 0x000ea4000802007f */
[----:B--2---:R-:W-:Y:S05]  /*11710*/  @!P1 BRA `(.L_x_1142) ;  /* 0xfffffffc00f09947 */ /* 0x004fea000383ffff */
[----:B------:R-:W-:Y:S05]  /*11720*/  BRA `(.L_x_1167) ;  /* 0xffffffe800907947 */ /* 0x000fea000383ffff */
.L_x_1144:
[----:B--2---:R2:W3:Y:S02]  /*11730*/  SYNCS.PHASECHK.TRANS64.TRYWAIT P1, [R16+URZ+0x30c28], R21 ;  /* 0x030c2815100075a7 */ /* 0x0044e4000802017f */
[----:B---3--:R-:W-:Y:S05]  /*11740*/  @!P1 NANOSLEEP.SYNCS 0x989680 ;  /* 0x009896800000995d */ /* 0x008fea0003900000 */
[----:B------:R-:W3:Y:S02]  /*11750*/  @!P1 SYNCS.PHASECHK.TRANS64 P1, [R16+URZ+0x30c28], R21 ;  /* 0x030c2815100095a7 */ /* 0x000ee4000802007f */
[----:B---3--:R-:W-:Y:S05]  /*11760*/  @!P1 BRA `(.L_x_1144) ;  /* 0xfffffffc00f09947 */ /* 0x008fea000383ffff */
[----:B------:R-:W-:Y:S05]  /*11770*/  BRA `(.L_x_1168) ;  /* 0xffffffec00087947 */ /* 0x000fea000383ffff */
.L_x_1146:
[----:B---3--:R3:W4:Y:S02]  /*11780*/  SYNCS.PHASECHK.TRANS64.TRYWAIT P1, [R16+URZ+0x30c48], R21 ;  /* 0x030c4815100075a7 */ /* 0x008724000802017f */
[----:B----4-:R-:W-:Y:S05]  /*11790*/  @!P1 NANOSLEEP.SYNCS 0x989680 ;  /* 0x009896800000995d */ /* 0x010fea0003900000 */
[----:B------:R-:W4:Y:S02]  /*117a0*/  @!P1 SYNCS.PHASECHK.TRANS64 P1, [R16+URZ+0x30c48], R21 ;  /* 0x030c4815100095a7 */ /* 0x000f24000802007f */
[----:B----4-:R-:W-:Y:S05]  /*117b0*/  @!P1 BRA `(.L_x_1146) ;  /* 0xfffffffc00f09947 */ /* 0x010fea000383ffff */
[----:B------:R-:W-:Y:S05]  /*117c0*/  BRA `(.L_x_1169) ;  /* 0xffffffec00807947 */ /* 0x000fea000383ffff */
.L_x_1148:
[----:B------:R-:W-:-:S07]  /*117d0*/  SHF.L.U32 R5, R11, 0x1f, RZ ;  /* 0x0000001f0b057819 */ /* 0x000fce00000006ff */
.L_x_1170:
[----:B------:R1:W1:Y:S02]  /*117e0*/  SYNCS.PHASECHK.TRANS64.TRYWAIT P1, [R16+URZ+0x30c20], R5 ;  /* 0x030c2005100075a7 */ /* 0x000264000802017f */
[----:B-1----:R-:W-:Y:S05]  /*117f0*/  @!P1 NANOSLEEP.SYNCS 0x989680 ;  /* 0x009896800000995d */ /* 0x002fea0003900000 */
[----:B------:R-:W1:Y:S02]  /*11800*/  @!P1 SYNCS.PHASECHK.TRANS64 P1, [R16+URZ+0x30c20], R5 ;  /* 0x030c2005100095a7 */ /* 0x000e64000802007f */
[----:B-1----:R-:W-:Y:S05]  /*11810*/  @!P1 BRA `(.L_x_1170) ;  /* 0xfffffffc00f09947 */ /* 0x002fea000383ffff */
[----:B------:R-:W-:Y:S05]  /*11820*/  BRA `(.L_x_1171) ;  /* 0xffffffec00e07947 */ /* 0x000fea000383ffff */
.L_x_1151:
[----:B-1----:R1:W2:Y:S02]  /*11830*/  SYNCS.PHASECHK.TRANS64.TRYWAIT P1, [R16+URZ+0x30c40], R13 ;  /* 0x030c400d100075a7 */ /* 0x0022a4000802017f */
[----:B--2---:R-:W-:Y:S05]  /*11840*/  @!P1 NANOSLEEP.SYNCS 0x989680 ;  /* 0x009896800000995d */ /* 0x004fea0003900000 */
[----:B------:R-:W2:Y:S02]  /*11850*/  @!P1 SYNCS.PHASECHK.TRANS64 P1, [R16+URZ+0x30c40], R13 ;  /* 0x030c400d100095a7 */ /* 0x000ea4000802007f */
[----:B--2---:R-:W-:Y:S05]  /*11860*/  @!P1 BRA `(.L_x_1151) ;  /* 0xfffffffc00f09947 */ /* 0x004fea000383ffff */
[----:B------:R-:W-:Y:S05]  /*11870*/  BRA `(.L_x_1172) ;  /* 0xfffffff000787947 */ /* 0x000fea000383ffff */
.L_x_1153:
[----:B-1----:R1:W2:Y:S02]  /*11880*/  SYNCS.PHASECHK.TRANS64.TRYWAIT P1, [R16+URZ+0x30c28], R13 ;  /* 0x030c280d100075a7 */ /* 0x0022a4000802017f */
[----:B--2---:R-:W-:Y:S05]  /*11890*/  @!P1 NANOSLEEP.SYNCS 0x989680 ;  /* 0x009896800000995d */ /* 0x004fea0003900000 */
[----:B------:R-:W2:Y:S02]  /*118a0*/  @!P1 SYNCS.PHASECHK.TRANS64 P1, [R16+URZ+0x30c28], R13 ;  /* 0x030c280d100095a7 */ /* 0x000ea4000802007f */
[----:B--2---:R-:W-:Y:S05]  /*118b0*/  @!P1 BRA `(.L_x_1153) ;  /* 0xfffffffc00f09947 */ /* 0x004fea000383ffff */
[----:B------:R-:W-:Y:S05]  /*118c0*/  BRA `(.L_x_1173) ;  /* 0xfffffff000e47947 */ /* 0x000fea000383ffff */
.L_x_1155:
[----:B--2---:R2:W1:Y:S02]  /*118d0*/  SYNCS.PHASECHK.TRANS64.TRYWAIT P0, [R3+URZ+0x30c40], R0 ;  /* 0x030c4000030075a7 */ /* 0x004464000800017f */
[----:B-1----:R-:W-:Y:S05]  /*118e0*/  @!P0 NANOSLEEP.SYNCS 0x989680 ;  /* 0x009896800000895d */ /* 0x002fea0003900000 */
[----:B------:R-:W1:Y:S02]  /*118f0*/  @!P0 SYNCS.PHASECHK.TRANS64 P0, [R3+URZ+0x30c40], R0 ;  /* 0x030c4000030085a7 */ /* 0x000e64000800007f */
[----:B-1----:R-:W-:Y:S05]  /*11900*/  @!P0 BRA `(.L_x_1155) ;  /* 0xfffffffc00f08947 */ /* 0x002fea000383ffff */
[----:B------:R-:W-:Y:S05]  /*11910*/  BRA `(.L_x_1174) ;  /* 0xfffffff400707947 */ /* 0x000fea000383ffff */
.L_x_1157:
[----:B------:R-:W-:Y:S01]  /*11920*/  BSSY B0, `(.L_x_1175) ;  /* 0x0000006000007945 */ /* 0x000fe20003800000 */
[----:B------:R-:W-:-:S07]  /*11930*/  IMAD.MOV.U32 R15, RZ, RZ, -0x1 ;  /* 0xffffffffff0f7424 */ /* 0x000fce00078e00ff */
[----:B------:R-:W-:Y:S05]  /*11940*/  WARPSYNC.COLLECTIVE R15, `(.L_x_1176) ;  /* 0x000000000f0c7348 */ /* 0x000fea0003c00000 */
[----:B------:R-:W-:Y:S02]  /*11950*/  ELECT P6, UR62, PT ;  /* 0x00000000003e782f */ /* 0x000fe400038c0000 */
[----:B------:R-:W-:Y:S01]  /*11960*/  MOV R14, UR62 ;  /* 0x0000003e000e7c02 */ /* 0x000fe20008000f00 */
[----:B------:R-:W-:Y:S10]  /*11970*/  ENDCOLLECTIVE ;  /* 0x000000000000791b */ /* 0x000ff40003800000 */
.L_x_1176:
[----:B------:R-:W-:Y:S05]  /*11980*/  BSYNC B0 ;  /* 0x0000000000007941 */ /* 0x000fea0003800000 */
.L_x_1175:
[----:B------:R-:W-:Y:S05]  /*11990*/  BRA `(.L_x_1177) ;  /* 0xfffffff800007947 */ /* 0x000fea000383ffff */
.L_x_1159:
[----:B-1----:R1:W2:Y:S02]  /*119a0*/  SYNCS.PHASECHK.TRANS64.TRYWAIT P0, [R6+URZ], R5 ;  /* 0x00000005060075a7 */ /* 0x0022a4000800017f */
[----:B--2---:R-:W-:Y:S05]  /*119b0*/  @!P0 NANOSLEEP.SYNCS 0x989680 ;  /* 0x009896800000895d */ /* 0x004fea0003900000 */
[----:B------:R-:W2:Y:S02]  /*119c0*/  @!P0 SYNCS.PHASECHK.TRANS64 P0, [R6+URZ], R5 ;  /* 0x00000005060085a7 */ /* 0x000ea4000800007f */
[----:B--2---:R-:W-:Y:S05]  /*119d0*/  @!P0 BRA `(.L_x_1159) ;  /* 0xfffffffc00f08947 */ /* 0x004fea000383ffff */
[----:B------:R-:W-:Y:S05]  /*119e0*/  BRA `(.L_x_1178) ;  /* 0xfffffff800407947 */ /* 0x000fea000383ffff */
.L_x_1160:
[----:B--2---:R2:W3:Y:S02]  /*119f0*/  SYNCS.PHASECHK.TRANS64.TRYWAIT P0, [R3+URZ], R0 ;  /* 0x00000000030075a7 */ /* 0x0044e4000800017f */
[----:B---3--:R-:W-:Y:S05]  /*11a00*/  @!P0 NANOSLEEP.SYNCS 0x989680 ;  /* 0x009896800000895d */ /* 0x008fea0003900000 */
[----:B------:R-:W3:Y:S02]  /*11a10*/  @!P0 SYNCS.PHASECHK.TRANS64 P0, [R3+URZ], R0 ;  /* 0x00000000030085a7 */ /* 0x000ee4000800007f */
[----:B---3--:R-:W-:Y:S05]  /*11a20*/  @!P0 BRA `(.L_x_1160) ;  /* 0xfffffffc00f08947 */ /* 0x008fea000383ffff */
[----:B------:R-:W-:Y:S05]  /*11a30*/  BRA `(.L_x_1179) ;  /* 0xfffffff800347947 */ /* 0x000fea000383ffff */
.L_x_1162:
[----:B--2---:R2:W3:Y:S02]  /*11a40*/  SYNCS.PHASECHK.TRANS64.TRYWAIT P0, [R2+URZ], R5 ;  /* 0x00000005020075a7 */ /* 0x0044e4000800017f */
[----:B---3--:R-:W-:Y:S05]  /*11a50*/  @!P0 NANOSLEEP.SYNCS 0x989680 ;  /* 0x009896800000895d */ /* 0x008fea0003900000 */
[----:B------:R-:W3:Y:S02]  /*11a60*/  @!P0 SYNCS.PHASECHK.TRANS64 P0, [R2+URZ], R5 ;  /* 0x00000005020085a7 */ /* 0x000ee4000800007f */
[----:B---3--:R-:W-:Y:S05]  /*11a70*/  @!P0 BRA `(.L_x_1162) ;  /* 0xfffffffc00f08947 */ /* 0x008fea000383ffff */
[----:B------:R-:W-:Y:S05]  /*11a80*/  BRA `(.L_x_1180) ;  /* 0xfffffff800387947 */ /* 0x000fea000383ffff */
.L_x_1181:
        /* <DEDUP_REMOVED lines=15> */
.L_x_3701:


//--------------------- .text._ZN7cutlass13device_kernelIN5flash11enable_sm90INS1_16FlashAttnBwdSm90INS1_25CollectiveMainloopBwdSm90ILi2ELi2ELi2EN4cute5tupleIJNS5_1CILi1EEES8_S8_EEENS6_IJNS7_ILi128EEESA_NS7_ILi64EEEEEENS_6half_tEfNS_4arch4Sm90ELb0ELb1ELb0ELb0ELb1ELb1ELb0ELb0ELi2ELi1ELi2ELi2ELb0EEENS1_21CollectiveEpilogueBwdISC_SD_SF_Li256ELb0ELb0ELi1EEENS1_19SingleTileSchedulerILb0ELb0ELb0ELi128EEEEEEEEEvNT_6ParamsE --------------------------
	.section	.text._ZN7cutlass13device_kernelIN5flash11enable_sm90INS1_16FlashAttnBwdSm90INS1_25CollectiveMainloopBwdSm90ILi2ELi2ELi2EN4cute5tupleIJNS5_1CILi1EEES8_S8_EEENS6_IJNS7_ILi128EEESA_NS7_ILi64EEEEEENS_6half_tEfNS_4arch4Sm90ELb0ELb1ELb0ELb0ELb1ELb1ELb0ELb0ELi2ELi1ELi2ELi2ELb0EEENS1_21CollectiveEpilogueBwdISC_SD_SF_Li256ELb0ELb0ELi1EEENS1_19SingleTileSchedulerILb0ELb0ELb0ELi128EEEEEEEEEvNT_6ParamsE,"ax",@progbits
	.align	128
.text._ZN7cutlass13device_kernelIN5flash11enable_sm90INS1_16FlashAttnBwdSm90INS1_25CollectiveMainloopBwdSm90ILi2ELi2ELi2EN4cute5tupleIJNS5_1CILi1EEES8_S8_EEENS6_IJNS7_ILi128EEESA_NS7_ILi64EEEEEENS_6half_tEfNS_4arch4Sm90ELb0ELb1ELb0ELb0ELb1ELb1ELb0ELb0ELi2ELi1ELi2ELi2ELb0EEENS1_21CollectiveEpilogueBwdISC_SD_SF_Li256ELb0ELb0ELi1EEENS1_19SingleTileSchedulerILb0ELb0ELb0ELi128EEEEEEEEEvNT_6ParamsE:
        .type           _ZN7cutlass13device_kernelIN5flash11enable_sm90INS1_16FlashAttnBwdSm90INS1_25CollectiveMainloopBwdSm90ILi2ELi2ELi2EN4cute5tupleIJNS5_1CILi1EEES8_S8_EEENS6_IJNS7_ILi128EEESA_NS7_ILi64EEEEEENS_6half_tEfNS_4arch4Sm90ELb0ELb1ELb0ELb0ELb1ELb1ELb0ELb0ELi2ELi1ELi2ELi2ELb0EEENS1_21CollectiveEpilogueBwdISC_SD_SF_Li256ELb0ELb0ELi1EEENS1_19SingleTileSchedulerILb0ELb0ELb0ELi128EEEEEEEEEvNT_6ParamsE,@function
        .size           _ZN7cutlass13device_kernelIN5flash11enable_sm90INS1_16FlashAttnBwdSm90INS1_25CollectiveMainloopBwdSm90ILi2ELi2ELi2EN4cute5tupleIJNS5_1CILi1EEES8_S8_EEENS6_IJNS7_ILi128EEESA_NS7_ILi64EEEEEENS_6half_tEfNS_4arch4Sm90ELb0ELb1ELb0ELb0ELb1ELb1ELb0ELb0ELi2ELi1ELi2ELi2ELb0EEENS1_21CollectiveEpilogueBwdISC_SD_SF_Li256ELb0ELb0ELi1EEENS1_19SingleTileSchedulerILb0ELb0ELb0ELi128EEEEEEEEEvNT_6ParamsE,(.L_x_3702 - _ZN7cutlass13device_kernelIN5flash11enable_sm90INS1_16FlashAttnBwdSm90INS1_25CollectiveMainloopBwdSm90ILi2ELi2ELi2EN4cute5tupleIJNS5_1CILi1EEES8_S8_EEENS6_IJNS7_ILi128EEESA_NS7_ILi64EEEEEENS_6half_tEfNS_4arch4Sm90ELb0ELb1ELb0ELb0ELb1ELb1ELb0ELb0ELi2ELi1ELi2ELi2ELb0EEENS1_21CollectiveEpilogueBwdISC_SD_SF_Li256ELb0ELb0ELi1EEENS1_19SingleTileSchedulerILb0ELb0ELb0ELi128EEEEEEEEEvNT_6ParamsE)
        .other          _ZN7cutlass13device_kernelIN5flash11enable_sm90INS1_16FlashAttnBwdSm90INS1_25CollectiveMainloopBwdSm90ILi2ELi2ELi2EN4cute5tupleIJNS5_1CILi1EEES8_S8_EEENS6_IJNS7_ILi128EEESA_NS7_ILi64EEEEEENS_6half_tEfNS_4arch4Sm90ELb0ELb1ELb0ELb0ELb1ELb1ELb0ELb0ELi2ELi1ELi2ELi2ELb0EEENS1_21CollectiveEpilogueBwdISC_SD_SF_Li256ELb0ELb0ELi1EEENS1_19SingleTileSchedulerILb0ELb0ELb0ELi128EEEEEEEEEvNT_6ParamsE,@"STO_CUDA_ENTRY STV_DEFAULT"
_ZN7cutlass13device_kernelIN5flash11enable_sm90INS1_16FlashAttnBwdSm90INS1_25CollectiveMainloopBwdSm90ILi2ELi2ELi2EN4cute5tupleIJNS5_1CILi1EEES8_S8_EEENS6_IJNS7_ILi128EEESA_NS7_ILi64EEEEEENS_6half_tEfNS_4arch4Sm90ELb0ELb1ELb0ELb0ELb1ELb1ELb0ELb0ELi2ELi1ELi2ELi2ELb0EEENS1_21CollectiveEpilogueBwdISC_SD_SF_Li256ELb0ELb0ELi1EEENS1_19SingleTileSchedulerILb0ELb0ELb0ELi128EEEEEEEEEvNT_6ParamsE:
        /* <DEDUP_REMOVED lines=30> */
.L_x_1183:
[----:B------:R-:W-:Y:S05]  /*01e0*/  BSYNC B0 ;  /* 0x0000000000007941 */ /* 0x000fea0003800000 */
.L_x_1182:
        /* <DEDUP_REMOVED lines=37> */
.L_x_1184:
        /* <DEDUP_REMOVED lines=22> */
.L_x_1185:
[----:B------:R-:W-:Y:S01]  /*05a0*/  PLOP3.LUT P0, PT, PT, PT, UP0, 0x80, 0x0 ;  /* 0x000000000000781c */ /* 0x000fe20003f0f008 */
[----:B------:R-:W-:Y:S01]  /*05b0*/  NOP ;  /* 0x0000000000007918 */ /* 0x000fe20000000000 */
[----:B------:R-:W-:Y:S01]  /*05c0*/  ULDC.64 UR38, c[0x0][0x208] ;  /* 0x0000820000267ab9 */ /* 0x000fe20000000a00 */
[----:B------:R-:W-:Y:S01]  /*05d0*/  BSSY B6, `(.L_x_1186) ;  /* 0x00011c0000067945 */ /* 0x000fe20003800000 */
[----:B-12-4-:R-:W-:Y:S09]  /*05e0*/  BAR.SYNC.DEFER_BLOCKING 0x0 ;  /* 0x0000000000007b1d */ /* 0x016ff20000010000 */
[----:B------:R-:W-:Y:S05]  /*05f0*/  @!P0 BRA `(.L_x_1187) ;  /* 0x000000e000d08947 */ /* 0x000fea0003800000 */
.L_x_1188:
        /* <DEDUP_REMOVED lines=71> */
.L_x_1190:
        /* <DEDUP_REMOVED lines=28> */
.L_x_1193:
        /* <DEDUP_REMOVED lines=15> */
.L_x_1192:
        /* <DEDUP_REMOVED lines=22> */
.L_x_1195:
        /* <DEDUP_REMOVED lines=15> */
.L_x_1194:
[----:B------:R-:W-:Y:S01]  /*0f70*/  SHF.R.S32.HI R5, RZ, 0x1f, R16 ;  /* 0x0000001fff057819 */ /* 0x000fe20000011410 */
[----:B------:R-:W-:-:S03]  /*0f80*/  UMOV UR4, 0xffffffff ;  /* 0xffffffff00047882 */ /* 0x000fc60000000000 */
[----:B------:R-:W-:-:S04]  /*0f90*/  LEA.HI R0, R5, R16, RZ, 0x7 ;  /* 0x0000001005007211 */ /* 0x000fc800078f38ff */
[----:B------:R-:W-:Y:S01]  /*0fa0*/  SHF.R.S32.HI R10, RZ, 0x7, R0 ;  /* 0x00000007ff0a7819 */ /* 0x000fe20000011400 */
[----:B------:R-:W-:Y:S06]  /*0fb0*/  BRA.DIV UR4, `(.L_x_1196) ;  /* 0x00000112048c7947 */ /* 0x000fec000b800000 */
[----:B------:R1:W2:Y:S02]  /*0fc0*/  SHFL.IDX PT, R14, R10, RZ, 0x1f ;  /* 0x00001fff0a0e7589 */ /* 0x0002a400000e0000 */
.L_x_1338:
        /* <DEDUP_REMOVED lines=23> */
.L_x_1197:
        /* <DEDUP_REMOVED lines=129> */
.L_x_1210:
[----:B------:R-:W-:Y:S05]  /*1950*/  YIELD ;  /* 0x0000000000007946 */ /* 0x000fea0003800000 */
[----:B------:R-:W-:-:S06]  /*1960*/  ULOP3.LUT UR4, UR36, 0x1, URZ, 0xfc, !UPT ;  /* 0x0000000124047892 */ /* 0x000fcc000f8efc3f */
[----:B-1----:R-:W-:-:S05]  /*1970*/  IMAD.U32 R8, RZ, RZ, UR4 ;  /* 0x00000004ff087e24 */ /* 0x002fca000f8e00ff */
[----:B------:R-:W-:-:S13]  /*1980*/  ISETP.NE.AND P6, PT, R8, 0x3, PT ;  /* 0x000000030800780c */ /* 0x000fda0003fc5270 */
[----:B------:R-:W-:Y:S05]  /*1990*/  @!P6 BRA `(.L_x_1200) ;  /* 0x000000000004e947 */ /* 0x000fea0003800000 */
[----:B------:R-:W-:Y:S01]  /*19a0*/  BPT.TRAP 0x1 ;  /* 0x000000040000795c */ /* 0x000fe20000300000 */
.L_x_1200:
[----:B------:R-:W-:Y:S01]  /*19b0*/  IMAD R8, R0, 0x8, R222 ;  /* 0x0000000800087824 */ /* 0x000fe200078e02de */
[----:B------:R-:W-:-:S04]  /*19c0*/  SHF.L.U32 R21, R4, 0x1f, RZ ;  /* 0x0000001f04157819 */ /* 0x000fc800000006ff */
[----:B------:R1:W2:Y:S01]  /*19d0*/  SYNCS.PHASECHK.TRANS64.TRYWAIT P0, [R8+URZ+0x30c10], R21 ;  /* 0x030c1015080075a7 */ /* 0x0002a2000800017f */
[----:B------:R-:W-:Y:S05]  /*19e0*/  @!P6 BRA `(.L_x_1201) ;  /* 0x000000000004e947 */ /* 0x000fea0003800000 */
[----:B------:R-:W-:Y:S01]  /*19f0*/  BPT.TRAP 0x1 ;  /* 0x000000040000795c */ /* 0x000fe20000300000 */
.L_x_1201:
[----:B------:R-:W-:-:S05]  /*1a00*/  VIADD R9, R222, 0x10000 ;  /* 0x00010000de097836 */ /* 0x000fca0000000000 */
[----:B------:R-:W-:-:S04]  /*1a10*/  SHF.R.U32.HI R9, RZ, 0x4, R9 ;  /* 0x00000004ff097819 */ /* 0x000fc80000011609 */
[----:B------:R-:W-:Y:S01]  /*1a20*/  LOP3.LUT R9, R9, 0x3fff, RZ, 0xc0, !PT ;  /* 0x00003fff09097812 */ /* 0x000fe200078ec0ff */
[----:B--2---:R-:W-:Y:S06]  /*1a30*/  @P0 BRA `(.L_x_1202) ;  /* 0x0000000000080947 */ /* 0x004fec0003800000 */
[----:B------:R-:W2:Y:S02]  /*1a40*/  SYNCS.PHASECHK.TRANS64.TRYWAIT P0, [R8+URZ+0x30c10], R21 ;  /* 0x030c1015080075a7 */ /* 0x000ea4000800017f */
[----:B--2---:R-:W-:Y:S05]  /*1a50*/  @!P0 BRA `(.L_x_1203) ;  /* 0x0000010800188947 */ /* 0x004fea0003800000 */
.L_x_1202:
        /* <DEDUP_REMOVED lines=60> */
.L_x_1204:
[----:B------:R1:W1:Y:S01]  /*1e20*/  SYNCS.PHASECHK.TRANS64.TRYWAIT P0, [R8+URZ+0x30c30], R21 ;  /* 0x030c3015080075a7 */ /* 0x000262000800017f */
[----:B------:R-:W-:Y:S05]  /*1e30*/  @!P6 BRA `(.L_x_1205) ;  /* 0x000000000004e947 */ /* 0x000fea0003800000 */
[----:B------:R-:W-:Y:S01]  /*1e40*/  BPT.TRAP 0x1 ;  /* 0x000000040000795c */ /* 0x000fe20000300000 */
.L_x_1205:
[----:B------:R-:W-:-:S05]  /*1e50*/  VIADD R13, R222, 0x18000 ;  /* 0x00018000de0d7836 */ /* 0x000fca0000000000 */
[----:B------:R-:W-:-:S04]  /*1e60*/  SHF.R.U32.HI R13, RZ, 0x4, R13 ;  /* 0x00000004ff0d7819 */ /* 0x000fc8000001160d */
[----:B------:R-:W-:-:S04]  /*1e70*/  LOP3.LUT R13, R13, 0x3fff, RZ, 0xc0, !PT ;  /* 0x00003fff0d0d7812 */ /* 0x000fc800078ec0ff */
[----:B------:R-:W-:Y:S01]  /*1e80*/  LOP3.LUT R19, R13, 0x10000, RZ, 0xfc, !PT ;  /* 0x000100000d137812 */ /* 0x000fe200078efcff */
[----:B-1----:R-:W-:Y:S06]  /*1e90*/  @P0 BRA `(.L_x_1206) ;  /* 0x0000000000080947 */ /* 0x002fec0003800000 */
[----:B------:R-:W1:Y:S02]  /*1ea0*/  SYNCS.PHASECHK.TRANS64.TRYWAIT P0, [R8+URZ+0x30c30], R21 ;  /* 0x030c3015080075a7 */ /* 0x000e64000800017f */
[----:B-1----:R-:W-:Y:S05]  /*1eb0*/  @!P0 BRA `(.L_x_1207) ;  /* 0x0000010400148947 */ /* 0x002fea0003800000 */
.L_x_1206:
        /* <DEDUP_REMOVED lines=767> */
.L_x_1208:
        /* <DEDUP_REMOVED lines=68> */
.L_x_1209:
        /* <DEDUP_REMOVED lines=11> */
.L_x_1199:
        /* <DEDUP_REMOVED lines=128> */
.L_x_1222:
[----:B------:R-:W-:Y:S01]  /*5ba0*/  IMAD.U32 R6, RZ, RZ, UR36 ;  /* 0x00000024ff067e24 */ /* 0x000fe2000f8e00ff */
[----:B------:R-:W-:Y:S05]  /*5bb0*/  YIELD ;  /* 0x0000000000007946 */ /* 0x000fea0003800000 */
[----:B------:R-:W-:-:S04]  /*5bc0*/  LOP3.LUT R6, R6, 0x1, RZ, 0xfc, !PT ;  /* 0x0000000106067812 */ /* 0x000fc800078efcff */
[----:B------:R-:W-:-:S13]  /*5bd0*/  ISETP.NE.AND P0, PT, R6, 0x3, PT ;  /* 0x000000030600780c */ /* 0x000fda0003f05270 */
[----:B------:R-:W-:Y:S05]  /*5be0*/  @!P0 BRA `(.L_x_1212) ;  /* 0x0000000000048947 */ /* 0x000fea0003800000 */
[----:B------:R-:W-:Y:S01]  /*5bf0*/  BPT.TRAP 0x1 ;  /* 0x000000040000795c */ /* 0x000fe20000300000 */
.L_x_1212:
[----:B------:R-:W-:Y:S01]  /*5c00*/  IMAD R6, R0, 0x8, R222 ;  /* 0x0000000800067824 */ /* 0x000fe200078e02de */
[----:B-1----:R-:W-:-:S04]  /*5c10*/  SHF.L.U32 R11, R4, 0x1f, RZ ;  /* 0x0000001f040b7819 */ /* 0x002fc800000006ff */
[----:B------:R1:W2:Y:S01]  /*5c20*/  SYNCS.PHASECHK.TRANS64.TRYWAIT P1, [R6+URZ+0x30c10], R11 ;  /* 0x030c100b060075a7 */ /* 0x0002a2000802017f */
[----:B------:R-:W-:Y:S05]  /*5c30*/  @!P0 BRA `(.L_x_1213) ;  /* 0x0000000000048947 */ /* 0x000fea0003800000 */
[----:B------:R-:W-:Y:S01]  /*5c40*/  BPT.TRAP 0x1 ;  /* 0x000000040000795c */ /* 0x000fe20000300000 */
.L_x_1213:
[----:B------:R-:W-:-:S05]  /*5c50*/  VIADD R7, R222, 0x10000 ;  /* 0x00010000de077836 */ /* 0x000fca0000000000 */
[----:B------:R-:W-:-:S04]  /*5c60*/  SHF.R.U32.HI R7, RZ, 0x4, R7 ;  /* 0x00000004ff077819 */ /* 0x000fc80000011607 */
[----:B------:R-:W-:-:S04]  /*5c70*/  LOP3.LUT R220, R7, 0x3fff, RZ, 0xc0, !PT ;  /* 0x00003fff07dc7812 */ /* 0x000fc800078ec0ff */
[----:B------:R-:W-:Y:S01]  /*5c80*/  LOP3.LUT R7, R220, 0x10000, RZ, 0xfc, !PT ;  /* 0x00010000dc077812 */ /* 0x000fe200078efcff */
[----:B--2---:R-:W-:Y:S06]  /*5c90*/  @P1 BRA `(.L_x_1214) ;  /* 0x0000000000081947 */ /* 0x004fec0003800000 */
[----:B------:R-:W2:Y:S02]  /*5ca0*/  SYNCS.PHASECHK.TRANS64.TRYWAIT P1, [R6+URZ+0x30c10], R11 ;  /* 0x030c100b060075a7 */ /* 0x000ea4000802017f */
[----:B--2---:R-:W-:Y:S05]  /*5cb0*/  @!P1 BRA `(.L_x_1215) ;  /* 0x000000c400a89947 */ /* 0x004fea0003800000 */
.L_x_1214:
        /* <DEDUP_REMOVED lines=62> */
.L_x_1216:
[----:B------:R1:W1:Y:S01]  /*60a0*/  SYNCS.PHASECHK.TRANS64.TRYWAIT P1, [R6+URZ+0x30c30], R11 ;  /* 0x030c300b060075a7 */ /* 0x000262000802017f */
[----:B------:R-:W-:Y:S05]  /*60b0*/  @!P0 BRA `(.L_x_1217) ;  /* 0x0000000000048947 */ /* 0x000fea0003800000 */
[----:B------:R-:W-:Y:S01]  /*60c0*/  BPT.TRAP 0x1 ;  /* 0x000000040000795c */ /* 0x000fe20000300000 */
.L_x_1217:
        /* <DEDUP_REMOVED lines=8> */
.L_x_1218:
        /* <DEDUP_REMOVED lines=629> */
.L_x_1220:
        /* <DEDUP_REMOVED lines=70> */
.L_x_1221:
        /* <DEDUP_REMOVED lines=12> */
.L_x_1211:
        /* <DEDUP_REMOVED lines=121> */
.L_x_1234:
[----:B------:R-:W-:Y:S01]  /*9550*/  IMAD.U32 R7, RZ, RZ, UR36 ;  /* 0x00000024ff077e24 */ /* 0x000fe2000f8e00ff */
[----:B------:R-:W-:Y:S05]  /*9560*/  YIELD ;  /* 0x0000000000007946 */ /* 0x000fea0003800000 */
[----:B------:R-:W-:-:S04]  /*9570*/  LOP3.LUT R7, R7, 0x1, RZ, 0xfc, !PT ;  /* 0x0000000107077812 */ /* 0x000fc800078efcff */
[----:B------:R-:W-:-:S13]  /*9580*/  ISETP.NE.AND P6, PT, R7, 0x3, PT ;  /* 0x000000030700780c */ /* 0x000fda0003fc5270 */
[----:B--2---:R-:W-:Y:S05]  /*9590*/  @!P6 BRA `(.L_x_1224) ;  /* 0x000000000004e947 */ /* 0x004fea0003800000 */
[----:B------:R-:W-:Y:S01]  /*95a0*/  BPT.TRAP 0x1 ;  /* 0x000000040000795c */ /* 0x000fe20000300000 */
.L_x_1224:
[----:B------:R-:W-:Y:S01]  /*95b0*/  IMAD R7, R0, 0x8, R222 ;  /* 0x0000000800077824 */ /* 0x000fe200078e02de */
[----:B------:R-:W-:-:S04]  /*95c0*/  SHF.L.U32 R18, R4, 0x1f, RZ ;  /* 0x0000001f04127819 */ /* 0x000fc800000006ff */
[----:B------:R1:W2:Y:S01]  /*95d0*/  SYNCS.PHASECHK.TRANS64.TRYWAIT P0, [R7+URZ+0x30c10], R18 ;  /* 0x030c1012070075a7 */ /* 0x0002a2000800017f */
[----:B------:R-:W-:Y:S05]  /*95e0*/  @!P6 BRA `(.L_x_1225) ;  /* 0x000000000004e947 */ /* 0x000fea0003800000 */
[----:B------:R-:W-:Y:S01]  /*95f0*/  BPT.TRAP 0x1 ;  /* 0x000000040000795c */ /* 0x000fe20000300000 */
.L_x_1225:
[----:B---3--:R-:W-:-:S05]  /*9600*/  VIADD R8, R222, 0x10000 ;  /* 0x00010000de087836 */ /* 0x008fca0000000000 */
[----:B------:R-:W-:-:S04]  /*9610*/  SHF.R.U32.HI R8, RZ, 0x4, R8 ;  /* 0x00000004ff087819 */ /* 0x000fc80000011608 */
[----:B------:R-:W-:-:S04]  /*9620*/  LOP3.LUT R8, R8, 0x3fff, RZ, 0xc0, !PT ;  /* 0x00003fff08087812 */ /* 0x000fc800078ec0ff */
[----:B------:R-:W-:Y:S01]  /*9630*/  LOP3.LUT R9, R8, 0x10000, RZ, 0xfc, !PT ;  /* 0x0001000008097812 */ /* 0x000fe200078efcff */
[----:B--2---:R-:W-:Y:S06]  /*9640*/  @P0 BRA `(.L_x_1226) ;  /* 0x0000000000080947 */ /* 0x004fec0003800000 */
[----:B------:R-:W2:Y:S02]  /*9650*/  SYNCS.PHASECHK.TRANS64.TRYWAIT P0, [R7+URZ+0x30c10], R18 ;  /* 0x030c1012070075a7 */ /* 0x000ea4000800017f */
[----:B--2---:R-:W-:Y:S05]  /*9660*/  @!P0 BRA `(.L_x_1227) ;  /* 0x0000008c00648947 */ /* 0x004fea0003800000 */
.L_x_1226:
        /* <DEDUP_REMOVED lines=63> */
.L_x_1228:
[----:B------:R1:W1:Y:S01]  /*9a60*/  SYNCS.PHASECHK.TRANS64.TRYWAIT P0, [R7+URZ+0x30c30], R18 ;  /* 0x030c3012070075a7 */ /* 0x000262000800017f */
[----:B------:R-:W-:Y:S05]  /*9a70*/  @!P6 BRA `(.L_x_1229) ;  /* 0x000000000004e947 */ /* 0x000fea0003800000 */
[----:B------:R-:W-:Y:S01]  /*9a80*/  BPT.TRAP 0x1 ;  /* 0x000000040000795c */ /* 0x000fe20000300000 */
.L_x_1229:
        /* <DEDUP_REMOVED lines=8> */
.L_x_1230:
        /* <DEDUP_REMOVED lines=779> */
.L_x_1232:
        /* <DEDUP_REMOVED lines=70> */
.L_x_1233:
        /* <DEDUP_REMOVED lines=12> */
.L_x_1223:
        /* <DEDUP_REMOVED lines=34> */
.L_x_1191:
        /* <DEDUP_REMOVED lines=22> */
.L_x_1236:
        /* <DEDUP_REMOVED lines=19> */
.L_x_1237:
        /* <DEDUP_REMOVED lines=18> */
.L_x_1238:
        /* <DEDUP_REMOVED lines=18> */
.L_x_1239:
        /* <DEDUP_REMOVED lines=102> */
.L_x_1241:
[----:B------:R-:W-:Y:S05]  /*de30*/  BSYNC B0 ;  /* 0x0000000000007941 */ /* 0x000fea0003800000 */
.L_x_1240:
[----:B------:R-:W-:-:S04]  /*de40*/  DEPBAR.LE SB0, 0x0 ;  /* 0x000080000000791a */ /* 0x000fc80000000000 */
[----:B------:R-:W-:Y:S05]  /*de50*/  BRA `(.L_x_1189) ;  /* 0x0000004000dc7947 */ /* 0x000fea0003800000 */
.L_x_1235:
[----:B------:R-:W1:Y:S01]  /*de60*/  S2R R0, SR_TID.X ;  /* 0x0000000000007919 */ /* 0x000e620000002100 */
[----:B------:R-:W3:Y:S01]  /*de70*/  LDC.64 R16, c[0x0][0x808] ;  /* 0x00020200ff107b82 */ /* 0x000ee20000000a00 */
[----:B------:R-:W-:Y:S01]  /*de80*/  ULDC.64 UR4, c[0x0][0x820] ;  /* 0x0002080000047ab9 */ /* 0x000fe20000000a00 */
[----:B------:R-:W-:Y:S01]  /*de90*/  BSSY B0, `(.L_x_1242) ;  /* 0x0000030000007945 */ /* 0x000fe20003800000 */
[----:B------:R-:W4:Y:S01]  /*dea0*/  S2R R23, SR_CTAID.Y ;  /* 0x0000000000177919 */ /* 0x000f220000002600 */
[----:B------:R-:W3:Y:S04]  /*deb0*/  S2R R15, SR_CTAID.X ;  /* 0x00000000000f7919 */ /* 0x000ee80000002500 */
[----:B------:R-:W3:Y:S01]  /*dec0*/  LDC R19, c[0x0][0x83c] ;  /* 0x00020f00ff137b82 */ /* 0x000ee20000000800 */
[----:B------:R-:W5:Y:S01]  /*ded0*/  S2R R21, SR_CTAID.Z ;  /* 0x0000000000157919 */ /* 0x000f620000002700 */
[----:B-1----:R-:W-:Y:S01]  /*dee0*/  VIADD R3, R0, 0xffffff80 ;  /* 0xffffff8000037836 */ /* 0x002fe20000000000 */
[----:B----4-:R-:W-:-:S04]  /*def0*/  SHF.R.S32.HI R13, RZ, 0x1f, R23 ;  /* 0x0000001fff0d7819 */ /* 0x010fc80000011417 */
[----:B------:R-:W-:-:S04]  /*df00*/  SHF.R.S32.HI R0, RZ, 0x1f, R3 ;  /* 0x0000001fff007819 */ /* 0x000fc80000011403 */
[----:B--2---:R-:W-:Y:S02]  /*df10*/  LEA.HI R2, R0, R3, RZ, 0x3 ;  /* 0x0000000300027211 */ /* 0x004fe400078f18ff */
        /* <DEDUP_REMOVED lines=39> */
.L_x_1243:
[----:B------:R-:W-:Y:S05]  /*e190*/  BSYNC B0 ;  /* 0x0000000000007941 */ /* 0x000fea0003800000 */
.L_x_1242:
[----:B------:R-:W-:Y:S01]  /*e1a0*/  BSSY B0, `(.L_x_1244) ;  /* 0x0000010000007945 */ /* 0x000fe20003800000 */
[----:B------:R-:W-:-:S03]  /*e1b0*/  ISETP.GE.OR P6, PT, R6, R17, P0 ;  /* 0x000000110600720c */ /* 0x000fc600007c6670 */
[----:B------:R-:W-:Y:S10]  /*e1c0*/  @P5 BRA `(.L_x_1245) ;  /* 0x0000000000345947 */ /* 0x000ff40003800000 */
        /* <DEDUP_REMOVED lines=13> */
.L_x_1245:
[----:B------:R-:W-:Y:S05]  /*e2a0*/  BSYNC B0 ;  /* 0x0000000000007941 */ /* 0x000fea0003800000 */
.L_x_1244:
[----:B------:R-:W-:Y:S04]  /*e2b0*/  BSSY B0, `(.L_x_1246) ;  /* 0x000000f000007945 */ /* 0x000fe80003800000 */
[----:B------:R-:W-:Y:S05]  /*e2c0*/  @P4 BRA `(.L_x_1247) ;  /* 0x0000000000344947 */ /* 0x000fea0003800000 */
[----:B-12---:R-:W-:Y:S01]  /*e2d0*/  IADD3 R15, P4, R2, 0x40, RZ ;  /* 0x00000040020f7810 */ /* 0x006fe20007f9e0ff */
        /* <DEDUP_REMOVED lines=12> */
.L_x_1247:
[----:B------:R-:W-:Y:S05]  /*e3a0*/  BSYNC B0 ;  /* 0x0000000000007941 */ /* 0x000fea0003800000 */
.L_x_1246:
[----:B------:R-:W-:Y:S04]  /*e3b0*/  BSSY B0, `(.L_x_1248) ;  /* 0x000000e000007945 */ /* 0x000fe80003800000 */
[----:B------:R-:W-:Y:S05]  /*e3c0*/  @P6 BRA `(.L_x_1249) ;  /* 0x0000000000306947 */ /* 0x000fea0003800000 */
[----:B------:R-:W-:Y:S01]  /*e3d0*/  IADD3 R9, P4, R2, 0x60, RZ ;  /* 0x0000006002097810 */ /* 0x000fe20007f9e0ff */
[----:B------:R-:W-:Y:S01]  /*e3e0*/  ULDC.64 UR4, c[0x0][0x818] ;  /* 0x0002060000047ab9 */ /* 0x000fe20000000a00 */
[----:B------:R-:W-:-:S03]  /*e3f0*/  IMAD.MOV.U32 R5, RZ, RZ, R11 ;  /* 0x000000ffff057224 */ /* 0x000fc600078e000b */
        /* <DEDUP_REMOVED lines=9> */
.L_x_1249:
[----:B------:R-:W-:Y:S05]  /*e490*/  BSYNC B0 ;  /* 0x0000000000007941 */ /* 0x000fea0003800000 */
.L_x_1248:
        /* <DEDUP_REMOVED lines=26> */
.L_x_1251:
[----:B------:R-:W-:Y:S05]  /*e640*/  BSYNC B0 ;  /* 0x0000000000007941 */ /* 0x000fea0003800000 */
.L_x_1250:
[----:B------:R-:W-:Y:S04]  /*e650*/  BSSY B0, `(.L_x_1252) ;  /* 0x000000f000007945 */ /* 0x000fe80003800000 */
[----:B------:R-:W-:Y:S05]  /*e660*/  @P2 BRA `(.L_x_1253) ;  /* 0x0000000000342947 */ /* 0x000fea0003800000 */
[----:B----4-:R-:W-:Y:S01]  /*e670*/  IADD3 R11, P2, R2, 0x20, RZ ;  /* 0x00000020020b7810 */ /* 0x010fe20007f5e0ff */
        /* <DEDUP_REMOVED lines=12> */
.L_x_1253:
[----:B------:R-:W-:Y:S05]  /*e740*/  BSYNC B0 ;  /* 0x0000000000007941 */ /* 0x000fea0003800000 */
.L_x_1252:
        /* <DEDUP_REMOVED lines=15> */
.L_x_1255:
[----:B------:R-:W-:Y:S05]  /*e840*/  BSYNC B0 ;  /* 0x0000000000007941 */ /* 0x000fea0003800000 */
.L_x_1254:
[----:B------:R-:W-:Y:S05]  /*e850*/  @P0 BRA `(.L_x_1189) ;  /* 0x00000038005c0947 */ /* 0x000fea0003800000 */
[----:B------:R-:W-:Y:S01]  /*e860*/  IADD3 R5, P0, R2, 0x60, RZ ;  /* 0x0000006002057810 */ /* 0x000fe20007f1e0ff */
[----:B------:R-:W-:Y:S01]  /*e870*/  ULDC.64 UR4, c[0x0][0x848] ;  /* 0x0002120000047ab9 */ /* 0x000fe20000000a00 */
[----:B------:R-:W-:-:S03]  /*e880*/  IMAD.MOV.U32 R2, RZ, RZ, R4 ;  /* 0x000000ffff027224 */ /* 0x000fc600078e0004 */
[----:B------:R-:W-:Y:S02]  /*e890*/  IMAD.X R0, RZ, RZ, R3, P0 ;  /* 0x000000ffff007224 */ /* 0x000fe400000e0603 */
        /* <DEDUP_REMOVED lines=10> */
.L_x_1187:
        /* <DEDUP_REMOVED lines=13> */
[----:B------:R-:W-:Y:S02]  /*ea10*/  ULDC UR6, c[0x0][0x280] ;  /* 0x0000a00000067ab9 */ /* 0x000fe40000000800 */
[----:B------:R-:W-:-:S04]  /*ea20*/  UIADD3 UR4, UR6, 0x7f, URZ ;  /* 0x0000007f06047890 */ /* 0x000fc8000fffe03f */
[----:B------:R-:W-:Y:S01]  /*ea30*/  USHF.R.S32.HI UR5, URZ, 0x1f, UR4 ;  /* 0x0000001f3f057899 */ /* 0x000fe20008011404 */
[----:B------:R-:W2:Y:S03]  /*ea40*/  S2UR UR16, SR_CTAID.Y ;  /* 0x00000000001079c3 */ /* 0x000ea60000002600 */
[----:B------:R-:W-:-:S04]  /*ea50*/  ULEA.HI UR5, UR5, UR4, URZ, 0x7 ;  /* 0x0000000405057291 */ /* 0x000fc8000f8f383f */
[----:B------:R-:W-:Y:S01]  /*ea60*/  USHF.R.S32.HI UR5, URZ, 0x7, UR5 ;  /* 0x000000073f057899 */ /* 0x000fe20008011405 */
[----:B-1----:R-:W-:Y:S01]  /*ea70*/  ISETP.LE.AND P0, PT, RZ, UR22, PT ;  /* 0x00000016ff007c0c */ /* 0x002fe2000bf03270 */
[----:B--2---:R-:W-:-:S12]  /*ea80*/  USHF.R.S32.HI UR17, URZ, 0x1f, UR16 ;  /* 0x0000001f3f117899 */ /* 0x004fd80008011410 */
[----:B------:R-:W-:Y:S05]  /*ea90*/  @!P0 BRA `(.L_x_1257) ;  /* 0x0000000000308947 */ /* 0x000fea0003800000 */
        /* <DEDUP_REMOVED lines=9> */
[----:B------:R-:W-:-:S06]  /*eb30*/  USEL UR4, UR5, UR7, UP0 ;  /* 0x0000000705047287 */ /* 0x000fcc0008000000 */
[----:B------:R-:W-:Y:S01]  /*eb40*/  IMAD.U32 R9, RZ, RZ, UR4 ;  /* 0x00000004ff097e24 */ /* 0x000fe2000f8e00ff */
[----:B------:R-:W-:Y:S06]  /*eb50*/  BRA `(.L_x_1258) ;  /* 0x0000000000047947 */ /* 0x000fec0003800000 */
.L_x_1257:
[----:B------:R-:W-:-:S07]  /*eb60*/  IMAD.U32 R9, RZ, RZ, UR5 ;  /* 0x00000005ff097e24 */ /* 0x000fce000f8e00ff */
.L_x_1258:
[----:B------:R-:W-:Y:S01]  /*eb70*/  ULEA UR6, UR22, UR6, 0x7 ;  /* 0x0000000616067291 */ /* 0x000fe2000f8e383f */
[----:B------:R-:W-:Y:S01]  /*eb80*/  ULDC UR4, c[0x0][0x290] ;  /* 0x0000a40000047ab9 */ /* 0x000fe20000000800 */
[----:B------:R-:W-:Y:S01]  /*eb90*/  ULDC UR7, c[0x0][0x74c] ;  /* 0x0001d30000077ab9 */ /* 0x000fe20000000800 */
[----:B------:R-:W-:Y:S01]  /*eba0*/  ULDC.64 UR8, c[0x0][0x2d8] ;  /* 0x0000b60000087ab9 */ /* 0x000fe20000000a00 */
[----:B------:R-:W-:Y:S02]  /*ebb0*/  UIADD3 UR10, -UR7, UR6, -UR4 ;  /* 0x00000006070a7290 */ /* 0x000fe4000fffe904 */
[----:B------:R-:W-:Y:S02]  /*ebc0*/  UIMAD UR4, UR17, UR8, URZ ;  /* 0x00000008110472a4 */ /* 0x000fe4000f8e023f */
[----:B------:R-:W-:Y:S02]  /*ebd0*/  USHF.R.S32.HI UR11, URZ, 0x1f, UR10 ;  /* 0x0000001f3f0b7899 */ /* 0x000fe4000801140a */
[----:B------:R-:W-:-:S02]  /*ebe0*/  UIMAD.WIDE.U32 UR6, UR16, UR8, URZ ;  /* 0x00000008100672a5 */ /* 0x000fc4000f8e003f */
[----:B------:R-:W-:Y:S02]  /*ebf0*/  ULEA.HI UR11, UR11, UR10, URZ, 0x7 ;  /* 0x0000000a0b0b7291 */ /* 0x000fe4000f8f383f */
[----:B------:R-:W-:Y:S02]  /*ec00*/  UIMAD UR4, UR16, UR9, UR4 ;  /* 0x00000009100472a4 */ /* 0x000fe4000f8e0204 */
[----:B------:R-:W-:Y:S02]  /*ec10*/  USHF.R.S32.HI UR8, URZ, 0x1f, UR15 ;  /* 0x0000001f3f087899 */ /* 0x000fe4000801140f */
[----:B------:R-:W-:Y:S01]  /*ec20*/  USHF.R.S32.HI UR9, URZ, 0x7, UR11 ;  /* 0x000000073f097899 */ /* 0x000fe2000801140b */
[----:B------:R-:W-:Y:S01]  /*ec30*/  ULDC.64 UR12, c[0x0][0x2e0] ;  /* 0x0000b800000c7ab9 */ /* 0x000fe20000000a00 */
[----:B------:R-:W-:Y:S01]  /*ec40*/  ULDC UR14, c[0x0][0x288] ;  /* 0x0000a200000e7ab9 */ /* 0x000fe20000000800 */
[----:B------:R-:W-:Y:S02]  /*ec50*/  UIMAD UR8, UR8, UR12, URZ ;  /* 0x0000000c080872a4 */ /* 0x000fe4000f8e023f */
[----:B------:R-:W-:-:S02]  /*ec60*/  UISETP.LT.AND UP0, UPT, URZ, UR9, UPT ;  /* 0x000000093f00728c */ /* 0x000fc4000bf01270 */
[----:B------:R-:W-:Y:S02]  /*ec70*/  UIMAD UR11, UR15, UR13, UR8 ;  /* 0x0000000d0f0b72a4 */ /* 0x000fe4000f8e0208 */
[----:B------:R-:W-:Y:S02]  /*ec80*/  USEL UR8, URZ, UR9, !UP0 ;  /* 0x000000093f087287 */ /* 0x000fe4000c000000 */
[----:B------:R-:W-:Y:S02]  /*ec90*/  UIMAD UR10, UR15, UR14, URZ ;  /* 0x0000000e0f0a72a4 */ /* 0x000fe4000f8e023f */
[----:B------:R-:W-:Y:S02]  /*eca0*/  UIADD3 UR7, UR7, UR4, URZ ;  /* 0x0000000407077290 */ /* 0x000fe4000fffe03f */
[----:B------:R-:W-:Y:S01]  /*ecb0*/  ISETP.GT.AND P1, PT, R9, UR8, PT ;  /* 0x0000000809007c0c */ /* 0x000fe2000bf24270 */
[----:B------:R-:W-:Y:S02]  /*ecc0*/  UIADD3 UR9, UP0, UR10, UR16, URZ ;  /* 0x000000100a097290 */ /* 0x000fe4000ff1e03f */
[----:B------:R-:W-:Y:S01]  /*ecd0*/  UIMAD.WIDE.U32 UR6, UR15, UR12, UR6 ;  /* 0x0000000c0f0672a5 */ /* 0x000fe2000f8e0006 */
[----:B------:R-:W-:Y:S01]  /*ece0*/  ELECT P0, URZ, PT ;  /* 0x00000000003f782f */ /* 0x000fe20003800000 */
[----:B------:R-:W-:-:S08]  /*ecf0*/  ULEA.HI.X.SX32 UR10, UR10, UR17, 0x1, UP0 ;  /* 0x000000110a0a7291 */ /* 0x000fd000080f0e3f */
[----:B------:R-:W-:Y:S05]  /*ed00*/  @!P1 BRA `(.L_x_1259) ;  /* 0x0000001000409947 */ /* 0x000fea0003800000 */
[----:B------:R-:W1:Y:S01]  /*ed10*/  S2R R2, SR_TID.X ;  /* 0x0000000000027919 */ /* 0x000e620000002100 */
[----:B------:R-:W-:Y:S01]  /*ed20*/  VIADD R0, R9, -UR8 ;  /* 0x8000000809007c36 */ /* 0x000fe20008000000 */
[----:B------:R-:W-:Y:S01]  /*ed30*/  ULDC UR12, c[0x0][0x760] ;  /* 0x0001d800000c7ab9 */ /* 0x000fe20000000800 */
[----:B------:R-:W-:Y:S02]  /*ed40*/  UIADD3 UR11, UR7, UR11, URZ ;  /* 0x0000000b070b7290 */ /* 0x000fe4000fffe03f */
[----:B------:R-:W-:Y:S01]  /*ed50*/  UIMAD UR12, UR14, UR12, URZ ;  /* 0x0000000c0e0c72a4 */ /* 0x000fe2000f8e023f */
[----:B------:R-:W-:-:S04]  /*ed60*/  LOP3.LUT R0, R0, 0x1, RZ, 0xc0, !PT ;  /* 0x0000000100007812 */ /* 0x000fc800078ec0ff */
[----:B------:R-:W-:Y:S02]  /*ed70*/  ISETP.NE.U32.AND P1, PT, R0, 0x1, PT ;  /* 0x000000010000780c */ /* 0x000fe40003f25070 */
[----:B-1----:R-:W-:-:S11]  /*ed80*/  LOP3.LUT R10, R2, 0x1f, RZ, 0xc0, !PT ;  /* 0x0000001f020a7812 */ /* 0x002fd600078ec0ff */
[----:B------:R-:W-:Y:S05]  /*ed90*/  @P1 BRA `(.L_x_1260) ;  /* 0x00000004006c1947 */ /* 0x000fea0003800000 */
        /* <DEDUP_REMOVED lines=8> */
[----:B------:R-:W-:-:S04]  /*ee20*/  IMAD.U32 R2, RZ, RZ, UR14 ;  /* 0x0000000eff027e24 */ /* 0x000fc8000f8e00ff */
[----:B------:R-:W-:Y:S01]  /*ee30*/  IMAD.U32 R3, RZ, RZ, UR4 ;  /* 0x00000004ff037e24 */ /* 0x000fe2000f8e00ff */
[----:B------:R-:W-:Y:S06]  /*ee40*/  @P2 BRA `(.L_x_1262) ;  /* 0x0000000000142947 */ /* 0x000fec0003800000 */
.L_x_1263:
[----:B------:R-:W2:Y:S04]  /*ee50*/  LDG.E.STRONG.GPU R0, desc[UR38][R2.64] ;  /* 0x0000002602007981 */ /* 0x000ea8000c1ef900 */
[----:B--2---:R-:W-:Y:S01]  /*ee60*/  CCTL.IVALL ;  /* 0x00000000ff00798f */ /* 0x004fe20002000000 */
[----:B------:R-:W-:Y:S05]  /*ee70*/  YIELD ;  /* 0x0000000000007946 */ /* 0x000fea0003800000 */
[----:B------:R-:W-:-:S13]  /*ee80*/  ISETP.NE.AND P1, PT, R0, UR22, PT ;  /* 0x0000001600007c0c */ /* 0x000fda000bf25270 */
[----:B------:R-:W-:Y:S05]  /*ee90*/  @P1 BRA `(.L_x_1263) ;  /* 0xfffffffc00ec1947 */ /* 0x000fea000383ffff */
.L_x_1262:
[----:B------:R-:W-:Y:S05]  /*eea0*/  BSYNC B0 ;  /* 0x0000000000007941 */ /* 0x000fea0003800000 */
.L_x_1261:
[----:B------:R-:W-:-:S03]  /*eeb0*/  UMOV UR4, 0xffffffff ;  /* 0xffffffff00047882 */ /* 0x000fc60000000000 */
[----:B------:R-:W-:Y:S05]  /*eec0*/  BRA.DIV UR4, `(.L_x_1264) ;  /* 0x0000003604747947 */ /* 0x000fea000b800000 */
[----:B------:R-:W-:Y:S01]  /*eed0*/  NOP ;  /* 0x0000000000007918 */ /* 0x000fe20000000000 */
.L_x_1341:
        /* <DEDUP_REMOVED lines=22> */
.L_x_1266:
[----:B------:R-:W-:Y:S05]  /*f040*/  BSYNC B0 ;  /* 0x0000000000007941 */ /* 0x000fea0003800000 */
.L_x_1265:
        /* <DEDUP_REMOVED lines=20> */
.L_x_1268:
[----:B------:R-:W-:Y:S05]  /*f190*/  BSYNC B0 ;  /* 0x0000000000007941 */ /* 0x000fea0003800000 */
.L_x_1267:
[----:B------:R-:W-:Y:S06]  /*f1a0*/  BAR.ARV 0xa, 0xa0 ;  /* 0x0282800000007b1d */ /* 0x000fec0000002000 */
[----:B------:R-:W-:Y:S04]  /*f1b0*/  BSSY B0, `(.L_x_1269) ;  /* 0x0000003000007945 */ /* 0x000fe80003800000 */
[----:B------:R-:W-:Y:S05]  /*f1c0*/  @!P0 BRA `(.L_x_1270) ;  /* 0x0000000000048947 */ /* 0x000fea0003800000 */
[----:B------:R-:W-:-:S04]  /*f1d0*/  DEPBAR.LE SB0, 0x0 ;  /* 0x000080000000791a */ /* 0x000fc80000000000 */
.L_x_1270:
[----:B------:R-:W-:Y:S05]  /*f1e0*/  BSYNC B0 ;  /* 0x0000000000007941 */ /* 0x000fea0003800000 */
.L_x_1269:
        /* <DEDUP_REMOVED lines=19> */
.L_x_1272:
[----:B------:R-:W-:Y:S05]  /*f320*/  BSYNC B0 ;  /* 0x0000000000007941 */ /* 0x000fea0003800000 */
.L_x_1271:
[----:B------:R-:W-:Y:S01]  /*f330*/  UIADD3 UR13, UR8, 0x1, URZ ;  /* 0x00000001080d7890 */ /* 0x000fe2000fffe03f */
[----:B------:R-:W-:Y:S11]  /*f340*/  BRA `(.L_x_1273) ;  /* 0x0000000000047947 */ /* 0x000ff60003800000 */
.L_x_1260:
[----:B------:R-:W-:-:S05]  /*f350*/  UMOV UR13, UR8 ;  /* 0x00000008000d7c82 */ /* 0x000fca0008000000 */
.L_x_1273:
[----:B------:R-:W-:-:S03]  /*f360*/  UIADD3 UR4, UR8, 0x1, URZ ;  /* 0x0000000108047890 */ /* 0x000fc6000fffe03f */
[----:B------:R-:W-:-:S03]  /*f370*/  UMOV UR8, UR13 ;  /* 0x0000000d00087c82 */ /* 0x000fc60008000000 */
[----:B------:R-:W-:-:S13]  /*f380*/  ISETP.NE.AND P1, PT, R9, UR4, PT ;  /* 0x0000000409007c0c */ /* 0x000fda000bf25270 */
[----:B------:R-:W-:Y:S05]  /*f390*/  @!P1 BRA `(.L_x_1259) ;  /* 0x00000008009c9947 */ /* 0x000fea0003800000 */
[----:B------:R-:W-:Y:S01]  /*f3a0*/  ULDC.64 UR18, c[0x0][0x2c0] ;  /* 0x0000b00000127ab9 */ /* 0x000fe20000000a00 */
[----:B------:R-:W-:Y:S01]  /*f3b0*/  UMOV UR4, URZ ;  /* 0x0000003f00047c82 */ /* 0x000fe20008000000 */
[----:B------:R-:W-:Y:S01]  /*f3c0*/  ULEA UR18, UP0, UR6, UR18, 0x2 ;  /* 0x0000001206127291 */ /* 0x000fe2000f80103f */
[----:B------:R-:W-:-:S03]  /*f3d0*/  UMOV UR8, UR13 ;  /* 0x0000000d00087c82 */ /* 0x000fc60008000000 */
[----:B------:R-:W-:Y:S02]  /*f3e0*/  ULEA.HI.X UR19, UR6, UR19, UR11, 0x2, UP0 ;  /* 0x0000001306137291 */ /* 0x000fe400080f140b */
[----:B------:R-:W-:-:S04]  /*f3f0*/  UIADD3 UR18, UP0, UR18, 0x4000, URZ ;  /* 0x0000400012127890 */ /* 0x000fc8000ff1e03f */
[----:B------:R-:W-:-:S12]  /*f400*/  UIADD3.X UR19, URZ, UR19, URZ, UP0, !UPT ;  /* 0x000000133f137290 */ /* 0x000fd800087fe43f */
.L_x_1298:
        /* <DEDUP_REMOVED lines=11> */
.L_x_1276:
[----:B------:R-:W2:Y:S04]  /*f4c0*/  LDG.E.STRONG.GPU R0, desc[UR38][R2.64] ;  /* 0x0000002602007981 */ /* 0x000ea8000c1ef900 */
[----:B--2---:R-:W-:Y:S01]  /*f4d0*/  CCTL.IVALL ;  /* 0x00000000ff00798f */ /* 0x004fe20002000000 */
[----:B------:R-:W-:Y:S05]  /*f4e0*/  YIELD ;  /* 0x0000000000007946 */ /* 0x000fea0003800000 */
[----:B------:R-:W-:-:S13]  /*f4f0*/  ISETP.NE.AND P1, PT, R0, UR22, PT ;  /* 0x0000001600007c0c */ /* 0x000fda000bf25270 */
[----:B------:R-:W-:Y:S05]  /*f500*/  @P1 BRA `(.L_x_1276) ;  /* 0xfffffffc00ec1947 */ /* 0x000fea000383ffff */
.L_x_1275:
[----:B------:R-:W-:Y:S05]  /*f510*/  BSYNC B0 ;  /* 0x0000000000007941 */ /* 0x000fea0003800000 */
.L_x_1274:
[----:B------:R-:W-:-:S03]  /*f520*/  UMOV UR16, 0xffffffff ;  /* 0xffffffff00107882 */ /* 0x000fc60000000000 */
[----:B------:R-:W-:Y:S05]  /*f530*/  BRA.DIV UR16, `(.L_x_1277) ;  /* 0x0000002e10f47947 */ /* 0x000fea000b800000 */
[----:B------:R-:W-:Y:S01]  /*f540*/  NOP ;  /* 0x0000000000007918 */ /* 0x000fe20000000000 */
.L_x_1344:
        /* <DEDUP_REMOVED lines=19> */
.L_x_1279:
[----:B------:R-:W-:Y:S05]  /*f680*/  BSYNC B0 ;  /* 0x0000000000007941 */ /* 0x000fea0003800000 */
.L_x_1278:
[----:B------:R-:W-:Y:S01]  /*f690*/  ULEA UR16, UR13, UR4, 0xd ;  /* 0x000000040d107291 */ /* 0x000fe2000f8e683f */
[----:B------:R-:W-:Y:S03]  /*f6a0*/  BAR.SYNC.DEFER_BLOCKING 0xe, 0xa0 ;  /* 0x0382800000007b1d */ /* 0x000fe60000010000 */
[----:B------:R-:W-:-:S03]  /*f6b0*/  UIMAD.WIDE UR16, UR16, 0x4, UR18 ;  /* 0x00000004101078a5 */ /* 0x000fc6000f8e0212 */
        /* <DEDUP_REMOVED lines=12> */
.L_x_1281:
[----:B------:R-:W-:Y:S05]  /*f780*/  BSYNC B0 ;  /* 0x0000000000007941 */ /* 0x000fea0003800000 */
.L_x_1280:
[----:B------:R-:W-:Y:S06]  /*f790*/  BAR.ARV 0xa, 0xa0 ;  /* 0x0282800000007b1d */ /* 0x000fec0000002000 */
[----:B------:R-:W-:Y:S04]  /*f7a0*/  BSSY B0, `(.L_x_1282) ;  /* 0x0000003000007945 */ /* 0x000fe80003800000 */
[----:B------:R-:W-:Y:S05]  /*f7b0*/  @!P0 BRA `(.L_x_1283) ;  /* 0x0000000000048947 */ /* 0x000fea0003800000 */
[----:B------:R-:W-:-:S04]  /*f7c0*/  DEPBAR.LE SB0, 0x0 ;  /* 0x000080000000791a */ /* 0x000fc80000000000 */
.L_x_1283:
[----:B------:R-:W-:Y:S05]  /*f7d0*/  BSYNC B0 ;  /* 0x0000000000007941 */ /* 0x000fea0003800000 */
.L_x_1282:
        /* <DEDUP_REMOVED lines=19> */
.L_x_1285:
[----:B------:R-:W-:Y:S05]  /*f910*/  BSYNC B0 ;  /* 0x0000000000007941 */ /* 0x000fea0003800000 */
.L_x_1284:
        /* <DEDUP_REMOVED lines=9> */
.L_x_1288:
[----:B------:R-:W2:Y:S04]  /*f9b0*/  LDG.E.STRONG.GPU R0, desc[UR38][R2.64] ;  /* 0x0000002602007981 */ /* 0x000ea8000c1ef900 */
[----:B--2---:R-:W-:Y:S01]  /*f9c0*/  CCTL.IVALL ;  /* 0x00000000ff00798f */ /* 0x004fe20002000000 */
[----:B------:R-:W-:Y:S05]  /*f9d0*/  YIELD ;  /* 0x0000000000007946 */ /* 0x000fea0003800000 */
[----:B------:R-:W-:-:S13]  /*f9e0*/  ISETP.NE.AND P1, PT, R0, UR22, PT ;  /* 0x0000001600007c0c */ /* 0x000fda000bf25270 */
[----:B------:R-:W-:Y:S05]  /*f9f0*/  @P1 BRA `(.L_x_1288) ;  /* 0xfffffffc00ec1947 */ /* 0x000fea000383ffff */
.L_x_1287:
[----:B------:R-:W-:Y:S05]  /*fa00*/  BSYNC B0 ;  /* 0x0000000000007941 */ /* 0x000fea0003800000 */
.L_x_1286:
[----:B------:R-:W-:-:S03]  /*fa10*/  UMOV UR14, 0xffffffff ;  /* 0xffffffff000e7882 */ /* 0x000fc60000000000 */
[----:B------:R-:W-:Y:S05]  /*fa20*/  BRA.DIV UR14, `(.L_x_1289) ;  /* 0x0000002a0ed47947 */ /* 0x000fea000b800000 */
[----:B------:R-:W-:Y:S01]  /*fa30*/  NOP ;  /* 0x0000000000007918 */ /* 0x000fe20000000000 */
.L_x_1347:
[----:B------:R-:W-:Y:S05]  /*fa40*/  WARPSYNC.ALL ;  /* 0x0000000000007948 */ /* 0x000fea0003800000 */
[----:B------:R-:W-:Y:S06]  /*fa50*/  BAR.SYNC.DEFER_BLOCKING 0xd, 0xa0 ;  /* 0x0342800000007b1d */ /* 0x000fec0000010000 */
[----:B------:R-:W-:Y:S04]  /*fa60*/  BSSY B0, `(.L_x_1290) ;  /* 0x000000d000007945 */ /* 0x000fe80003800000 */
[----:B------:R-:W-:Y:S05]  /*fa70*/  @!P0 BRA `(.L_x_1291) ;  /* 0x00000000002c8947 */ /* 0x000fea0003800000 */
[----:B------:R-:W1:Y:S01]  /*fa80*/  S2UR UR15, SR_CgaCtaId ;  /* 0x00000000000f79c3 */ /* 0x000e620000008800 */
[----:B------:R-:W-:Y:S01]  /*fa90*/  UMOV UR14, 0x400 ;  /* 0x00000400000e7882 */ /* 0x000fe20000000000 */
[----:B------:R-:W-:Y:S01]  /*faa0*/  UIADD3 UR20, UP0, UR16, 0x4000, URZ ;  /* 0x0000400010147890 */ /* 0x000fe2000ff1e03f */
[----:B------:R-:W-:Y:S01]  /*fab0*/  UMOV UR24, 0x0 ;  /* 0x0000000000187882 */ /* 0x000fe20000000000 */
[----:B------:R-:W-:Y:S02]  /*fac0*/  UMOV UR25, 0x14f00000 ;  /* 0x14f0000000197882 */ /* 0x000fe40000000000 */
[----:B------:R-:W-:Y:S02]  /*fad0*/  UIADD3.X UR21, URZ, UR17, URZ, UP0, !UPT ;  /* 0x000000113f157290 */ /* 0x000fe400087fe43f */
[----:B-1----:R-:W-:-:S03]  /*fae0*/  ULEA UR14, UR15, UR14, 0x18 ;  /* 0x0000000e0f0e7291 */ /* 0x002fc6000f8ec03f */
[----:B------:R-:W-:Y:S01]  /*faf0*/  UMOV UR15, 0x400 ;  /* 0x00000400000f7882 */ /* 0x000fe20000000000 */
[----:B------:R-:W-:-:S09]  /*fb00*/  UIADD3 UR14, UR14, 0x8000, URZ ;  /* 0x000080000e0e7890 */ /* 0x000fd2000fffe03f */
[----:B------:R1:W-:Y:S02]  /*fb10*/  UBLKRED.G.S.ADD.F32.RN [UR20], [UR14], UR15, desc[UR24] ;  /* 0x000018140e0073bb */ /* 0x0003e400080a140f */
[----:B-1----:R0:W-:Y:S02]  /*fb20*/  UTMACMDFLUSH ;  /* 0x00000000000079b7 */ /* 0x0021e40000000000 */
.L_x_1291:
[----:B------:R-:W-:Y:S05]  /*fb30*/  BSYNC B0 ;  /* 0x0000000000007941 */ /* 0x000fea0003800000 */
.L_x_1290:
        /* <DEDUP_REMOVED lines=12> */
[----:B------:R1:W-:Y:S01]  /*fc00*/  UBLKRED.G.S.ADD.F32.RN [UR20], [UR14], UR15, desc[UR24] ;  /* 0x000018140e0073bb */ /* 0x0003e200080a140f */
[----:B------:R0:W-:Y:S01]  /*fc10*/  UTMACMDFLUSH ;  /* 0x00000000000079b7 */ /* 0x0001e20000000000 */
[----:B-1----:R-:W-:-:S04]  /*fc20*/  DEPBAR.LE SB0, 0x1 ;  /* 0x000080400000791a */ /* 0x002fc80000000000 */
.L_x_1293:
[----:B------:R-:W-:Y:S05]  /*fc30*/  BSYNC B0 ;  /* 0x0000000000007941 */ /* 0x000fea0003800000 */
.L_x_1292:
[----:B------:R-:W-:Y:S06]  /*fc40*/  BAR.ARV 0xa, 0xa0 ;  /* 0x0282800000007b1d */ /* 0x000fec0000002000 */
[----:B------:R-:W-:Y:S04]  /*fc50*/  BSSY B0, `(.L_x_1294) ;  /* 0x0000003000007945 */ /* 0x000fe80003800000 */
[----:B------:R-:W-:Y:S05]  /*fc60*/  @!P0 BRA `(.L_x_1295) ;  /* 0x0000000000048947 */ /* 0x000fea0003800000 */
[----:B------:R-:W-:-:S04]  /*fc70*/  DEPBAR.LE SB0, 0x0 ;  /* 0x000080000000791a */ /* 0x000fc80000000000 */
.L_x_1295:
[----:B------:R-:W-:Y:S05]  /*fc80*/  BSYNC B0 ;  /* 0x0000000000007941 */ /* 0x000fea0003800000 */
.L_x_1294:
        /* <DEDUP_REMOVED lines=19> */
.L_x_1297:
[----:B------:R-:W-:Y:S05]  /*fdc0*/  BSYNC B0 ;  /* 0x0000000000007941 */ /* 0x000fea0003800000 */
.L_x_1296:
[----:B------:R-:W-:Y:S02]  /*fdd0*/  UIADD3 UR8, UR8, 0x2, URZ ;  /* 0x0000000208087890 */ /* 0x000fe4000fffe03f */
[----:B------:R-:W-:-:S04]  /*fde0*/  UIADD3 UR4, UR4, 0x4000, URZ ;  /* 0x0000400004047890 */ /* 0x000fc8000fffe03f */
[----:B------:R-:W-:-:S13]  /*fdf0*/  ISETP.LE.AND P1, PT, R9, UR8, PT ;  /* 0x0000000809007c0c */ /* 0x000fda000bf23270 */
[----:B------:R-:W-:Y:S05]  /*fe00*/  @!P1 BRA `(.L_x_1298) ;  /* 0xfffffff400809947 */ /* 0x000fea000383ffff */
.L_x_1259:
[----:B------:R-:W-:-:S06]  /*fe10*/  UISETP.GT.AND UP0, UPT, UR5, UR8, UPT ;  /* 0x000000080500728c */ /* 0x000fcc000bf04270 */
[----:B------:R-:W-:-:S13]  /*fe20*/  PLOP3.LUT P0, PT, PT, PT, UP0, 0x80, 0x0 ;  /* 0x000000000000781c */ /* 0x000fda0003f0f008 */
[----:B------:R-:W-:Y:S05]  /*fe30*/  @!P0 BRA `(.L_x_1189) ;  /* 0x0000002000e48947 */ /* 0x000fea0003800000 */
[----:B------:R-:W2:Y:S01]  /*fe40*/  S2R R0, SR_TID.X ;  /* 0x0000000000007919 */ /* 0x000ea20000002100 */
[----:B------:R-:W-:Y:S01]  /*fe50*/  UIADD3 UR4, UR5, -UR8, URZ ;  /* 0x8000000805047290 */ /* 0x000fe2000fffe03f */
[----:B------:R-:W-:Y:S01]  /*fe60*/  ULDC UR16, c[0x0][0x288] ;  /* 0x0000a20000107ab9 */ /* 0x000fe20000000800 */
[----:B------:R-:W-:Y:S02]  /*fe70*/  ULDC UR17, c[0x0][0x760] ;  /* 0x0001d80000117ab9 */ /* 0x000fe40000000800 */
[----:B------:R-:W-:Y:S02]  /*fe80*/  ULOP3.LUT UR4, UR4, 0x1, URZ, 0xc0, !UPT ;  /* 0x0000000104047892 */ /* 0x000fe4000f8ec03f */
[----:B------:R-:W-:Y:S02]  /*fe90*/  UIMAD UR18, UR16, UR17, URZ ;  /* 0x00000011101272a4 */ /* 0x000fe4000f8e023f */
[----:B------:R-:W-:-:S06]  /*fea0*/  UISETP.NE.U32.AND UP0, UPT, UR4, 0x1, UPT ;  /* 0x000000010400788c */ /* 0x000fcc000bf05070 */
[----:B------:R-:W-:Y:S02]  /*feb0*/  PLOP3.LUT P0, PT, PT, PT, UP0, 0x80, 0x0 ;  /* 0x000000000000781c */ /* 0x000fe40003f0f008 */
[----:B--2---:R-:W-:-:S11]  /*fec0*/  LOP3.LUT R0, R0, 0x1f, RZ, 0xc0, !PT ;  /* 0x0000001f00007812 */ /* 0x004fd600078ec0ff */
[----:B------:R-:W-:Y:S05]  /*fed0*/  @P0 BRA `(.L_x_1299) ;  /* 0x0000000000780947 */ /* 0x000fea0003800000 */
[----:B------:R-:W-:Y:S01]  /*fee0*/  UIMAD UR4, UR18, UR8, URZ ;  /* 0x00000008120472a4 */ /* 0x000fe2000f8e023f */
[----:B------:R-:W-:Y:S01]  /*fef0*/  ISETP.NE.AND P0, PT, R0, RZ, PT ;  /* 0x000000ff0000720c */ /* 0x000fe20003f05270 */
[----:B------:R-:W-:Y:S01]  /*ff00*/  ULDC.64 UR12, c[0x0][0x768] ;  /* 0x0001da00000c7ab9 */ /* 0x000fe20000000a00 */
[----:B------:R-:W-:Y:S01]  /*ff10*/  BSSY B0, `(.L_x_1300) ;  /* 0x0000019000007945 */ /* 0x000fe20003800000 */
[----:B------:R-:W-:-:S04]  /*ff20*/  UIADD3 UR6, UP0, UR4, UR9, URZ ;  /* 0x0000000904067290 */ /* 0x000fc8000ff1e03f */
[----:B------:R-:W-:Y:S02]  /*ff30*/  ULEA.HI.X.SX32 UR7, UR4, UR10, 0x1, UP0 ;  /* 0x0000000a04077291 */ /* 0x000fe400080f0e3f */
[----:B------:R-:W-:Y:S02]  /*ff40*/  ULEA UR11, UP0, UR6, UR12, 0x2 ;  /* 0x0000000c060b7291 */ /* 0x000fe4000f80103f */
[----:B------:R-:W-:Y:S02]  /*ff50*/  UIADD3 UR4, UR8, 0x1, URZ ;  /* 0x0000000108047890 */ /* 0x000fe4000fffe03f */
[----:B------:R-:W-:Y:S01]  /*ff60*/  ULEA.HI.X UR7, UR6, UR13, UR7, 0x2, UP0 ;  /* 0x0000000d06077291 */ /* 0x000fe200080f1407 */
[----:B------:R-:W-:Y:S01]  /*ff70*/  NOP ;  /* 0x0000000000007918 */ /* 0x000fe20000000000 */
[----:B------:R-:W-:Y:S10]  /*ff80*/  @P0 BRA `(.L_x_1301) ;  /* 0x0000000000440947 */ /* 0x000ff40003800000 */
        /* <DEDUP_REMOVED lines=9> */
[----:B-1----:R-:W1:Y:S01]  /*10020*/  S2R R2, SR_LANEID ;  /* 0x0000000000027919 */ /* 0x002e620000000000 */
[----:B------:R-:W-:Y:S01]  /*10030*/  VOTEU.ANY UR6, UPT, PT ;  /* 0x0000000000067886 */ /* 0x000fe200038e0100 */
[----:B------:R-:W-:Y:S01]  /*10040*/  IMAD.U32 R3, RZ, RZ, UR7 ;  /* 0x00000007ff037e24 */ /* 0x000fe2000f8e00ff */
[----:B------:R-:W-:-:S02]  /*10050*/  UFLO.U32 UR12, UR6 ;  /* 0x00000006000c72bd */ /* 0x000fc400080e0000 */
[----:B------:R-:W2:Y:S04]  /*10060*/  POPC R5, UR6 ;  /* 0x0000000600057d09 */ /* 0x000ea80008000000 */
[----:B-1----:R-:W-:Y:S01]  /*10070*/  ISETP.EQ.U32.AND P0, PT, R2, UR12, PT ;  /* 0x0000000c02007c0c */ /* 0x002fe2000bf02070 */
[----:B------:R-:W-:-:S12]  /*10080*/  IMAD.U32 R2, RZ, RZ, UR11 ;  /* 0x0000000bff027e24 */ /* 0x000fd8000f8e00ff */
[----:B--2---:R2:W-:Y:S02]  /*10090*/  @P0 REDG.E.ADD.S32.STRONG.GPU desc[UR38][R2.64], R5 ;  /* 0x000000050200098e */ /* 0x0045e4000c10e3a6 */
.L_x_1301:
[----:B------:R-:W-:Y:S05]  /*100a0*/  BSYNC B0 ;  /* 0x0000000000007941 */ /* 0x000fea0003800000 */
.L_x_1300:
[----:B------:R-:W-:Y:S05]  /*100b0*/  BRA `(.L_x_1302) ;  /* 0x0000000000047947 */ /* 0x000fea0003800000 */
.L_x_1299:
[----:B------:R-:W-:-:S05]  /*100c0*/  UMOV UR4, UR8 ;  /* 0x0000000800047c82 */ /* 0x000fca0008000000 */
.L_x_1302:
[----:B------:R-:W-:-:S04]  /*100d0*/  UIADD3 UR6, UR8, 0x1, URZ ;  /* 0x0000000108067890 */ /* 0x000fc8000fffe03f */
[----:B------:R-:W-:-:S06]  /*100e0*/  UISETP.NE.AND UP0, UPT, UR5, UR6, UPT ;  /* 0x000000060500728c */ /* 0x000fcc000bf05270 */
[----:B------:R-:W-:-:S13]  /*100f0*/  PLOP3.LUT P0, PT, PT, PT, UP0, 0x80, 0x0 ;  /* 0x000000000000781c */ /* 0x000fda0003f0f008 */
[----:B------:R-:W-:Y:S05]  /*10100*/  @!P0 BRA `(.L_x_1189) ;  /* 0x0000002000308947 */ /* 0x000fea0003800000 */
[----:B------:R-:W-:Y:S01]  /*10110*/  UIADD3 UR6, UR4, 0x1, URZ ;  /* 0x0000000104067890 */ /* 0x000fe2000fffe03f */
[----:B------:R-:W-:Y:S01]  /*10120*/  ISETP.NE.AND P1, PT, R0, RZ, PT ;  /* 0x000000ff0000720c */ /* 0x000fe20003f25270 */
[----:B------:R-:W-:Y:S02]  /*10130*/  UIMAD UR7, UR4, UR16, URZ ;  /* 0x00000010040772a4 */ /* 0x000fe4000f8e023f */
[----:B------:R-:W-:Y:S02]  /*10140*/  UIADD3 UR11, -UR5, UR4, URZ ;  /* 0x00000004050b7290 */ /* 0x000fe4000fffe13f */
[----:B------:R-:W-:Y:S02]  /*10150*/  UIMAD UR6, UR18, UR6, URZ ;  /* 0x00000006120672a4 */ /* 0x000fe4000f8e023f */
[----:B------:R-:W-:Y:S01]  /*10160*/  UIMAD UR7, UR7, UR17, URZ ;  /* 0x00000011070772a4 */ /* 0x000fe2000f8e023f */
[----:B------:R-:W-:-:S11]  /*10170*/  ULDC.64 UR20, c[0x0][0x768] ;  /* 0x0001da0000147ab9 */ /* 0x000fd60000000a00 */
.L_x_1307:
[----:B------:R-:W-:Y:S01]  /*10180*/  UIADD3 UR12, UP0, UR7, UR9, URZ ;  /* 0x00000009070c7290 */ /* 0x000fe2000ff1e03f */
[----:B------:R-:W-:-:S03]  /*10190*/  NOP ;  /* 0x0000000000007918 */ /* 0x000fc60000000000 */
[----:B------:R-:W-:Y:S01]  /*101a0*/  ULEA.HI.X.SX32 UR13, UR7, UR10, 0x1, UP0 ;  /* 0x0000000a070d7291 */ /* 0x000fe200080f0e3f */
[----:B------:R-:W-:Y:S01]  /*101b0*/  BSSY B0, `(.L_x_1303) ;  /* 0x0000015000007945 */ /* 0x000fe20003800000 */
[----:B------:R-:W-:-:S04]  /*101c0*/  ULEA UR15, UP0, UR12, UR20, 0x2 ;  /* 0x000000140c0f7291 */ /* 0x000fc8000f80103f */
[----:B------:R-:W-:Y:S01]  /*101d0*/  ULEA.HI.X UR13, UR12, UR21, UR13, 0x2, UP0 ;  /* 0x000000150c0d7291 */ /* 0x000fe200080f140d */
[----:B---34-:R-:W-:Y:S11]  /*101e0*/  @P1 BRA `(.L_x_1304) ;  /* 0x0000000000441947 */ /* 0x018ff60003800000 */
[----:B------:R-:W-:Y:S01]  /*101f0*/  @!PT LDS RZ, [RZ] ;  /* 0x00000000fffff984 */ /* 0x000fe20000000800 */
[----:B------:R-:W-:Y:S01]  /*10200*/  @!PT LDS RZ, [RZ] ;  /* 0x00000000fffff984 */ /* 0x000fe20000000800 */
[----:B------:R-:W-:Y:S01]  /*10210*/  @!PT LDS RZ, [RZ] ;  /* 0x00000000fffff984 */ /* 0x000fe20000000800 */
[----:B------:R-:W-:Y:S01]  /*10220*/  @!PT LDS RZ, [RZ] ;  /* 0x00000000fffff984 */ /* 0x000fe20000000800 */
[----:B------:R3:W-:Y:S06]  /*10230*/  MEMBAR.ALL.CTA ;  /* 0x0000000000007992 */ /* 0x0007ec0000008000 */
[----:B---3--:R-:W-:Y:S06]  /*10240*/  MEMBAR.ALL.GPU ;  /* 0x0000000000007992 */ /* 0x008fec000000a000 */
[----:B------:R-:W-:-:S00]  /*10250*/  ERRBAR ;  /* 0x00000000000079ab */ /* 0x000fc00000000000 */
[----:B------:R-:W-:Y:S06]  /*10260*/  CGAERRBAR ;  /* 0x00000000000075ab */ /* 0x000fec0000000000 */
[----:B012345:R-:W-:Y:S01]  /*10270*/  CCTL.IVALL ;  /* 0x00000000ff00798f */ /* 0x03ffe20002000000 */
[----:B------:R-:W3:Y:S01]  /*10280*/  S2R R0, SR_LANEID ;  /* 0x0000000000007919 */ /* 0x000ee20000000000 */
[----:B------:R-:W-:Y:S01]  /*10290*/  VOTEU.ANY UR12, UPT, PT ;  /* 0x00000000000c7886 */ /* 0x000fe200038e0100 */
[----:B-12---:R-:W-:Y:S01]  /*102a0*/  IMAD.U32 R2, RZ, RZ, UR15 ;  /* 0x0000000fff027e24 */ /* 0x006fe2000f8e00ff */
[----:B------:R-:W-:-:S02]  /*102b0*/  UFLO.U32 UR14, UR12 ;  /* 0x0000000c000e72bd */ /* 0x000fc400080e0000 */
[----:B------:R-:W1:Y:S01]  /*102c0*/  POPC R5, UR12 ;  /* 0x0000000c00057d09 */ /* 0x000e620008000000 */
[----:B------:R-:W-:-:S03]  /*102d0*/  IMAD.U32 R3, RZ, RZ, UR13 ;  /* 0x0000000dff037e24 */ /* 0x000fc6000f8e00ff */
[----:B---3--:R-:W-:-:S13]  /*102e0*/  ISETP.EQ.U32.AND P0, PT, R0, UR14, PT ;  /* 0x0000000e00007c0c */ /* 0x008fda000bf02070 */
[----:B-1----:R3:W-:Y:S02]  /*102f0*/  @P0 REDG.E.ADD.S32.STRONG.GPU desc[UR38][R2.64], R5 ;  /* 0x000000050200098e */ /* 0x0027e4000c10e3a6 */
.L_x_1304:
[----:B------:R-:W-:Y:S05]  /*10300*/  BSYNC B0 ;  /* 0x0000000000007941 */ /* 0x000fea0003800000 */
.L_x_1303:
[----:B------:R-:W-:Y:S01]  /*10310*/  UIADD3 UR12, UP0, UR6, UR9, URZ ;  /* 0x00000009060c7290 */ /* 0x000fe2000ff1e03f */
[----:B------:R-:W-:-:S03]  /*10320*/  NOP ;  /* 0x0000000000007918 */ /* 0x000fc60000000000 */
[----:B------:R-:W-:Y:S01]  /*10330*/  ULEA.HI.X.SX32 UR13, UR6, UR10, 0x1, UP0 ;  /* 0x0000000a060d7291 */ /* 0x000fe200080f0e3f */
[----:B------:R-:W-:Y:S01]  /*10340*/  BSSY B0, `(.L_x_1305) ;  /* 0x0000015000007945 */ /* 0x000fe20003800000 */
[----:B------:R-:W-:-:S04]  /*10350*/  ULEA UR15, UP0, UR12, UR20, 0x2 ;  /* 0x000000140c0f7291 */ /* 0x000fc8000f80103f */
[----:B------:R-:W-:Y:S01]  /*10360*/  ULEA.HI.X UR13, UR12, UR21, UR13, 0x2, UP0 ;  /* 0x000000150c0d7291 */ /* 0x000fe200080f140d */
[----:B------:R-:W-:Y:S11]  /*10370*/  @P1 BRA `(.L_x_1306) ;  /* 0x0000000000441947 */ /* 0x000ff60003800000 */
[----:B------:R-:W-:Y:S01]  /*10380*/  @!PT LDS RZ, [RZ] ;  /* 0x00000000fffff984 */ /* 0x000fe20000000800 */
[----:B------:R-:W-:Y:S01]  /*10390*/  @!PT LDS RZ, [RZ] ;  /* 0x00000000fffff984 */ /* 0x000fe20000000800 */
[----:B------:R-:W-:Y:S01]  /*103a0*/  @!PT LDS RZ, [RZ] ;  /* 0x00000000fffff984 */ /* 0x000fe20000000800 */
[----:B------:R-:W-:Y:S01]  /*103b0*/  @!PT LDS RZ, [RZ] ;  /* 0x00000000fffff984 */ /* 0x000fe20000000800 */
[----:B------:R4:W-:Y:S06]  /*103c0*/  MEMBAR.ALL.CTA ;  /* 0x0000000000007992 */ /* 0x0009ec0000008000 */
[----:B----4-:R-:W-:Y:S06]  /*103d0*/  MEMBAR.ALL.GPU ;  /* 0x0000000000007992 */ /* 0x010fec000000a000 */
[----:B------:R-:W-:-:S00]  /*103e0*/  ERRBAR ;  /* 0x00000000000079ab */ /* 0x000fc00000000000 */
[----:B------:R-:W-:Y:S06]  /*103f0*/  CGAERRBAR ;  /* 0x00000000000075ab */ /* 0x000fec0000000000 */
[----:B012345:R-:W-:Y:S01]  /*10400*/  CCTL.IVALL ;  /* 0x00000000ff00798f */ /* 0x03ffe20002000000 */
[----:B------:R-:W4:Y:S01]  /*10410*/  S2R R0, SR_LANEID ;  /* 0x0000000000007919 */ /* 0x000f220000000000 */
[----:B------:R-:W-:Y:S01]  /*10420*/  VOTEU.ANY UR12, UPT, PT ;  /* 0x00000000000c7886 */ /* 0x000fe200038e0100 */
[----:B-123--:R-:W-:Y:S01]  /*10430*/  IMAD.U32 R2, RZ, RZ, UR15 ;  /* 0x0000000fff027e24 */ /* 0x00efe2000f8e00ff */
[----:B------:R-:W-:-:S02]  /*10440*/  UFLO.U32 UR14, UR12 ;  /* 0x0000000c000e72bd */ /* 0x000fc400080e0000 */
[----:B------:R-:W1:Y:S01]  /*10450*/  POPC R5, UR12 ;  /* 0x0000000c00057d09 */ /* 0x000e620008000000 */
[----:B------:R-:W-:-:S03]  /*10460*/  IMAD.U32 R3, RZ, RZ, UR13 ;  /* 0x0000000dff037e24 */ /* 0x000fc6000f8e00ff */
[----:B----4-:R-:W-:-:S13]  /*10470*/  ISETP.EQ.U32.AND P0, PT, R0, UR14, PT ;  /* 0x0000000e00007c0c */ /* 0x010fda000bf02070 */
[----:B-1----:R4:W-:Y:S02]  /*10480*/  @P0 REDG.E.ADD.S32.STRONG.GPU desc[UR38][R2.64], R5 ;  /* 0x000000050200098e */ /* 0x0029e4000c10e3a6 */
.L_x_1306:
[----:B------:R-:W-:Y:S05]  /*10490*/  BSYNC B0 ;  /* 0x0000000000007941 */ /* 0x000fea0003800000 */
.L_x_1305:
[----:B------:R-:W-:Y:S02]  /*104a0*/  UIADD3 UR11, UR11, 0x2, URZ ;  /* 0x000000020b0b7890 */ /* 0x000fe4000fffe03f */
[----:B------:R-:W-:Y:S02]  /*104b0*/  ULEA UR6, UR18, UR6, 0x1 ;  /* 0x0000000612067291 */ /* 0x000fe4000f8e083f */
[----:B------:R-:W-:Y:S02]  /*104c0*/  ULEA UR7, UR18, UR7, 0x1 ;  /* 0x0000000712077291 */ /* 0x000fe4000f8e083f */
[----:B------:R-:W-:-:S13]  /*104d0*/  ISETP.NE.AND P0, PT, RZ, UR11, PT ;  /* 0x0000000bff007c0c */ /* 0x000fda000bf05270 */
[----:B------:R-:W-:Y:S05]  /*104e0*/  @!P0 BRA `(.L_x_1189) ;  /* 0x0000001c00388947 */ /* 0x000fea0003800000 */
[----:B------:R-:W-:Y:S05]  /*104f0*/  BRA `(.L_x_1307) ;  /* 0xfffffffc00207947 */ /* 0x000fea000383ffff */
.L_x_1256:
        /* <DEDUP_REMOVED lines=33> */
.L_x_1309:
        /* <DEDUP_REMOVED lines=42> */
.L_x_1348:
        /* <DEDUP_REMOVED lines=15> */
.L_x_1312:
        /* <DEDUP_REMOVED lines=75> */
.L_x_1323:
[----:B--234-:R-:W-:-:S04]  /*10f50*/  SHF.L.U32 R21, R11, 0x1f, RZ ;  /* 0x0000001f0b157819 */ /* 0x01cfc800000006ff */
[----:B------:R-:W1:Y:S02]  /*10f60*/  SYNCS.PHASECHK.TRANS64.TRYWAIT P1, [R16+URZ+0x30c40], R21 ;  /* 0x030c4015100075a7 */ /* 0x000e64000802017f */
[----:B-1----:R-:W-:Y:S05]  /*10f70*/  @!P1 BRA `(.L_x_1315) ;  /* 0x0000001400b09947 */ /* 0x002fea0003800000 */
.L_x_1349:
[----:B------:R-:W-:Y:S05]  /*10f80*/  @P0 BRA `(.L_x_1316) ;  /* 0x0000000000140947 */ /* 0x000fea0003800000 */
[----:B------:R-:W-:Y:S01]  /*10f90*/  ISETP.NE.AND P1, PT, R6, RZ, PT ;  /* 0x000000ff0600720c */ /* 0x000fe20003f25270 */
[----:B------:R-:W-:-:S04]  /*10fa0*/  IMAD.MOV.U32 R3, RZ, RZ, 0x4200 ;  /* 0x00004200ff037424 */ /* 0x000fc800078e00ff */
[----:B------:R2:W-:Y:S08]  /*10fb0*/  SYNCS.ARRIVE.TRANS64 RZ, [R16+URZ+0x30c30], R3 ;  /* 0x030c300310ff79a7 */ /* 0x0005f0000800003f */
[----:B------:R-:W-:Y:S05]  /*10fc0*/  @!P1 BRA `(.L_x_1316) ;  /* 0x0000000000049947 */ /* 0x000fea0003800000 */
[----:B------:R-:W-:Y:S01]  /*10fd0*/  BPT.TRAP 0x1 ;  /* 0x000000040000795c */ /* 0x000fe20000300000 */
.L_x_1316:
        /* <DEDUP_REMOVED lines=29> */
.L_x_1350:
[----:B------:R-:W-:Y:S05]  /*111b0*/  @P0 BRA `(.L_x_1318) ;  /* 0x0000000000140947 */ /* 0x000fea0003800000 */
[----:B------:R-:W-:Y:S01]  /*111c0*/  ISETP.NE.AND P1, PT, R6, RZ, PT ;  /* 0x000000ff0600720c */ /* 0x000fe20003f25270 */
[----:B------:R-:W-:-:S04]  /*111d0*/  IMAD.MOV.U32 R2, RZ, RZ, 0x4200 ;  /* 0x00004200ff027424 */ /* 0x000fc800078e00ff */
[----:B------:R3:W-:Y:S08]  /*111e0*/  SYNCS.ARRIVE.TRANS64 RZ, [R16+URZ+0x30c18], R2 ;  /* 0x030c180210ff79a7 */ /* 0x0007f0000800003f */
[----:B------:R-:W-:Y:S05]  /*111f0*/  @!P1 BRA `(.L_x_1318) ;  /* 0x0000000000049947 */ /* 0x000fea0003800000 */
[----:B------:R-:W-:Y:S01]  /*11200*/  BPT.TRAP 0x1 ;  /* 0x000000040000795c */ /* 0x000fe20000300000 */
.L_x_1318:
        /* <DEDUP_REMOVED lines=29> */
.L_x_1351:
[----:B------:R-:W-:Y:S05]  /*113e0*/  @P0 BRA `(.L_x_1320) ;  /* 0x0000000000140947 */ /* 0x000fea0003800000 */
[----:B------:R-:W-:Y:S01]  /*113f0*/  ISETP.NE.AND P1, PT, R6, RZ, PT ;  /* 0x000000ff0600720c */ /* 0x000fe20003f25270 */
[----:B-123--:R-:W-:-:S04]  /*11400*/  IMAD.MOV.U32 R21, RZ, RZ, 0x4200 ;  /* 0x00004200ff157424 */ /* 0x00efc800078e00ff */
[----:B------:R4:W-:Y:S08]  /*11410*/  SYNCS.ARRIVE.TRANS64 RZ, [R16+URZ+0x30c38], R21 ;  /* 0x030c381510ff79a7 */ /* 0x0009f0000800003f */
[----:B------:R-:W-:Y:S05]  /*11420*/  @!P1 BRA `(.L_x_1320) ;  /* 0x0000000000049947 */ /* 0x000fea0003800000 */
[----:B------:R-:W-:Y:S01]  /*11430*/  BPT.TRAP 0x1 ;  /* 0x000000040000795c */ /* 0x000fe20000300000 */
.L_x_1320:
        /* <DEDUP_REMOVED lines=24> */
.L_x_1353:
[----:B------:R-:W-:Y:S05]  /*115c0*/  @P0 BRA `(.L_x_1322) ;  /* 0x0000000000140947 */ /* 0x000fea0003800000 */
[----:B------:R-:W-:Y:S01]  /*115d0*/  ISETP.NE.AND P1, PT, R6, RZ, PT ;  /* 0x000000ff0600720c */ /* 0x000fe20003f25270 */
[----:B------:R-:W-:-:S04]  /*115e0*/  IMAD.MOV.U32 R5, RZ, RZ, 0x4200 ;  /* 0x00004200ff057424 */ /* 0x000fc800078e00ff */
[----:B------:R1:W-:Y:S08]  /*115f0*/  SYNCS.ARRIVE.TRANS64 RZ, [R16+URZ+0x30c10], R5 ;  /* 0x030c100510ff79a7 */ /* 0x0003f0000800003f */
[----:B------:R-:W-:Y:S05]  /*11600*/  @!P1 BRA `(.L_x_1322) ;  /* 0x0000000000049947 */ /* 0x000fea0003800000 */
[----:B------:R-:W-:Y:S01]  /*11610*/  BPT.TRAP 0x1 ;  /* 0x000000040000795c */ /* 0x000fe20000300000 */
.L_x_1322:
        /* <DEDUP_REMOVED lines=30> */
.L_x_1314:
[----:B------:R-:W2:Y:S02]  /*11800*/  LDL.LU R4, [R1+0x4] ;  /* 0x0000040001047983 */ /* 0x000ea40000300800 */
[----:B--2---:R-:W-:Y:S02]  /*11810*/  ISETP.NE.AND P1, PT, R4, RZ, PT ;  /* 0x000000ff0400720c */ /* 0x004fe40003f25270 */
[----:B------:R2:W5:Y:S11]  /*11820*/  LDL R4, [R1] ;  /* 0x0000000001047983 */ /* 0x0005760000100800 */
[----:B--2---:R-:W-:Y:S05]  /*11830*/  @!P1 BRA `(.L_x_1313) ;  /* 0x0000000400109947 */ /* 0x004fea0003800000 */
[----:B------:R-:W-:-:S04]  /*11840*/  SHF.L.U32 R13, R11, 0x1f, RZ ;  /* 0x0000001f0b0d7819 */ /* 0x000fc800000006ff */
[----:B------:R-:W1:Y:S02]  /*11850*/  SYNCS.PHASECHK.TRANS64.TRYWAIT P1, [R16+URZ+0x30c40], R13 ;  /* 0x030c400d100075a7 */ /* 0x000e64000802017f */
[----:B-1----:R-:W-:Y:S05]  /*11860*/  @!P1 BRA `(.L_x_1324) ;  /* 0x0000000c00c89947 */ /* 0x002fea0003800000 */
.L_x_1354:
[----:B------:R-:W-:Y:S05]  /*11870*/  @P0 BRA `(.L_x_1325) ;  /* 0x0000000000140947 */ /* 0x000fea0003800000 */
[----:B------:R-:W-:Y:S01]  /*11880*/  ISETP.NE.AND P1, PT, R6, RZ, PT ;  /* 0x000000ff0600720c */ /* 0x000fe20003f25270 */
[----:B------:R-:W-:-:S04]  /*11890*/  IMAD.MOV.U32 R5, RZ, RZ, 0x4200 ;  /* 0x00004200ff057424 */ /* 0x000fc800078e00ff */
[----:B------:R2:W-:Y:S08]  /*118a0*/  SYNCS.ARRIVE.TRANS64 RZ, [R16+URZ+0x30c30], R5 ;  /* 0x030c300510ff79a7 */ /* 0x0005f0000800003f */
[----:B------:R-:W-:Y:S05]  /*118b0*/  @!P1 BRA `(.L_x_1325) ;  /* 0x0000000000049947 */ /* 0x000fea0003800000 */
[----:B------:R-:W-:Y:S01]  /*118c0*/  BPT.TRAP 0x1 ;  /* 0x000000040000795c */ /* 0x000fe20000300000 */
.L_x_1325:
        /* <DEDUP_REMOVED lines=26> */
.L_x_1355:
[----:B------:R-:W-:Y:S05]  /*11a70*/  @P0 BRA `(.L_x_1327) ;  /* 0x0000000000140947 */ /* 0x000fea0003800000 */
[----:B------:R-:W-:Y:S01]  /*11a80*/  ISETP.NE.AND P0, PT, R6, RZ, PT ;  /* 0x000000ff0600720c */ /* 0x000fe20003f05270 */
[----:B------:R-:W-:-:S04]  /*11a90*/  IMAD.MOV.U32 R5, RZ, RZ, 0x4200 ;  /* 0x00004200ff057424 */ /* 0x000fc800078e00ff */
[----:B------:R2:W-:Y:S08]  /*11aa0*/  SYNCS.ARRIVE.TRANS64 RZ, [R16+URZ+0x30c18], R5 ;  /* 0x030c180510ff79a7 */ /* 0x0005f0000800003f */
[----:B------:R-:W-:Y:S05]  /*11ab0*/  @!P0 BRA `(.L_x_1327) ;  /* 0x0000000000048947 */ /* 0x000fea0003800000 */
[----:B------:R-:W-:Y:S01]  /*11ac0*/  BPT.TRAP 0x1 ;  /* 0x000000040000795c */ /* 0x000fe20000300000 */
.L_x_1327:
        /* <DEDUP_REMOVED lines=27> */
.L_x_1313:
[----:B------:R-:W2:Y:S01]  /*11c80*/  S2R R0, SR_TID.X ;  /* 0x0000000000007919 */ /* 0x000ea20000002100 */
[----:B------:R-:W-:Y:S01]  /*11c90*/  IMAD R3, R19, 0x8, R16 ;  /* 0x0000000813037824 */ /* 0x000fe200078e0210 */
[----:B--2---:R-:W-:Y:S02]  /*11ca0*/  LOP3.LUT R2, R0, 0x7f, RZ, 0xc0, !PT ;  /* 0x0000007f00027812 */ /* 0x004fe400078ec0ff */
[----:B------:R-:W-:Y:S02]  /*11cb0*/  SHF.L.U32 R0, R11, 0x1f, RZ ;  /* 0x0000001f0b007819 */ /* 0x000fe400000006ff */
[----:B------:R-:W-:Y:S02]  /*11cc0*/  ISETP.NE.AND P1, PT, R2, RZ, PT ;  /* 0x000000ff0200720c */ /* 0x000fe40003f25270 */
[----:B------:R-:W2:Y:S02]  /*11cd0*/  SYNCS.PHASECHK.TRANS64.TRYWAIT P0, [R3+URZ+0x30c40], R0 ;  /* 0x030c4000030075a7 */ /* 0x000ea4000800017f */
[----:B--2---:R-:W-:Y:S09]  /*11ce0*/  @!P0 BRA `(.L_x_1328) ;  /* 0x0000000800d08947 */ /* 0x004ff20003800000 */
.L_x_1356:
[----:B------:R-:W-:Y:S05]  /*11cf0*/  @P1 BRA `(.L_x_1329) ;  /* 0x0000000000181947 */ /* 0x000fea0003800000 */
[----:B------:R-:W1:Y:S01]  /*11d00*/  S2R R2, SR_TID.X ;  /* 0x0000000000027919 */ /* 0x000e620000002100 */
[----:B--2---:R-:W-:-:S04]  /*11d10*/  IMAD.MOV.U32 R0, RZ, RZ, 0x4200 ;  /* 0x00004200ff007424 */ /* 0x004fc800078e00ff */
[----:B------:R2:W-:Y:S01]  /*11d20*/  SYNCS.ARRIVE.TRANS64 RZ, [R3+URZ+0x30c30], R0 ;  /* 0x030c300003ff79a7 */ /* 0x0005e2000800003f */
[----:B-1----:R-:W-:-:S13]  /*11d30*/  LOP3.LUT P0, RZ, R2, 0x1f, RZ, 0xc0, !PT ;  /* 0x0000001f02ff7812 */ /* 0x002fda000780c0ff */
[----:B--2---:R-:W-:Y:S05]  /*11d40*/  @!P0 BRA `(.L_x_1329) ;  /* 0x0000000000048947 */ /* 0x004fea0003800000 */
[----:B------:R-:W-:Y:S01]  /*11d50*/  BPT.TRAP 0x1 ;  /* 0x000000040000795c */ /* 0x000fe20000300000 */
.L_x_1329:
        /* <DEDUP_REMOVED lines=33> */
.L_x_1310:
[----:B------:R-:W-:Y:S05]  /*11f70*/  BSYNC B0 ;  /* 0x0000000000007941 */ /* 0x000fea0003800000 */
.L_x_1308:
[----:B------:R-:W-:-:S03]  /*11f80*/  UMOV UR8, 0xffffffff ;  /* 0xffffffff00087882 */ /* 0x000fc60000000000 */
[----:B------:R-:W-:Y:S05]  /*11f90*/  BRA.DIV UR8, `(.L_x_1330) ;  /* 0x0000000a08387947 */ /* 0x000fea000b800000 */
[----:B------:R-:W-:-:S13]  /*11fa0*/  ELECT P6, URZ, PT ;  /* 0x00000000003f782f */ /* 0x000fda00038c0000 */
.L_x_1359:
[----:B------:R-:W-:Y:S05]  /*11fb0*/  @!P6 BRA `(.L_x_1189) ;  /* 0x000000000084e947 */ /* 0x000fea0003800000 */
[----:B------:R-:W-:-:S06]  /*11fc0*/  ULOP3.LUT UR8, UR36, 0x2, URZ, 0xfc, !UPT ;  /* 0x0000000224087892 */ /* 0x000fcc000f8efc3f */
[----:B------:R-:W-:-:S05]  /*11fd0*/  IMAD.U32 R0, RZ, RZ, UR8 ;  /* 0x00000008ff007e24 */ /* 0x000fca000f8e00ff */
[----:B------:R-:W-:-:S13]  /*11fe0*/  ISETP.NE.AND P2, PT, R0, 0x3, PT ;  /* 0x000000030000780c */ /* 0x000fda0003f45270 */
[----:B------:R-:W-:Y:S05]  /*11ff0*/  @!P2 BRA `(.L_x_1331) ;  /* 0x000000000004a947 */ /* 0x000fea0003800000 */
[----:B------:R-:W-:Y:S01]  /*12000*/  BPT.TRAP 0x1 ;  /* 0x000000040000795c */ /* 0x000fe20000300000 */
.L_x_1331:
        /* <DEDUP_REMOVED lines=15> */
.L_x_1360:
[----:B------:R-:W2:Y:S02]  /*12100*/  SYNCS.PHASECHK.TRANS64.TRYWAIT P0, [R3+URZ], R0 ;  /* 0x00000000030075a7 */ /* 0x000ea4000800017f */
[----:B--2---:R-:W-:Y:S05]  /*12110*/  @!P0 BRA `(.L_x_1333) ;  /* 0x00000008000c8947 */ /* 0x004fea0003800000 */
.L_x_1361:
[----:B------:R-:W-:Y:S05]  /*12120*/  @!P2 BRA `(.L_x_1334) ;  /* 0x000000000004a947 */ /* 0x000fea0003800000 */
[----:B------:R-:W-:Y:S01]  /*12130*/  BPT.TRAP 0x1 ;  /* 0x000000040000795c */ /* 0x000fe20000300000 */
.L_x_1334:
[----:B--2---:R-:W-:-:S04]  /*12140*/  VIADD R3, R7, 0x30c40 ;  /* 0x00030c4007037836 */ /* 0x004fc80000000000 */
[----:B------:R-:W-:-:S04]  /*12150*/  IMAD R2, R2, 0x8, R3 ;  /* 0x0000000802027824 */ /* 0x000fc800078e0203 */
[----:B------:R-:W2:Y:S02]  /*12160*/  SYNCS.PHASECHK.TRANS64.TRYWAIT P0, [R2+URZ], R5 ;  /* 0x00000005020075a7 */ /* 0x000ea4000800017f */
[----:B--2---:R-:W-:Y:S05]  /*12170*/  @!P0 BRA `(.L_x_1335) ;  /* 0x0000000800088947 */ /* 0x004fea0003800000 */
.L_x_1362:
[----:B------:R-:W-:-:S07]  /*12180*/  IMAD R3, R4, 0x8, R3 ;  /* 0x0000000804037824 */ /* 0x000fce00078e0203 */
.L_x_1336:
[----:B---3--:R3:W4:Y:S02]  /*12190*/  SYNCS.PHASECHK.TRANS64.TRYWAIT P0, [R3+URZ], R0 ;  /* 0x00000000030075a7 */ /* 0x008724000800017f */
[----:B----4-:R-:W-:Y:S05]  /*121a0*/  @!P0 NANOSLEEP.SYNCS 0x989680 ;  /* 0x009896800000895d */ /* 0x010fea0003900000 */
[----:B------:R-:W4:Y:S02]  /*121b0*/  @!P0 SYNCS.PHASECHK.TRANS64 P0, [R3+URZ], R0 ;  /* 0x00000000030085a7 */ /* 0x000f24000800007f */
[----:B----4-:R-:W-:Y:S05]  /*121c0*/  @!P0 BRA `(.L_x_1336) ;  /* 0xfffffffc00f08947 */ /* 0x010fea000383ffff */
.L_x_1189:
[----:B------:R-:W-:Y:S05]  /*121d0*/  BSYNC B6 ;  /* 0x0000000000067941 */ /* 0x000fea0003800000 */
.L_x_1186:
[----:B------:R-:W-:Y:S05]  /*121e0*/  EXIT ;  /* 0x000000000000794d */ /* 0x000fea0003800000 */
.L_x_1196:
[----:B------:R-:W-:Y:S02]  /*121f0*/  IMAD.MOV.U32 R13, RZ, RZ, R10 ;  /* 0x000000ffff0d7224 */ /* 0x000fe400078e000a */
[----:B------:R-:W-:Y:S02]  /*12200*/  IMAD.MOV.U32 R12, RZ, RZ, RZ ;  /* 0x000000ffff0c7224 */ /* 0x000fe400078e00ff */
[----:B------:R-:W-:Y:S02]  /*12210*/  IMAD.MOV.U32 R11, RZ, RZ, 0x1f ;  /* 0x0000001fff0b7424 */ /* 0x000fe400078e00ff */
[----:B------:R-:W-:-:S07]  /*12220*/  IMAD.MOV.U32 R15, RZ, RZ, -0x1 ;  /* 0xffffffffff0f7424 */ /* 0x000fce00078e00ff */
[----:B------:R-:W-:Y:S05]  /*12230*/  WARPSYNC.COLLECTIVE R15, `(.L_x_1337) ;  /* 0x000000000f087348 */ /* 0x000fea0003c00000 */
[----:B------:R1:W2:Y:S02]  /*12240*/  SHFL.IDX P6, R14, R13, R12, R11 ;  /* 0x0000000c0d0e7389 */ /* 0x0002a400000c000b */
[----:B-12---:R-:W-:Y:S01]  /*12250*/  ENDCOLLECTIVE ;  /* 0x000000000000791b */ /* 0x006fe20003800000 */
.L_x_1337:
[----:B------:R-:W-:Y:S05]  /*12260*/  BRA `(.L_x_1338) ;  /* 0xfffffeec00587947 */ /* 0x000fea000383ffff */
.L_x_1198:
[----:B--2---:R2:W3:Y:S02]  /*12270*/  SYNCS.PHASECHK.TRANS64.TRYWAIT P0, [R222+URZ+0x30c00], R11 ;  /* 0x030c000bde0075a7 */ /* 0x0044e4000800017f */
[----:B---3--:R-:W-:Y:S05]  /*12280*/  @!P0 NANOSLEEP.SYNCS 0x989680 ;  /* 0x009896800000895d */ /* 0x008fea0003900000 */
[----:B------:R-:W3:Y:S02]  /*12290*/  @!P0 SYNCS.PHASECHK.TRANS64 P0, [R222+URZ+0x30c00], R11 ;  /* 0x030c000bde0085a7 */ /* 0x000ee4000800007f */
[----:B---3--:R-:W-:Y:S05]  /*122a0*/  @!P0 BRA `(.L_x_1198) ;  /* 0xfffffffc00f08947 */ /* 0x008fea000383ffff */
[----:B------:R-:W-:Y:S05]  /*122b0*/  BRA `(.L_x_1197) ;  /* 0xfffffeec00a07947 */ /* 0x000fea000383ffff */
.L_x_1203:
[----:B--2---:R2:W3:Y:S02]  /*122c0*/  SYNCS.PHASECHK.TRANS64.TRYWAIT P0, [R8+URZ+0x30c10], R21 ;  /* 0x030c1015080075a7 */ /* 0x0044e4000800017f */
[----:B---3--:R-:W-:Y:S05]  /*122d0*/  @!P0 NANOSLEEP.SYNCS 0x989680 ;  /* 0x009896800000895d */ /* 0x008fea0003900000 */
[----:B------:R-:W3:Y:S02]  /*122e0*/  @!P0 SYNCS.PHASECHK.TRANS64 P0, [R8+URZ+0x30c10], R21 ;  /* 0x030c1015080085a7 */ /* 0x000ee4000800007f */
[----:B---3--:R-:W-:Y:S05]  /*122f0*/  @!P0 BRA `(.L_x_1203) ;  /* 0xfffffffc00f08947 */ /* 0x008fea000383ffff */
[----:B------:R-:W-:Y:S05]  /*12300*/  BRA `(.L_x_1202) ;  /* 0xfffffef400d47947 */ /* 0x000fea000383ffff */
.L_x_1207:
[----:B------:R1:W1:Y:S02]  /*12310*/  SYNCS.PHASECHK.TRANS64.TRYWAIT P0, [R8+URZ+0x30c30], R21 ;  /* 0x030c3015080075a7 */ /* 0x000264000800017f */
[----:B-1----:R-:W-:Y:S05]  /*12320*/  @!P0 NANOSLEEP.SYNCS 0x989680 ;  /* 0x009896800000895d */ /* 0x002fea0003900000 */
[----:B------:R-:W1:Y:S02]  /*12330*/  @!P0 SYNCS.PHASECHK.TRANS64 P0, [R8+URZ+0x30c30], R21 ;  /* 0x030c3015080085a7 */ /* 0x000e64000800007f */
[----:B-1----:R-:W-:Y:S05]  /*12340*/  @!P0 BRA `(.L_x_1207) ;  /* 0xfffffffc00f08947 */ /* 0x002fea000383ffff */
[----:B------:R-:W-:Y:S05]  /*12350*/  BRA `(.L_x_1206) ;  /* 0xfffffef800d87947 */ /* 0x000fea000383ffff */
.L_x_1215:
[----:B--2---:R2:W3:Y:S02]  /*12360*/  SYNCS.PHASECHK.TRANS64.TRYWAIT P1, [R6+URZ+0x30c10], R11 ;  /* 0x030c100b060075a7 */ /* 0x0044e4000802017f */
[----:B---3--:R-:W-:Y:S05]  /*12370*/  @!P1 NANOSLEEP.SYNCS 0x989680 ;  /* 0x009896800000995d */ /* 0x008fea0003900000 */
[----:B------:R-:W3:Y:S02]  /*12380*/  @!P1 SYNCS.PHASECHK.TRANS64 P1, [R6+URZ+0x30c10], R11 ;  /* 0x030c100b060095a7 */ /* 0x000ee4000802007f */
[----:B---3--:R-:W-:Y:S05]  /*12390*/  @!P1 BRA `(.L_x_1215) ;  /* 0xfffffffc00f09947 */ /* 0x008fea000383ffff */
[----:B------:R-:W-:Y:S05]  /*123a0*/  BRA `(.L_x_1214) ;  /* 0xffffff3800447947 */ /* 0x000fea000383ffff */
.L_x_1219:
[----:B------:R1:W1:Y:S02]  /*123b0*/  SYNCS.PHASECHK.TRANS64.TRYWAIT P1, [R6+URZ+0x30c30], R11 ;  /* 0x030c300b060075a7 */ /* 0x000264000802017f */
[----:B-1----:R-:W-:Y:S05]  /*123c0*/  @!P1 NANOSLEEP.SYNCS 0x989680 ;  /* 0x009896800000995d */ /* 0x002fea0003900000 */
[----:B------:R-:W1:Y:S02]  /*123d0*/  @!P1 SYNCS.PHASECHK.TRANS64 P1, [R6+URZ+0x30c30], R11 ;  /* 0x030c300b060095a7 */ /* 0x000e64000802007f */
[----:B-1----:R-:W-:Y:S05]  /*123e0*/  @!P1 BRA `(.L_x_1219) ;  /* 0xfffffffc00f09947 */ /* 0x002fea000383ffff */
[----:B------:R-:W-:Y:S05]  /*123f0*/  BRA `(.L_x_1218) ;  /* 0xffffff3c00547947 */ /* 0x000fea000383ffff */
.L_x_1227:
[----:B--2---:R2:W3:Y:S02]  /*12400*/  SYNCS.PHASECHK.TRANS64.TRYWAIT P0, [R7+URZ+0x30c10], R18 ;  /* 0x030c1012070075a7 */ /* 0x0044e4000800017f */
[----:B---3--:R-:W-:Y:S05]  /*12410*/  @!P0 NANOSLEEP.SYNCS 0x989680 ;  /* 0x009896800000895d */ /* 0x008fea0003900000 */
[----:B------:R-:W3:Y:S02]  /*12420*/  @!P0 SYNCS.PHASECHK.TRANS64 P0, [R7+URZ+0x30c10], R18 ;  /* 0x030c1012070085a7 */ /* 0x000ee4000800007f */
[----:B---3--:R-:W-:Y:S05]  /*12430*/  @!P0 BRA `(.L_x_1227) ;  /* 0xfffffffc00f08947 */ /* 0x008fea000383ffff */
[----:B------:R-:W-:Y:S05]  /*12440*/  BRA `(.L_x_1226) ;  /* 0xffffff7000887947 */ /* 0x000fea000383ffff */
.L_x_1231:
[----:B------:R1:W1:Y:S02]  /*12450*/  SYNCS.PHASECHK.TRANS64.TRYWAIT P0, [R7+URZ+0x30c30], R18 ;  /* 0x030c3012070075a7 */ /* 0x000264000800017f */
[----:B-1----:R-:W-:Y:S05]  /*12460*/  @!P0 NANOSLEEP.SYNCS 0x989680 ;  /* 0x009896800000895d */ /* 0x002fea0003900000 */
[----:B------:R-:W1:Y:S02]  /*12470*/  @!P0 SYNCS.PHASECHK.TRANS64 P0, [R7+URZ+0x30c30], R18 ;  /* 0x030c3012070085a7 */ /* 0x000e64000800007f */
[----:B-1----:R-:W-:Y:S05]  /*12480*/  @!P0 BRA `(.L_x_1231) ;  /* 0xfffffffc00f08947 */ /* 0x002fea000383ffff */
[----:B------:R-:W-:Y:S05]  /*12490*/  BRA `(.L_x_1230) ;  /* 0xffffff74009c7947 */ /* 0x000fea000383ffff */
.L_x_1264:
[----:B------:R-:W-:Y:S01]  /*124a0*/  BSSY B0, `(.L_x_1339) ;  /* 0x0000005000007945 */ /* 0x000fe20003800000 */
[----:B------:R-:W-:-:S07]  /*124b0*/  IMAD.MOV.U32 R15, RZ, RZ, -0x1 ;  /* 0xffffffffff0f7424 */ /* 0x000fce00078e00ff */
[----:B------:R-:W-:Y:S05]  /*124c0*/  WARPSYNC.COLLECTIVE R15, `(.L_x_1340) ;  /* 0x000000000f087348 */ /* 0x000fea0003c00000 */
[----:B------:R-:W-:Y:S01]  /*124d0*/  NOP ;  /* 0x0000000000007918 */ /* 0x000fe20000000000 */
[----:B------:R-:W-:Y:S01]  /*124e0*/  ENDCOLLECTIVE ;  /* 0x000000000000791b */ /* 0x000fe20003800000 */
.L_x_1340:
[----:B------:R-:W-:Y:S05]  /*124f0*/  BSYNC B0 ;  /* 0x0000000000007941 */ /* 0x000fea0003800000 */
.L_x_1339:
[----:B------:R-:W-:Y:S05]  /*12500*/  BRA `(.L_x_1341) ;  /* 0xffffffc800747947 */ /* 0x000fea000383ffff */
.L_x_1277:
[----:B------:R-:W-:Y:S01]  /*12510*/  BSSY B0, `(.L_x_1342) ;  /* 0x0000005000007945 */ /* 0x000fe20003800000 */
[----:B------:R-:W-:-:S07]  /*12520*/  IMAD.MOV.U32 R15, RZ, RZ, -0x1 ;  /* 0xffffffffff0f7424 */ /* 0x000fce00078e00ff */
[----:B------:R-:W-:Y:S05]  /*12530*/  WARPSYNC.COLLECTIVE R15, `(.L_x_1343) ;  /* 0x000000000f087348 */ /* 0x000fea0003c00000 */
[----:B------:R-:W-:Y:S01]  /*12540*/  NOP ;  /* 0x0000000000007918 */ /* 0x000fe20000000000 */
[----:B------:R-:W-:Y:S01]  /*12550*/  ENDCOLLECTIVE ;  /* 0x000000000000791b */ /* 0x000fe20003800000 */
.L_x_1343:
[----:B------:R-:W-:Y:S05]  /*12560*/  BSYNC B0 ;  /* 0x0000000000007941 */ /* 0x000fea0003800000 */
.L_x_1342:
[----:B------:R-:W-:Y:S05]  /*12570*/  BRA `(.L_x_1344) ;  /* 0xffffffcc00f47947 */ /* 0x000fea000383ffff */
.L_x_1289:
[----:B------:R-:W-:Y:S01]  /*12580*/  BSSY B0, `(.L_x_1345) ;  /* 0x0000005000007945 */ /* 0x000fe20003800000 */
[----:B------:R-:W-:-:S07]  /*12590*/  IMAD.MOV.U32 R15, RZ, RZ, -0x1 ;  /* 0xffffffffff0f7424 */ /* 0x000fce00078e00ff */
[----:B------:R-:W-:Y:S05]  /*125a0*/  WARPSYNC.COLLECTIVE R15, `(.L_x_1346) ;  /* 0x000000000f087348 */ /* 0x000fea0003c00000 */
[----:B------:R-:W-:Y:S01]  /*125b0*/  NOP ;  /* 0x0000000000007918 */ /* 0x000fe20000000000 */
[----:B------:R-:W-:Y:S01]  /*125c0*/  ENDCOLLECTIVE ;  /* 0x000000000000791b */ /* 0x000fe20003800000 */
.L_x_1346:
[----:B------:R-:W-:Y:S05]  /*125d0*/  BSYNC B0 ;  /* 0x0000000000007941 */ /* 0x000fea0003800000 */
.L_x_1345:
[----:B------:R-:W-:Y:S05]  /*125e0*/  BRA `(.L_x_1347) ;  /* 0xffffffd400147947 */ /* 0x000fea000383ffff */
.L_x_1311:
[----:B-1----:R1:W2:Y:S02]  /*125f0*/  SYNCS.PHASECHK.TRANS64.TRYWAIT P0, [R16+URZ+0x30c20], R3 ;  /* 0x030c2003100075a7 */ /* 0x0022a4000800017f */
[----:B--2---:R-:W-:Y:S05]  /*12600*/  @!P0 NANOSLEEP.SYNCS 0x989680 ;  /* 0x009896800000895d */ /* 0x004fea0003900000 */
[----:B------:R-:W2:Y:S02]  /*12610*/  @!P0 SYNCS.PHASECHK.TRANS64 P0, [R16+URZ+0x30c20], R3 ;  /* 0x030c2003100085a7 */ /* 0x000ea4000800007f */
[----:B--2---:R-:W-:Y:S05]  /*12620*/  @!P0 BRA `(.L_x_1311) ;  /* 0xfffffffc00f08947 */ /* 0x004fea000383ffff */
[----:B------:R-:W-:Y:S05]  /*12630*/  BRA `(.L_x_1348) ;  /* 0xffffffe000dc7947 */ /* 0x000fea000383ffff */
.L_x_1315:
[----:B-1----:R1:W2:Y:S02]  /*12640*/  SYNCS.PHASECHK.TRANS64.TRYWAIT P1, [R16+URZ+0x30c40], R21 ;  /* 0x030c4015100075a7 */ /* 0x0022a4000802017f */
[----:B--2---:R-:W-:Y:S05]  /*12650*/  @!P1 NANOSLEEP.SYNCS 0x989680 ;  /* 0x009896800000995d */ /* 0x004fea0003900000 */
[----:B------:R-:W2:Y:S02]  /*12660*/  @!P1 SYNCS.PHASECHK.TRANS64 P1, [R16+URZ+0x30c40], R21 ;  /* 0x030c4015100095a7 */ /* 0x000ea4000802007f */
[----:B--2---:R-:W-:Y:S05]  /*12670*/  @!P1 BRA `(.L_x_1315) ;  /* 0xfffffffc00f09947 */ /* 0x004fea000383ffff */
[----:B------:R-:W-:Y:S05]  /*12680*/  BRA `(.L_x_1349) ;  /* 0xffffffe8003c7947 */ /* 0x000fea000383ffff */
.L_x_1317:
[----:B--2---:R2:W3:Y:S02]  /*12690*/  SYNCS.PHASECHK.TRANS64.TRYWAIT P1, [R16+URZ+0x30c28], R21 ;  /* 0x030c2815100075a7 */ /* 0x0044e4000802017f */
[----:B---3--:R-:W-:Y:S05]  /*126a0*/  @!P1 NANOSLEEP.SYNCS 0x989680 ;  /* 0x009896800000995d */ /* 0x008fea0003900000 */
[----:B------:R-:W3:Y:S02]  /*126b0*/  @!P1 SYNCS.PHASECHK.TRANS64 P1, [R16+URZ+0x30c28], R21 ;  /* 0x030c2815100095a7 */ /* 0x000ee4000802007f */
[----:B---3--:R-:W-:Y:S05]  /*126c0*/  @!P1 BRA `(.L_x_1317) ;  /* 0xfffffffc00f09947 */ /* 0x008fea000383ffff */
[----:B------:R-:W-:Y:S05]  /*126d0*/  BRA `(.L_x_1350) ;  /* 0xffffffe800b47947 */ /* 0x000fea000383ffff */
.L_x_1319:
[----:B---3--:R3:W4:Y:S02]  /*126e0*/  SYNCS.PHASECHK.TRANS64.TRYWAIT P1, [R16+URZ+0x30c48], R21 ;  /* 0x030c4815100075a7 */ /* 0x008724000802017f */
[----:B----4-:R-:W-:Y:S05]  /*126f0*/  @!P1 NANOSLEEP.SYNCS 0x989680 ;  /* 0x009896800000995d */ /* 0x010fea0003900000 */
[----:B------:R-:W4:Y:S02]  /*12700*/  @!P1 SYNCS.PHASECHK.TRANS64 P1, [R16+URZ+0x30c48], R21 ;  /* 0x030c4815100095a7 */ /* 0x000f24000802007f */
[----:B----4-:R-:W-:Y:S05]  /*12710*/  @!P1 BRA `(.L_x_1319) ;  /* 0xfffffffc00f09947 */ /* 0x010fea000383ffff */
[----:B------:R-:W-:Y:S05]  /*12720*/  BRA `(.L_x_1351) ;  /* 0xffffffec002c7947 */ /* 0x000fea000383ffff */
.L_x_1321:
[----:B------:R-:W-:-:S07]  /*12730*/  SHF.L.U32 R5, R11, 0x1f, RZ ;  /* 0x0000001f0b057819 */ /* 0x000fce00000006ff */
.L_x_1352:
[----:B------:R1:W1:Y:S02]  /*12740*/  SYNCS.PHASECHK.TRANS64.TRYWAIT P1, [R16+URZ+0x30c20], R5 ;  /* 0x030c2005100075a7 */ /* 0x000264000802017f */
[----:B-1----:R-:W-:Y:S05]  /*12750*/  @!P1 NANOSLEEP.SYNCS 0x989680 ;  /* 0x009896800000995d */ /* 0x002fea0003900000 */
[----:B------:R-:W1:Y:S02]  /*12760*/  @!P1 SYNCS.PHASECHK.TRANS64 P1, [R16+URZ+0x30c20], R5 ;  /* 0x030c2005100095a7 */ /* 0x000e64000802007f */
[----:B-1----:R-:W-:Y:S05]  /*12770*/  @!P1 BRA `(.L_x_1352) ;  /* 0xfffffffc00f09947 */ /* 0x002fea000383ffff */
[----:B------:R-:W-:Y:S05]  /*12780*/  BRA `(.L_x_1353) ;  /* 0xffffffec008c7947 */ /* 0x000fea000383ffff */
.L_x_1324:
[----:B-1----:R1:W2:Y:S02]  /*12790*/  SYNCS.PHASECHK.TRANS64.TRYWAIT P1, [R16+URZ+0x30c40], R13 ;  /* 0x030c400d100075a7 */ /* 0x0022a4000802017f */
[----:B--2---:R-:W-:Y:S05]  /*127a0*/  @!P1 NANOSLEEP.SYNCS 0x989680 ;  /* 0x009896800000995d */ /* 0x004fea0003900000 */
[----:B------:R-:W2:Y:S02]  /*127b0*/  @!P1 SYNCS.PHASECHK.TRANS64 P1, [R16+URZ+0x30c40], R13 ;  /* 0x030c400d100095a7 */ /* 0x000ea4000802007f */
[----:B--2---:R-:W-:Y:S05]  /*127c0*/  @!P1 BRA `(.L_x_1324) ;  /* 0xfffffffc00f09947 */ /* 0x004fea000383ffff */
[----:B------:R-:W-:Y:S05]  /*127d0*/  BRA `(.L_x_1354) ;  /* 0xfffffff000247947 */ /* 0x000fea000383ffff */
.L_x_1326:
[----:B-1----:R1:W2:Y:S02]  /*127e0*/  SYNCS.PHASECHK.TRANS64.TRYWAIT P1, [R16+URZ+0x30c28], R13 ;  /* 0x030c280d100075a7 */ /* 0x0022a4000802017f */
[----:B--2---:R-:W-:Y:S05]  /*127f0*/  @!P1 NANOSLEEP.SYNCS 0x989680 ;  /* 0x009896800000995d */ /* 0x004fea0003900000 */
[----:B------:R-:W2:Y:S02]  /*12800*/  @!P1 SYNCS.PHASECHK.TRANS64 P1, [R16+URZ+0x30c28], R13 ;  /* 0x030c280d100095a7 */ /* 0x000ea4000802007f */
[----:B--2---:R-:W-:Y:S05]  /*12810*/  @!P1 BRA `(.L_x_1326) ;  /* 0xfffffffc00f09947 */ /* 0x004fea000383ffff */
[----:B------:R-:W-:Y:S05]  /*12820*/  BRA `(.L_x_1355) ;  /* 0xfffffff000907947 */ /* 0x000fea000383ffff */
.L_x_1328:
[----:B--2---:R2:W1:Y:S02]  /*12830*/  SYNCS.PHASECHK.TRANS64.TRYWAIT P0, [R3+URZ+0x30c40], R0 ;  /* 0x030c4000030075a7 */ /* 0x004464000800017f */
[----:B-1----:R-:W-:Y:S05]  /*12840*/  @!P0 NANOSLEEP.SYNCS 0x989680 ;  /* 0x009896800000895d */ /* 0x002fea0003900000 */
[----:B------:R-:W1:Y:S02]  /*12850*/  @!P0 SYNCS.PHASECHK.TRANS64 P0, [R3+URZ+0x30c40], R0 ;  /* 0x030c4000030085a7 */ /* 0x000e64000800007f */
[----:B-1----:R-:W-:Y:S05]  /*12860*/  @!P0 BRA `(.L_x_1328) ;  /* 0xfffffffc00f08947 */ /* 0x002fea000383ffff */
[----:B------:R-:W-:Y:S05]  /*12870*/  BRA `(.L_x_1356) ;  /* 0xfffffff4001c7947 */ /* 0x000fea000383ffff */
.L_x_1330:
[----:B------:R-:W-:Y:S01]  /*12880*/  BSSY B0, `(.L_x_1357) ;  /* 0x0000006000007945 */ /* 0x000fe20003800000 */
[----:B------:R-:W-:-:S07]  /*12890*/  IMAD.MOV.U32 R15, RZ, RZ, -0x1 ;  /* 0xffffffffff0f7424 */ /* 0x000fce00078e00ff */
[----:B------:R-:W-:Y:S05]  /*128a0*/  WARPSYNC.COLLECTIVE R15, `(.L_x_1358) ;  /* 0x000000000f0c7348 */ /* 0x000fea0003c00000 */
[----:B------:R-:W-:Y:S02]  /*128b0*/  ELECT P6, UR62, PT ;  /* 0x00000000003e782f */ /* 0x000fe400038c0000 */
[----:B------:R-:W-:Y:S01]  /*128c0*/  MOV R14, UR62 ;  /* 0x0000003e000e7c02 */ /* 0x000fe20008000f00 */
[----:B------:R-:W-:Y:S10]  /*128d0*/  ENDCOLLECTIVE ;  /* 0x000000000000791b */ /* 0x000ff40003800000 */
.L_x_1358:
[----:B------:R-:W-:Y:S05]  /*128e0*/  BSYNC B0 ;  /* 0x0000000000007941 */ /* 0x000fea0003800000 */
.L_x_1357:
[----:B------:R-:W-:Y:S05]  /*128f0*/  BRA `(.L_x_1359) ;  /* 0xfffffff400ac7947 */ /* 0x000fea000383ffff */
.L_x_1332:
[----:B-1----:R1:W2:Y:S02]  /*12900*/  SYNCS.PHASECHK.TRANS64.TRYWAIT P0, [R6+URZ], R5 ;  /* 0x00000005060075a7 */ /* 0x0022a4000800017f */
[----:B--2---:R-:W-:Y:S05]  /*12910*/  @!P0 NANOSLEEP.SYNCS 0x989680 ;  /* 0x009896800000895d */ /* 0x004fea0003900000 */
[----:B------:R-:W2:Y:S02]  /*12920*/  @!P0 SYNCS.PHASECHK.TRANS64 P0, [R6+URZ], R5 ;  /* 0x00000005060085a7 */ /* 0x000ea4000800007f */
[----:B--2---:R-:W-:Y:S05]  /*12930*/  @!P0 BRA `(.L_x_1332) ;  /* 0xfffffffc00f08947 */ /* 0x004fea000383ffff */
[----:B------:R-:W-:Y:S05]  /*12940*/  BRA `(.L_x_1360) ;  /* 0xfffffff400ec7947 */ /* 0x000fea000383ffff */
.L_x_1333:
[----:B--2---:R2:W3:Y:S02]  /*12950*/  SYNCS.PHASECHK.TRANS64.TRYWAIT P0, [R3+URZ], R0 ;  /* 0x00000000030075a7 */ /* 0x0044e4000800017f */
[----:B---3--:R-:W-:Y:S05]  /*12960*/  @!P0 NANOSLEEP.SYNCS 0x989680 ;  /* 0x009896800000895d */ /* 0x008fea0003900000 */
[----:B------:R-:W3:Y:S02]  /*12970*/  @!P0 SYNCS.PHASECHK.TRANS64 P0, [R3+URZ], R0 ;  /* 0x00000000030085a7 */ /* 0x000ee4000800007f */
[----:B---3--:R-:W-:Y:S05]  /*12980*/  @!P0 BRA `(.L_x_1333) ;  /* 0xfffffffc00f08947 */ /* 0x008fea000383ffff */
[----:B------:R-:W-:Y:S05]  /*12990*/  BRA `(.L_x_1361) ;  /* 0xfffffff400e07947 */ /* 0x000fea000383ffff */
.L_x_1335:
[----:B--2---:R2:W3:Y:S02]  /*129a0*/  SYNCS.PHASECHK.TRANS64.TRYWAIT P0, [R2+URZ], R5 ;  /* 0x00000005020075a7 */ /* 0x0044e4000800017f */
[----:B---3--:R-:W-:Y:S05]  /*129b0*/  @!P0 NANOSLEEP.SYNCS 0x989680 ;  /* 0x009896800000895d */ /* 0x008fea0003900000 */
[----:B------:R-:W3:Y:S02]  /*129c0*/  @!P0 SYNCS.PHASECHK.TRANS64 P0, [R2+URZ], R5 ;  /* 0x00000005020085a7 */ /* 0x000ee4000800007f */
[----:B---3--:R-:W-:Y:S05]  /*129d0*/  @!P0 BRA `(.L_x_1335) ;  /* 0xfffffffc00f08947 */ /* 0x008fea000383ffff */
[----:B------:R-:W-:Y:S05]  /*129e0*/  BRA `(.L_x_1362) ;  /* 0xfffffff400e47947 */ /* 0x000fea000383ffff */
.L_x_1363:
        /* <DEDUP_REMOVED lines=9> */
.L_x_3702:


//--------------------- .text._ZN7cutlass13device_kernelIN5flash11enable_sm90INS1_16FlashAttnBwdSm90INS1_25CollectiveMainloopBwdSm90ILi2ELi2ELi2EN4cute5tupleIJNS5_1CILi1EEES8_S8_EEENS6_IJNS7_ILi128EEESA_NS7_ILi64EEEEEENS_6half_tEfNS_4arch4Sm90ELb0ELb1ELb0ELb0ELb0ELb1ELb0ELb0ELi2ELi1ELi2ELi2ELb0EEENS1_24CollectiveEpilogueBwdGQAISC_fSF_Li256ELb0ELb0EEENS1_19SingleTileSchedulerILb0ELb0ELb0ELi128EEEEEEEEEvNT_6ParamsE --------------------------
	.section	.text._ZN7cutlass13device_kernelIN5flash11enable_sm90INS1_16FlashAttnBwdSm90INS1_25CollectiveMainloopBwdSm90ILi2ELi2ELi2EN4cute5tupleIJNS5_1CILi1EEES8_S8_EEENS6_IJNS7_ILi128EEESA_NS7_ILi64EEEEEENS_6half_tEfNS_4arch4Sm90ELb0ELb1ELb0ELb0ELb0ELb1ELb0ELb0ELi2ELi1ELi2ELi2ELb0EEENS1_24CollectiveEpilogueBwdGQAISC_fSF_Li256ELb0ELb0EEENS1_19SingleTileSchedulerILb0ELb0ELb0ELi128EEEEEEEEEvNT_6ParamsE,"ax",@progbits
	.align	128
.text._ZN7cutlass13device_kernelIN5flash11enable_sm90INS1_16FlashAttnBwdSm90INS1_25CollectiveMainloopBwdSm90ILi2ELi2ELi2EN4cute5tupleIJNS5_1CILi1EEES8_S8_EEENS6_IJNS7_ILi128EEESA_NS7_ILi64EEEEEENS_6half_tEfNS_4arch4Sm90ELb0ELb1ELb0ELb0ELb0ELb1ELb0ELb0ELi2ELi1ELi2ELi2ELb0EEENS1_24CollectiveEpilogueBwdGQAISC_fSF_Li256ELb0ELb0EEENS1_19SingleTileSchedulerILb0ELb0ELb0ELi128EEEEEEEEEvNT_6ParamsE:
        .type           _ZN7cutlass13device_kernelIN5flash11enable_sm90INS1_16FlashAttnBwdSm90INS1_25CollectiveMainloopBwdSm90ILi2ELi2ELi2EN4cute5tupleIJNS5_1CILi1EEES8_S8_EEENS6_IJNS7_ILi128EEESA_NS7_ILi64EEEEEENS_6half_tEfNS_4arch4Sm90ELb0ELb1ELb0ELb0ELb0ELb1ELb0ELb0ELi2ELi1ELi2ELi2ELb0EEENS1_24CollectiveEpilogueBwdGQAISC_fSF_Li256ELb0ELb0EEENS1_19SingleTileSchedulerILb0ELb0ELb0ELi128EEEEEEEEEvNT_6ParamsE,@function
        .size           _ZN7cutlass13device_kernelIN5flash11enable_sm90INS1_16FlashAttnBwdSm90INS1_25CollectiveMainloopBwdSm90ILi2ELi2ELi2EN4cute5tupleIJNS5_1CILi1EEES8_S8_EEENS6_IJNS7_ILi128EEESA_NS7_ILi64EEEEEENS_6half_tEfNS_4arch4Sm90ELb0ELb1ELb0ELb0ELb0ELb1ELb0ELb0ELi2ELi1ELi2ELi2ELb0EEENS1_24CollectiveEpilogueBwdGQAISC_fSF_Li256ELb0ELb0EEENS1_19SingleTileSchedulerILb0ELb0ELb0ELi128EEEEEEEEEvNT_6ParamsE,(.L_x_3703 - _ZN7cutlass13device_kernelIN5flash11enable_sm90INS1_16FlashAttnBwdSm90INS1_25CollectiveMainloopBwdSm90ILi2ELi2ELi2EN4cute5tupleIJNS5_1CILi1EEES8_S8_EEENS6_IJNS7_ILi128EEESA_NS7_ILi64EEEEEENS_6half_tEfNS_4arch4Sm90ELb0ELb1ELb0ELb0ELb0ELb1ELb0ELb0ELi2ELi1ELi2ELi2ELb0EEENS1_24CollectiveEpilogueBwdGQAISC_fSF_Li256ELb0ELb0EEENS1_19SingleTileSchedulerILb0ELb0ELb0ELi128EEEEEEEEEvNT_6ParamsE)
        .other          _ZN7cutlass13device_kernelIN5flash11enable_sm90INS1_16FlashAttnBwdSm90INS1_25CollectiveMainloopBwdSm90ILi2ELi2ELi2EN4cute5tupleIJNS5_1CILi1EEES8_S8_EEENS6_IJNS7_ILi128EEESA_NS7_ILi64EEEEEENS_6half_tEfNS_4arch4Sm90ELb0ELb1ELb0ELb0ELb0ELb1ELb0ELb0ELi2ELi1ELi2ELi2ELb0EEENS1_24CollectiveEpilogueBwdGQAISC_fSF_Li256ELb0ELb0EEENS1_19SingleTileSchedulerILb0ELb0ELb0ELi128EEEEEEEEEvNT_6ParamsE,@"STO_CUDA_ENTRY STV_DEFAULT"
_ZN7cutlass13device_kernelIN5flash11enable_sm90INS1_16FlashAttnBwdSm90INS1_25CollectiveMainloopBwdSm90ILi2ELi2ELi2EN4cute5tupleIJNS5_1CILi1EEES8_S8_EEENS6_IJNS7_ILi128EEESA_NS7_ILi64EEEEEENS_6half_tEfNS_4arch4Sm90ELb0ELb1ELb0ELb0ELb0ELb1ELb0ELb0ELi2ELi1ELi2ELi2ELb0EEENS1_24CollectiveEpilogueBwdGQAISC_fSF_Li256ELb0ELb0EEENS1_19SingleTileSchedulerILb0ELb0ELb0ELi128EEEEEEEEEvNT_6ParamsE:
        /* <DEDUP_REMOVED lines=24> */
.L_x_1365:
[----:B------:R-:W-:Y:S05]  /*0180*/  BSYNC B0 ;  /* 0x0000000000007941 */ /* 0x000fea0003800000 */
.L_x_1364:
        /* <DEDUP_REMOVED lines=37> */
.L_x_1366:
        /* <DEDUP_REMOVED lines=22> */
.L_x_1367:
[----:B------:R-:W-:Y:S01]  /*0540*/  PLOP3.LUT P0, PT, PT, PT, UP0, 0x80, 0x0 ;  /* 0x000000000000781c */ /* 0x000fe20003f0f008 */
[----:B------:R-:W-:Y:S01]  /*0550*/  NOP ;  /* 0x0000000000007918 */ /* 0x000fe20000000000 */
[----:B------:R-:W-:Y:S01]  /*0560*/  BSSY B6, `(.L_x_1368) ;  /* 0x0001006000067945 */ /* 0x000fe20003800000 */
[----:B-12-4-:R-:W-:Y:S10]  /*0570*/  BAR.SYNC.DEFER_BLOCKING 0x0 ;  /* 0x0000000000007b1d */ /* 0x016ff40000010000 */
[----:B------:R-:W-:Y:S05]  /*0580*/  @!P0 BRA `(.L_x_1369) ;  /* 0x000000d400ac8947 */ /* 0x000fea0003800000 */
.L_x_1370:
        /* <DEDUP_REMOVED lines=71> */
.L_x_1372:
        /* <DEDUP_REMOVED lines=28> */
.L_x_1375:
        /* <DEDUP_REMOVED lines=15> */
.L_x_1374:
        /* <DEDUP_REMOVED lines=22> */
.L_x_1377:
        /* <DEDUP_REMOVED lines=15> */
.L_x_1376:
[----:B------:R-:W-:Y:S01]  /*0f00*/  SHF.R.S32.HI R5, RZ, 0x1f, R16 ;  /* 0x0000001fff057819 */ /* 0x000fe20000011410 */
[----:B------:R-:W-:-:S03]  /*0f10*/  UMOV UR4, 0xffffffff ;  /* 0xffffffff00047882 */ /* 0x000fc60000000000 */
[----:B------:R-:W-:-:S04]  /*0f20*/  LEA.HI R0, R5, R16, RZ, 0x7 ;  /* 0x0000001005007211 */ /* 0x000fc800078f38ff */
[----:B------:R-:W-:Y:S01]  /*0f30*/  SHF.R.S32.HI R10, RZ, 0x7, R0 ;  /* 0x00000007ff0a7819 */ /* 0x000fe20000011400 */
[----:B------:R-:W-:Y:S06]  /*0f40*/  BRA.DIV UR4, `(.L_x_1378) ;  /* 0x000000f604a47947 */ /* 0x000fec000b800000 */
[----:B------:R1:W2:Y:S02]  /*0f50*/  SHFL.IDX PT, R14, R10, RZ, 0x1f ;  /* 0x00001fff0a0e7589 */ /* 0x0002a400000e0000 */
.L_x_1474:
        /* <DEDUP_REMOVED lines=23> */
.L_x_1379:
        /* <DEDUP_REMOVED lines=63> */
[----:B------:R-:W-:Y:S01]  /*14c0*/  UIMAD UR4, UR39, -0x80, UR6 ;  /* 0xffffff80270478a4 */ /* 0x000fe2000f8e0206 */
[--C-:B------:R-:W-:Y:S02]  /*14d0*/  SHF.R.S32.HI R6, RZ, 0x2, R9.reuse ;  /* 0x00000002ff067819 */ /* 0x100fe40000011409 */
[----:B------:R-:W-:Y:S02]  /*14e0*/  CS2R R182, SRZ ;  /* 0x0000000000b67805 */ /* 0x000fe4000001ff00 */
[----:B------:R-:W-:Y:S01]  /*14f0*/  SHF.R.S32.HI R9, RZ, 0x1f, R9 ;  /* 0x0000001fff097819 */ /* 0x000fe20000011409 */
[----:B------:R-:W-:Y:S01]  /*1500*/  IMAD.IADD R7, R16, 0x1, -R7 ;  /* 0x0000000110077824 */ /* 0x000fe200078e0a07 */
[----:B------:R-:W-:Y:S02]  /*1510*/  LEA.HI R8, R8, R10, RZ, 0x5 ;  /* 0x0000000a08087211 */ /* 0x000fe400078f28ff */
[----:B------:R-:W-:-:S02]  /*1520*/  CS2R R180, SRZ ;  /* 0x0000000000b47805 */ /* 0x000fc4000001ff00 */
[----:B------:R-:W-:Y:S02]  /*1530*/  LEA.HI R9, R9, R6, RZ, 0x3 ;  /* 0x0000000609097211 */ /* 0x000fe400078f18ff */
[----:B------:R-:W-:Y:S02]  /*1540*/  CS2R R178, SRZ ;  /* 0x0000000000b27805 */ /* 0x000fe4000001ff00 */
[----:B------:R-:W-:Y:S02]  /*1550*/  SHF.R.S32.HI R0, RZ, 0x1f, R7 ;  /* 0x0000001fff007819 */ /* 0x000fe40000011407 */
[----:B------:R-:W-:Y:S02]  /*1560*/  CS2R R176, SRZ ;  /* 0x0000000000b07805 */ /* 0x000fe4000001ff00 */
[----:B------:R-:W-:Y:S02]  /*1570*/  LOP3.LUT R9, R9, 0xfffffff8, RZ, 0xc0, !PT ;  /* 0xfffffff809097812 */ /* 0x000fe400078ec0ff */
[----:B------:R-:W-:-:S02]  /*1580*/  CS2R R174, SRZ ;  /* 0x0000000000ae7805 */ /* 0x000fc4000001ff00 */
[CC--:B------:R-:W-:Y:S02]  /*1590*/  LEA.HI R4, R0.reuse, R7.reuse, RZ, 0x3 ;  /* 0x0000000700047211 */ /* 0x0c0fe400078f18ff */
[----:B------:R-:W-:Y:S02]  /*15a0*/  CS2R R172, SRZ ;  /* 0x0000000000ac7805 */ /* 0x000fe4000001ff00 */
[----:B------:R-:W-:Y:S01]  /*15b0*/  LEA.HI R7, R0, R7, RZ, 0x2 ;  /* 0x0000000700077211 */ /* 0x000fe200078f10ff */
[----:B------:R-:W-:Y:S01]  /*15c0*/  IMAD.IADD R6, R6, 0x1, -R9 ;  /* 0x0000000106067824 */ /* 0x000fe200078e0a09 */
[--C-:B------:R-:W-:Y:S02]  /*15d0*/  SHF.R.S32.HI R0, RZ, 0x3, R4.reuse ;  /* 0x00000003ff007819 */ /* 0x100fe40000011404 */
[----:B------:R-:W-:Y:S02]  /*15e0*/  CS2R R170, SRZ ;  /* 0x0000000000aa7805 */ /* 0x000fe4000001ff00 */
[----:B------:R-:W-:-:S02]  /*15f0*/  SHF.R.S32.HI R9, RZ, 0x1f, R4 ;  /* 0x0000001fff097819 */ /* 0x000fc40000011404 */
[----:B------:R-:W-:Y:S02]  /*1600*/  CS2R R168, SRZ ;  /* 0x0000000000a87805 */ /* 0x000fe4000001ff00 */
[----:B------:R-:W-:Y:S02]  /*1610*/  SHF.R.S32.HI R4, RZ, 0x2, R7 ;  /* 0x00000002ff047819 */ /* 0x000fe40000011407 */
[----:B------:R-:W-:Y:S02]  /*1620*/  CS2R R166, SRZ ;  /* 0x0000000000a67805 */ /* 0x000fe4000001ff00 */
[----:B------:R-:W-:Y:S02]  /*1630*/  LEA.HI R9, R9, R0, RZ, 0x4 ;  /* 0x0000000009097211 */ /* 0x000fe400078f20ff */
[----:B------:R-:W-:Y:S02]  /*1640*/  CS2R R164, SRZ ;  /* 0x0000000000a47805 */ /* 0x000fe4000001ff00 */
[----:B------:R-:W-:-:S02]  /*1650*/  LEA.HI R7, R7, R4, RZ, 0x1 ;  /* 0x0000000407077211 */ /* 0x000fc400078f08ff */
[----:B------:R-:W-:Y:S02]  /*1660*/  CS2R R162, SRZ ;  /* 0x0000000000a27805 */ /* 0x000fe4000001ff00 */
[----:B--2---:R-:W-:Y:S02]  /*1670*/  SHF.R.S32.HI R11, RZ, 0x5, R8 ;  /* 0x00000005ff0b7819 */ /* 0x004fe40000011408 */
[----:B------:R-:W-:Y:S02]  /*1680*/  CS2R R160, SRZ ;  /* 0x0000000000a07805 */ /* 0x000fe4000001ff00 */
[----:B------:R-:W-:Y:S02]  /*1690*/  LEA.HI R10, R12, R12, RZ, 0x1 ;  /* 0x0000000c0c0a7211 */ /* 0x000fe400078f08ff */
[----:B------:R-:W-:Y:S02]  /*16a0*/  CS2R R158, SRZ ;  /* 0x00000000009e7805 */ /* 0x000fe4000001ff00 */
[----:B------:R-:W-:Y:S01]  /*16b0*/  LOP3.LUT R7, R7, 0xfffffffe, RZ, 0xc0, !PT ;  /* 0xfffffffe07077812 */ /* 0x000fe200078ec0ff */
[----:B------:R-:W-:Y:S01]  /*16c0*/  IMAD R11, R11, 0x10, R6 ;  /* 0x000000100b0b7824 */ /* 0x000fe200078e0206 */
[----:B------:R-:W-:Y:S01]  /*16d0*/  LOP3.LUT R9, R9, 0x1ffffff0, RZ, 0xc0, !PT ;  /* 0x1ffffff009097812 */ /* 0x000fe200078ec0ff */
[C---:B------:R-:W-:Y:S01]  /*16e0*/  VIADD R6, R4.reuse, 0x8 ;  /* 0x0000000804067836 */ /* 0x040fe20000000000 */
[----:B------:R-:W-:Y:S01]  /*16f0*/  LEA.HI R5, R5, R16, RZ, 0x2 ;  /* 0x0000001005057211 */ /* 0x000fe200078f10ff */
[----:B------:R-:W-:Y:S01]  /*1700*/  IMAD.IADD R7, R4, 0x1, -R7 ;  /* 0x0000000104077824 */ /* 0x000fe200078e0a07 */
[----:B------:R-:W-:Y:S01]  /*1710*/  LOP3.LUT R10, R10, 0x3fffffe, RZ, 0xc0, !PT ;  /* 0x03fffffe0a0a7812 */ /* 0x000fe200078ec0ff */
[----:B------:R-:W-:Y:S01]  /*1720*/  IMAD.IADD R0, R0, 0x1, -R9 ;  /* 0x0000000100007824 */ /* 0x000fe200078e0a09 */
[----:B------:R-:W-:-:S02]  /*1730*/  LOP3.LUT R5, R5, 0xfffffffc, RZ, 0xc0, !PT ;  /* 0xfffffffc05057812 */ /* 0x000fc400078ec0ff */
[----:B------:R-:W-:Y:S02]  /*1740*/  CS2R R156, SRZ ;  /* 0x00000000009c7805 */ /* 0x000fe4000001ff00 */
[----:B------:R-:W-:Y:S01]  /*1750*/  LEA.HI R8, R6, R6, RZ, 0x1 ;  /* 0x0000000606087211 */ /* 0x000fe200078f08ff */
[----:B------:R-:W-:Y:S01]  /*1760*/  IMAD.IADD R10, R12, 0x1, -R10 ;  /* 0x000000010c0a7824 */ /* 0x000fe200078e0a0a */
[----:B------:R-:W-:Y:S01]  /*1770*/  CS2R R154, SRZ ;  /* 0x00000000009a7805 */ /* 0x000fe2000001ff00 */
[----:B------:R-:W-:Y:S01]  /*1780*/  IMAD R229, R0, 0x8, R7 ;  /* 0x0000000800e57824 */ /* 0x000fe200078e0207 */
[----:B------:R-:W-:Y:S01]  /*1790*/  LOP3.LUT R9, R8, 0xfffffffe, RZ, 0xc0, !PT ;  /* 0xfffffffe08097812 */ /* 0x000fe200078ec0ff */
[----:B------:R-:W1:Y:S01]  /*17a0*/  S2R R7, SR_CTAID.X ;  /* 0x0000000000077919 */ /* 0x000e620000002500 */
[----:B------:R-:W-:Y:S01]  /*17b0*/  IMAD.IADD R5, R16, 0x1, -R5 ;  /* 0x0000000110057824 */ /* 0x000fe200078e0a05 */
[----:B------:R-:W-:Y:S01]  /*17c0*/  CS2R R152, SRZ ;  /* 0x0000000000987805 */ /* 0x000fe2000001ff00 */
[----:B------:R-:W-:Y:S01]  /*17d0*/  IMAD R16, R10, 0x40, R11 ;  /* 0x000000400a107824 */ /* 0x000fe200078e020b */
[--C-:B------:R-:W-:Y:S01]  /*17e0*/  SHF.R.S32.HI R11, RZ, 0x1f, R8.reuse ;  /* 0x0000001fff0b7819 */ /* 0x100fe20000011408 */
[C---:B------:R-:W-:Y:S01]  /*17f0*/  VIADD R10, R4.reuse, 0x10 ;  /* 0x00000010040a7836 */ /* 0x040fe20000000000 */
[----:B------:R-:W-:Y:S01]  /*1800*/  CS2R R214, SRZ ;  /* 0x0000000000d67805 */ /* 0x000fe2000001ff00 */
[----:B------:R-:W-:Y:S01]  /*1810*/  VIADD R12, R4, 0x18 ;  /* 0x00000018040c7836 */ /* 0x000fe20000000000 */
[----:B------:R-:W-:Y:S01]  /*1820*/  SHF.R.S32.HI R4, RZ, 0x1, R8 ;  /* 0x00000001ff047819 */ /* 0x000fe20000011408 */
[----:B------:R-:W-:Y:S01]  /*1830*/  IMAD.IADD R9, R6, 0x1, -R9 ;  /* 0x0000000106097824 */ /* 0x000fe200078e0a09 */
[----:B------:R-:W-:Y:S01]  /*1840*/  LEA.HI R6, R10, R10, RZ, 0x1 ;  /* 0x0000000a0a067211 */ /* 0x000fe200078f08ff */
[----:B------:R-:W-:Y:S01]  /*1850*/  IMAD.MOV.U32 R0, RZ, RZ, RZ ;  /* 0x000000ffff007224 */ /* 0x000fe200078e00ff */
[----:B------:R-:W-:-:S02]  /*1860*/  LEA.HI R14, R12, R12, RZ, 0x1 ;  /* 0x0000000c0c0e7211 */ /* 0x000fc400078f08ff */
[----:B------:R-:W-:Y:S02]  /*1870*/  CS2R R212, SRZ ;  /* 0x0000000000d47805 */ /* 0x000fe4000001ff00 */
[----:B------:R-:W-:Y:S02]  /*1880*/  LOP3.LUT R13, R6, 0xfffffffe, RZ, 0xc0, !PT ;  /* 0xfffffffe060d7812 */ /* 0x000fe400078ec0ff */
[----:B------:R-:W-:Y:S02]  /*1890*/  CS2R R210, SRZ ;  /* 0x0000000000d27805 */ /* 0x000fe4000001ff00 */
[--C-:B------:R-:W-:Y:S02]  /*18a0*/  SHF.R.S32.HI R8, RZ, 0x1, R6.reuse ;  /* 0x00000001ff087819 */ /* 0x100fe40000011406 */
[----:B------:R-:W-:Y:S02]  /*18b0*/  CS2R R208, SRZ ;  /* 0x0000000000d07805 */ /* 0x000fe4000001ff00 */
[----:B------:R-:W-:Y:S01]  /*18c0*/  SHF.R.S32.HI R15, RZ, 0x1f, R6 ;  /* 0x0000001fff0f7819 */ /* 0x000fe20000011406 */
[----:B------:R-:W-:Y:S01]  /*18d0*/  IMAD.IADD R13, R10, 0x1, -R13 ;  /* 0x000000010a0d7824 */ /* 0x000fe200078e0a0d */
        /* <DEDUP_REMOVED lines=8> */
[----:B------:R-:W-:Y:S02]  /*1960*/  LEA.HI R15, R15, R8, RZ, 0x4 ;  /* 0x000000080f0f7211 */ /* 0x000fe400078f20ff */
[----:B------:R-:W-:Y:S02]  /*1970*/  CS2R R198, SRZ ;  /* 0x0000000000c67805 */ /* 0x000fe4000001ff00 */
[----:B------:R-:W-:Y:S02]  /*1980*/  LOP3.LUT R17, R14, 0xfffffffe, RZ, 0xc0, !PT ;  /* 0xfffffffe0e117812 */ /* 0x000fe400078ec0ff */
[----:B------:R-:W-:Y:S02]  /*1990*/  CS2R R196, SRZ ;  /* 0x0000000000c47805 */ /* 0x000fe4000001ff00 */
[----:B------:R-:W-:-:S02]  /*19a0*/  LOP3.LUT R19, R10, 0x1ffffff0, RZ, 0xc0, !PT ;  /* 0x1ffffff00a137812 */ /* 0x000fc400078ec0ff */
[----:B------:R-:W-:Y:S02]  /*19b0*/  CS2R R194, SRZ ;  /* 0x0000000000c27805 */ /* 0x000fe4000001ff00 */
[----:B------:R-:W-:Y:S01]  /*19c0*/  LOP3.LUT R11, R11, 0x1ffffff0, RZ, 0xc0, !PT ;  /* 0x1ffffff00b0b7812 */ /* 0x000fe200078ec0ff */
[----:B------:R-:W-:Y:S01]  /*19d0*/  IMAD.IADD R17, R12, 0x1, -R17 ;  /* 0x000000010c117824 */ /* 0x000fe200078e0a11 */
[----:B------:R-:W-:Y:S01]  /*19e0*/  LOP3.LUT R15, R15, 0x1ffffff0, RZ, 0xc0, !PT ;  /* 0x1ffffff00f0f7812 */ /* 0x000fe200078ec0ff */
[----:B------:R-:W-:Y:S01]  /*19f0*/  IMAD.IADD R6, R6, 0x1, -R19 ;  /* 0x0000000106067824 */ /* 0x000fe200078e0a13 */
[----:B------:R-:W-:Y:S01]  /*1a00*/  CS2R R192, SRZ ;  /* 0x0000000000c07805 */ /* 0x000fe2000001ff00 */
[----:B------:R-:W-:Y:S01]  /*1a10*/  IMAD.IADD R4, R4, 0x1, -R11 ;  /* 0x0000000104047824 */ /* 0x000fe200078e0a0b */
[----:B------:R-:W-:Y:S01]  /*1a20*/  CS2R R190, SRZ ;  /* 0x0000000000be7805 */ /* 0x000fe2000001ff00 */
[----:B------:R-:W-:Y:S01]  /*1a30*/  IMAD.IADD R226, R8, 0x1, -R15 ;  /* 0x0000000108e27824 */ /* 0x000fe200078e0a0f */
[----:B------:R-:W-:Y:S01]  /*1a40*/  CS2R R188, SRZ ;  /* 0x0000000000bc7805 */ /* 0x000fe2000001ff00 */
[----:B------:R-:W-:Y:S01]  /*1a50*/  IMAD R225, R6, 0x8, R17 ;  /* 0x0000000806e17824 */ /* 0x000fe200078e0211 */
[----:B------:R-:W-:Y:S01]  /*1a60*/  CS2R R186, SRZ ;  /* 0x0000000000ba7805 */ /* 0x000fe2000001ff00 */
[----:B------:R-:W-:Y:S01]  /*1a70*/  IMAD R227, R4, 0x8, R9 ;  /* 0x0000000804e37824 */ /* 0x000fe200078e0209 */
[----:B------:R-:W-:Y:S01]  /*1a80*/  CS2R R184, SRZ ;  /* 0x0000000000b87805 */ /* 0x000fe2000001ff00 */
[----:B-1----:R-:W-:Y:S01]  /*1a90*/  IMAD R6, R7, -0x80, -R16 ;  /* 0xffffff8007067824 */ /* 0x002fe200078e0a10 */
[----:B------:R-:W-:Y:S01]  /*1aa0*/  IADD3 R7, -R16, UR4, RZ ;  /* 0x0000000410077c10 */ /* 0x000fe2000fffe1ff */
[----:B------:R-:W-:-:S02]  /*1ab0*/  IMAD R226, R226, 0x8, R13 ;  /* 0x00000008e2e27824 */ /* 0x000fc400078e020d */
[----:B------:R-:W-:-:S07]  /*1ac0*/  IMAD.MOV.U32 R4, RZ, RZ, RZ ;  /* 0x000000ffff047224 */ /* 0x000fce00078e00ff */
.L_x_1392:
[----:B------:R-:W-:-:S06]  /*1ad0*/  ULOP3.LUT UR4, UR36, 0x1, URZ, 0xfc, !UPT ;  /* 0x0000000124047892 */ /* 0x000fcc000f8efc3f */
[----:B-1----:R-:W-:-:S05]  /*1ae0*/  IMAD.U32 R8, RZ, RZ, UR4 ;  /* 0x00000004ff087e24 */ /* 0x002fca000f8e00ff */
[----:B------:R-:W-:-:S13]  /*1af0*/  ISETP.NE.AND P6, PT, R8, 0x3, PT ;  /* 0x000000030800780c */ /* 0x000fda0003fc5270 */
[----:B------:R-:W-:Y:S05]  /*1b00*/  @!P6 BRA `(.L_x_1382) ;  /* 0x000000000004e947 */ /* 0x000fea0003800000 */
[----:B------:R-:W-:Y:S01]  /*1b10*/  BPT.TRAP 0x1 ;  /* 0x000000040000795c */ /* 0x000fe20000300000 */
.L_x_1382:
[----:B------:R-:W-:Y:S01]  /*1b20*/  IMAD R8, R0, 0x8, R222 ;  /* 0x0000000800087824 */ /* 0x000fe200078e02de */
[----:B------:R-:W-:-:S04]  /*1b30*/  SHF.L.U32 R21, R4, 0x1f, RZ ;  /* 0x0000001f04157819 */ /* 0x000fc800000006ff */
[----:B------:R1:W2:Y:S01]  /*1b40*/  SYNCS.PHASECHK.TRANS64.TRYWAIT P0, [R8+URZ+0x30c10], R21 ;  /* 0x030c1015080075a7 */ /* 0x0002a2000800017f */
[----:B------:R-:W-:Y:S05]  /*1b50*/  @!P6 BRA `(.L_x_1383) ;  /* 0x000000000004e947 */ /* 0x000fea0003800000 */
[----:B------:R-:W-:Y:S01]  /*1b60*/  BPT.TRAP 0x1 ;  /* 0x000000040000795c */ /* 0x000fe20000300000 */
.L_x_1383:
[----:B------:R-:W-:-:S05]  /*1b70*/  VIADD R9, R222, 0x10000 ;  /* 0x00010000de097836 */ /* 0x000fca0000000000 */
[----:B------:R-:W-:-:S04]  /*1b80*/  SHF.R.U32.HI R9, RZ, 0x4, R9 ;  /* 0x00000004ff097819 */ /* 0x000fc80000011609 */
[----:B------:R-:W-:Y:S01]  /*1b90*/  LOP3.LUT R9, R9, 0x3fff, RZ, 0xc0, !PT ;  /* 0x00003fff09097812 */ /* 0x000fe200078ec0ff */
[----:B--2---:R-:W-:Y:S06]  /*1ba0*/  @P0 BRA `(.L_x_1384) ;  /* 0x0000000000080947 */ /* 0x004fec0003800000 */
[----:B------:R-:W2:Y:S02]  /*1bb0*/  SYNCS.PHASECHK.TRANS64.TRYWAIT P0, [R8+URZ+0x30c10], R21 ;  /* 0x030c1015080075a7 */ /* 0x000ea4000800017f */
[----:B--2---:R-:W-:Y:S05]  /*1bc0*/  @!P0 BRA `(.L_x_1385) ;  /* 0x000000e800b88947 */ /* 0x004fea0003800000 */
.L_x_1384:
        /* <DEDUP_REMOVED lines=60> */
.L_x_1386:
[----:B------:R1:W1:Y:S01]  /*1f90*/  SYNCS.PHASECHK.TRANS64.TRYWAIT P0, [R8+URZ+0x30c30], R21 ;  /* 0x030c3015080075a7 */ /* 0x000262000800017f */
[----:B------:R-:W-:Y:S05]  /*1fa0*/  @!P6 BRA `(.L_x_1387) ;  /* 0x000000000004e947 */ /* 0x000fea0003800000 */
[----:B------:R-:W-:Y:S01]  /*1fb0*/  BPT.TRAP 0x1 ;  /* 0x000000040000795c */ /* 0x000fe20000300000 */
.L_x_1387:
[----:B------:R-:W-:-:S05]  /*1fc0*/  VIADD R13, R222, 0x18000 ;  /* 0x00018000de0d7836 */ /* 0x000fca0000000000 */
[----:B------:R-:W-:-:S04]  /*1fd0*/  SHF.R.U32.HI R13, RZ, 0x4, R13 ;  /* 0x00000004ff0d7819 */ /* 0x000fc8000001160d */
[----:B------:R-:W-:-:S04]  /*1fe0*/  LOP3.LUT R13, R13, 0x3fff, RZ, 0xc0, !PT ;  /* 0x00003fff0d0d7812 */ /* 0x000fc800078ec0ff */
[----:B------:R-:W-:Y:S01]  /*1ff0*/  LOP3.LUT R19, R13, 0x10000, RZ, 0xfc, !PT ;  /* 0x000100000d137812 */ /* 0x000fe200078efcff */
[----:B-1----:R-:W-:Y:S06]  /*2000*/  @P0 BRA `(.L_x_1388) ;  /* 0x0000000000080947 */ /* 0x002fec0003800000 */
[----:B------:R-:W1:Y:S02]  /*2010*/  SYNCS.PHASECHK.TRANS64.TRYWAIT P0, [R8+URZ+0x30c30], R21 ;  /* 0x030c3015080075a7 */ /* 0x000e64000800017f */
[----:B-1----:R-:W-:Y:S05]  /*2020*/  @!P0 BRA `(.L_x_1389) ;  /* 0x000000e400b48947 */ /* 0x002fea0003800000 */
.L_x_1388:
        /* <DEDUP_REMOVED lines=11> */
[C---:B------:R-:W-:Y:S01]  /*20e0*/  ISETP.GT.AND P2, PT, R6.reuse, RZ, PT ;  /* 0x000000ff0600720c */ /* 0x040fe20003f44270 */
[----:B------:R-:W-:Y:S01]  /*20f0*/  ULOP3.LUT UR9, UR9, 0x10000, URZ, 0xfc, !UPT ;  /* 0x0001000009097892 */ /* 0x000fe2000f8efc3f */
[----:B------:R-:W-:Y:S01]  /*2100*/  R2UR UR10, R13 ;  /* 0x000000000d0a72ca */ /* 0x000fe200000e0000 */
[----:B---3--:R-:W1:Y:S01]  /*2110*/  SHFL.IDX PT, R23, R20, R5, 0x1f ;  /* 0x00001f0514177589 */ /* 0x008e6200000e0000 */
[----:B------:R-:W-:Y:S01]  /*2120*/  ISETP.GT.AND P1, PT, R7, RZ, PT ;  /* 0x000000ff0700720c */ /* 0x000fe20003f24270 */
[----:B------:R-:W-:Y:S01]  /*2130*/  VIADD R220, R5, 0x8 ;  /* 0x0000000805dc7836 */ /* 0x000fe20000000000 */
[----:B------:R-:W-:Y:S01]  /*2140*/  ISETP.GT.AND P0, PT, R6, 0x8, PT ;  /* 0x000000080600780c */ /* 0x000fe20003f04270 */
[----:B------:R-:W-:Y:S01]  /*2150*/  ULDC UR11, c[0x0][0x744] ;  /* 0x0001d100000b7ab9 */ /* 0x000fe20000000800 */
        /* <DEDUP_REMOVED lines=18> */
[----:B------:R-:W-:-:S02]  /*2280*/  SEL R19, R217, 0x80, P1 ;  /* 0x00000080d9137807 */ /* 0x000fc40000800000 */
[----:B------:R-:W-:Y:S02]  /*2290*/  ISETP.GE.AND P1, PT, R21, RZ, PT ;  /* 0x000000ff1500720c */ /* 0x000fe40003f26270 */
[----:B------:R-:W-:Y:S02]  /*22a0*/  SEL R13, R13, 0x80, !P0 ;  /* 0x000000800d0d7807 */ /* 0x000fe40004000000 */
[----:B------:R-:W-:Y:S02]  /*22b0*/  ISETP.GT.OR P1, PT, R19, RZ, !P1 ;  /* 0x000000ff1300720c */ /* 0x000fe40004f24670 */
[----:B------:R-:W-:Y:S02]  /*22c0*/  ISETP.GE.AND P2, PT, R21, 0x1, PT ;  /* 0x000000011500780c */ /* 0x000fe40003f46270 */
[----:B------:R-:W-:Y:S02]  /*22d0*/  SEL R18, R216, 0x80, P3 ;  /* 0x00000080d8127807 */ /* 0x000fe40001800000 */
[----:B------:R-:W-:-:S02]  /*22e0*/  ISETP.GE.AND P0, PT, R13, 0x1, PT ;  /* 0x000000010d00780c */ /* 0x000fc40003f06270 */
[----:B------:R-:W-:Y:S02]  /*22f0*/  ISETP.GE.AND P3, PT, R13, RZ, PT ;  /* 0x000000ff0d00720c */ /* 0x000fe40003f66270 */
[----:B------:R-:W-:Y:S02]  /*2300*/  FSEL R216, R88, -INF , !P1 ;  /* 0xff80000058d87808 */ /* 0x000fe40004800000 */
[----:B------:R-:W-:Y:S02]  /*2310*/  ISETP.GE.AND P1, PT, R21, 0x8, PT ;  /* 0x000000081500780c */ /* 0x000fe40003f26270 */
[----:B------:R-:W-:Y:S01]  /*2320*/  ISETP.GT.OR P2, PT, R19, 0x1, !P2 ;  /* 0x000000011300780c */ /* 0x000fe20005744670 */
[----:B-1----:R-:W-:Y:S01]  /*2330*/  FFMA.FTZ R216, R216, UR11, -R23 ;  /* 0x0000000bd8d87c23 */ /* 0x002fe20008010817 */
[C---:B------:R-:W-:Y:S02]  /*2340*/  ISETP.GT.OR P0, PT, R18.reuse, 0x1, !P0 ;  /* 0x000000011200780c */ /* 0x040fe40004704670 */
[----:B------:R-:W-:-:S02]  /*2350*/  ISETP.GT.OR P3, PT, R18, RZ, !P3 ;  /* 0x000000ff1200720c */ /* 0x000fc40005f64670 */
[----:B------:R-:W-:Y:S01]  /*2360*/  ISETP.GT.OR P1, PT, R19, 0x8, !P1 ;  /* 0x000000081300780c */ /* 0x000fe20004f24670 */
[----:B------:R-:W1:Y:S01]  /*2370*/  MUFU.EX2 R216, R216 ;  /* 0x000000d800d87308 */ /* 0x000e620000000800 */
[----:B------:R-:W-:Y:S02]  /*2380*/  FSEL R89, R89, -INF , !P2 ;  /* 0xff80000059597808 */ /* 0x000fe40005000000 */
[----:B------:R-:W-:Y:S02]  /*2390*/  FSEL R91, R91, -INF , !P0 ;  /* 0xff8000005b5b7808 */ /* 0x000fe40004000000 */
[----:B------:R-:W-:Y:S01]  /*23a0*/  FSEL R88, R90, -INF , !P3 ;  /* 0xff8000005a587808 */ /* 0x000fe20005800000 */
[--C-:B--2---:R-:W-:Y:S01]  /*23b0*/  FFMA.FTZ R218, R89, UR11, -R22.reuse ;  /* 0x0000000b59da7c23 */ /* 0x104fe20008010816 */
[----:B------:R-:W-:Y:S01]  /*23c0*/  FSEL R90, R92, -INF , !P1 ;  /* 0xff8000005c5a7808 */ /* 0x000fe20004800000 */
[----:B------:R-:W-:Y:S01]  /*23d0*/  FFMA.FTZ R89, R91, UR11, -R22 ;  /* 0x0000000b5b597c23 */ /* 0x000fe20008010816 */
[----:B------:R-:W-:Y:S01]  /*23e0*/  ISETP.GE.AND P1, PT, R13, 0x10, PT ;  /* 0x000000100d00780c */ /* 0x000fe20003f26270 */
[----:B------:R-:W2:Y:S01]  /*23f0*/  SHFL.IDX PT, R91, R20, R220, 0x1f ;  /* 0x00001fdc145b7589 */ /* 0x000ea200000e0000 */
[----:B------:R-:W-:Y:S01]  /*2400*/  ISETP.GE.AND P4, PT, R21, 0x18, PT ;  /* 0x000000181500780c */ /* 0x000fe20003f86270 */
[----:B------:R-:W-:Y:S01]  /*2410*/  FFMA.FTZ R88, R88, UR11, -R23 ;  /* 0x0000000b58587c23 */ /* 0x000fe20008010817 */
[----:B------:R-:W-:Y:S01]  /*2420*/  ISETP.GT.OR P1, PT, R18, 0x10, !P1 ;  /* 0x000000101200780c */ /* 0x000fe20004f24670 */
[----:B------:R-:W-:Y:S01]  /*2430*/  VIADD R23, R5, 0x10 ;  /* 0x0000001005177836 */ /* 0x000fe20000000000 */
[----:B------:R-:W-:Y:S01]  /*2440*/  ISETP.GT.OR P4, PT, R19, 0x18, !P4 ;  /* 0x000000181300780c */ /* 0x000fe20006784670 */
[----:B------:R-:W-:Y:S01]  /*2450*/  VIADD R22, R5, 0xc ;  /* 0x0000000c05167836 */ /* 0x000fe20000000000 */
[----:B------:R-:W-:Y:S01]  /*2460*/  FSEL R98, R98, -INF , !P1 ;  /* 0xff80000062627808 */ /* 0x000fe20004800000 */
[----:B------:R-:W-:Y:S01]  /*2470*/  MUFU.EX2 R88, R88 ;  /* 0x0000005800587308 */ /* 0x000fe20000000800 */
[----:B------:R-:W-:Y:S01]  /*2480*/  ISETP.GE.AND P1, PT, R21, 0x11, PT ;  /* 0x000000111500780c */ /* 0x000fe20003f26270 */
[----:B------:R-:W3:Y:S01]  /*2490*/  SHFL.IDX PT, R217, R20, R23, 0x1f ;  /* 0x00001f1714d97589 */ /* 0x000ee200000e0000 */
[----:B------:R-:W-:-:S02]  /*24a0*/  FSEL R100, R100, -INF , !P4 ;  /* 0xff80000064647808 */ /* 0x000fc40006000000 */
[----:B------:R-:W-:Y:S01]  /*24b0*/  ISETP.GE.AND P4, PT, R21, 0x30, PT ;  /* 0x000000301500780c */ /* 0x000fe20003f86270 */
[----:B------:R-:W5:Y:S01]  /*24c0*/  SHFL.IDX PT, R219, R20, R22, 0x1f ;  /* 0x00001f1614db7589 */ /* 0x000f6200000e0000 */
[----:B------:R-:W-:Y:S01]  /*24d0*/  ISETP.GE.AND P0, PT, R13, 0x9, PT ;  /* 0x000000090d00780c */ /* 0x000fe20003f06270 */
[----:B------:R-:W-:Y:S01]  /*24e0*/  MUFU.EX2 R89, R89 ;  /* 0x0000005900597308 */ /* 0x000fe20000000800 */
[----:B------:R-:W-:Y:S02]  /*24f0*/  ISETP.GT.OR P1, PT, R19, 0x11, !P1 ;  /* 0x000000111300780c */ /* 0x000fe40004f24670 */
[----:B------:R-:W-:Y:S02]  /*2500*/  ISETP.GE.AND P3, PT, R13, 0x8, PT ;  /* 0x000000080d00780c */ /* 0x000fe40003f66270 */
[----:B------:R-:W-:Y:S02]  /*2510*/  ISETP.GT.OR P4, PT, R19, 0x30, !P4 ;  /* 0x000000301300780c */ /* 0x000fe40006784670 */
[----:B------:R-:W-:Y:S01]  /*2520*/  ISETP.GT.OR P0, PT, R18, 0x9, !P0 ;  /* 0x000000091200780c */ /* 0x000fe20004704670 */
[----:B--2---:R-:W-:Y:S01]  /*2530*/  FFMA.FTZ R90, R90, UR11, -R91 ;  /* 0x0000000b5a5a7c23 */ /* 0x004fe2000801085b */
[----:B------:R-:W-:-:S02]  /*2540*/  FSEL R97, R97, -INF , !P1 ;  /* 0xff80000061617808 */ /* 0x000fc40004800000 */
[C---:B------:R-:W-:Y:S02]  /*2550*/  ISETP.GE.AND P1, PT, R21.reuse, 0x29, PT ;  /* 0x000000291500780c */ /* 0x040fe40003f26270 */
[----:B------:R-:W-:Y:S02]  /*2560*/  ISETP.GT.OR P3, PT, R18, 0x8, !P3 ;  /* 0x000000081200780c */ /* 0x000fe40005f64670 */
[C---:B------:R-:W-:Y:S02]  /*2570*/  ISETP.GE.AND P2, PT, R21.reuse, 0x9, PT ;  /* 0x000000091500780c */ /* 0x040fe40003f46270 */
[----:B------:R-:W-:Y:S01]  /*2580*/  ISETP.GE.AND P5, PT, R21, 0x19, PT ;  /* 0x000000191500780c */ /* 0x000fe20003fa6270 */
[----:B------:R-:W-:Y:S02]  /*2590*/  WARPGROUP.DEPBAR.LE gsb0, 0x0 ;  /* 0x00008000000079c5 */ /* 0x000fe40000010000 */
[----:B------:R-:W-:Y:S01]  /*25a0*/  WARPGROUP.ARRIVE ;  /* 0x00000000000079c5 */ /* 0x000fe20000000000 */
[----:B------:R-:W-:Y:S01]  /*25b0*/  FSEL R112, R112, -INF , !P4 ;  /* 0xff80000070707808 */ /* 0x000fe20006000000 */
[----:B----4-:R-:W-:Y:S01]  /*25c0*/  SHFL.IDX PT, R230, R17, R22, 0x1f ;  /* 0x00001f1611e67589 */ /* 0x010fe200000e0000 */
[----:B------:R-:W-:Y:S01]  /*25d0*/  FSEL R224, R95, -INF , !P0 ;  /* 0xff8000005fe07808 */ /* 0x000fe20004000000 */
[----:B---3--:R-:W-:Y:S01]  /*25e0*/  FFMA.FTZ R95, R98, UR11, -R217 ;  /* 0x0000000b625f7c23 */ /* 0x008fe200080108d9 */
[C---:B------:R-:W-:Y:S01]  /*25f0*/  ISETP.GE.AND P4, PT, R21.reuse, 0x48, PT ;  /* 0x000000481500780c */ /* 0x040fe20003f86270 */
[----:B------:R-:W-:Y:S01]  /*2600*/  HGMMA.64x128x16.F32 R24, gdesc[UR4], R24, gsb0 ;  /* 0x01e00000041879f0 */ /* 0x000fe20008000818 */
[----:B------:R-:W-:Y:S01]  /*2610*/  UIADD3 UR6, UR8, 0x4, URZ ;  /* 0x0000000408067890 */ /* 0x000fe2000fffe03f */
[----:B------:R-:W-:Y:S01]  /*2620*/  ISETP.GE.AND P0, PT, R21, 0x10, PT ;  /* 0x000000101500780c */ /* 0x000fe20003f06270 */
[----:B------:R-:W-:Y:S01]  /*2630*/  UIADD3 UR4, UR9, 0x4, URZ ;  /* 0x0000000409047890 */ /* 0x000fe2000fffe03f */
[C---:B------:R-:W-:Y:S01]  /*2640*/  ISETP.GT.OR P1, PT, R19.reuse, 0x29, !P1 ;  /* 0x000000291300780c */ /* 0x040fe20004f24670 */
[----:B------:R-:W-:Y:S01]  /*2650*/  UMOV UR7, 0x40000040 ;  /* 0x4000004000077882 */ /* 0x000fe20000000000 */
[----:B------:R-:W-:Y:S01]  /*2660*/  UMOV UR5, 0x40000040 ;  /* 0x4000004000057882 */ /* 0x000fe20000000000 */
[----:B------:R-:W-:Y:S01]  /*2670*/  FSEL R94, R94, -INF , !P3 ;  /* 0xff8000005e5e7808 */ /* 0x000fe20005800000 */
[----:B------:R-:W-:Y:S01]  /*2680*/  MUFU.EX2 R90, R90 ;  /* 0x0000005a005a7308 */ /* 0x000fe20000000800 */
[----:B------:R-:W-:-:S02]  /*2690*/  ISETP.GT.OR P4, PT, R19, 0x48, !P4 ;  /* 0x000000481300780c */ /* 0x000fc40006784670 */
[----:B------:R-:W-:Y:S01]  /*26a0*/  ISETP.GT.OR P0, PT, R19, 0x10, !P0 ;  /* 0x000000101300780c */ /* 0x000fe20004704670 */
[----:B------:R-:W-:Y:S01]  /*26b0*/  FFMA.FTZ R91, R94, UR11, -R91 ;  /* 0x0000000b5e5b7c23 */ /* 0x000fe2000801085b */
[----:B------:R-:W-:Y:S02]  /*26c0*/  FSEL R109, R109, -INF , !P1 ;  /* 0xff8000006d6d7808 */ /* 0x000fe40004800000 */
[C---:B------:R-:W-:Y:S01]  /*26d0*/  ISETP.GE.AND P1, PT, R21.reuse, 0x41, PT ;  /* 0x000000411500780c */ /* 0x040fe20003f26270 */
[----:B------:R-:W-:Y:S01]  /*26e0*/  MUFU.EX2 R95, R95 ;  /* 0x0000005f005f7308 */ /* 0x000fe20000000800 */
[----:B------:R-:W-:Y:S02]  /*26f0*/  FSEL R124, R124, -INF , !P4 ;  /* 0xff8000007c7c7808 */ /* 0x000fe40006000000 */
[----:B------:R-:W-:Y:S02]  /*2700*/  FSEL R94, R96, -INF , !P0 ;  /* 0xff800000605e7808 */ /* 0x000fe40004000000 */
[----:B------:R-:W-:-:S02]  /*2710*/  ISETP.GE.AND P4, PT, R21, 0x60, PT ;  /* 0x000000601500780c */ /* 0x000fc40003f86270 */
[C---:B------:R-:W-:Y:S01]  /*2720*/  ISETP.GT.OR P1, PT, R19.reuse, 0x41, !P1 ;  /* 0x000000411300780c */ /* 0x040fe20004f24670 */
[----:B------:R-:W-:Y:S01]  /*2730*/  FFMA.FTZ R94, R94, UR11, -R217 ;  /* 0x0000000b5e5e7c23 */ /* 0x000fe200080108d9 */
[----:B------:R-:W-:Y:S01]  /*2740*/  ISETP.GT.OR P4, PT, R19, 0x60, !P4 ;  /* 0x000000601300780c */ /* 0x000fe20006784670 */
[----:B------:R-:W-:Y:S01]  /*2750*/  MUFU.EX2 R91, R91 ;  /* 0x0000005b005b7308 */ /* 0x000fe20000000800 */
[----:B------:R-:W-:Y:S02]  /*2760*/  FSEL R217, R121, -INF , !P1 ;  /* 0xff80000079d97808 */ /* 0x000fe40004800000 */
[----:B------:R-:W-:Y:S02]  /*2770*/  FSEL R136, R136, -INF , !P4 ;  /* 0xff80000088887808 */ /* 0x000fe40006000000 */
[----:B------:R-:W-:Y:S02]  /*2780*/  ISETP.GE.AND P4, PT, R13, 0x18, PT ;  /* 0x000000180d00780c */ /* 0x000fe40003f86270 */
[----:B------:R-:W-:Y:S01]  /*2790*/  ISETP.GE.AND P1, PT, R21, 0x59, PT ;  /* 0x000000591500780c */ /* 0x000fe20003f26270 */
[----:B------:R2:W3:Y:S01]  /*27a0*/  MUFU.EX2 R121, R218 ;  /* 0x000000da00797308 */ /* 0x0004e20000000800 */
[----:B------:R-:W-:-:S02]  /*27b0*/  ISETP.GT.OR P4, PT, R18, 0x18, !P4 ;  /* 0x000000181200780c */ /* 0x000fc40006784670 */
[----:B------:R-:W-:Y:S02]  /*27c0*/  ISETP.GT.OR P1, PT, R19, 0x59, !P1 ;  /* 0x000000591300780c */ /* 0x000fe40004f24670 */
[----:B------:R-:W-:Y:S02]  /*27d0*/  FSEL R96, R102, -INF , !P4 ;  /* 0xff80000066607808 */ /* 0x000fe40006000000 */
[----:B------:R-:W-:Y:S01]  /*27e0*/  ISETP.GE.AND P4, PT, R13, 0x21, PT ;  /* 0x000000210d00780c */ /* 0x000fe20003f86270 */
[----:B------:R-:W-:Y:S01]  /*27f0*/  MUFU.EX2 R94, R94 ;  /* 0x0000005e005e7308 */ /* 0x000fe20000000800 */
[----:B--2---:R-:W-:Y:S01]  /*2800*/  VIADD R218, R5, 0x14 ;  /* 0x0000001405da7836 */ /* 0x004fe20000000000 */
[C---:B------:R-:W-:Y:S02]  /*2810*/  ISETP.GT.OR P2, PT, R19.reuse, 0x9, !P2 ;  /* 0x000000091300780c */ /* 0x040fe40005744670 */
[----:B------:R-:W-:Y:S02]  /*2820*/  ISETP.GT.OR P5, PT, R19, 0x19, !P5 ;  /* 0x000000191300780c */ /* 0x000fe40006fa4670 */
[----:B------:R-:W2:Y:S01]  /*2830*/  SHFL.IDX PT, R98, R20, R218, 0x1f ;  /* 0x00001fda14627589 */ /* 0x000ea200000e0000 */
[----:B------:R-:W-:-:S02]  /*2840*/  ISETP.GT.OR P4, PT, R18, 0x21, !P4 ;  /* 0x000000211200780c */ /* 0x000fc40006784670 */
[----:B------:R-:W-:Y:S02]  /*2850*/  FSEL R133, R133, -INF , !P1 ;  /* 0xff80000085857808 */ /* 0x000fe40004800000 */
[----:B------:R-:W-:Y:S01]  /*2860*/  FSEL R92, R93, -INF , !P2 ;  /* 0xff8000005d5c7808 */ /* 0x000fe20005000000 */
[--C-:B-----5:R-:W-:Y:S01]  /*2870*/  FFMA.FTZ R93, R224, UR11, -R219.reuse ;  /* 0x0000000be05d7c23 */ /* 0x120fe200080108db */
[----:B------:R-:W-:Y:S02]  /*2880*/  ISETP.GE.AND P1, PT, R13, 0x11, PT ;  /* 0x000000110d00780c */ /* 0x000fe40003f26270 */
[----:B------:R-:W-:Y:S01]  /*2890*/  FSEL R101, R101, -INF , !P5 ;  /* 0xff80000065657808 */ /* 0x000fe20006800000 */
[----:B------:R-:W-:Y:S01]  /*28a0*/  FFMA.FTZ R92, R92, UR11, -R219 ;  /* 0x0000000b5c5c7c23 */ /* 0x000fe200080108db */
[----:B------:R-:W-:Y:S01]  /*28b0*/  ISETP.GE.AND P5, PT, R21, 0x31, PT ;  /* 0x000000311500780c */ /* 0x000fe20003fa6270 */
[----:B------:R-:W-:Y:S01]  /*28c0*/  VIADD R219, R5, 0x18 ;  /* 0x0000001805db7836 */ /* 0x000fe20000000000 */
[----:B------:R-:W-:Y:S01]  /*28d0*/  FSEL R224, R107, -INF , !P4 ;  /* 0xff8000006be07808 */ /* 0x000fe20006000000 */
[----:B------:R-:W4:Y:S01]  /*28e0*/  MUFU.EX2 R93, R93 ;  /* 0x0000005d005d7308 */ /* 0x000f220000000800 */
[----:B------:R-:W-:-:S02]  /*28f0*/  ISETP.GE.AND P4, PT, R13, 0x30, PT ;  /* 0x000000300d00780c */ /* 0x000fc40003f86270 */
[C---:B------:R-:W-:Y:S01]  /*2900*/  ISETP.GT.OR P1, PT, R18.reuse, 0x11, !P1 ;  /* 0x000000111200780c */ /* 0x040fe20004f24670 */
[----:B------:R-:W5:Y:S01]  /*2910*/  SHFL.IDX PT, R228, R20, R219, 0x1f ;  /* 0x00001fdb14e47589 */ /* 0x000f6200000e0000 */
[----:B------:R-:W-:Y:S02]  /*2920*/  ISETP.GT.OR P5, PT, R19, 0x31, !P5 ;  /* 0x000000311300780c */ /* 0x000fe40006fa4670 */
[----:B------:R-:W-:Y:S01]  /*2930*/  ISETP.GT.OR P4, PT, R18, 0x30, !P4 ;  /* 0x000000301200780c */ /* 0x000fe20006784670 */
[----:B------:R-:W-:Y:S01]  /*2940*/  MUFU.EX2 R92, R92 ;  /* 0x0000005c005c7308 */ /* 0x000fe20000000800 */
[----:B------:R-:W-:Y:S02]  /*2950*/  FSEL R99, R99, -INF , !P1 ;  /* 0xff80000063637808 */ /* 0x000fe40004800000 */
[----:B------:R-:W-:Y:S02]  /*2960*/  FSEL R113, R113, -INF , !P5 ;  /* 0xff80000071717808 */ /* 0x000fe40006800000 */
[----:B------:R-:W-:Y:S01]  /*2970*/  ISETP.GE.AND P5, PT, R21, 0x49, PT ;  /* 0x000000491500780c */ /* 0x000fe20003fa6270 */
[----:B--2---:R-:W-:Y:S01]  /*2980*/  FFMA.FTZ R235, R99, UR11, -R98 ;  /* 0x0000000b63eb7c23 */ /* 0x004fe20008010862 */
[----:B------:R-:W-:Y:S01]  /*2990*/  FSEL R102, R114, -INF , !P4 ;  /* 0xff80000072667808 */ /* 0x000fe20006000000 */
[----:B------:R-:W-:Y:S01]  /*29a0*/  VIADD R114, R5, 0x1c ;  /* 0x0000001c05727836 */ /* 0x000fe20000000000 */
[----:B------:R-:W-:-:S02]  /*29b0*/  ISETP.GT.OR P5, PT, R19, 0x49, !P5 ;  /* 0x000000491300780c */ /* 0x000fc40006fa4670 */
[----:B------:R-:W-:Y:S02]  /*29c0*/  ISETP.GE.AND P2, PT, R21, 0x20, PT ;  /* 0x000000201500780c */ /* 0x000fe40003f46270 */
[----:B------:R2:W1:Y:S01]  /*29d0*/  SHFL.IDX PT, R232, R20, R114, 0x1f ;  /* 0x00001f7214e87589 */ /* 0x00046200000e0000 */
[----:B------:R-:W-:Y:S02]  /*29e0*/  FSEL R125, R125, -INF , !P5 ;  /* 0xff8000007d7d7808 */ /* 0x000fe40006800000 */
[C---:B------:R-:W-:Y:S02]  /*29f0*/  ISETP.GE.AND P3, PT, R21.reuse, 0x21, PT ;  /* 0x000000211500780c */ /* 0x040fe40003f66270 */
[C---:B------:R-:W-:Y:S02]  /*2a00*/  ISETP.GE.AND P0, PT, R21.reuse, 0x28, PT ;  /* 0x000000281500780c */ /* 0x040fe40003f06270 */
[----:B------:R-:W-:Y:S01]  /*2a10*/  ISETP.GE.AND P5, PT, R21, 0x61, PT ;  /* 0x000000611500780c */ /* 0x000fe20003fa6270 */
[----:B-----5:R-:W-:Y:S01]  /*2a20*/  FFMA.FTZ R96, R96, UR11, -R228 ;  /* 0x0000000b60607c23 */ /* 0x020fe200080108e4 */
[C---:B------:R-:W-:Y:S01]  /*2a30*/  ISETP.GT.OR P2, PT, R19.reuse, 0x20, !P2 ;  /* 0x000000201300780c */ /* 0x040fe20005744670 */
[----:B--2---:R2:W-:Y:S01]  /*2a40*/  MUFU.EX2 R20, R235 ;  /* 0x000000eb00147308 */ /* 0x0045e20000000800 */
[----:B------:R-:W-:-:S02]  /*2a50*/  ISETP.GT.OR P3, PT, R19, 0x21, !P3 ;  /* 0x000000211300780c */ /* 0x000fc40005f64670 */
[C---:B------:R-:W-:Y:S02]  /*2a60*/  ISETP.GT.OR P0, PT, R19.reuse, 0x28, !P0 ;  /* 0x000000281300780c */ /* 0x040fe40004704670 */
[----:B------:R-:W-:Y:S02]  /*2a70*/  ISETP.GT.OR P5, PT, R19, 0x61, !P5 ;  /* 0x000000611300780c */ /* 0x000fe40006fa4670 */
[----:B------:R-:W-:Y:S01]  /*2a80*/  FSEL R104, R104, -INF , !P2 ;  /* 0xff80000068687808 */ /* 0x000fe20005000000 */
[----:B--2---:R-:W2:Y:S01]  /*2a90*/  LDL R235, [R1+0x1c] ;  /* 0x00001c0001eb7983 */ /* 0x004ea20000100800 */
        /* <DEDUP_REMOVED lines=15> */
[----:B------:R-:W-:Y:S01]  /*2b90*/  FSEL R120, R120, -INF , !P0 ;  /* 0xff80000078787808 */ /* 0x000fe20004000000 */
[----:B------:R-:W-:Y:S02]  /*2ba0*/  WARPGROUP.DEPBAR.LE gsb0, 0x0 ;  /* 0x00008000000079c5 */ /* 0x000fe40000010000 */
[----:B------:R-:W-:Y:S01]  /*2bb0*/  WARPGROUP.ARRIVE ;  /* 0x00000000000079c5 */ /* 0x000fe20000000000 */
[----:B------:R-:W-:Y:S02]  /*2bc0*/  FSEL R103, R103, -INF , !P5 ;  /* 0xff80000067677808 */ /* 0x000fe40006800000 */
[----:B------:R-:W-:Y:S02]  /*2bd0*/  FSEL R106, R106, -INF , !P1 ;  /* 0xff8000006a6a7808 */ /* 0x000fe40004800000 */
[C---:B------:R-:W-:Y:S01]  /*2be0*/  ISETP.GE.AND P2, PT, R21.reuse, 0x50, PT ;  /* 0x000000501500780c */ /* 0x040fe20003f46270 */
[----:B------:R-:W-:Y:S01]  /*2bf0*/  HGMMA.64x128x16.F32 R24, gdesc[UR4], R24, gsb0 ;  /* 0x01e00000041879f0 */ /* 0x000fe20008000818 */
[----:B------:R-:W-:-:S02]  /*2c00*/  ISETP.GE.AND P3, PT, R21, 0x51, PT ;  /* 0x000000511500780c */ /* 0x000fc40003f66270 */
[----:B------:R-:W-:Y:S02]  /*2c10*/  ISETP.GE.AND P0, PT, R21, 0x58, PT ;  /* 0x000000581500780c */ /* 0x000fe40003f06270 */
[C---:B------:R-:W-:Y:S02]  /*2c20*/  ISETP.GE.AND P5, PT, R13.reuse, 0x28, PT ;  /* 0x000000280d00780c */ /* 0x040fe40003fa6270 */
[----:B------:R-:W-:Y:S01]  /*2c30*/  ISETP.GE.AND P1, PT, R13, 0x29, PT ;  /* 0x000000290d00780c */ /* 0x000fe20003f26270 */
[----:B------:R-:W-:Y:S01]  /*2c40*/  UIADD3 UR6, UR8, 0x6, URZ ;  /* 0x0000000608067890 */ /* 0x000fe2000fffe03f */
[C---:B------:R-:W-:Y:S01]  /*2c50*/  ISETP.GT.OR P2, PT, R19.reuse, 0x50, !P2 ;  /* 0x000000501300780c */ /* 0x040fe20005744670 */
[----:B------:R-:W-:Y:S01]  /*2c60*/  UIADD3 UR4, UR9, 0x6, URZ ;  /* 0x0000000609047890 */ /* 0x000fe2000fffe03f */
[C---:B------:R-:W-:Y:S02]  /*2c70*/  ISETP.GT.OR P3, PT, R19.reuse, 0x51, !P3 ;  /* 0x000000511300780c */ /* 0x040fe40005f64670 */
[----:B------:R-:W-:-:S02]  /*2c80*/  ISETP.GT.OR P0, PT, R19, 0x58, !P0 ;  /* 0x000000581300780c */ /* 0x000fc40004704670 */
[C---:B------:R-:W-:Y:S02]  /*2c90*/  ISETP.GT.OR P5, PT, R18.reuse, 0x28, !P5 ;  /* 0x000000281200780c */ /* 0x040fe40006fa4670 */
[----:B------:R-:W-:Y:S02]  /*2ca0*/  ISETP.GT.OR P1, PT, R18, 0x29, !P1 ;  /* 0x000000291200780c */ /* 0x000fe40004f24670 */
[----:B------:R-:W-:Y:S02]  /*2cb0*/  FSEL R128, R128, -INF , !P2 ;  /* 0xff80000080807808 */ /* 0x000fe40005000000 */
[----:B------:R-:W-:Y:S02]  /*2cc0*/  FSEL R129, R129, -INF , !P3 ;  /* 0xff80000081817808 */ /* 0x000fe40005800000 */
[----:B------:R-:W-:Y:S02]  /*2cd0*/  FSEL R132, R132, -INF , !P0 ;  /* 0xff80000084847808 */ /* 0x000fe40004000000 */
[----:B------:R-:W-:-:S02]  /*2ce0*/  FSEL R110, R110, -INF , !P5 ;  /* 0xff8000006e6e7808 */ /* 0x000fc40006800000 */
[----:B------:R-:W-:Y:S01]  /*2cf0*/  FSEL R107, R111, -INF , !P1 ;  /* 0xff8000006f6b7808 */ /* 0x000fe20004800000 */
[----:B------:R-:W-:Y:S01]  /*2d00*/  UMOV UR7, 0x40000040 ;  /* 0x4000004000077882 */ /* 0x000fe20000000000 */
[C---:B------:R-:W-:Y:S01]  /*2d10*/  ISETP.GE.AND P2, PT, R21.reuse, 0x68, PT ;  /* 0x000000681500780c */ /* 0x040fe20003f46270 */
[----:B------:R-:W-:Y:S01]  /*2d20*/  UMOV UR5, 0x40000040 ;  /* 0x4000004000057882 */ /* 0x000fe20000000000 */
[C---:B------:R-:W-:Y:S02]  /*2d30*/  ISETP.GE.AND P3, PT, R21.reuse, 0x69, PT ;  /* 0x000000691500780c */ /* 0x040fe40003f66270 */
[C---:B------:R-:W-:Y:S02]  /*2d40*/  ISETP.GE.AND P0, PT, R21.reuse, 0x70, PT ;  /* 0x000000701500780c */ /* 0x040fe40003f06270 */
[C---:B------:R-:W-:Y:S02]  /*2d50*/  ISETP.GE.AND P5, PT, R21.reuse, 0x71, PT ;  /* 0x000000711500780c */ /* 0x040fe40003fa6270 */
[----:B------:R-:W-:-:S02]  /*2d60*/  ISETP.GE.AND P1, PT, R21, 0x78, PT ;  /* 0x000000781500780c */ /* 0x000fc40003f26270 */
[----:B------:R-:W-:Y:S01]  /*2d70*/  ISETP.GE.AND P4, PT, R21, 0x79, PT ;  /* 0x000000791500780c */ /* 0x000fe20003f86270 */
[----:B------:R-:W-:Y:S01]  /*2d80*/  FFMA.FTZ R21, R97, UR11, -R98 ;  /* 0x0000000b61157c23 */ /* 0x000fe20008010862 */
[----:B------:R-:W-:Y:S01]  /*2d90*/  SHFL.IDX PT, R99, R17, R221, 0x1f ;  /* 0x00001fdd11637589 */ /* 0x000fe200000e0000 */
[----:B------:R-:W-:-:S03]  /*2da0*/  FFMA.FTZ R97, R100, UR11, -R228 ;  /* 0x0000000b64617c23 */ /* 0x000fc600080108e4 */
[----:B------:R-:W5:Y:S01]  /*2db0*/  SHFL.IDX PT, R98, R17, R5, 0x1f ;  /* 0x00001f0511627589 */ /* 0x000f6200000e0000 */
[----:B------:R-:W-:Y:S01]  /*2dc0*/  ISETP.GT.OR P0, PT, R19, 0x70, !P0 ;  /* 0x000000701300780c */ /* 0x000fe20004704670 */
[----:B------:R-:W4:Y:S02]  /*2dd0*/  MUFU.EX2 R21, R21 ;  /* 0x0000001500157308 */ /* 0x000f240000000800 */
[----:B------:R-:W3:Y:S04]  /*2de0*/  SHFL.IDX PT, R100, R17, R220, 0x1f ;  /* 0x00001fdc11647589 */ /* 0x000ee800000e0000 */
[----:B------:R-:W4:Y:S01]  /*2df0*/  SHFL.IDX PT, R111, R17, R23, 0x1f ;  /* 0x00001f17116f7589 */ /* 0x000f2200000e0000 */
[----:B------:R-:W-:Y:S02]  /*2e00*/  FSEL R144, R144, -INF , !P0 ;  /* 0xff80000090907808 */ /* 0x000fe40004000000 */
[----:B------:R-:W-:-:S02]  /*2e10*/  ISETP.GE.AND P0, PT, R13, 0x39, PT ;  /* 0x000000390d00780c */ /* 0x000fc40003f06270 */
[----:B------:R-:W-:Y:S02]  /*2e20*/  ISETP.GT.OR P2, PT, R19, 0x68, !P2 ;  /* 0x000000681300780c */ /* 0x000fe40005744670 */
[----:B------:R-:W-:Y:S01]  /*2e30*/  ISETP.GT.OR P0, PT, R18, 0x39, !P0 ;  /* 0x000000391200780c */ /* 0x000fe20004704670 */
[----:B-1----:R-:W-:Y:S01]  /*2e40*/  FFMA.FTZ R228, R101, UR11, -R232 ;  /* 0x0000000b65e47c23 */ /* 0x002fe200080108e8 */
[----:B------:R-:W-:Y:S02]  /*2e50*/  FSEL R140, R140, -INF , !P2 ;  /* 0xff8000008c8c7808 */ /* 0x000fe40005000000 */
[----:B------:R-:W-:Y:S02]  /*2e60*/  ISETP.GE.AND P2, PT, R13, 0x31, PT ;  /* 0x000000310d00780c */ /* 0x000fe40003f46270 */
[----:B------:R-:W-:Y:S02]  /*2e70*/  FSEL R119, R119, -INF , !P0 ;  /* 0xff80000077777808 */ /* 0x000fe40004000000 */
[----:B------:R-:W-:Y:S01]  /*2e80*/  ISETP.GE.AND P0, PT, R13, 0x48, PT ;  /* 0x000000480d00780c */ /* 0x000fe20003f06270 */
[--C-:B-----5:R-:W-:Y:S01]  /*2e90*/  FFMA.FTZ R231, R104, UR11, -R98.reuse ;  /* 0x0000000b68e77c23 */ /* 0x120fe20008010862 */
[----:B------:R-:W-:Y:S01]  /*2ea0*/  FFMA.FTZ R101, R106, UR11, -R98 ;  /* 0x0000000b6a657c23 */ /* 0x000fe20008010862 */
[----:B------:R-:W-:Y:S01]  /*2eb0*/  ISETP.GT.OR P3, PT, R19, 0x69, !P3 ;  /* 0x000000691300780c */ /* 0x000fe20005f64670 */
[----:B------:R1:W-:Y:S01]  /*2ec0*/  MUFU.EX2 R98, R228 ;  /* 0x000000e400627308 */ /* 0x0003e20000000800 */
[----:B------:R-:W-:-:S02]  /*2ed0*/  ISETP.GT.OR P2, PT, R18, 0x31, !P2 ;  /* 0x000000311200780c */ /* 0x000fc40005744670 */
[----:B------:R-:W-:Y:S01]  /*2ee0*/  ISETP.GT.OR P0, PT, R18, 0x48, !P0 ;  /* 0x000000481200780c */ /* 0x000fe20004704670 */
[----:B---3--:R-:W-:Y:S01]  /*2ef0*/  FFMA.FTZ R104, R108, UR11, -R100 ;  /* 0x0000000b6c687c23 */ /* 0x008fe20008010864 */
[----:B------:R-:W-:Y:S01]  /*2f00*/  FFMA.FTZ R106, R109, UR11, -R230 ;  /* 0x0000000b6d6a7c23 */ /* 0x000fe200080108e6 */
[----:B------:R-:W-:Y:S01]  /*2f10*/  FSEL R141, R141, -INF , !P3 ;  /* 0xff8000008d8d7808 */ /* 0x000fe20005800000 */
[----:B-1----:R-:W-:Y:S01]  /*2f20*/  FFMA.FTZ R228, R105, UR11, -R99 ;  /* 0x0000000b69e47c23 */ /* 0x002fe20008010863 */
[----:B------:R-:W-:Y:S01]  /*2f30*/  FFMA.FTZ R105, R110, UR11, -R100 ;  /* 0x0000000b6e697c23 */ /* 0x000fe20008010864 */
[----:B------:R-:W-:Y:S01]  /*2f40*/  FSEL R110, R115, -INF , !P2 ;  /* 0xff800000736e7808 */ /* 0x000fe20005000000 */
[--C-:B----4-:R-:W-:Y:S01]  /*2f50*/  FFMA.FTZ R108, R112, UR11, -R111.reuse ;  /* 0x0000000b706c7c23 */ /* 0x110fe2000801086f */
[----:B------:R-:W-:Y:S01]  /*2f60*/  FFMA.FTZ R109, R102, UR11, -R111 ;  /* 0x0000000b666d7c23 */ /* 0x000fe2000801086f */
[C---:B------:R-:W-:Y:S01]  /*2f70*/  ISETP.GE.AND P3, PT, R13.reuse, 0x38, PT ;  /* 0x000000380d00780c */ /* 0x040fe20003f66270 */
[----:B------:R1:W-:Y:S01]  /*2f80*/  MUFU.EX2 R102, R228 ;  /* 0x000000e400667308 */ /* 0x0003e20000000800 */
[----:B------:R-:W-:-:S02]  /*2f90*/  ISETP.GE.AND P2, PT, R13, 0x40, PT ;  /* 0x000000400d00780c */ /* 0x000fc40003f46270 */
[----:B------:R-:W-:Y:S02]  /*2fa0*/  FSEL R111, R126, -INF , !P0 ;  /* 0xff8000007e6f7808 */ /* 0x000fe40004000000 */
[----:B------:R-:W-:Y:S02]  /*2fb0*/  ISETP.GE.AND P0, PT, R13, 0x51, PT ;  /* 0x000000510d00780c */ /* 0x000fe40003f06270 */
[----:B------:R-:W-:Y:S01]  /*2fc0*/  ISETP.GT.OR P3, PT, R18, 0x38, !P3 ;  /* 0x000000381200780c */ /* 0x000fe20005f64670 */
[----:B-1----:R-:W1:Y:S01]  /*2fd0*/  SHFL.IDX PT, R228, R17, R218, 0x1f ;  /* 0x00001fda11e47589 */ /* 0x002e6200000e0000 */
[----:B------:R-:W-:Y:S02]  /*2fe0*/  WARPGROUP.DEPBAR.LE gsb0, 0x0 ;  /* 0x00008000000079c5 */ /* 0x000fe40000010000 */
[----:B------:R-:W-:-:S06]  /*2ff0*/  WARPGROUP.ARRIVE ;  /* 0x00000000000079c5 */ /* 0x000fcc0000000000 */
[----:B------:R-:W-:Y:S01]  /*3000*/  HGMMA.64x128x16.F32 R24, gdesc[UR4], R24, gsb0 ;  /* 0x01e00000041879f0 */ /* 0x000fe20008000818 */
[C---:B------:R-:W-:Y:S02]  /*3010*/  ISETP.GT.OR P2, PT, R18.reuse, 0x40, !P2 ;  /* 0x000000401200780c */ /* 0x040fe40005744670 */
[----:B------:R-:W-:Y:S02]  /*3020*/  ISETP.GT.OR P0, PT, R18, 0x51, !P0 ;  /* 0x000000511200780c */ /* 0x000fe40004704670 */
[----:B------:R-:W-:Y:S02]  /*3030*/  FSEL R118, R118, -INF , !P3 ;  /* 0xff80000076767808 */ /* 0x000fe40005800000 */
[----:B------:R-:W-:Y:S02]  /*3040*/  FSEL R122, R122, -INF , !P2 ;  /* 0xff8000007a7a7808 */ /* 0x000fe40005000000 */
[C---:B------:R-:W-:Y:S02]  /*3050*/  ISETP.GE.AND P3, PT, R13.reuse, 0x41, PT ;  /* 0x000000410d00780c */ /* 0x040fe40003f66270 */
[----:B------:R-:W-:-:S02]  /*3060*/  ISETP.GE.AND P2, PT, R13, 0x49, PT ;  /* 0x000000490d00780c */ /* 0x000fc40003f46270 */
[----:B------:R-:W-:Y:S02]  /*3070*/  FSEL R115, R131, -INF , !P0 ;  /* 0xff80000083737808 */ /* 0x000fe40004000000 */
[----:B------:R-:W-:Y:S02]  /*3080*/  ISETP.GE.AND P0, PT, R13, 0x60, PT ;  /* 0x000000600d00780c */ /* 0x000fe40003f06270 */
[C---:B------:R-:W-:Y:S02]  /*3090*/  ISETP.GT.OR P3, PT, R18.reuse, 0x41, !P3 ;  /* 0x000000411200780c */ /* 0x040fe40005f64670 */
[C---:B------:R-:W-:Y:S01]  /*30a0*/  ISETP.GT.OR P2, PT, R18.reuse, 0x49, !P2 ;  /* 0x000000491200780c */ /* 0x040fe20005744670 */
[----:B------:R-:W-:Y:S01]  /*30b0*/  FFMA.FTZ R232, R103, UR11, -R232 ;  /* 0x0000000b67e87c23 */ /* 0x000fe200080108e8 */
[----:B------:R-:W-:Y:S01]  /*30c0*/  ISETP.GT.OR P0, PT, R18, 0x60, !P0 ;  /* 0x000000601200780c */ /* 0x000fe20004704670 */
[----:B------:R-:W-:Y:S01]  /*30d0*/  FFMA.FTZ R103, R224, UR11, -R99 ;  /* 0x0000000be0677c23 */ /* 0x000fe20008010863 */
[----:B------:R-:W-:-:S02]  /*30e0*/  FSEL R123, R123, -INF , !P3 ;  /* 0xff8000007b7b7808 */ /* 0x000fc40005800000 */
[----:B------:R-:W-:Y:S02]  /*30f0*/  FSEL R224, R127, -INF , !P2 ;  /* 0xff8000007fe07808 */ /* 0x000fe40005000000 */
[C---:B------:R-:W-:Y:S02]  /*3100*/  ISETP.GE.AND P3, PT, R13.reuse, 0x50, PT ;  /* 0x000000500d00780c */ /* 0x040fe40003f66270 */
[C---:B------:R-:W-:Y:S02]  /*3110*/  ISETP.GE.AND P2, PT, R13.reuse, 0x58, PT ;  /* 0x000000580d00780c */ /* 0x040fe40003f46270 */
[----:B------:R-:W-:Y:S02]  /*3120*/  FSEL R131, R138, -INF , !P0 ;  /* 0xff8000008a837808 */ /* 0x000fe40004000000 */
[----:B------:R-:W-:Y:S02]  /*3130*/  ISETP.GE.AND P0, PT, R13, 0x69, PT ;  /* 0x000000690d00780c */ /* 0x000fe40003f06270 */
[----:B------:R-:W-:-:S02]  /*3140*/  ISETP.GT.OR P3, PT, R18, 0x50, !P3 ;  /* 0x000000501200780c */ /* 0x000fc40005f64670 */
[C---:B------:R-:W-:Y:S01]  /*3150*/  ISETP.GT.OR P2, PT, R18.reuse, 0x58, !P2 ;  /* 0x000000581200780c */ /* 0x040fe20005744670 */
[----:B------:R-:W3:Y:S01]  /*3160*/  SHFL.IDX PT, R138, R17, R219, 0x1f ;  /* 0x00001fdb118a7589 */ /* 0x000ee200000e0000 */
[----:B------:R-:W-:Y:S01]  /*3170*/  ISETP.GT.OR P0, PT, R18, 0x69, !P0 ;  /* 0x000000691200780c */ /* 0x000fe20004704670 */
[--C-:B-1----:R-:W-:Y:S01]  /*3180*/  FFMA.FTZ R113, R113, UR11, -R228.reuse ;  /* 0x0000000b71717c23 */ /* 0x102fe200080108e4 */
[----:B------:R-:W-:Y:S01]  /*3190*/  FSEL R112, R130, -INF , !P3 ;  /* 0xff80000082707808 */ /* 0x000fe20005800000 */
[----:B------:R-:W-:Y:S01]  /*31a0*/  FFMA.FTZ R110, R110, UR11, -R228 ;  /* 0x0000000b6e6e7c23 */ /* 0x000fe200080108e4 */
[----:B------:R-:W-:Y:S01]  /*31b0*/  FSEL R134, R134, -INF , !P2 ;  /* 0xff80000086867808 */ /* 0x000fe20005000000 */
[----:B------:R-:W-:Y:S01]  /*31c0*/  SHFL.IDX PT, R228, R17, R114, 0x1f ;  /* 0x00001f7211e47589 */ /* 0x000fe200000e0000 */
[C---:B------:R-:W-:Y:S02]  /*31d0*/  ISETP.GE.AND P3, PT, R13.reuse, 0x59, PT ;  /* 0x000000590d00780c */ /* 0x040fe40003f66270 */
[----:B------:R-:W-:-:S02]  /*31e0*/  ISETP.GE.AND P2, PT, R13, 0x61, PT ;  /* 0x000000610d00780c */ /* 0x000fc40003f46270 */
[----:B------:R-:W-:Y:S02]  /*31f0*/  FSEL R127, R143, -INF , !P0 ;  /* 0xff8000008f7f7808 */ /* 0x000fe40004000000 */
[----:B------:R-:W1:Y:S01]  /*3200*/  SHFL.IDX PT, R143, R12, R5, 0x1f ;  /* 0x00001f050c8f7589 */ /* 0x000e6200000e0000 */
[C---:B------:R-:W-:Y:S02]  /*3210*/  ISETP.GT.OR P3, PT, R18.reuse, 0x59, !P3 ;  /* 0x000000591200780c */ /* 0x040fe40005f64670 */
[----:B------:R-:W-:Y:S02]  /*3220*/  ISETP.GT.OR P2, PT, R18, 0x61, !P2 ;  /* 0x000000611200780c */ /* 0x000fe40005744670 */
[----:B------:R-:W-:Y:S02]  /*3230*/  FSEL R135, R135, -INF , !P3 ;  /* 0xff80000087877808 */ /* 0x000fe40005800000 */
[----:B------:R-:W-:Y:S02]  /*3240*/  FSEL R139, R139, -INF , !P2 ;  /* 0xff8000008b8b7808 */ /* 0x000fe40005000000 */
[----:B------:R-:W-:-:S02]  /*3250*/  ISETP.GE.AND P3, PT, R13, 0x68, PT ;  /* 0x000000680d00780c */ /* 0x000fc40003f66270 */
[C---:B------:R-:W-:Y:S02]  /*3260*/  ISETP.GE.AND P2, PT, R13.reuse, 0x70, PT ;  /* 0x000000700d00780c */ /* 0x040fe40003f46270 */
[C---:B------:R-:W-:Y:S02]  /*3270*/  ISETP.GT.OR P3, PT, R18.reuse, 0x68, !P3 ;  /* 0x000000681200780c */ /* 0x040fe40005f64670 */
[----:B------:R-:W-:Y:S02]  /*3280*/  ISETP.GT.OR P2, PT, R18, 0x70, !P2 ;  /* 0x000000701200780c */ /* 0x000fe40005744670 */
[----:B------:R-:W-:Y:S02]  /*3290*/  FSEL R126, R142, -INF , !P3 ;  /* 0xff8000008e7e7808 */ /* 0x000fe40005800000 */
[----:B------:R-:W-:Y:S02]  /*32a0*/  FSEL R130, R146, -INF , !P2 ;  /* 0xff80000092827808 */ /* 0x000fe40005000000 */
[----:B------:R-:W-:-:S02]  /*32b0*/  ISETP.GE.AND P3, PT, R13, 0x71, PT ;  /* 0x000000710d00780c */ /* 0x000fc40003f66270 */
[C---:B------:R-:W-:Y:S02]  /*32c0*/  ISETP.GE.AND P0, PT, R13.reuse, 0x78, PT ;  /* 0x000000780d00780c */ /* 0x040fe40003f06270 */
[----:B------:R-:W-:Y:S02]  /*32d0*/  ISETP.GE.AND P2, PT, R13, 0x79, PT ;  /* 0x000000790d00780c */ /* 0x000fe40003f46270 */
[C---:B------:R-:W-:Y:S02]  /*32e0*/  ISETP.GT.OR P5, PT, R19.reuse, 0x71, !P5 ;  /* 0x000000711300780c */ /* 0x040fe40006fa4670 */
[C---:B------:R-:W-:Y:S02]  /*32f0*/  ISETP.GT.OR P1, PT, R19.reuse, 0x78, !P1 ;  /* 0x000000781300780c */ /* 0x040fe40004f24670 */
[----:B------:R-:W-:Y:S01]  /*3300*/  ISETP.GT.OR P4, PT, R19, 0x79, !P4 ;  /* 0x000000791300780c */ /* 0x000fe20006784670 */
[--C-:B---3--:R-:W-:Y:S01]  /*3310*/  FFMA.FTZ R19, R116, UR11, -R138.reuse ;  /* 0x0000000b74137c23 */ /* 0x108fe2000801088a */
[----:B------:R-:W-:Y:S01]  /*3320*/  ISETP.GT.OR P3, PT, R18, 0x71, !P3 ;  /* 0x000000711200780c */ /* 0x000fe20005f64670 */
[----:B------:R-:W-:Y:S01]  /*3330*/  FFMA.FTZ R138, R118, UR11, -R138 ;  /* 0x0000000b768a7c23 */ /* 0x000fe2000801088a */
[C---:B------:R-:W-:Y:S01]  /*3340*/  ISETP.GT.OR P0, PT, R18.reuse, 0x78, !P0 ;  /* 0x000000781200780c */ /* 0x040fe20004704670 */
[----:B------:R-:W3:Y:S01]  /*3350*/  SHFL.IDX PT, R142, R12, R221, 0x1f ;  /* 0x00001fdd0c8e7589 */ /* 0x000ee200000e0000 */
[----:B------:R-:W-:Y:S01]  /*3360*/  ISETP.GT.OR P2, PT, R18, 0x79, !P2 ;  /* 0x000000791200780c */ /* 0x000fe20005744670 */
[----:B------:R4:W-:Y:S02]  /*3370*/  MUFU.EX2 R13, R113 ;  /* 0x00000071000d7308 */ /* 0x0009e40000000800 */
[----:B------:R-:W5:Y:S01]  /*3380*/  SHFL.IDX PT, R116, R12, R220, 0x1f ;  /* 0x00001fdc0c747589 */ /* 0x000f6200000e0000 */
[----:B-1----:R-:W-:-:S03]  /*3390*/  FFMA.FTZ R120, R120, UR11, -R143 ;  /* 0x0000000b78787c23 */ /* 0x002fc6000801088f */
[----:B------:R-:W1:Y:S02]  /*33a0*/  SHFL.IDX PT, R146, R12, R23, 0x1f ;  /* 0x00001f170c927589 */ /* 0x000e6400000e0000 */
[----:B------:R3:W-:Y:S02]  /*33b0*/  MUFU.EX2 R18, R110 ;  /* 0x0000006e00127308 */ /* 0x0007e40000000800 */
[----:B----4-:R-:W4:Y:S01]  /*33c0*/  SHFL.IDX PT, R113, R12, R218, 0x1f ;  /* 0x00001fda0c717589 */ /* 0x010f2200000e0000 */
[--C-:B---3--:R-:W-:Y:S01]  /*33d0*/  FFMA.FTZ R110, R117, UR11, -R228.reuse ;  /* 0x0000000b756e7c23 */ /* 0x108fe200080108e4 */
[----:B------:R-:W-:Y:S01]  /*33e0*/  FFMA.FTZ R228, R119, UR11, -R228 ;  /* 0x0000000b77e47c23 */ /* 0x000fe200080108e4 */
[----:B------:R-:W-:-:S03]  /*33f0*/  FFMA.FTZ R119, R122, UR11, -R143 ;  /* 0x0000000b7a777c23 */ /* 0x000fc6000801088f */
[----:B------:R3:W-:Y:S01]  /*3400*/  MUFU.EX2 R17, R138 ;  /* 0x0000008a00117308 */ /* 0x0007e20000000800 */
[----:B------:R-:W-:Y:S04]  /*3410*/  SHFL.IDX PT, R143, R12, R219, 0x1f ;  /* 0x00001fdb0c8f7589 */ /* 0x000fe800000e0000 */
[----:B---3--:R-:W3:Y:S04]  /*3420*/  SHFL.IDX PT, R138, R12, R114, 0x1f ;  /* 0x00001f720c8a7589 */ /* 0x008ee800000e0000 */
[----:B------:R-:W2:Y:S01]  /*3430*/  SHFL.IDX PT, R118, R12, R22, 0x1f ;  /* 0x00001f160c767589 */ /* 0x000ea200000e0000 */
[----:B------:R-:W-:Y:S01]  /*3440*/  FFMA.FTZ R217, R217, UR11, -R142 ;  /* 0x0000000bd9d97c23 */ /* 0x000fe2000801088e */
[----:B-----5:R-:W-:Y:S01]  /*3450*/  FFMA.FTZ R117, R111, UR11, -R116 ;  /* 0x0000000b6f757c23 */ /* 0x020fe20008010874 */
[----:B-1----:R-:W-:Y:S01]  /*3460*/  FFMA.FTZ R122, R112, UR11, -R146 ;  /* 0x0000000b707a7c23 */ /* 0x002fe20008010892 */
[----:B------:R4:W-:Y:S08]  /*3470*/  MUFU.EX2 R111, R120 ;  /* 0x00000078006f7308 */ /* 0x0009f00000000800 */
[----:B------:R1:W-:Y:S01]  /*3480*/  MUFU.EX2 R112, R119 ;  /* 0x0000007700707308 */ /* 0x0003e20000000800 */
[----:B----4-:R-:W-:Y:S01]  /*3490*/  FFMA.FTZ R120, R115, UR11, -R113 ;  /* 0x0000000b73787c23 */ /* 0x010fe20008010871 */
[----:B------:R-:W-:-:S02]  /*34a0*/  WARPGROUP.DEPBAR.LE gsb0, 0x0 ;  /* 0x00008000000079c5 */ /* 0x000fc40000010000 */
[----:B-1----:R-:W-:-:S04]  /*34b0*/  FFMA.FTZ R119, R129, UR11, -R113 ;  /* 0x0000000b81777c23 */ /* 0x002fc80008010871 */
[----:B------:R1:W-:Y:S01]  /*34c0*/  MUFU.EX2 R113, R217 ;  /* 0x000000d900717308 */ /* 0x0003e20000000800 */
[----:B---3--:R-:W-:Y:S01]  /*34d0*/  FFMA.FTZ R133, R133, UR11, -R138 ;  /* 0x0000000b85857c23 */ /* 0x008fe2000801088a */
[----:B------:R-:W-:Y:S01]  /*34e0*/  FFMA.FTZ R142, R123, UR11, -R142 ;  /* 0x0000000b7b8e7c23 */ /* 0x000fe2000801088e */
[--C-:B-1----:R-:W-:Y:S01]  /*34f0*/  FFMA.FTZ R217, R132, UR11, -R143.reuse ;  /* 0x0000000b84d97c23 */ /* 0x102fe2000801088f */
[----:B------:R-:W-:Y:S02]  /*3500*/  FFMA.FTZ R132, R135, UR11, -R138 ;  /* 0x0000000b87847c23 */ /* 0x000fe4000801088a */
[----:B------:R-:W-:Y:S01]  /*3510*/  LDS R138, [R11+0x400] ;  /* 0x000400000b8a7984 */ /* 0x000fe20000000800 */
[----:B------:R-:W-:Y:S01]  /*3520*/  FFMA.FTZ R123, R128, UR11, -R146 ;  /* 0x0000000b807b7c23 */ /* 0x000fe20008010892 */
[----:B------:R-:W-:Y:S01]  /*3530*/  FFMA.FTZ R124, R124, UR11, -R116 ;  /* 0x0000000b7c7c7c23 */ /* 0x000fe20008010874 */
[----:B--2---:R-:W-:Y:S01]  /*3540*/  FFMA.FTZ R116, R125, UR11, -R118 ;  /* 0x0000000b7d747c23 */ /* 0x004fe20008010876 */
[----:B------:R-:W1:Y:S01]  /*3550*/  SHFL.IDX PT, R128, R16, R5, 0x1f ;  /* 0x00001f0510807589 */ /* 0x000e6200000e0000 */
[----:B------:R-:W-:-:S03]  /*3560*/  FFMA.FTZ R134, R134, UR11, -R143 ;  /* 0x0000000b86867c23 */ /* 0x000fc6000801088f */
[----:B------:R-:W2:Y:S04]  /*3570*/  SHFL.IDX PT, R125, R16, R23, 0x1f ;  /* 0x00001f17107d7589 */ /* 0x000ea800000e0000 */
[----:B------:R-:W3:Y:S01]  /*3580*/  SHFL.IDX PT, R143, R16, R220, 0x1f ;  /* 0x00001fdc108f7589 */ /* 0x000ee200000e0000 */
[----:B------:R4:W5:Y:S03]  /*3590*/  MUFU.EX2 R115, R124 ;  /* 0x0000007c00737308 */ /* 0x0009660000000800 */
[----:B------:R-:W5:Y:S04]  /*35a0*/  SHFL.IDX PT, R129, R16, R221, 0x1f ;  /* 0x00001fdd10817589 */ /* 0x000f6800000e0000 */
[----:B------:R-:W5:Y:S04]  /*35b0*/  SHFL.IDX PT, R135, R16, R22, 0x1f ;  /* 0x00001f1610877589 */ /* 0x000f6800000e0000 */
[----:B----4-:R-:W4:Y:S01]  /*35c0*/  SHFL.IDX PT, R124, R16, R219, 0x1f ;  /* 0x00001fdb107c7589 */ /* 0x010f2200000e0000 */
[--C-:B-1----:R-:W-:Y:S01]  /*35d0*/  FFMA.FTZ R136, R136, UR11, -R128.reuse ;  /* 0x0000000b88887c23 */ /* 0x102fe20008010880 */
[----:B------:R-:W-:-:S02]  /*35e0*/  FFMA.FTZ R131, R131, UR11, -R128 ;  /* 0x0000000b83837c23 */ /* 0x000fc40008010880 */
[----:B------:R-:W1:Y:S01]  /*35f0*/  SHFL.IDX PT, R128, R16, R218, 0x1f ;  /* 0x00001fda10807589 */ /* 0x000e6200000e0000 */
[--C-:B--2---:R-:W-:Y:S01]  /*3600*/  FFMA.FTZ R144, R144, UR11, -R125.reuse ;  /* 0x0000000b90907c23 */ /* 0x104fe2000801087d */
[----:B------:R-:W-:Y:S01]  /*3610*/  FFMA.FTZ R130, R130, UR11, -R125 ;  /* 0x0000000b82827c23 */ /* 0x000fe2000801087d */
[----:B------:R-:W-:Y:S01]  /*3620*/  FSEL R125, R148, -INF , !P1 ;  /* 0xff800000947d7808 */ /* 0x000fe20004800000 */
[----:B------:R2:W-:Y:S01]  /*3630*/  MUFU.EX2 R11, R142 ;  /* 0x0000008e000b7308 */ /* 0x0005e20000000800 */
[--C-:B---3--:R-:W-:Y:S01]  /*3640*/  FFMA.FTZ R140, R140, UR11, -R143.reuse ;  /* 0x0000000b8c8c7c23 */ /* 0x108fe2000801088f */
[----:B------:R-:W-:Y:S01]  /*3650*/  FFMA.FTZ R126, R126, UR11, -R143 ;  /* 0x0000000b7e7e7c23 */ /* 0x000fe2000801088f */
[----:B------:R-:W-:Y:S01]  /*3660*/  FSEL R143, R150, -INF , !P0 ;  /* 0xff800000968f7808 */ /* 0x000fe20004000000 */
[----:B--2---:R-:W2:Y:S01]  /*3670*/  SHFL.IDX PT, R142, R16, R114, 0x1f ;  /* 0x00001f72108e7589 */ /* 0x004ea200000e0000 */
[----:B-----5:R-:W-:Y:S01]  /*3680*/  FFMA.FTZ R137, R137, UR11, -R129 ;  /* 0x0000000b89897c23 */ /* 0x020fe20008010881 */
[--C-:B------:R-:W-:Y:S01]  /*3690*/  FFMA.FTZ R141, R141, UR11, -R135.reuse ;  /* 0x0000000b8d8d7c23 */ /* 0x100fe20008010887 */
[--C-:B----4-:R-:W-:Y:S01]  /*36a0*/  FFMA.FTZ R125, R125, UR11, -R124.reuse ;  /* 0x0000000b7d7d7c23 */ /* 0x110fe2000801087c */
[----:B------:R-:W-:Y:S01]  /*36b0*/  FFMA.FTZ R124, R143, UR11, -R124 ;  /* 0x0000000b8f7c7c23 */ /* 0x000fe2000801087c */
[----:B------:R-:W-:Y:S01]  /*36c0*/  FFMA.FTZ R127, R127, UR11, -R135 ;  /* 0x0000000b7f7f7c23 */ /* 0x000fe20008010887 */
[----:B------:R-:W3:Y:S01]  /*36d0*/  SHFL.IDX PT, R146, R138, R5, 0x1f ;  /* 0x00001f058a927589 */ /* 0x000ee200000e0000 */
[----:B------:R-:W-:Y:S01]  /*36e0*/  FFMA.FTZ R129, R139, UR11, -R129 ;  /* 0x0000000b8b817c23 */ /* 0x000fe20008010881 */
[----:B------:R-:W-:-:S02]  /*36f0*/  FSEL R135, R145, -INF , !P5 ;  /* 0xff80000091877808 */ /* 0x000fc40006800000 */
[----:B------:R-:W-:Y:S04]  /*3700*/  SHFL.IDX PT, R143, R138, R221, 0x1f ;  /* 0x00001fdd8a8f7589 */ /* 0x000fe800000e0000 */
[----:B------:R-:W4:Y:S04]  /*3710*/  SHFL.IDX PT, R148, R138, R220, 0x1f ;  /* 0x00001fdc8a947589 */ /* 0x000f2800000e0000 */
[----:B------:R5:W-:Y:S04]  /*3720*/  LDS R139, [R15+0x400] ;  /* 0x000400000f8b7984 */ /* 0x000be80000000800 */
[----:B------:R-:W4:Y:S01]  /*3730*/  SHFL.IDX PT, R145, R138, R22, 0x1f ;  /* 0x00001f168a917589 */ /* 0x000f2200000e0000 */
[----:B------:R-:W-:Y:S01]  /*3740*/  FSEL R147, R147, -INF , !P3 ;  /* 0xff80000093937808 */ /* 0x000fe20005800000 */
[--C-:B-1----:R-:W-:Y:S01]  /*3750*/  FFMA.FTZ R135, R135, UR11, -R128.reuse ;  /* 0x0000000b87877c23 */ /* 0x102fe20008010880 */
[----:B------:R-:W-:Y:S01]  /*3760*/  FSEL R149, R149, -INF , !P4 ;  /* 0xff80000095957808 */ /* 0x000fe20006000000 */
[----:B-----5:R2:W-:Y:S02]  /*3770*/  MUFU.EX2 R15, R123 ;  /* 0x0000007b000f7308 */ /* 0x0205e40000000800 */
[----:B------:R-:W-:Y:S01]  /*3780*/  FFMA.FTZ R128, R147, UR11, -R128 ;  /* 0x0000000b93807c23 */ /* 0x000fe20008010880 */
[----:B------:R-:W-:Y:S01]  /*3790*/  FSEL R151, R151, -INF , !P2 ;  /* 0xff80000097977808 */ /* 0x000fe20005000000 */
[----:B------:R-:W1:Y:S04]  /*37a0*/  SHFL.IDX PT, R147, R138, R23, 0x1f ;  /* 0x00001f178a937589 */ /* 0x000e6800000e0000 */
[----:B------:R-:W5:Y:S01]  /*37b0*/  SHFL.IDX PT, R150, R138, R218, 0x1f ;  /* 0x00001fda8a967589 */ /* 0x000f6200000e0000 */
[----:B--2---:R-:W-:Y:S01]  /*37c0*/  FFMA.FTZ R123, R149, UR11, -R142 ;  /* 0x0000000b957b7c23 */ /* 0x004fe2000801088e */
[----:B------:R2:W-:Y:S02]  /*37d0*/  MUFU.EX2 R16, R122 ;  /* 0x0000007a00107308 */ /* 0x0005e40000000800 */
[----:B------:R-:W5:Y:S01]  /*37e0*/  SHFL.IDX PT, R149, R138, R219, 0x1f ;  /* 0x00001fdb8a957589 */ /* 0x000f6200000e0000 */
[--C-:B---3--:R-:W-:Y:S01]  /*37f0*/  FADD.FTZ R24, R24, -R146.reuse ;  /* 0x8000009218187221 */ /* 0x108fe20000010000 */
[----:B------:R-:W-:Y:S01]  /*3800*/  FADD.FTZ R26, R26, -R146 ;  /* 0x800000921a1a7221 */ /* 0x000fe20000010000 */
[----:B----4-:R-:W-:Y:S01]  /*3810*/  FADD.FTZ R146, R28, -R148 ;  /* 0x800000941c927221 */ /* 0x010fe20000010000 */
[----:B--2---:R-:W-:Y:S01]  /*3820*/  FFMA.FTZ R122, R151, UR11, -R142 ;  /* 0x0000000b977a7c23 */ /* 0x004fe2000801088e */
[----:B------:R-:W-:Y:S01]  /*3830*/  FADD.FTZ R142, R25, -R143 ;  /* 0x8000008f198e7221 */ /* 0x000fe20000010000 */
[----:B------:R-:W-:Y:S01]  /*3840*/  FADD.FTZ R25, R30, -R148 ;  /* 0x800000941e197221 */ /* 0x000fe20000010000 */
[----:B------:R-:W-:-:S02]  /*3850*/  FADD.FTZ R148, R29, -R145 ;  /* 0x800000911d947221 */ /* 0x000fc40000010000 */
[----:B------:R2:W-:Y:S02]  /*3860*/  MUFU.EX2 R29, R134 ;  /* 0x00000086001d7308 */ /* 0x0005e40000000800 */
[----:B--2---:R2:W-:Y:S01]  /*3870*/  LDS R134, [R14+0x400] ;  /* 0x000400000e867984 */ /* 0x0045e20000000800 */
[----:B------:R-:W-:Y:S01]  /*3880*/  FADD.FTZ R143, R27, -R143 ;  /* 0x8000008f1b8f7221 */ /* 0x000fe20000010000 */
[----:B------:R-:W-:-:S04]  /*3890*/  FADD.FTZ R27, R31, -R145 ;  /* 0x800000911f1b7221 */ /* 0x000fc80000010000 */
[----:B--2---:R2:W-:Y:S01]  /*38a0*/  MUFU.EX2 R14, R133 ;  /* 0x00000085000e7308 */ /* 0x0045e20000000800 */
[--C-:B-1----:R-:W-:Y:S01]  /*38b0*/  FADD.FTZ R145, R32, -R147.reuse ;  /* 0x8000009320917221 */ /* 0x102fe20000010000 */
[----:B------:R-:W-:Y:S01]  /*38c0*/  FADD.FTZ R34, R34, -R147 ;  /* 0x8000009322227221 */ /* 0x000fe20000010000 */
[--C-:B-----5:R-:W-:Y:S01]  /*38d0*/  FADD.FTZ R147, R33, -R150.reuse ;  /* 0x8000009621937221 */ /* 0x120fe20000010000 */
[----:B--2---:R-:W-:Y:S01]  /*38e0*/  LDS R133, [R10+0x400] ;  /* 0x000400000a857984 */ /* 0x004fe20000000800 */
[----:B------:R-:W-:Y:S01]  /*38f0*/  FADD.FTZ R35, R35, -R150 ;  /* 0x8000009623237221 */ /* 0x000fe20000010000 */
[--C-:B------:R-:W-:Y:S02]  /*3900*/  FADD.FTZ R36, R36, -R149.reuse ;  /* 0x8000009524247221 */ /* 0x100fe40000010000 */
[----:B------:R-:W1:Y:S01]  /*3910*/  SHFL.IDX PT, R31, R139, R221, 0x1f ;  /* 0x00001fdd8b1f7589 */ /* 0x000e6200000e0000 */
[----:B------:R-:W-:-:S03]  /*3920*/  FADD.FTZ R38, R38, -R149 ;  /* 0x8000009526267221 */ /* 0x000fc60000010000 */
[----:B------:R-:W2:Y:S04]  /*3930*/  SHFL.IDX PT, R33, R139, R219, 0x1f ;  /* 0x00001fdb8b217589 */ /* 0x000ea800000e0000 */
[----:B------:R-:W3:Y:S04]  /*3940*/  SHFL.IDX PT, R30, R138, R114, 0x1f ;  /* 0x00001f728a1e7589 */ /* 0x000ee800000e0000 */
[----:B------:R-:W4:Y:S04]  /*3950*/  SHFL.IDX PT, R150, R139, R220, 0x1f ;  /* 0x00001fdc8b967589 */ /* 0x000f2800000e0000 */
[----:B------:R-:W5:Y:S04]  /*3960*/  SHFL.IDX PT, R149, R139, R22, 0x1f ;  /* 0x00001f168b957589 */ /* 0x000f6800000e0000 */
[----:B------:R-:W5:Y:S04]  /*3970*/  SHFL.IDX PT, R138, R139, R23, 0x1f ;  /* 0x00001f178b8a7589 */ /* 0x000f6800000e0000 */
[----:B------:R-:W5:Y:S01]  /*3980*/  SHFL.IDX PT, R32, R139, R218, 0x1f ;  /* 0x00001fda8b207589 */ /* 0x000f6200000e0000 */
[--C-:B-1----:R-:W-:Y:S01]  /*3990*/  FADD.FTZ R41, R41, -R31.reuse ;  /* 0x8000001f29297221 */ /* 0x102fe20000010000 */
[----:B------:R-:W-:-:S02]  /*39a0*/  FADD.FTZ R43, R43, -R31 ;  /* 0x8000001f2b2b7221 */ /* 0x000fc40000010000 */
[----:B------:R1:W-:Y:S01]  /*39b0*/  MUFU.EX2 R31, R131 ;  /* 0x00000083001f7308 */ /* 0x0003e20000000800 */
[--C-:B--2---:R-:W-:Y:S01]  /*39c0*/  FADD.FTZ R52, R52, -R33.reuse ;  /* 0x8000002134347221 */ /* 0x104fe20000010000 */
[----:B------:R-:W-:Y:S01]  /*39d0*/  FADD.FTZ R54, R54, -R33 ;  /* 0x8000002136367221 */ /* 0x000fe20000010000 */
[----:B------:R-:W-:Y:S01]  /*39e0*/  SHFL.IDX PT, R151, R139, R5, 0x1f ;  /* 0x00001f058b977589 */ /* 0x000fe200000e0000 */
[--C-:B---3--:R-:W-:Y:S01]  /*39f0*/  FADD.FTZ R37, R37, -R30.reuse ;  /* 0x8000001e25257221 */ /* 0x108fe20000010000 */
[----:B------:R-:W-:Y:S01]  /*3a00*/  FADD.FTZ R39, R39, -R30 ;  /* 0x8000001e27277221 */ /* 0x000fe20000010000 */
[--C-:B----4-:R-:W-:Y:S01]  /*3a10*/  FADD.FTZ R44, R44, -R150.reuse ;  /* 0x800000962c2c7221 */ /* 0x110fe20000010000 */
[----:B------:R-:W-:Y:S01]  /*3a20*/  FADD.FTZ R46, R46, -R150 ;  /* 0x800000962e2e7221 */ /* 0x000fe20000010000 */
[----:B------:R2:W-:Y:S01]  /*3a30*/  MUFU.EX2 R33, R129 ;  /* 0x0000008100217308 */ /* 0x0005e20000000800 */
[----:B-1----:R-:W1:Y:S01]  /*3a40*/  SHFL.IDX PT, R131, R134, R218, 0x1f ;  /* 0x00001fda86837589 */ /* 0x002e6200000e0000 */
[--C-:B-----5:R-:W-:Y:S01]  /*3a50*/  FADD.FTZ R45, R45, -R149.reuse ;  /* 0x800000952d2d7221 */ /* 0x120fe20000010000 */
[----:B------:R-:W-:-:S02]  /*3a60*/  FADD.FTZ R47, R47, -R149 ;  /* 0x800000952f2f7221 */ /* 0x000fc40000010000 */
[----:B------:R-:W-:Y:S01]  /*3a70*/  SHFL.IDX PT, R150, R139, R114, 0x1f ;  /* 0x00001f728b967589 */ /* 0x000fe200000e0000 */
[--C-:B------:R-:W-:Y:S01]  /*3a80*/  FADD.FTZ R48, R48, -R138.reuse ;  /* 0x8000008a30307221 */ /* 0x100fe20000010000 */
[----:B------:R-:W-:Y:S01]  /*3a90*/  FADD.FTZ R50, R50, -R138 ;  /* 0x8000008a32327221 */ /* 0x000fe20000010000 */
[----:B------:R-:W-:Y:S01]  /*3aa0*/  MUFU.EX2 R10, R132 ;  /* 0x00000084000a7308 */ /* 0x000fe20000000800 */
[----:B--2---:R-:W2:Y:S04]  /*3ab0*/  SHFL.IDX PT, R129, R134, R219, 0x1f ;  /* 0x00001fdb86817589 */ /* 0x004ea800000e0000 */
        /* <DEDUP_REMOVED lines=12> */
[----:B----4-:R4:W5:Y:S04]  /*3b80*/  SHFL.IDX PT, R137, R133, R22, 0x1f ;  /* 0x00001f1685897589 */ /* 0x01096800000e0000 */
[----:B------:R-:W5:Y:S04]  /*3b90*/  SHFL.IDX PT, R114, R133, R114, 0x1f ;  /* 0x00001f7285727589 */ /* 0x000f6800000e0000 */
[----:B------:R-:W-:Y:S04]  /*3ba0*/  SHFL.IDX PT, R221, R133, R221, 0x1f ;  /* 0x00001fdd85dd7589 */ /* 0x000fe800000e0000 */
[----:B------:R-:W-:Y:S04]  /*3bb0*/  SHFL.IDX PT, R220, R133, R220, 0x1f ;  /* 0x00001fdc85dc7589 */ /* 0x000fe800000e0000 */
[----:B------:R-:W-:Y:S04]  /*3bc0*/  SHFL.IDX PT, R218, R133, R218, 0x1f ;  /* 0x00001fda85da7589 */ /* 0x000fe800000e0000 */
[----:B------:R-:W5:Y:S01]  /*3bd0*/  SHFL.IDX PT, R133, R133, R5, 0x1f ;  /* 0x00001f0585857589 */ /* 0x000f6200000e0000 */
[----:B------:R-:W5:Y:S01]  /*3be0*/  MUFU.EX2 R116, R116 ;  /* 0x0000007400747308 */ /* 0x000f620000000800 */
[--C-:B-1----:R-:W-:Y:S01]  /*3bf0*/  FADD.FTZ R65, R65, -R131.reuse ;  /* 0x8000008341417221 */ /* 0x102fe20000010000 */
[----:B------:R-:W-:Y:S01]  /*3c00*/  FADD.FTZ R67, R67, -R131 ;  /* 0x8000008343437221 */ /* 0x000fe20000010000 */
[--C-:B--2---:R-:W-:Y:S01]  /*3c10*/  FADD.FTZ R131, R68, -R129.reuse ;  /* 0x8000008144837221 */ /* 0x104fe20000010000 */
[----:B------:R-:W-:-:S04]  /*3c20*/  FADD.FTZ R129, R70, -R129 ;  /* 0x8000008146817221 */ /* 0x000fc80000010000 */
[----:B------:R-:W1:Y:S01]  /*3c30*/  MUFU.EX2 R119, R119 ;  /* 0x0000007700777308 */ /* 0x000e620000000800 */
[----:B---3--:R-:W-:Y:S01]  /*3c40*/  FADD.FTZ R70, R69, -R134 ;  /* 0x8000008645467221 */ /* 0x008fe20000010000 */
[----:B------:R-:W-:Y:S01]  /*3c50*/  FFMA.FTZ R118, R224, UR11, -R118 ;  /* 0x0000000be0767c23 */ /* 0x000fe20008010876 */
[----:B------:R-:W-:Y:S01]  /*3c60*/  FMUL.FTZ R24, R216, R24 ;  /* 0x00000018d8187220 */ /* 0x000fe20000410000 */
[----:B------:R-:W-:Y:S01]  /*3c70*/  FMUL.FTZ R69, R121, R142 ;  /* 0x0000008e79457220 */ /* 0x000fe20000410000 */
[----:B------:R-:W-:Y:S01]  /*3c80*/  FFMA.FTZ R107, R107, UR11, -R230 ;  /* 0x0000000b6b6b7c23 */ /* 0x000fe200080108e6 */
[--C-:B------:R-:W-:Y:S01]  /*3c90*/  FADD.FTZ R53, R53, -R150.reuse ;  /* 0x8000009635357221 */ /* 0x100fe20000010000 */
[----:B------:R-:W-:Y:S01]  /*3ca0*/  FADD.FTZ R55, R55, -R150 ;  /* 0x8000009637377221 */ /* 0x000fe20000010000 */
[----:B----4-:R2:W-:Y:S01]  /*3cb0*/  MUFU.EX2 R22, R140 ;  /* 0x0000008c00167308 */ /* 0x0105e20000000800 */
[--C-:B------:R-:W-:Y:S01]  /*3cc0*/  FADD.FTZ R56, R56, -R139.reuse ;  /* 0x8000008b38387221 */ /* 0x100fe20000010000 */
[----:B------:R-:W-:Y:S01]  /*3cd0*/  FADD.FTZ R58, R58, -R139 ;  /* 0x8000008b3a3a7221 */ /* 0x000fe20000010000 */
[----:B-----5:R-:W-:Y:S01]  /*3ce0*/  FADD.FTZ R150, R84, -R219 ;  /* 0x800000db54967221 */ /* 0x020fe20000010000 */
[--C-:B------:R-:W-:Y:S01]  /*3cf0*/  FADD.FTZ R139, R77, -R137.reuse ;  /* 0x800000894d8b7221 */ /* 0x100fe20000010000 */
[----:B------:R-:W-:Y:S01]  /*3d00*/  F2FP.F16.F32.PACK_AB R84, R69, R24 ;  /* 0x000000184554723e */ /* 0x000fe200000000ff */
[----:B------:R-:W-:Y:S01]  /*3d10*/  FMUL.FTZ R25, R91, R25 ;  /* 0x000000195b197220 */ /* 0x000fe20000410000 */
[----:B------:R-:W-:Y:S01]  /*3d20*/  FMUL.FTZ R24, R93, R27 ;  /* 0x0000001b5d187220 */ /* 0x000fe20000410000 */
[----:B------:R-:W3:Y:S01]  /*3d30*/  MUFU.EX2 R117, R117 ;  /* 0x0000007500757308 */ /* 0x000ee20000000800 */
[----:B--2---:R-:W-:Y:S01]  /*3d40*/  FADD.FTZ R140, R79, -R137 ;  /* 0x800000894f8c7221 */ /* 0x004fe20000010000 */
[----:B------:R-:W-:Y:S01]  /*3d50*/  FADD.FTZ R137, R80, -R23 ;  /* 0x8000001750897221 */ /* 0x000fe20000010000 */
[----:B------:R-:W-:Y:S01]  /*3d60*/  FMUL.FTZ R80, R94, R145 ;  /* 0x000000915e507220 */ /* 0x000fe20000410000 */
[----:B------:R-:W-:Y:S01]  /*3d70*/  FMUL.FTZ R147, R21, R147 ;  /* 0x0000009315937220 */ /* 0x000fe20000410000 */
[--C-:B------:R-:W-:Y:S01]  /*3d80*/  FADD.FTZ R40, R40, -R151.reuse ;  /* 0x8000009728287221 */ /* 0x100fe20000010000 */
[----:B------:R-:W-:-:S02]  /*3d90*/  FADD.FTZ R42, R42, -R151 ;  /* 0x800000972a2a7221 */ /* 0x000fc40000010000 */
[----:B------:R-:W2:Y:S01]  /*3da0*/  MUFU.EX2 R118, R118 ;  /* 0x0000007600767308 */ /* 0x000ea20000000800 */
[----:B------:R-:W-:Y:S01]  /*3db0*/  FADD.FTZ R60, R60, -R138 ;  /* 0x8000008a3c3c7221 */ /* 0x000fe20000010000 */
[----:B------:R-:W-:Y:S01]  /*3dc0*/  FADD.FTZ R61, R61, -R136 ;  /* 0x800000883d3d7221 */ /* 0x000fe20000010000 */
[----:B------:R-:W-:Y:S01]  /*3dd0*/  FADD.FTZ R64, R64, -R132 ;  /* 0x8000008440407221 */ /* 0x000fe20000010000 */
[----:B------:R-:W-:-:S04]  /*3de0*/  FADD.FTZ R151, R85, -R114 ;  /* 0x8000007255977221 */ /* 0x000fc80000010000 */
[----:B------:R-:W4:Y:S01]  /*3df0*/  MUFU.EX2 R120, R120 ;  /* 0x0000007800787308 */ /* 0x000f220000000800 */
[----:B------:R-:W-:Y:S01]  /*3e00*/  FADD.FTZ R114, R87, -R114 ;  /* 0x8000007257727221 */ /* 0x000fe20000010000 */
[----:B------:R-:W-:Y:S01]  /*3e10*/  F2FP.F16.F32.PACK_AB R87, R24, R25 ;  /* 0x000000191857723e */ /* 0x000fe200000000ff */
[----:B------:R-:W-:-:S05]  /*3e20*/  FMUL.FTZ R60, R115, R60 ;  /* 0x0000003c733c7220 */ /* 0x000fca0000410000 */
[----:B------:R-:W5:Y:S01]  /*3e30*/  MUFU.EX2 R97, R97 ;  /* 0x0000006100617308 */ /* 0x000f620000000800 */
[----:B------:R-:W-:Y:S01]  /*3e40*/  F2FP.F16.F32.PACK_AB R80, R147, R80 ;  /* 0x000000509350723e */ /* 0x000fe200000000ff */
[----:B------:R-:W-:Y:S01]  /*3e50*/  FMUL.FTZ R61, R116, R61 ;  /* 0x0000003d743d7220 */ /* 0x000fe20000410000 */
[----:B------:R-:W-:-:S05]  /*3e60*/  FMUL.FTZ R64, R15, R64 ;  /* 0x000000400f407220 */ /* 0x000fca0000410000 */
[----:B------:R-:W5:Y:S01]  /*3e70*/  MUFU.EX2 R96, R96 ;  /* 0x0000006000607308 */ /* 0x000f620000000800 */
[----:B-1----:R-:W-:Y:S01]  /*3e80*/  FMUL.FTZ R25, R119, R65 ;  /* 0x0000004177197220 */ /* 0x002fe20000410000 */
[----:B------:R-:W-:-:S06]  /*3e90*/  FADD.FTZ R63, R63, -R136 ;  /* 0x800000883f3f7221 */ /* 0x000fcc0000010000 */
[----:B------:R-:W1:Y:S01]  /*3ea0*/  MUFU.EX2 R99, R232 ;  /* 0x000000e800637308 */ /* 0x000e620000000800 */
[----:B------:R-:W-:Y:S01]  /*3eb0*/  FADD.FTZ R66, R66, -R132 ;  /* 0x8000008442427221 */ /* 0x000fe20000010000 */
[----:B------:R-:W-:-:S06]  /*3ec0*/  FADD.FTZ R132, R72, -R133 ;  /* 0x8000008548847221 */ /* 0x000fcc0000010000 */
[----:B------:R-:W1:Y:S01]  /*3ed0*/  MUFU.EX2 R100, R231 ;  /* 0x000000e700647308 */ /* 0x000e620000000800 */
[----:B------:R-:W-:-:S07]  /*3ee0*/  FADD.FTZ R136, R73, -R221 ;  /* 0x800000dd49887221 */ /* 0x000fce0000010000 */
        /* <DEDUP_REMOVED lines=10> */
[----:B------:R-:W1:Y:S08]  /*3f90*/  MUFU.EX2 R110, R110 ;  /* 0x0000006e006e7308 */ /* 0x000e700000000800 */
[----:B------:R-:W1:Y:S01]  /*3fa0*/  MUFU.EX2 R12, R228 ;  /* 0x000000e4000c7308 */ /* 0x000e620000000800 */
[----:B------:R-:W-:-:S07]  /*3fb0*/  F2FP.F16.F32.PACK_AB R70, R61, R60 ;  /* 0x0000003c3d46723e */ /* 0x000fce00000000ff */
[----:B------:R-:W1:Y:S01]  /*3fc0*/  MUFU.EX2 R28, R217 ;  /* 0x000000d9001c7308 */ /* 0x000e620000000800 */
[----:B------:R-:W-:Y:S01]  /*3fd0*/  F2FP.F16.F32.PACK_AB R64, R25, R64 ;  /* 0x000000401940723e */ /* 0x000fe200000000ff */
[----:B------:R-:W-:-:S06]  /*3fe0*/  FMUL.FTZ R60, R30, R132 ;  /* 0x000000841e3c7220 */ /* 0x000fcc0000410000 */
[----:B------:R-:W1:Y:S01]  /*3ff0*/  MUFU.EX2 R126, R126 ;  /* 0x0000007e007e7308 */ /* 0x000e620000000800 */
[----:B------:R-:W-:-:S07]  /*4000*/  FMUL.FTZ R25, R32, R136 ;  /* 0x0000008820197220 */ /* 0x000fce0000410000 */
[----:B------:R-:W1:Y:S01]  /*4010*/  MUFU.EX2 R141, R141 ;  /* 0x0000008d008d7308 */ /* 0x000e620000000800 */
[----:B------:R-:W-:-:S07]  /*4020*/  FADD.FTZ R62, R62, -R138 ;  /* 0x8000008a3e3e7221 */ /* 0x000fce0000010000 */
[----:B------:R-:W1:Y:S01]  /*4030*/  MUFU.EX2 R127, R127 ;  /* 0x0000007f007f7308 */ /* 0x000e620000000800 */
[----:B------:R-:W-:-:S07]  /*4040*/  FADD.FTZ R57, R57, -R149 ;  /* 0x8000009539397221 */ /* 0x000fce0000010000 */
[----:B------:R-:W1:Y:S01]  /*4050*/  MUFU.EX2 R144, R144 ;  /* 0x0000009000907308 */ /* 0x000e620000000800 */
[----:B------:R-:W-:-:S07]  /*4060*/  FADD.FTZ R59, R59, -R149 ;  /* 0x800000953b3b7221 */ /* 0x000fce0000010000 */
[----:B------:R-:W1:Y:S08]  /*4070*/  MUFU.EX2 R130, R130 ;  /* 0x0000008200827308 */ /* 0x000e700000000800 */
[----:B------:R-:W1:Y:S08]  /*4080*/  MUFU.EX2 R135, R135 ;  /* 0x0000008700877308 */ /* 0x000e700000000800 */
[----:B------:R-:W1:Y:S08]  /*4090*/  MUFU.EX2 R128, R128 ;  /* 0x0000008000807308 */ /* 0x000e700000000800 */
[----:B------:R-:W1:Y:S08]  /*40a0*/  MUFU.EX2 R125, R125 ;  /* 0x0000007d007d7308 */ /* 0x000e700000000800 */
[----:B------:R-:W1:Y:S08]  /*40b0*/  MUFU.EX2 R124, R124 ;  /* 0x0000007c007c7308 */ /* 0x000e700000000800 */
[----:B------:R-:W1:Y:S08]  /*40c0*/  MUFU.EX2 R123, R123 ;  /* 0x0000007b007b7308 */ /* 0x000e700000000800 */
[----:B------:R-:W1:Y:S01]  /*40d0*/  MUFU.EX2 R147, R122 ;  /* 0x0000007a00937308 */ /* 0x000e620000000800 */
        /* <DEDUP_REMOVED lines=8> */
[----:B---3--:R-:W-:Y:S01]  /*4160*/  FMUL.FTZ R62, R117, R62 ;  /* 0x0000003e753e7220 */ /* 0x008fe20000410000 */
[----:B--2---:R-:W-:Y:S01]  /*4170*/  FMUL.FTZ R63, R118, R63 ;  /* 0x0000003f763f7220 */ /* 0x004fe20000410000 */
[----:B------:R-:W-:Y:S01]  /*4180*/  FMUL.FTZ R65, R16, R66 ;  /* 0x0000004210417220 */ /* 0x000fe20000410000 */
[----:B----4-:R-:W-:Y:S01]  /*4190*/  FMUL.FTZ R24, R120, R67 ;  /* 0x0000004378187220 */ /* 0x010fe20000410000 */
[----:B------:R-:W-:Y:S01]  /*41a0*/  F2FP.F16.F32.PACK_AB R60, R25, R60 ;  /* 0x0000003c193c723e */ /* 0x000fe200000000ff */
[----:B------:R-:W-:Y:S01]  /*41b0*/  FADD.FTZ R138, R76, -R220 ;  /* 0x800000dc4c8a7221 */ /* 0x000fe20000010000 */
        /* <DEDUP_REMOVED lines=12> */
[--C-:B------:R-:W-:Y:S01]  /*4280*/  FADD.FTZ R149, R81, -R218.reuse ;  /* 0x800000da51957221 */ /* 0x100fe20000010000 */
        /* <DEDUP_REMOVED lines=217> */
.L_x_1390:
        /* <DEDUP_REMOVED lines=68> */
.L_x_1391:
        /* <DEDUP_REMOVED lines=11> */
.L_x_1381:
        /* <DEDUP_REMOVED lines=128> */
.L_x_1404:
[----:B------:R-:W-:-:S05]  /*5d10*/  IMAD.U32 R6, RZ, RZ, UR36 ;  /* 0x00000024ff067e24 */ /* 0x000fca000f8e00ff */
[----:B------:R-:W-:-:S04]  /*5d20*/  LOP3.LUT R6, R6, 0x1, RZ, 0xfc, !PT ;  /* 0x0000000106067812 */ /* 0x000fc800078efcff */
[----:B------:R-:W-:-:S13]  /*5d30*/  ISETP.NE.AND P0, PT, R6, 0x3, PT ;  /* 0x000000030600780c */ /* 0x000fda0003f05270 */
[----:B------:R-:W-:Y:S05]  /*5d40*/  @!P0 BRA `(.L_x_1394) ;  /* 0x0000000000048947 */ /* 0x000fea0003800000 */
[----:B------:R-:W-:Y:S01]  /*5d50*/  BPT.TRAP 0x1 ;  /* 0x000000040000795c */ /* 0x000fe20000300000 */
.L_x_1394:
[----:B------:R-:W-:Y:S01]  /*5d60*/  IMAD R6, R0, 0x8, R222 ;  /* 0x0000000800067824 */ /* 0x000fe200078e02de */
[----:B-1----:R-:W-:-:S04]  /*5d70*/  SHF.L.U32 R11, R4, 0x1f, RZ ;  /* 0x0000001f040b7819 */ /* 0x002fc800000006ff */
[----:B------:R1:W2:Y:S01]  /*5d80*/  SYNCS.PHASECHK.TRANS64.TRYWAIT P1, [R6+URZ+0x30c10], R11 ;  /* 0x030c100b060075a7 */ /* 0x0002a2000802017f */
[----:B------:R-:W-:Y:S05]  /*5d90*/  @!P0 BRA `(.L_x_1395) ;  /* 0x0000000000048947 */ /* 0x000fea0003800000 */
[----:B------:R-:W-:Y:S01]  /*5da0*/  BPT.TRAP 0x1 ;  /* 0x000000040000795c */ /* 0x000fe20000300000 */
.L_x_1395:
[----:B------:R-:W-:-:S05]  /*5db0*/  VIADD R7, R222, 0x10000 ;  /* 0x00010000de077836 */ /* 0x000fca0000000000 */
[----:B------:R-:W-:-:S04]  /*5dc0*/  SHF.R.U32.HI R7, RZ, 0x4, R7 ;  /* 0x00000004ff077819 */ /* 0x000fc80000011607 */
[----:B------:R-:W-:-:S04]  /*5dd0*/  LOP3.LUT R220, R7, 0x3fff, RZ, 0xc0, !PT ;  /* 0x00003fff07dc7812 */ /* 0x000fc800078ec0ff */
[----:B------:R-:W-:Y:S01]  /*5de0*/  LOP3.LUT R7, R220, 0x10000, RZ, 0xfc, !PT ;  /* 0x00010000dc077812 */ /* 0x000fe200078efcff */
[----:B--2---:R-:W-:Y:S06]  /*5df0*/  @P1 BRA `(.L_x_1396) ;  /* 0x0000000000081947 */ /* 0x004fec0003800000 */
[----:B------:R-:W2:Y:S02]  /*5e00*/  SYNCS.PHASECHK.TRANS64.TRYWAIT P1, [R6+URZ+0x30c10], R11 ;  /* 0x030c100b060075a7 */ /* 0x000ea4000802017f */
[----:B--2---:R-:W-:Y:S05]  /*5e10*/  @!P1 BRA `(.L_x_1397) ;  /* 0x000000a8004c9947 */ /* 0x004fea0003800000 */
.L_x_1396:
        /* <DEDUP_REMOVED lines=62> */
.L_x_1398:
[----:B------:R1:W1:Y:S01]  /*6200*/  SYNCS.PHASECHK.TRANS64.TRYWAIT P1, [R6+URZ+0x30c30], R11 ;  /* 0x030c300b060075a7 */ /* 0x000262000802017f */
[----:B------:R-:W-:Y:S05]  /*6210*/  @!P0 BRA `(.L_x_1399) ;  /* 0x0000000000048947 */ /* 0x000fea0003800000 */
[----:B------:R-:W-:Y:S01]  /*6220*/  BPT.TRAP 0x1 ;  /* 0x000000040000795c */ /* 0x000fe20000300000 */
.L_x_1399:
        /* <DEDUP_REMOVED lines=8> */
.L_x_1400:
        /* <DEDUP_REMOVED lines=9> */
[----:B--2---:R-:W-:Y:S01]  /*6340*/  SHFL.IDX PT, R7, R15, R5, 0x1f ;  /* 0x00001f050f077589 */ /* 0x004fe200000e0000 */
[C---:B------:R-:W-:Y:S01]  /*6350*/  VIADD R13, R5.reuse, 0x18 ;  /* 0x00000018050d7836 */ /* 0x040fe20000000000 */
[C---:B------:R-:W-:Y:S01]  /*6360*/  ISETP.GT.AND P2, PT, R232.reuse, RZ, PT ;  /* 0x000000ffe800720c */ /* 0x040fe20003f44270 */
[C---:B------:R-:W-:Y:S01]  /*6370*/  VIADD R9, R5.reuse, 0x8 ;  /* 0x0000000805097836 */ /* 0x040fe20000000000 */
[----:B------:R-:W1:Y:S01]  /*6380*/  SHFL.IDX PT, R12, R15, R23, 0x1f ;  /* 0x00001f170f0c7589 */ /* 0x000e6200000e0000 */
[----:B------:R-:W-:Y:S01]  /*6390*/  ISETP.GT.AND P1, PT, R232, 0x8, PT ;  /* 0x00000008e800780c */ /* 0x000fe20003f24270 */
[----:B------:R-:W-:Y:S01]  /*63a0*/  VIADD R11, R5, 0x14 ;  /* 0x00000014050b7836 */ /* 0x000fe20000000000 */
[----:B------:R-:W-:Y:S01]  /*63b0*/  FSEL R93, R93, -INF , P2 ;  /* 0xff8000005d5d7808 */ /* 0x000fe20001000000 */
[----:B------:R-:W2:Y:S01]  /*63c0*/  SHFL.IDX PT, R18, R15, R13, 0x1f ;  /* 0x00001f0d0f127589 */ /* 0x000ea200000e0000 */
[----:B------:R-:W-:Y:S01]  /*63d0*/  FSEL R95, R95, -INF , P1 ;  /* 0xff8000005f5f7808 */ /* 0x000fe20000800000 */
[----:B------:R-:W-:Y:S01]  /*63e0*/  IMAD R216, R0, 0x400, R216 ;  /* 0x0000040000d87824 */ /* 0x000fe200078e02d8 */
[----:B------:R-:W-:Y:S01]  /*63f0*/  FSEL R88, R88, -INF , P2 ;  /* 0xff80000058587808 */ /* 0x000fe20001000000 */
[----:B------:R-:W4:Y:S01]  /*6400*/  SHFL.IDX PT, R10, R15, R9, 0x1f ;  /* 0x00001f090f0a7589 */ /* 0x000f2200000e0000 */
[----:B------:R-:W-:-:S02]  /*6410*/  FSEL R100, R100, -INF , P2 ;  /* 0xff80000064647808 */ /* 0x000fc40001000000 */
[----:B------:R-:W-:Y:S01]  /*6420*/  FSEL R89, R89, -INF , P2 ;  /* 0xff80000059597808 */ /* 0x000fe20001000000 */
[----:B------:R1:W-:Y:S01]  /*6430*/  SHFL.IDX PT, R16, R15, R11, 0x1f ;  /* 0x00001f0b0f107589 */ /* 0x0003e200000e0000 */
[----:B------:R-:W-:Y:S02]  /*6440*/  FSEL R92, R92, -INF , P2 ;  /* 0xff8000005c5c7808 */ /* 0x000fe40001000000 */
[----:B------:R-:W-:Y:S01]  /*6450*/  FSEL R94, R94, -INF , P1 ;  /* 0xff8000005e5e7808 */ /* 0x000fe20000800000 */
[----:B---3--:R-:W-:Y:S01]  /*6460*/  SHFL.IDX PT, R22, R227, R5, 0x1f ;  /* 0x00001f05e3167589 */ /* 0x008fe200000e0000 */
        /* <DEDUP_REMOVED lines=51> */
[--C-:B------:R-:W-:Y:S01]  /*67a0*/  FFMA.FTZ R88, R88, UR5, -R7.reuse ;  /* 0x0000000558587c23 */ /* 0x100fe20008010807 */
[----:B------:R-:W-:Y:S01]  /*67b0*/  UIADD3 UR6, UR6, 0x6, URZ ;  /* 0x0000000606067890 */ /* 0x000fe2000fffe03f */
[----:B------:R-:W1:Y:S01]  /*67c0*/  SHFL.IDX PT, R20, R15, R95, 0x1f ;  /* 0x00001f5f0f147589 */ /* 0x000e6200000e0000 */
[----:B--2---:R-:W-:Y:S01]  /*67d0*/  FFMA.FTZ R17, R100, UR5, -R18 ;  /* 0x0000000564117c23 */ /* 0x004fe20008010812 */
[----:B------:R-:W-:Y:S01]  /*67e0*/  VIADD R100, R5, 0x4 ;  /* 0x0000000405647836 */ /* 0x000fe20000000000 */
[----:B------:R2:W-:Y:S01]  /*67f0*/  MUFU.EX2 R219, R88 ;  /* 0x0000005800db7308 */ /* 0x0005e20000000800 */
[--C-:B----4-:R-:W-:Y:S01]  /*6800*/  FFMA.FTZ R9, R92, UR5, -R10.reuse ;  /* 0x000000055c097c23 */ /* 0x110fe2000801080a */
[----:B------:R-:W-:Y:S01]  /*6810*/  FFMA.FTZ R10, R94, UR5, -R10 ;  /* 0x000000055e0a7c23 */ /* 0x000fe2000801080a */
[--C-:B---3--:R-:W-:Y:S01]  /*6820*/  FFMA.FTZ R89, R89, UR5, -R8.reuse ;  /* 0x0000000559597c23 */ /* 0x108fe20008010808 */
[----:B------:R-:W-:Y:S01]  /*6830*/  FFMA.FTZ R7, R90, UR5, -R7 ;  /* 0x000000055a077c23 */ /* 0x000fe20008010807 */
[----:B------:R-:W3:Y:S01]  /*6840*/  SHFL.IDX PT, R92, R227, R23, 0x1f ;  /* 0x00001f17e35c7589 */ /* 0x000ee200000e0000 */
[----:B------:R-:W-:Y:S01]  /*6850*/  FFMA.FTZ R8, R91, UR5, -R8 ;  /* 0x000000055b087c23 */ /* 0x000fe20008010808 */
[--C-:B------:R-:W-:Y:S01]  /*6860*/  FFMA.FTZ R21, R104, UR5, -R22.reuse ;  /* 0x0000000568157c23 */ /* 0x100fe20008010816 */
        /* <DEDUP_REMOVED lines=8> */
[----:B-1----:R-:W-:-:S03]  /*68f0*/  FFMA.FTZ R19, R101, UR5, -R20 ;  /* 0x0000000565137c23 */ /* 0x002fc60008010814 */
[----:B------:R-:W1:Y:S01]  /*6900*/  SHFL.IDX PT, R94, R227, R89, 0x1f ;  /* 0x00001f59e35e7589 */ /* 0x000e6200000e0000 */
[----:B------:R-:W-:Y:S01]  /*6910*/  FFMA.FTZ R20, R103, UR5, -R20 ;  /* 0x0000000567147c23 */ /* 0x000fe20008010814 */
[----:B------:R-:W-:Y:S01]  /*6920*/  VIADD R103, R5, 0x8 ;  /* 0x0000000805677836 */ /* 0x000fe20000000000 */
[----:B------:R-:W5:Y:S01]  /*6930*/  MUFU.EX2 R10, R10 ;  /* 0x0000000a000a7308 */ /* 0x000f620000000800 */
[----:B------:R2:W5:Y:S01]  /*6940*/  SHFL.IDX PT, R14, R15, R89, 0x1f ;  /* 0x00001f590f0e7589 */ /* 0x00056200000e0000 */
[----:B---3--:R-:W-:-:S03]  /*6950*/  FFMA.FTZ R91, R109, UR5, -R92 ;  /* 0x000000056d5b7c23 */ /* 0x008fc6000801085c */
[----:B------:R-:W3:Y:S01]  /*6960*/  SHFL.IDX PT, R90, R227, R103, 0x1f ;  /* 0x00001f67e35a7589 */ /* 0x000ee200000e0000 */
[----:B------:R-:W-:Y:S01]  /*6970*/  FFMA.FTZ R92, R111, UR5, -R92 ;  /* 0x000000056f5c7c23 */ /* 0x000fe2000801085c */
[----:B------:R-:W-:Y:S01]  /*6980*/  FSEL R111, R129, -INF , P2 ;  /* 0xff800000816f7808 */ /* 0x000fe20001000000 */
[----:B--2---:R-:W-:Y:S01]  /*6990*/  FFMA.FTZ R23, R105, UR5, -R88 ;  /* 0x0000000569177c23 */ /* 0x004fe20008010858 */
[----:B------:R-:W-:Y:S01]  /*69a0*/  VIADD R105, R5, 0x14 ;  /* 0x0000001405697836 */ /* 0x000fe20000000000 */
[----:B------:R2:W3:Y:S01]  /*69b0*/  SHFL.IDX PT, R106, R218, R103, 0x1f ;  /* 0x00001f67da6a7589 */ /* 0x0004e200000e0000 */
[--C-:B------:R-:W-:Y:S01]  /*69c0*/  FFMA.FTZ R15, R97, UR5, -R16.reuse ;  /* 0x00000005610f7c23 */ /* 0x100fe20008010810 */
[----:B------:R-:W-:Y:S01]  /*69d0*/  FFMA.FTZ R16, R99, UR5, -R16 ;  /* 0x0000000563107c23 */ /* 0x000fe20008010810 */
[----:B------:R-:W-:Y:S01]  /*69e0*/  FFMA.FTZ R88, R107, UR5, -R88 ;  /* 0x000000056b587c23 */ /* 0x000fe20008010858 */
[----:B------:R-:W-:Y:S01]  /*69f0*/  VIADD R107, R5, 0xc ;  /* 0x0000000c056b7836 */ /* 0x000fe20000000000 */
[----:B------:R-:W-:Y:S01]  /*6a00*/  FSEL R129, R140, -INF , P2 ;  /* 0xff8000008c817808 */ /* 0x000fe20001000000 */
[----:B------:R-:W3:Y:S01]  /*6a10*/  MUFU.EX2 R19, R19 ;  /* 0x0000001300137308 */ /* 0x000ee20000000800 */
[----:B------:R-:W-:Y:S01]  /*6a20*/  FSEL R109, R128, -INF , P2 ;  /* 0xff800000806d7808 */ /* 0x000fe20001000000 */
[----:B----4-:R-:W-:Y:S01]  /*6a30*/  FFMA.FTZ R101, R120, UR5, -R102 ;  /* 0x0000000578657c23 */ /* 0x010fe20008010866 */
[----:B------:R-:W-:Y:S01]  /*6a40*/  FSEL R120, R148, -INF , P2 ;  /* 0xff80000094787808 */ /* 0x000fe20001000000 */
[----:B------:R-:W-:Y:S01]  /*6a50*/  SHFL.IDX PT, R107, R218, R107, 0x1f ;  /* 0x00001f6bda6b7589 */ /* 0x000fe200000e0000 */
[--C-:B-1----:R-:W-:Y:S01]  /*6a60*/  FFMA.FTZ R93, R112, UR5, -R94.reuse ;  /* 0x00000005705d7c23 */ /* 0x102fe2000801085e */
[----:B------:R-:W-:Y:S01]  /*6a70*/  FFMA.FTZ R94, R114, UR5, -R94 ;  /* 0x00000005725e7c23 */ /* 0x000fe2000801085e */
[----:B--2---:R-:W-:Y:S01]  /*6a80*/  FSEL R103, R121, -INF , P2 ;  /* 0xff80000079677808 */ /* 0x004fe20001000000 */
[----:B------:R-:W1:Y:S01]  /*6a90*/  SHFL.IDX PT, R112, R218, R105, 0x1f ;  /* 0x00001f69da707589 */ /* 0x000e6200000e0000 */
[--C-:B-----5:R-:W-:Y:S01]  /*6aa0*/  FFMA.FTZ R13, R96, UR5, -R14.reuse ;  /* 0x00000005600d7c23 */ /* 0x120fe2000801080e */
[----:B------:R-:W-:Y:S01]  /*6ab0*/  FFMA.FTZ R14, R98, UR5, -R14 ;  /* 0x00000005620e7c23 */ /* 0x000fe2000801080e */
[C---:B------:R-:W-:Y:S01]  /*6ac0*/  VIADD R148, R5.reuse, 0xc ;  /* 0x0000000c05947836 */ /* 0x040fe20000000000 */
[----:B------:R2:W4:Y:S01]  /*6ad0*/  SHFL.IDX PT, R96, R227, R105, 0x1f ;  /* 0x00001f69e3607589 */ /* 0x00052200000e0000 */
[----:B---3--:R-:W-:Y:S01]  /*6ae0*/  FFMA.FTZ R89, R108, UR5, -R90 ;  /* 0x000000056c597c23 */ /* 0x008fe2000801085a */
[----:B------:R-:W-:-:S02]  /*6af0*/  VIADD R108, R5, 0x18 ;  /* 0x00000018056c7836 */ /* 0x000fc40000000000 */
[----:B------:R-:W-:Y:S01]  /*6b00*/  FFMA.FTZ R103, R103, UR5, -R104 ;  /* 0x0000000567677c23 */ /* 0x000fe20008010868 */
[----:B------:R-:W-:Y:S01]  /*6b10*/  FFMA.FTZ R90, R110, UR5, -R90 ;  /* 0x000000056e5a7c23 */ /* 0x000fe2000801085a */
[----:B------:R-:W-:Y:S01]  /*6b20*/  FFMA.FTZ R104, R123, UR5, -R104 ;  /* 0x000000057b687c23 */ /* 0x000fe20008010868 */
[----:B------:R-:W-:Y:S01]  /*6b30*/  FFMA.FTZ R102, R122, UR5, -R102 ;  /* 0x000000057a667c23 */ /* 0x000fe20008010866 */
[----:B------:R-:W3:Y:S01]  /*6b40*/  SHFL.IDX PT, R98, R227, R108, 0x1f ;  /* 0x00001f6ce3627589 */ /* 0x000ee200000e0000 */
[----:B------:R-:W-:Y:S01]  /*6b50*/  FSEL R122, R145, -INF , P2 ;  /* 0xff800000917a7808 */ /* 0x000fe20001000000 */
[----:B------:R-:W5:Y:S01]  /*6b60*/  MUFU.EX2 R12, R12 ;  /* 0x0000000c000c7308 */ /* 0x000f620000000800 */
[----:B--2---:R-:W-:Y:S01]  /*6b70*/  FSEL R105, R124, -INF , P2 ;  /* 0xff8000007c697808 */ /* 0x004fe20001000000 */
[----:B------:R4:W2:Y:S01]  /*6b80*/  SHFL.IDX PT, R227, R227, R95, 0x1f ;  /* 0x00001f5fe3e37589 */ /* 0x0008a200000e0000 */
[----:B------:R-:W-:-:S03]  /*6b90*/  FSEL R124, R144, -INF , P2 ;  /* 0xff800000907c7808 */ /* 0x000fc60001000000 */
[----:B------:R4:W-:Y:S01]  /*6ba0*/  SHFL.IDX PT, R114, R218, R108, 0x1f ;  /* 0x00001f6cda727589 */ /* 0x0009e200000e0000 */
[--C-:B------:R-:W-:Y:S01]  /*6bb0*/  FFMA.FTZ R105, R105, UR5, -R106.reuse ;  /* 0x0000000569697c23 */ /* 0x100fe2000801086a */
[----:B------:R-:W-:Y:S01]  /*6bc0*/  FFMA.FTZ R106, R126, UR5, -R106 ;  /* 0x000000057e6a7c23 */ /* 0x000fe2000801086a */
[----:B------:R-:W-:Y:S01]  /*6bd0*/  FSEL R126, R141, -INF , P2 ;  /* 0xff8000008d7e7808 */ /* 0x000fe20001000000 */
[----:B------:R-:W5:Y:S01]  /*6be0*/  MUFU.EX2 R7, R7 ;  /* 0x0000000700077308 */ /* 0x000f620000000800 */
[--C-:B-1----:R-:W-:Y:S01]  /*6bf0*/  FFMA.FTZ R111, R111, UR5, -R112.reuse ;  /* 0x000000056f6f7c23 */ /* 0x102fe20008010870 */
[----:B------:R-:W-:Y:S01]  /*6c00*/  FFMA.FTZ R112, R131, UR5, -R112 ;  /* 0x0000000583707c23 */ /* 0x000fe20008010870 */
[----:B------:R-:W-:Y:S02]  /*6c10*/  VIADD R131, R5, 0x8 ;  /* 0x0000000805837836 */ /* 0x000fe40000000000 */
[--C-:B----4-:R-:W-:Y:S01]  /*6c20*/  FFMA.FTZ R95, R113, UR5, -R96.reuse ;  /* 0x00000005715f7c23 */ /* 0x110fe20008010860 */
[----:B------:R-:W-:Y:S01]  /*6c30*/  FSEL R108, R127, -INF , P1 ;  /* 0xff8000007f6c7808 */ /* 0x000fe20000800000 */
[----:B------:R-:W-:Y:S01]  /*6c40*/  FFMA.FTZ R96, R115, UR5, -R96 ;  /* 0x0000000573607c23 */ /* 0x000fe20008010860 */
[----:B------:R-:W1:Y:S01]  /*6c50*/  SHFL.IDX PT, R127, R217, R131, 0x1f ;  /* 0x00001f83d97f7589 */ /* 0x000e6200000e0000 */
[----:B------:R-:W-:Y:S01]  /*6c60*/  FSEL R115, R133, -INF , P2 ;  /* 0xff80000085737808 */ /* 0x000fe20001000000 */
[----:B------:R-:W-:Y:S01]  /*6c70*/  MUFU.EX2 R8, R8 ;  /* 0x0000000800087308 */ /* 0x000fe20000000800 */
[----:B------:R-:W-:Y:S01]  /*6c80*/  FSEL R113, R125, -INF , P2 ;  /* 0xff8000007d717808 */ /* 0x000fe20001000000 */
[--C-:B---3--:R-:W-:Y:S01]  /*6c90*/  FFMA.FTZ R97, R116, UR5, -R98.reuse ;  /* 0x0000000574617c23 */ /* 0x108fe20008010862 */
[----:B------:R-:W-:Y:S01]  /*6ca0*/  FFMA.FTZ R108, R108, UR5, -R107 ;  /* 0x000000056c6c7c23 */ /* 0x000fe2000801086b */
[----:B------:R-:W-:Y:S01]  /*6cb0*/  FFMA.FTZ R98, R118, UR5, -R98 ;  /* 0x0000000576627c23 */ /* 0x000fe20008010862 */
[----:B------:R-:W-:Y:S01]  /*6cc0*/  FSEL R118, R149, -INF , P2 ;  /* 0xff80000095767808 */ /* 0x000fe20001000000 */
[--C-:B--2---:R-:W-:Y:S01]  /*6cd0*/  FFMA.FTZ R99, R117, UR5, -R227.reuse ;  /* 0x0000000575637c23 */ /* 0x104fe200080108e3 */
[----:B------:R-:W-:Y:S01]  /*6ce0*/  FFMA.FTZ R100, R119, UR5, -R227 ;  /* 0x0000000577647c23 */ /* 0x000fe200080108e3 */
[----:B------:R-:W-:-:S02]  /*6cf0*/  VIADD R117, R5, 0x10 ;  /* 0x0000001005757836 */ /* 0x000fc40000000000 */
[----:B------:R-:W-:Y:S01]  /*6d00*/  FFMA.FTZ R113, R113, UR5, -R107 ;  /* 0x0000000571717c23 */ /* 0x000fe2000801086b */
[C---:B------:R-:W-:Y:S01]  /*6d10*/  VIADD R227, R5.reuse, 0x1c ;  /* 0x0000001c05e37836 */ /* 0x040fe20000000000 */
[----:B------:R-:W2:Y:S01]  /*6d20*/  SHFL.IDX PT, R125, R217, R148, 0x1f ;  /* 0x00001f94d97d7589 */ /* 0x000ea200000e0000 */
[----:B------:R-:W-:Y:S01]  /*6d30*/  VIADD R149, R5, 0x14 ;  /* 0x0000001405957836 */ /* 0x000fe20000000000 */
[----:B------:R3:W-:Y:S02]  /*6d40*/  MUFU.EX2 R107, R113 ;  /* 0x00000071006b7308 */ /* 0x0007e40000000800 */
[----:B------:R-:W4:Y:S04]  /*6d50*/  SHFL.IDX PT, R110, R218, R117, 0x1f ;  /* 0x00001f75da6e7589 */ /* 0x000f2800000e0000 */
[----:B------:R5:W4:Y:S02]  /*6d60*/  SHFL.IDX PT, R123, R217, R117, 0x1f ;  /* 0x00001f75d97b7589 */ /* 0x000b2400000e0000 */
[----:B------:R-:W-:Y:S01]  /*6d70*/  MUFU.EX2 R18, R18 ;  /* 0x0000001200127308 */ /* 0x000fe20000000800 */
[--C-:B-1----:R-:W-:Y:S01]  /*6d80*/  FFMA.FTZ R129, R129, UR5, -R127.reuse ;  /* 0x0000000581817c23 */ /* 0x102fe2000801087f */
[----:B------:R1:W4:Y:S01]  /*6d90*/  SHFL.IDX PT, R116, R218, R227, 0x1f ;  /* 0x00001fe3da747589 */ /* 0x00032200000e0000 */
[----:B------:R-:W-:Y:S01]  /*6da0*/  FFMA.FTZ R127, R142, UR5, -R127 ;  /* 0x000000058e7f7c23 */ /* 0x000fe2000801087f */
[----:B---3--:R-:W-:Y:S01]  /*6db0*/  FSEL R113, R132, -INF , P2 ;  /* 0xff80000084717808 */ /* 0x008fe20001000000 */
[----:B------:R-:W-:Y:S01]  /*6dc0*/  VIADD R132, R5, 0x4 ;  /* 0x0000000405847836 */ /* 0x000fe20000000000 */
[----:B------:R-:W3:Y:S01]  /*6dd0*/  SHFL.IDX PT, R121, R217, R149, 0x1f ;  /* 0x00001f95d9797589 */ /* 0x000ee200000e0000 */
[----:B-----5:R-:W-:Y:S01]  /*6de0*/  FSEL R117, R151, -INF , P1 ;  /* 0xff80000097757808 */ /* 0x020fe20000800000 */
[----:B------:R-:W-:-:S02]  /*6df0*/  VIADD R151, R5, 0x10 ;  /* 0x0000001005977836 */ /* 0x000fc40000000000 */
[----:B------:R-:W5:Y:S01]  /*6e00*/  SHFL.IDX PT, R128, R217, R132, 0x1f ;  /* 0x00001f84d9807589 */ /* 0x000f6200000e0000 */
[--C-:B------:R-:W-:Y:S01]  /*6e10*/  FFMA.FTZ R113, R113, UR5, -R114.reuse ;  /* 0x0000000571717c23 */ /* 0x100fe20008010872 */
[----:B-1----:R-:W-:Y:S02]  /*6e20*/  VIADD R218, R5, 0x18 ;  /* 0x0000001805da7836 */ /* 0x002fe40000000000 */
[----:B------:R-:W-:Y:S01]  /*6e30*/  FFMA.FTZ R114, R134, UR5, -R114 ;  /* 0x0000000586727c23 */ /* 0x000fe20008010872 */
[----:B------:R-:W-:Y:S01]  /*6e40*/  FSEL R134, R136, -INF , P2 ;  /* 0xff80000088867808 */ /* 0x000fe20001000000 */
[----:B--2---:R-:W-:Y:S01]  /*6e50*/  FFMA.FTZ R126, R126, UR5, -R125 ;  /* 0x000000057e7e7c23 */ /* 0x004fe2000801087d */
[----:B------:R-:W-:Y:S02]  /*6e60*/  WARPGROUP.DEPBAR.LE gsb0, 0x0 ;  /* 0x00008000000079c5 */ /* 0x000fe40000010000 */
[----:B------:R-:W-:Y:S01]  /*6e70*/  WARPGROUP.ARRIVE ;  /* 0x00000000000079c5 */ /* 0x000fe20000000000 */
[--C-:B----4-:R-:W-:Y:S01]  /*6e80*/  FFMA.FTZ R109, R109, UR5, -R110.reuse ;  /* 0x000000056d6d7c23 */ /* 0x110fe2000801086e */
[----:B------:R-:W-:Y:S01]  /*6e90*/  FFMA.FTZ R110, R130, UR5, -R110 ;  /* 0x00000005826e7c23 */ /* 0x000fe2000801086e */
[----:B------:R-:W-:Y:S01]  /*6ea0*/  FSEL R130, R139, -INF , P1 ;  /* 0xff8000008b827808 */ /* 0x000fe20000800000 */
[----:B------:R-:W1:Y:S01]  /*6eb0*/  SHFL.IDX PT, R119, R217, R218, 0x1f ;  /* 0x00001fdad9777589 */ /* 0x000e6200000e0000 */
[----:B------:R-:W-:Y:S01]  /*6ec0*/  FFMA.FTZ R124, R124, UR5, -R123 ;  /* 0x000000057c7c7c23 */ /* 0x000fe2000801087b */
[----:B------:R-:W-:Y:S01]  /*6ed0*/  HGMMA.64x128x16.F32 R24, gdesc[UR8], R24, gsb0 ;  /* 0x01e00000081879f0 */ /* 0x000fe20008000818 */
[----:B------:R-:W-:Y:S01]  /*6ee0*/  R2UR UR8, R230 ;  /* 0x00000000e60872ca */ /* 0x000fe200000e0000 */
[----:B------:R-:W-:Y:S01]  /*6ef0*/  UMOV UR10, UR4 ;  /* 0x00000004000a7c82 */ /* 0x000fe20008000000 */
[----:B------:R-:W-:Y:S01]  /*6f00*/  R2UR UR9, R231 ;  /* 0x00000000e70972ca */ /* 0x000fe200000e0000 */
[----:B------:R-:W-:Y:S01]  /*6f10*/  UMOV UR11, 0x40000040 ;  /* 0x40000040000b7882 */ /* 0x000fe20000000000 */
[--C-:B------:R-:W-:Y:S01]  /*6f20*/  FFMA.FTZ R115, R115, UR5, -R116.reuse ;  /* 0x0000000573737c23 */ /* 0x100fe20008010874 */
[----:B------:R-:W-:Y:S01]  /*6f30*/  FFMA.FTZ R116, R135, UR5, -R116 ;  /* 0x0000000587747c23 */ /* 0x000fe20008010874 */
[--C-:B---3--:R-:W-:Y:S01]  /*6f40*/  FFMA.FTZ R122, R122, UR5, -R121.reuse ;  /* 0x000000057a7a7c23 */ /* 0x108fe20008010879 */
[----:B------:R-:W2:Y:S01]  /*6f50*/  SHFL.IDX PT, R135, R217, R5, 0x1f ;  /* 0x00001f05d9877589 */ /* 0x000ea200000e0000 */
[----:B------:R-:W-:Y:S01]  /*6f60*/  FFMA.FTZ R121, R147, UR5, -R121 ;  /* 0x0000000593797c23 */ /* 0x000fe20008010879 */
[----:B-----5:R-:W-:Y:S01]  /*6f70*/  FFMA.FTZ R139, R137, UR5, -R128 ;  /* 0x00000005898b7c23 */ /* 0x020fe20008010880 */
[----:B------:R-:W-:Y:S01]  /*6f80*/  FFMA.FTZ R123, R146, UR5, -R123 ;  /* 0x00000005927b7c23 */ /* 0x000fe2000801087b */
[----:B------:R-:W3:Y:S01]  /*6f90*/  SHFL.IDX PT, R217, R217, R227, 0x1f ;  /* 0x00001fe3d9d97589 */ /* 0x000ee200000e0000 */
[----:B------:R-:W-:Y:S01]  /*6fa0*/  FFMA.FTZ R125, R143, UR5, -R125 ;  /* 0x000000058f7d7c23 */ /* 0x000fe2000801087d */
[----:B------:R-:W4:Y:S01]  /*6fb0*/  MUFU.EX2 R20, R20 ;  /* 0x0000001400147308 */ /* 0x000f220000000800 */
[----:B------:R-:W-:Y:S01]  /*6fc0*/  R2UR UR4, R216 ;  /* 0x00000000d80472ca */ /* 0x000fe200000e0000 */
[--C-:B-1----:R-:W-:Y:S01]  /*6fd0*/  FFMA.FTZ R120, R120, UR5, -R119.reuse ;  /* 0x0000000578787c23 */ /* 0x102fe20008010877 */
[----:B------:R-:W-:Y:S01]  /*6fe0*/  FFMA.FTZ R119, R150, UR5, -R119 ;  /* 0x0000000596777c23 */ /* 0x000fe20008010877 */
[----:B------:R-:W-:-:S04]  /*6ff0*/  VIADD R150, R5, 0x8 ;  /* 0x0000000805967836 */ /* 0x000fc80000000000 */
[----:B------:R-:W1:Y:S01]  /*7000*/  MUFU.EX2 R105, R105 ;  /* 0x0000006900697308 */ /* 0x000e620000000800 */
[--C-:B--2---:R-:W-:Y:S01]  /*7010*/  FFMA.FTZ R134, R134, UR5, -R135.reuse ;  /* 0x0000000586867c23 */ /* 0x104fe20008010887 */
[----:B------:R-:W-:Y:S01]  /*7020*/  FFMA.FTZ R135, R138, UR5, -R135 ;  /* 0x000000058a877c23 */ /* 0x000fe20008010887 */
[----:B------:R-:W-:-:S05]  /*7030*/  FFMA.FTZ R138, R130, UR5, -R128 ;  /* 0x00000005828a7c23 */ /* 0x000fca0008010880 */
[----:B------:R-:W2:Y:S01]  /*7040*/  MUFU.EX2 R109, R109 ;  /* 0x0000006d006d7308 */ /* 0x000ea20000000800 */
[--C-:B---3--:R-:W-:Y:S01]  /*7050*/  FFMA.FTZ R118, R118, UR5, -R217.reuse ;  /* 0x0000000576767c23 */ /* 0x108fe200080108d9 */
[----:B------:R-:W-:Y:S01]  /*7060*/  FFMA.FTZ R117, R117, UR5, -R217 ;  /* 0x0000000575757c23 */ /* 0x000fe200080108d9 */
[----:B------:R-:W-:-:S05]  /*7070*/  VIADD R217, R5, 0x4 ;  /* 0x0000000405d97836 */ /* 0x000fca0000000000 */
[----:B------:R-:W3:Y:S08]  /*7080*/  MUFU.EX2 R111, R111 ;  /* 0x0000006f006f7308 */ /* 0x000ef00000000800 */
        /* <DEDUP_REMOVED lines=9> */
[----:B------:R-:W5:Y:S08]  /*7120*/  MUFU.EX2 R15, R15 ;  /* 0x0000000f000f7308 */ /* 0x000f700000000800 */
        /* <DEDUP_REMOVED lines=9> */
[----:B------:R-:W-:Y:S08]  /*71c0*/  MUFU.EX2 R102, R102 ;  /* 0x0000006600667308 */ /* 0x000ff00000000800 */
[----:B------:R-:W5:Y:S08]  /*71d0*/  MUFU.EX2 R103, R103 ;  /* 0x0000006700677308 */ /* 0x000f700000000800 */
        /* <DEDUP_REMOVED lines=22> */
[----:B------:R-:W-:Y:S01]  /*7340*/  MUFU.EX2 R116, R116 ;  /* 0x0000007400747308 */ /* 0x000fe20000000800 */
[----:B------:R-:W-:-:S02]  /*7350*/  WARPGROUP.DEPBAR.LE gsb0, 0x0 ;  /* 0x00008000000079c5 */ /* 0x000fc40000010000 */
[----:B------:R-:W4:Y:S04]  /*7360*/  LDS R226, [R226+0x400] ;  /* 0x00040000e2e27984 */ /* 0x000f280000000800 */
[----:B------:R-:W1:Y:S04]  /*7370*/  LDS R223, [R223+0x400] ;  /* 0x00040000dfdf7984 */ /* 0x000e680000000800 */
[----:B------:R-:W-:Y:S04]  /*7380*/  LDS R225, [R225+0x400] ;  /* 0x00040000e1e17984 */ /* 0x000fe80000000800 */
[----:B------:R-:W-:Y:S04]  /*7390*/  LDS R224, [R224+0x400] ;  /* 0x00040000e0e07984 */ /* 0x000fe80000000800 */
[----:B----4-:R-:W4:Y:S04]  /*73a0*/  SHFL.IDX PT, R142, R226, R151, 0x1f ;  /* 0x00001f97e28e7589 */ /* 0x010f2800000e0000 */
[----:B------:R-:W2:Y:S04]  /*73b0*/  SHFL.IDX PT, R140, R226, R218, 0x1f ;  /* 0x00001fdae28c7589 */ /* 0x000ea800000e0000 */
[----:B-1----:R-:W-:Y:S04]  /*73c0*/  SHFL.IDX PT, R133, R223, R151, 0x1f ;  /* 0x00001f97df857589 */ /* 0x002fe800000e0000 */
[----:B------:R-:W1:Y:S04]  /*73d0*/  SHFL.IDX PT, R128, R223, R5, 0x1f ;  /* 0x00001f05df807589 */ /* 0x000e6800000e0000 */
[----:B------:R-:W3:Y:S04]  /*73e0*/  SHFL.IDX PT, R130, R223, R132, 0x1f ;  /* 0x00001f84df827589 */ /* 0x000ee800000e0000 */
[----:B------:R-:W5:Y:S01]  /*73f0*/  SHFL.IDX PT, R137, R223, R131, 0x1f ;  /* 0x00001f83df897589 */ /* 0x000f6200000e0000 */
[--C-:B----4-:R-:W-:Y:S01]  /*7400*/  FADD.FTZ R48, R48, -R142.reuse ;  /* 0x8000008e30307221 */ /* 0x110fe20000010000 */
[----:B------:R-:W-:-:S02]  /*7410*/  FADD.FTZ R50, R50, -R142 ;  /* 0x8000008e32327221 */ /* 0x000fc40000010000 */
[----:B------:R-:W4:Y:S01]  /*7420*/  SHFL.IDX PT, R131, R223, R148, 0x1f ;  /* 0x00001f94df837589 */ /* 0x000f2200000e0000 */
[--C-:B--2---:R-:W-:Y:S01]  /*7430*/  FADD.FTZ R52, R52, -R140.reuse ;  /* 0x8000008c34347221 */ /* 0x104fe20000010000 */
[----:B------:R-:W-:Y:S02]  /*7440*/  FADD.FTZ R54, R54, -R140 ;  /* 0x8000008c36367221 */ /* 0x000fe40000010000 */
[----:B------:R-:W-:Y:S04]  /*7450*/  SHFL.IDX PT, R142, R224, R151, 0x1f ;  /* 0x00001f97e08e7589 */ /* 0x000fe800000e0000 */
[----:B------:R2:W4:Y:S01]  /*7460*/  SHFL.IDX PT, R140, R225, R151, 0x1f ;  /* 0x00001f97e18c7589 */ /* 0x00052200000e0000 */
[--C-:B-1----:R-:W-:Y:S01]  /*7470*/  FADD.FTZ R24, R24, -R128.reuse ;  /* 0x8000008018187221 */ /* 0x102fe20000010000 */
[----:B------:R-:W-:-:S02]  /*7480*/  FADD.FTZ R26, R26, -R128 ;  /* 0x800000801a1a7221 */ /* 0x000fc40000010000 */
[----:B------:R-:W1:Y:S01]  /*7490*/  SHFL.IDX PT, R141, R226, R148, 0x1f ;  /* 0x00001f94e28d7589 */ /* 0x000e6200000e0000 */
[--C-:B---3--:R-:W-:Y:S01]  /*74a0*/  FADD.FTZ R128, R25, -R130.reuse ;  /* 0x8000008219807221 */ /* 0x108fe20000010000 */
[----:B------:R-:W-:Y:S02]  /*74b0*/  FADD.FTZ R130, R27, -R130 ;  /* 0x800000821b827221 */ /* 0x000fe40000010000 */
[----:B------:R-:W3:Y:S01]  /*74c0*/  SHFL.IDX PT, R136, R223, R149, 0x1f ;  /* 0x00001f95df887589 */ /* 0x000ee200000e0000 */
[--C-:B-----5:R-:W-:Y:S01]  /*74d0*/  FADD.FTZ R132, R28, -R137.reuse ;  /* 0x800000891c847221 */ /* 0x120fe20000010000 */
[----:B------:R-:W-:Y:S02]  /*74e0*/  FADD.FTZ R25, R30, -R137 ;  /* 0x800000891e197221 */ /* 0x000fe40000010000 */
[----:B--2---:R-:W2:Y:S01]  /*74f0*/  LDL R151, [R1+0x1c] ;  /* 0x00001c0001977983 */ /* 0x004ea20000100800 */
[----:B------:R5:W3:Y:S01]  /*7500*/  MUFU.EX2 R28, R134 ;  /* 0x00000086001c7308 */ /* 0x000ae20000000800 */
[----:B----4-:R-:W-:-:S02]  /*7510*/  FADD.FTZ R27, R31, -R131 ;  /* 0x800000831f1b7221 */ /* 0x010fc40000010000 */
[----:B------:R-:W4:Y:S04]  /*7520*/  SHFL.IDX PT, R147, R223, R218, 0x1f ;  /* 0x00001fdadf937589 */ /* 0x000f2800000e0000 */
[----:B------:R-:W4:Y:S01]  /*7530*/  SHFL.IDX PT, R146, R223, R227, 0x1f ;  /* 0x00001fe3df927589 */ /* 0x000f2200000e0000 */
[----:B-----5:R-:W-:Y:S01]  /*7540*/  FADD.FTZ R134, R29, -R131 ;  /* 0x800000831d867221 */ /* 0x020fe20000010000 */
[--C-:B------:R-:W-:Y:S01]  /*7550*/  FADD.FTZ R131, R32, -R133.reuse ;  /* 0x8000008520837221 */ /* 0x100fe20000010000 */
[----:B------:R5:W4:Y:S01]  /*7560*/  MUFU.EX2 R30, R139 ;  /* 0x0000008b001e7308 */ /* 0x000b220000000800 */
[----:B------:R-:W4:Y:S01]  /*7570*/  SHFL.IDX PT, R32, R226, R149, 0x1f ;  /* 0x00001f95e2207589 */ /* 0x000f2200000e0000 */
[----:B------:R-:W-:Y:S01]  /*7580*/  FADD.FTZ R133, R34, -R133 ;  /* 0x8000008522857221 */ /* 0x000fe20000010000 */
[--C-:B------:R-:W-:Y:S01]  /*7590*/  FADD.FTZ R64, R64, -R140.reuse ;  /* 0x8000008c40407221 */ /* 0x100fe20000010000 */
[--C-:B-1----:R-:W-:Y:S01]  /*75a0*/  FADD.FTZ R45, R45, -R141.reuse ;  /* 0x8000008d2d2d7221 */ /* 0x102fe20000010000 */
[----:B------:R-:W1:Y:S01]  /*75b0*/  SHFL.IDX PT, R143, R226, R150, 0x1f ;  /* 0x00001f96e28f7589 */ /* 0x000e6200000e0000 */
[----:B------:R-:W-:Y:S01]  /*75c0*/  FADD.FTZ R47, R47, -R141 ;  /* 0x8000008d2f2f7221 */ /* 0x000fe20000010000 */
[----:B------:R-:W-:Y:S01]  /*75d0*/  FADD.FTZ R66, R66, -R140 ;  /* 0x8000008c42427221 */ /* 0x000fe20000010000 */
[----:B------:R3:W1:Y:S01]  /*75e0*/  MUFU.EX2 R29, R135 ;  /* 0x00000087001d7308 */ /* 0x0006620000000800 */
[----:B-----5:R-:W5:Y:S04]  /*75f0*/  SHFL.IDX PT, R139, R225, R5, 0x1f ;  /* 0x00001f05e18b7589 */ /* 0x020f6800000e0000 */
[----:B------:R-:W5:Y:S03]  /*7600*/  SHFL.IDX PT, R141, R225, R150, 0x1f ;  /* 0x00001f96e18d7589 */ /* 0x000f6600000e0000 */
[----:B------:R5:W5:Y:S01]  /*7610*/  MUFU.EX2 R31, R138 ;  /* 0x0000008a001f7308 */ /* 0x000b620000000800 */
[--C-:B---3--:R-:W-:Y:S01]  /*7620*/  FADD.FTZ R135, R33, -R136.reuse ;  /* 0x8000008821877221 */ /* 0x108fe20000010000 */
[----:B------:R-:W-:Y:S01]  /*7630*/  FADD.FTZ R136, R35, -R136 ;  /* 0x8000008823887221 */ /* 0x000fe20000010000 */
[----:B------:R-:W3:Y:S01]  /*7640*/  SHFL.IDX PT, R33, R226, R227, 0x1f ;  /* 0x00001fe3e2217589 */ /* 0x000ee200000e0000 */
[----:B----4-:R-:W-:Y:S01]  /*7650*/  FADD.FTZ R137, R36, -R147 ;  /* 0x8000009324897221 */ /* 0x010fe20000010000 */
[--C-:B------:R-:W-:Y:S01]  /*7660*/  FADD.FTZ R37, R37, -R146.reuse ;  /* 0x8000009225257221 */ /* 0x100fe20000010000 */
[----:B------:R-:W-:Y:S01]  /*7670*/  FADD.FTZ R39, R39, -R146 ;  /* 0x8000009227277221 */ /* 0x000fe20000010000 */
[----:B------:R-:W4:Y:S04]  /*7680*/  SHFL.IDX PT, R35, R225, R148, 0x1f ;  /* 0x00001f94e1237589 */ /* 0x000f2800000e0000 */
[----:B------:R-:W-:Y:S01]  /*7690*/  SHFL.IDX PT, R144, R226, R217, 0x1f ;  /* 0x00001fd9e2907589 */ /* 0x000fe200000e0000 */
[--C-:B------:R-:W-:Y:S01]  /*76a0*/  FADD.FTZ R49, R49, -R32.reuse ;  /* 0x8000002031317221 */ /* 0x100fe20000010000 */
[----:B------:R-:W-:Y:S01]  /*76b0*/  FADD.FTZ R51, R51, -R32 ;  /* 0x8000002033337221 */ /* 0x000fe20000010000 */
[--C-:B-1----:R-:W-:Y:S01]  /*76c0*/  FADD.FTZ R44, R44, -R143.reuse ;  /* 0x8000008f2c2c7221 */ /* 0x102fe20000010000 */
[----:B------:R-:W1:Y:S01]  /*76d0*/  SHFL.IDX PT, R34, R225, R217, 0x1f ;  /* 0x00001fd9e1227589 */ /* 0x000e6200000e0000 */
[----:B------:R-:W-:Y:S01]  /*76e0*/  FADD.FTZ R46, R46, -R143 ;  /* 0x8000008f2e2e7221 */ /* 0x000fe20000010000 */
[----:B------:R4:W1:Y:S01]  /*76f0*/  MUFU.EX2 R32, R129 ;  /* 0x0000008100207308 */ /* 0x0008620000000800 */
[--C-:B-----5:R-:W-:Y:S01]  /*7700*/  FADD.FTZ R56, R56, -R139.reuse ;  /* 0x8000008b38387221 */ /* 0x120fe20000010000 */
[----:B------:R-:W5:Y:S01]  /*7710*/  SHFL.IDX PT, R138, R225, R149, 0x1f ;  /* 0x00001f95e18a7589 */ /* 0x000f6200000e0000 */
[----:B------:R-:W-:Y:S01]  /*7720*/  FADD.FTZ R58, R58, -R139 ;  /* 0x8000008b3a3a7221 */ /* 0x000fe20000010000 */
[--C-:B------:R-:W-:Y:S01]  /*7730*/  FADD.FTZ R60, R60, -R141.reuse ;  /* 0x8000008d3c3c7221 */ /* 0x100fe20000010000 */
[----:B------:R-:W-:Y:S01]  /*7740*/  FADD.FTZ R62, R62, -R141 ;  /* 0x8000008d3e3e7221 */ /* 0x000fe20000010000 */
[----:B------:R-:W-:Y:S04]  /*7750*/  SHFL.IDX PT, R36, R225, R218, 0x1f ;  /* 0x00001fdae1247589 */ /* 0x000fe800000e0000 */
[----:B------:R-:W5:Y:S01]  /*7760*/  SHFL.IDX PT, R145, R226, R5, 0x1f ;  /* 0x00001f05e2917589 */ /* 0x000f6200000e0000 */
[--C-:B---3--:R-:W-:Y:S01]  /*7770*/  FADD.FTZ R53, R53, -R33.reuse ;  /* 0x8000002135357221 */ /* 0x108fe20000010000 */
[----:B------:R-:W-:Y:S01]  /*7780*/  FADD.FTZ R55, R55, -R33 ;  /* 0x8000002137377221 */ /* 0x000fe20000010000 */
[----:B------:R-:W-:Y:S01]  /*7790*/  FMUL.FTZ R25, R10, R25 ;  /* 0x000000190a197220 */ /* 0x000fe20000410000 */
[----:B------:R-:W-:Y:S01]  /*77a0*/  SHFL.IDX PT, R146, R224, R149, 0x1f ;  /* 0x00001f95e0927589 */ /* 0x000fe200000e0000 */
[----:B------:R-:W-:Y:S01]  /*77b0*/  FMUL.FTZ R37, R19, R37 ;  /* 0x0000002513257220 */ /* 0x000fe20000410000 */
[--C-:B----4-:R-:W-:Y:S01]  /*77c0*/  FADD.FTZ R61, R61, -R35.reuse ;  /* 0x800000233d3d7221 */ /* 0x110fe20000010000 */
[----:B------:R-:W-:Y:S01]  /*77d0*/  FADD.FTZ R63, R63, -R35 ;  /* 0x800000233f3f7221 */ /* 0x000fe20000010000 */
[----:B------:R-:W-:Y:S01]  /*77e0*/  SHFL.IDX PT, R129, R224, R5, 0x1f ;  /* 0x00001f05e0817589 */ /* 0x000fe200000e0000 */
[----:B------:R-:W-:Y:S01]  /*77f0*/  FMUL.FTZ R27, R12, R27 ;  /* 0x0000001b0c1b7220 */ /* 0x000fe20000410000 */
[----:B------:R-:W-:Y:S01]  /*7800*/  MUFU.EX2 R123, R123 ;  /* 0x0000007b007b7308 */ /* 0x000fe20000000800 */
[----:B------:R-:W-:Y:S01]  /*7810*/  FADD.FTZ R38, R38, -R147 ;  /* 0x8000009326267221 */ /* 0x000fe20000010000 */
[----:B------:R-:W-:Y:S01]  /*7820*/  SHFL.IDX PT, R139, R224, R217, 0x1f ;  /* 0x00001fd9e08b7589 */ /* 0x000fe200000e0000 */
[--C-:B-1----:R-:W-:Y:S01]  /*7830*/  FADD.FTZ R57, R57, -R34.reuse ;  /* 0x8000002239397221 */ /* 0x102fe20000010000 */
[----:B------:R-:W-:-:S04]  /*7840*/  FADD.FTZ R59, R59, -R34 ;  /* 0x800000223b3b7221 */ /* 0x000fc80000010000 */
[----:B------:R-:W-:Y:S01]  /*7850*/  MUFU.EX2 R122, R122 ;  /* 0x0000007a007a7308 */ /* 0x000fe20000000800 */
[----:B------:R-:W-:Y:S01]  /*7860*/  SHFL.IDX PT, R143, R224, R150, 0x1f ;  /* 0x00001f96e08f7589 */ /* 0x000fe200000e0000 */
[----:B------:R-:W-:Y:S01]  /*7870*/  FMUL.FTZ R26, R7, R26 ;  /* 0x0000001a071a7220 */ /* 0x000fe20000410000 */
[----:B------:R-:W-:-:S05]  /*7880*/  FMUL.FTZ R39, R20, R39 ;  /* 0x0000002714277220 */ /* 0x000fca0000410000 */
[----:B------:R-:W-:Y:S01]  /*7890*/  MUFU.EX2 R121, R121 ;  /* 0x0000007900797308 */ /* 0x000fe20000000800 */
[----:B------:R-:W-:Y:S01]  /*78a0*/  SHFL.IDX PT, R148, R224, R148, 0x1f ;  /* 0x00001f94e0947589 */ /* 0x000fe200000e0000 */
[----:B------:R-:W-:Y:S01]  /*78b0*/  FADD.FTZ R141, R80, -R142 ;  /* 0x8000008e508d7221 */ /* 0x000fe20000010000 */
[----:B-----5:R-:W-:-:S05]  /*78c0*/  FADD.FTZ R65, R65, -R138 ;  /* 0x8000008a41417221 */ /* 0x020fca0000010000 */
[----:B------:R-:W-:Y:S01]  /*78d0*/  MUFU.EX2 R120, R120 ;  /* 0x0000007800787308 */ /* 0x000fe20000000800 */
[----:B------:R-:W-:Y:S01]  /*78e0*/  SHFL.IDX PT, R149, R224, R218, 0x1f ;  /* 0x00001fdae0957589 */ /* 0x000fe200000e0000 */
[----:B------:R-:W-:Y:S01]  /*78f0*/  FMUL.FTZ R60, R105, R60 ;  /* 0x0000003c693c7220 */ /* 0x000fe20000410000 */
[----:B------:R-:W-:Y:S01]  /*7900*/  FMUL.FTZ R64, R109, R64 ;  /* 0x000000406d407220 */ /* 0x000fe20000410000 */
[--C-:B------:R-:W-:Y:S01]  /*7910*/  FADD.FTZ R41, R41, -R144.reuse ;  /* 0x8000009029297221 */ /* 0x100fe20000010000 */
[----:B------:R-:W1:Y:S01]  /*7920*/  SHFL.IDX PT, R224, R224, R227, 0x1f ;  /* 0x00001fe3e0e07589 */ /* 0x000e6200000e0000 */
[----:B------:R-:W-:-:S03]  /*7930*/  FADD.FTZ R43, R43, -R144 ;  /* 0x800000902b2b7221 */ /* 0x000fc60000010000 */
[----:B------:R-:W3:Y:S01]  /*7940*/  SHFL.IDX PT, R225, R225, R227, 0x1f ;  /* 0x00001fe3e1e17589 */ /* 0x000ee200000e0000 */
[----:B------:R-:W-:Y:S01]  /*7950*/  FADD.FTZ R142, R82, -R142 ;  /* 0x8000008e528e7221 */ /* 0x000fe20000010000 */
[----:B------:R-:W-:Y:S01]  /*7960*/  FMUL.FTZ R82, R17, R137 ;  /* 0x0000008911527220 */ /* 0x000fe20000410000 */
[----:B------:R4:W-:Y:S01]  /*7970*/  MUFU.EX2 R35, R125 ;  /* 0x0000007d00237308 */ /* 0x0009e20000000800 */
[--C-:B------:R-:W-:Y:S01]  /*7980*/  FADD.FTZ R40, R40, -R145.reuse ;  /* 0x8000009128287221 */ /* 0x100fe20000010000 */
[----:B------:R-:W-:Y:S02]  /*7990*/  FADD.FTZ R42, R42, -R145 ;  /* 0x800000912a2a7221 */ /* 0x000fe40000010000 */
[----:B------:R-:W-:-:S04]  /*79a0*/  F2FP.F16.F32.PACK_AB R82, R37, R82 ;  /* 0x000000522552723e */ /* 0x000fc800000000ff */
[----:B------:R5:W3:Y:S01]  /*79b0*/  MUFU.EX2 R33, R127 ;  /* 0x0000007f00217308 */ /* 0x000ae20000000800 */
[----:B----4-:R-:W-:Y:S01]  /*79c0*/  FADD.FTZ R125, R67, -R138 ;  /* 0x8000008a437d7221 */ /* 0x010fe20000010000 */
[----:B------:R-:W-:-:S06]  /*79d0*/  FADD.FTZ R67, R70, -R36 ;  /* 0x8000002446437221 */ /* 0x000fcc0000010000 */
[----:B------:R4:W4:Y:S01]  /*79e0*/  MUFU.EX2 R34, R126 ;  /* 0x0000007e00227308 */ /* 0x0009220000000800 */
[----:B-----5:R-:W-:Y:S01]  /*79f0*/  FADD.FTZ R127, R68, -R36 ;  /* 0x80000024447f7221 */ /* 0x020fe20000010000 */
[--C-:B-1----:R-:W-:Y:S01]  /*7a00*/  FADD.FTZ R150, R85, -R224.reuse ;  /* 0x800000e055967221 */ /* 0x102fe20000010000 */
[----:B------:R-:W-:Y:S01]  /*7a10*/  FADD.FTZ R224, R87, -R224 ;  /* 0x800000e057e07221 */ /* 0x000fe20000010000 */
[----:B------:R-:W-:-:S04]  /*7a20*/  FMUL.FTZ R85, R8, R130 ;  /* 0x0000008208557220 */ /* 0x000fc80000410000 */
[----:B------:R1:W5:Y:S01]  /*7a30*/  MUFU.EX2 R36, R124 ;  /* 0x0000007c00247308 */ /* 0x0003620000000800 */
[----:B------:R-:W-:Y:S01]  /*7a40*/  F2FP.F16.F32.PACK_AB R87, R27, R25 ;  /* 0x000000191b57723e */ /* 0x000fe200000000ff */
[----:B---3--:R-:W-:Y:S01]  /*7a50*/  FADD.FTZ R70, R69, -R225 ;  /* 0x800000e145467221 */ /* 0x008fe20000010000 */
[----:B------:R-:W-:-:S05]  /*7a60*/  FMUL.FTZ R38, R18, R38 ;  /* 0x0000002612267220 */ /* 0x000fca0000410000 */
[----:B------:R-:W3:Y:S01]  /*7a70*/  MUFU.EX2 R119, R119 ;  /* 0x0000007700777308 */ /* 0x000ee20000000800 */
[----:B------:R-:W-:Y:S01]  /*7a80*/  FMUL.FTZ R61, R107, R61 ;  /* 0x0000003d6b3d7220 */ /* 0x000fe20000410000 */
[----:B------:R-:W-:-:S06]  /*7a90*/  FMUL.FTZ R25, R111, R65 ;  /* 0x000000416f197220 */ /* 0x000fcc0000410000 */
[----:B------:R-:W3:Y:S01]  /*7aa0*/  MUFU.EX2 R118, R118 ;  /* 0x0000007600767308 */ /* 0x000ee20000000800 */
[----:B----4-:R-:W-:-:S07]  /*7ab0*/  FADD.FTZ R126, R72, -R129 ;  /* 0x80000081487e7221 */ /* 0x010fce0000010000 */
[----:B------:R-:W4:Y:S01]  /*7ac0*/  MUFU.EX2 R37, R117 ;  /* 0x0000007500257308 */ /* 0x000f220000000800 */
[----:B------:R-:W-:Y:S01]  /*7ad0*/  FADD.FTZ R138, R73, -R139 ;  /* 0x8000008b498a7221 */ /* 0x000fe20000010000 */
[--C-:B------:R-:W-:Y:S01]  /*7ae0*/  FADD.FTZ R144, R81, -R146.reuse ;  /* 0x8000009251907221 */ /* 0x100fe20000010000 */
[--C-:B------:R-:W-:Y:S01]  /*7af0*/  FADD.FTZ R147, R84, -R149.reuse ;  /* 0x8000009554937221 */ /* 0x100fe20000010000 */
[----:B------:R-:W-:Y:S01]  /*7b00*/  FADD.FTZ R146, R83, -R146 ;  /* 0x8000009253927221 */ /* 0x000fe20000010000 */
[----:B------:R-:W-:Y:S01]  /*7b10*/  FADD.FTZ R149, R86, -R149 ;  /* 0x8000009556957221 */ /* 0x000fe20000010000 */
[----:B------:R-:W-:Y:S01]  /*7b20*/  F2FP.F16.F32.PACK_AB R85, R85, R26 ;  /* 0x0000001a5555723e */ /* 0x000fe200000000ff */
        /* <DEDUP_REMOVED lines=74> */
[----:B------:R-:W-:Y:S01]  /*7fd0*/  FMUL.FTZ R27, R118, R150 ;  /* 0x00000096761b7220 */ /* 0x000fe20000410000 */
[----:B----4-:R-:W-:Y:S01]  /*7fe0*/  FMUL.FTZ R224, R37, R224 ;  /* 0x000000e025e07220 */ /* 0x010fe20000410000 */
[----:B------:R-:W-:Y:S01]  /*7ff0*/  F2FP.F16.F32.PACK_AB R72, R49, R48 ;  /* 0x000000303148723e */ /* 0x000fe200000000ff */
[----:B------:R-:W-:Y:S01]  /*8000*/  UMOV UR6, UR4 ;  /* 0x0000000400067c82 */ /* 0x000fe20008000000 */
[----:B------:R-:W-:Y:S01]  /*8010*/  F2FP.F16.F32.PACK_AB R73, R51, R50 ;  /* 0x000000323349723e */ /* 0x000fe200000000ff */
[----:B------:R-:W-:Y:S01]  /*8020*/  UMOV UR7, 0x40000040 ;  /* 0x4000004000077882 */ /* 0x000fe20000000000 */
        /* <DEDUP_REMOVED lines=157> */
.L_x_1402:
        /* <DEDUP_REMOVED lines=70> */
.L_x_1403:
        /* <DEDUP_REMOVED lines=12> */
.L_x_1393:
        /* <DEDUP_REMOVED lines=121> */
.L_x_1416:
[----:B------:R-:W-:-:S05]  /*96b0*/  IMAD.U32 R7, RZ, RZ, UR36 ;  /* 0x00000024ff077e24 */ /* 0x000fca000f8e00ff */
[----:B------:R-:W-:-:S04]  /*96c0*/  LOP3.LUT R7, R7, 0x1, RZ, 0xfc, !PT ;  /* 0x0000000107077812 */ /* 0x000fc800078efcff */
[----:B------:R-:W-:-:S13]  /*96d0*/  ISETP.NE.AND P6, PT, R7, 0x3, PT ;  /* 0x000000030700780c */ /* 0x000fda0003fc5270 */
[----:B--2---:R-:W-:Y:S05]  /*96e0*/  @!P6 BRA `(.L_x_1406) ;  /* 0x000000000004e947 */ /* 0x004fea0003800000 */
[----:B------:R-:W-:Y:S01]  /*96f0*/  BPT.TRAP 0x1 ;  /* 0x000000040000795c */ /* 0x000fe20000300000 */
.L_x_1406:
[----:B------:R-:W-:Y:S01]  /*9700*/  IMAD R7, R0, 0x8, R222 ;  /* 0x0000000800077824 */ /* 0x000fe200078e02de */
[----:B------:R-:W-:-:S04]  /*9710*/  SHF.L.U32 R18, R4, 0x1f, RZ ;  /* 0x0000001f04127819 */ /* 0x000fc800000006ff */
[----:B------:R1:W2:Y:S01]  /*9720*/  SYNCS.PHASECHK.TRANS64.TRYWAIT P0, [R7+URZ+0x30c10], R18 ;  /* 0x030c1012070075a7 */ /* 0x0002a2000800017f */
[----:B------:R-:W-:Y:S05]  /*9730*/  @!P6 BRA `(.L_x_1407) ;  /* 0x000000000004e947 */ /* 0x000fea0003800000 */
[----:B------:R-:W-:Y:S01]  /*9740*/  BPT.TRAP 0x1 ;  /* 0x000000040000795c */ /* 0x000fe20000300000 */
.L_x_1407:
[----:B---3--:R-:W-:-:S05]  /*9750*/  VIADD R8, R222, 0x10000 ;  /* 0x00010000de087836 */ /* 0x008fca0000000000 */
[----:B------:R-:W-:-:S04]  /*9760*/  SHF.R.U32.HI R8, RZ, 0x4, R8 ;  /* 0x00000004ff087819 */ /* 0x000fc80000011608 */
[----:B------:R-:W-:-:S04]  /*9770*/  LOP3.LUT R8, R8, 0x3fff, RZ, 0xc0, !PT ;  /* 0x00003fff08087812 */ /* 0x000fc800078ec0ff */
[----:B------:R-:W-:Y:S01]  /*9780*/  LOP3.LUT R9, R8, 0x10000, RZ, 0xfc, !PT ;  /* 0x0001000008097812 */ /* 0x000fe200078efcff */
[----:B--2---:R-:W-:Y:S06]  /*9790*/  @P0 BRA `(.L_x_1408) ;  /* 0x0000000000080947 */ /* 0x004fec0003800000 */
[----:B------:R-:W2:Y:S02]  /*97a0*/  SYNCS.PHASECHK.TRANS64.TRYWAIT P0, [R7+URZ+0x30c10], R18 ;  /* 0x030c1012070075a7 */ /* 0x000ea4000800017f */
[----:B--2---:R-:W-:Y:S05]  /*97b0*/  @!P0 BRA `(.L_x_1409) ;  /* 0x00000070000c8947 */ /* 0x004fea0003800000 */
.L_x_1408:
        /* <DEDUP_REMOVED lines=27> */
[----:B------:R-:W-:Y:S02]  /*9970*/  IMAD R9, R3, 0x2, R10 ;  /* 0x0000000203097824 */ /* 0x000fe400078e020a */
[----:B------:R-:W-:-:S04]  /*9980*/  VIADD R10, R222, 0x20000 ;  /* 0x00020000de0a7836 */ /* 0x000fc80000000000 */
        /* <DEDUP_REMOVED lines=12> */
[C---:B------:R-:W-:Y:S02]  /*9a50*/  IMAD R13, R3.reuse, 0x2, R14 ;  /* 0x00000002030d7824 */ /* 0x040fe400078e020e */
[----:B------:R-:W-:Y:S02]  /*9a60*/  IMAD R219, R3, 0x2, R16 ;  /* 0x0000000203db7824 */ /* 0x000fe400078e0210 */
[--C-:B------:R-:W-:Y:S02]  /*9a70*/  IMAD R16, R9, 0x4, R222.reuse ;  /* 0x0000000409107824 */ /* 0x100fe400078e02de */
[--C-:B------:R-:W-:Y:S02]  /*9a80*/  IMAD R232, R11, 0x4, R222.reuse ;  /* 0x000000040be87824 */ /* 0x100fe400078e02de */
[--C-:B------:R-:W-:Y:S02]  /*9a90*/  IMAD R220, R13, 0x4, R222.reuse ;  /* 0x000000040ddc7824 */ /* 0x100fe400078e02de */
[----:B------:R-:W-:-:S02]  /*9aa0*/  IMAD R221, R219, 0x4, R222 ;  /* 0x00000004dbdd7824 */ /* 0x000fc400078e02de */
[--C-:B------:R-:W-:Y:S02]  /*9ab0*/  IMAD R216, R11, 0x4, R10.reuse ;  /* 0x000000040bd87824 */ /* 0x100fe400078e020a */
[--C-:B------:R-:W-:Y:S02]  /*9ac0*/  IMAD R218, R13, 0x4, R10.reuse ;  /* 0x000000040dda7824 */ /* 0x100fe400078e020a */
        /* <DEDUP_REMOVED lines=14> */
.L_x_1410:
[----:B------:R1:W1:Y:S01]  /*9bb0*/  SYNCS.PHASECHK.TRANS64.TRYWAIT P0, [R7+URZ+0x30c30], R18 ;  /* 0x030c3012070075a7 */ /* 0x000262000800017f */
[----:B------:R-:W-:Y:S05]  /*9bc0*/  @!P6 BRA `(.L_x_1411) ;  /* 0x000000000004e947 */ /* 0x000fea0003800000 */
[----:B------:R-:W-:Y:S01]  /*9bd0*/  BPT.TRAP 0x1 ;  /* 0x000000040000795c */ /* 0x000fe20000300000 */
.L_x_1411:
        /* <DEDUP_REMOVED lines=8> */
.L_x_1412:
        /* <DEDUP_REMOVED lines=41> */
[----:B------:R-:W-:Y:S01]  /*9ef0*/  ISETP.GE.AND P2, PT, R226, 0x1, PT ;  /* 0x00000001e200780c */ /* 0x000fe20003f46270 */
[----:B------:R-:W-:Y:S01]  /*9f00*/  VIADD R13, R5, 0x10 ;  /* 0x00000010050d7836 */ /* 0x000fe20000000000 */
[----:B------:R-:W-:Y:S02]  /*9f10*/  ISETP.GE.AND P0, PT, R217, 0x1, PT ;  /* 0x00000001d900780c */ /* 0x000fe40003f06270 */
[----:B------:R-:W-:-:S02]  /*9f20*/  SEL R223, R223, 0x80, P3 ;  /* 0x00000080dfdf7807 */ /* 0x000fc40001800000 */
[----:B------:R-:W-:Y:S01]  /*9f30*/  ISETP.GE.AND P1, PT, R226, RZ, PT ;  /* 0x000000ffe200720c */ /* 0x000fe20003f26270 */
[----:B------:R-:W-:Y:S01]  /*9f40*/  SHFL.IDX PT, R17, R16, R13, 0x1f ;  /* 0x00001f0d10117589 */ /* 0x000fe200000e0000 */
[----:B------:R-:W-:Y:S02]  /*9f50*/  ISETP.GT.OR P2, PT, R225, 0x1, !P2 ;  /* 0x00000001e100780c */ /* 0x000fe40005744670 */
[----:B------:R-:W-:Y:S02]  /*9f60*/  ISETP.GT.OR P0, PT, R223, 0x1, !P0 ;  /* 0x00000001df00780c */ /* 0x000fe40004704670 */
[----:B------:R-:W-:Y:S02]  /*9f70*/  ISETP.GT.OR P1, PT, R225, RZ, !P1 ;  /* 0x000000ffe100720c */ /* 0x000fe40004f24670 */
[----:B------:R-:W-:Y:S01]  /*9f80*/  FSEL R227, R89, -INF , !P2 ;  /* 0xff80000059e37808 */ /* 0x000fe20005000000 */
[----:B------:R-:W-:Y:S01]  /*9f90*/  VIADD R89, R5, 0x8 ;  /* 0x0000000805597836 */ /* 0x000fe20000000000 */
[----:B------:R-:W-:-:S02]  /*9fa0*/  FSEL R91, R91, -INF , !P0 ;  /* 0xff8000005b5b7808 */ /* 0x000fc40004000000 */
[----:B------:R-:W-:Y:S01]  /*9fb0*/  FSEL R88, R88, -INF , !P1 ;  /* 0xff80000058587808 */ /* 0x000fe20004800000 */
[--C-:B-1----:R-:W-:Y:S01]  /*9fc0*/  FFMA.FTZ R227, R227, UR5, -R11.reuse ;  /* 0x00000005e3e37c23 */ /* 0x102fe2000801080b */
[----:B------:R-:W-:Y:S01]  /*9fd0*/  ISETP.GE.AND P1, PT, R226, 0x8, PT ;  /* 0x00000008e200780c */ /* 0x000fe20003f26270 */
[----:B------:R-:W-:Y:S01]  /*9fe0*/  FFMA.FTZ R11, R91, UR5, -R11 ;  /* 0x000000055b0b7c23 */ /* 0x000fe2000801080b */
[----:B------:R-:W-:Y:S01]  /*9ff0*/  ISETP.GE.AND P0, PT, R217, 0x9, PT ;  /* 0x00000009d900780c */ /* 0x000fe20003f06270 */
[----:B------:R-:W-:Y:S01]  /*a000*/  VIADD R91, R5, 0xc ;  /* 0x0000000c055b7836 */ /* 0x000fe20000000000 */
[----:B------:R-:W-:Y:S01]  /*a010*/  ISETP.GT.OR P1, PT, R225, 0x8, !P1 ;  /* 0x00000008e100780c */ /* 0x000fe20004f24670 */
[----:B------:R-:W1:Y:S01]  /*a020*/  SHFL.IDX PT, R12, R16, R89, 0x1f ;  /* 0x00001f59100c7589 */ /* 0x000e6200000e0000 */
[----:B------:R-:W-:Y:S01]  /*a030*/  ISETP.GE.AND P3, PT, R217, RZ, PT ;  /* 0x000000ffd900720c */ /* 0x000fe20003f66270 */
[----:B------:R-:W-:Y:S01]  /*a040*/  FFMA.FTZ R88, R88, UR5, -R9 ;  /* 0x0000000558587c23 */ /* 0x000fe20008010809 */
[C---:B------:R-:W-:Y:S01]  /*a050*/  ISETP.GT.OR P0, PT, R223.reuse, 0x9, !P0 ;  /* 0x00000009df00780c */ /* 0x040fe20004704670 */
[----:B------:R-:W2:Y:S01]  /*a060*/  SHFL.IDX PT, R10, R16, R91, 0x1f ;  /* 0x00001f5b100a7589 */ /* 0x000ea200000e0000 */
[----:B------:R-:W-:Y:S01]  /*a070*/  FSEL R92, R92, -INF , !P1 ;  /* 0xff8000005c5c7808 */ /* 0x000fe20004800000 */
[----:B------:R3:W-:Y:S01]  /*a080*/  MUFU.EX2 R228, R88 ;  /* 0x0000005800e47308 */ /* 0x0007e20000000800 */
[----:B------:R-:W-:-:S02]  /*a090*/  ISETP.GT.OR P3, PT, R223, RZ, !P3 ;  /* 0x000000ffdf00720c */ /* 0x000fc40005f64670 */
[----:B------:R-:W-:Y:S02]  /*a0a0*/  ISETP.GE.AND P1, PT, R217, 0x10, PT ;  /* 0x00000010d900780c */ /* 0x000fe40003f26270 */
[----:B------:R-:W-:Y:S02]  /*a0b0*/  FSEL R95, R95, -INF , !P0 ;  /* 0xff8000005f5f7808 */ /* 0x000fe40004000000 */
[----:B------:R-:W-:Y:S01]  /*a0c0*/  ISETP.GE.AND P0, PT, R226, 0x10, PT ;  /* 0x00000010e200780c */ /* 0x000fe20003f06270 */
[----:B------:R-:W-:Y:S01]  /*a0d0*/  MUFU.EX2 R11, R11 ;  /* 0x0000000b000b7308 */ /* 0x000fe20000000800 */
[----:B------:R-:W-:Y:S01]  /*a0e0*/  FSEL R90, R90, -INF , !P3 ;  /* 0xff8000005a5a7808 */ /* 0x000fe20005800000 */
[----:B---3--:R-:W-:Y:S01]  /*a0f0*/  SHFL.IDX PT, R88, R232, R5, 0x1f ;  /* 0x00001f05e8587589 */ /* 0x008fe200000e0000 */
[----:B------:R-:W-:Y:S02]  /*a100*/  ISETP.GT.OR P1, PT, R223, 0x10, !P1 ;  /* 0x00000010df00780c */ /* 0x000fe40004f24670 */
[----:B------:R-:W-:Y:S01]  /*a110*/  ISETP.GE.AND P3, PT, R217, 0x8, PT ;  /* 0x00000008d900780c */ /* 0x000fe20003f66270 */
[----:B------:R-:W-:Y:S01]  /*a120*/  FFMA.FTZ R9, R90, UR5, -R9 ;  /* 0x000000055a097c23 */ /* 0x000fe20008010809 */
[----:B------:R-:W-:Y:S01]  /*a130*/  ISETP.GT.OR P0, PT, R225, 0x10, !P0 ;  /* 0x00000010e100780c */ /* 0x000fe20004704670 */
[----:B------:R-:W-:Y:S01]  /*a140*/  SHFL.IDX PT, R90, R232, R22, 0x1f ;  /* 0x00001f16e85a7589 */ /* 0x000fe200000e0000 */
[----:B------:R-:W-:Y:S01]  /*a150*/  ISETP.GE.AND P2, PT, R226, 0x9, PT ;  /* 0x00000009e200780c */ /* 0x000fe20003f46270 */
[----:B-1----:R-:W-:Y:S01]  /*a160*/  FFMA.FTZ R92, R92, UR5, -R12 ;  /* 0x000000055c5c7c23 */ /* 0x002fe2000801080c */
[----:B------:R-:W-:Y:S01]  /*a170*/  FSEL R98, R98, -INF , !P1 ;  /* 0xff80000062627808 */ /* 0x000fe20004800000 */
[----:B------:R-:W1:Y:S01]  /*a180*/  MUFU.EX2 R9, R9 ;  /* 0x0000000900097308 */ /* 0x000e620000000800 */
[----:B------:R-:W-:Y:S01]  /*a190*/  ISETP.GT.OR P3, PT, R223, 0x8, !P3 ;  /* 0x00000008df00780c */ /* 0x000fe20005f64670 */
[----:B--2---:R-:W-:Y:S01]  /*a1a0*/  FFMA.FTZ R14, R95, UR5, -R10 ;  /* 0x000000055f0e7c23 */ /* 0x004fe2000801080a */
[----:B------:R-:W-:Y:S01]  /*a1b0*/  ISETP.GE.AND P1, PT, R217, 0x11, PT ;  /* 0x00000011d900780c */ /* 0x000fe20003f26270 */
[----:B------:R-:W-:Y:S01]  /*a1c0*/  VIADD R95, R5, 0x14 ;  /* 0x00000014055f7836 */ /* 0x000fe20000000000 */
[----:B------:R-:W-:-:S02]  /*a1d0*/  FSEL R15, R96, -INF , !P0 ;  /* 0xff800000600f7808 */ /* 0x000fc40004000000 */
[----:B------:R-:W-:Y:S01]  /*a1e0*/  ISETP.GT.OR P2, PT, R225, 0x9, !P2 ;  /* 0x00000009e100780c */ /* 0x000fe20005744670 */
[----:B------:R-:W-:Y:S01]  /*a1f0*/  MUFU.EX2 R14, R14 ;  /* 0x0000000e000e7308 */ /* 0x000fe20000000800 */
[----:B------:R-:W-:Y:S01]  /*a200*/  ISETP.GE.AND P0, PT, R226, 0x11, PT ;  /* 0x00000011e200780c */ /* 0x000fe20003f06270 */
[----:B------:R-:W2:Y:S01]  /*a210*/  SHFL.IDX PT, R18, R16, R95, 0x1f ;  /* 0x00001f5f10127589 */ /* 0x000ea200000e0000 */
[----:B------:R-:W-:Y:S01]  /*a220*/  FSEL R94, R94, -INF , !P3 ;  /* 0xff8000005e5e7808 */ /* 0x000fe20005800000 */
[--C-:B------:R-:W-:Y:S01]  /*a230*/  FFMA.FTZ R15, R15, UR5, -R17.reuse ;  /* 0x000000050f0f7c23 */ /* 0x100fe20008010811 */
[----:B------:R-:W-:Y:S01]  /*a240*/  ISETP.GT.OR P1, PT, R223, 0x11, !P1 ;  /* 0x00000011df00780c */ /* 0x000fe20004f24670 */
[----:B------:R-:W-:Y:S01]  /*a250*/  FFMA.FTZ R17, R98, UR5, -R17 ;  /* 0x0000000562117c23 */ /* 0x000fe20008010811 */
[----:B------:R-:W-:Y:S01]  /*a260*/  ISETP.GE.AND P3, PT, R217, 0x18, PT ;  /* 0x00000018d900780c */ /* 0x000fe20003f66270 */
[----:B------:R-:W-:Y:S01]  /*a270*/  FFMA.FTZ R12, R94, UR5, -R12 ;  /* 0x000000055e0c7c23 */ /* 0x000fe2000801080c */
[----:B------:R-:W-:Y:S01]  /*a280*/  FSEL R93, R93, -INF , !P2 ;  /* 0xff8000005d5d7808 */ /* 0x000fe20005000000 */
[----:B------:R-:W-:Y:S01]  /*a290*/  SHFL.IDX PT, R94, R232, R91, 0x1f ;  /* 0x00001f5be85e7589 */ /* 0x000fe200000e0000 */
[----:B------:R-:W-:Y:S01]  /*a2a0*/  ISETP.GT.OR P0, PT, R225, 0x11, !P0 ;  /* 0x00000011e100780c */ /* 0x000fe20004704670 */
[----:B------:R-:W-:Y:S01]  /*a2b0*/  MUFU.EX2 R15, R15 ;  /* 0x0000000f000f7308 */ /* 0x000fe20000000800 */
[----:B------:R-:W-:Y:S01]  /*a2c0*/  ISETP.GE.AND P2, PT, R226, 0x18, PT ;  /* 0x00000018e200780c */ /* 0x000fe20003f46270 */
[----:B------:R-:W-:Y:S01]  /*a2d0*/  FFMA.FTZ R13, R93, UR5, -R10 ;  /* 0x000000055d0d7c23 */ /* 0x000fe2000801080a */
[----:B------:R-:W-:Y:S01]  /*a2e0*/  FSEL R99, R99, -INF , !P1 ;  /* 0xff80000063637808 */ /* 0x000fe20004800000 */
[----:B------:R-:W-:Y:S01]  /*a2f0*/  VIADD R93, R5, 0x10 ;  /* 0x00000010055d7836 */ /* 0x000fe20000000000 */
[----:B------:R-:W-:Y:S01]  /*a300*/  ISETP.GT.OR P1, PT, R223, 0x18, !P3 ;  /* 0x00000018df00780c */ /* 0x000fe20005f24670 */
[----:B------:R-:W-:Y:S01]  /*a310*/  SHFL.IDX PT, R98, R232, R95, 0x1f ;  /* 0x00001f5fe8627589 */ /* 0x000fe200000e0000 */
[----:B------:R-:W-:Y:S01]  /*a320*/  FSEL R97, R97, -INF , !P0 ;  /* 0xff80000061617808 */ /* 0x000fe20004000000 */
[----:B------:R3:W-:Y:S01]  /*a330*/  MUFU.EX2 R10, R92 ;  /* 0x0000005c000a7308 */ /* 0x0007e20000000800 */
[----:B------:R-:W-:Y:S01]  /*a340*/  ISETP.GT.OR P0, PT, R225, 0x18, !P2 ;  /* 0x00000018e100780c */ /* 0x000fe20005704670 */
[----:B------:R-:W-:Y:S01]  /*a350*/  SHFL.IDX PT, R96, R232, R93, 0x1f ;  /* 0x00001f5de8607589 */ /* 0x000fe200000e0000 */
[----:B------:R-:W-:-:S02]  /*a360*/  FSEL R102, R102, -INF , !P1 ;  /* 0xff80000066667808 */ /* 0x000fc40004800000 */
[----:B------:R-:W-:Y:S01]  /*a370*/  ISETP.GE.AND P1, PT, R226, 0x20, PT ;  /* 0x00000020e200780c */ /* 0x000fe20003f26270 */
[--C-:B--2---:R-:W-:Y:S01]  /*a380*/  FFMA.FTZ R16, R97, UR5, -R18.reuse ;  /* 0x0000000561107c23 */ /* 0x104fe20008010812 */
[----:B------:R-:W-:Y:S01]  /*a390*/  FSEL R20, R100, -INF , !P0 ;  /* 0xff80000064147808 */ /* 0x000fe20004000000 */
[----:B------:R-:W-:Y:S01]  /*a3a0*/  VIADD R97, R5, 0x18 ;  /* 0x0000001805617836 */ /* 0x000fe20000000000 */
[----:B------:R-:W-:Y:S01]  /*a3b0*/  ISETP.GE.AND P0, PT, R226, 0x19, PT ;  /* 0x00000019e200780c */ /* 0x000fe20003f06270 */
[----:B---3--:R2:W3:Y:S01]  /*a3c0*/  SHFL.IDX PT, R92, R232, R89, 0x1f ;  /* 0x00001f59e85c7589 */ /* 0x0084e200000e0000 */
[----:B------:R-:W-:Y:S01]  /*a3d0*/  ISETP.GT.OR P1, PT, R225, 0x20, !P1 ;  /* 0x00000020e100780c */ /* 0x000fe20004f24670 */
[----:B------:R-:W-:Y:S01]  /*a3e0*/  FFMA.FTZ R18, R99, UR5, -R18 ;  /* 0x0000000563127c23 */ /* 0x000fe20008010812 */
[----:B------:R-:W-:Y:S01]  /*a3f0*/  ISETP.GT.OR P0, PT, R225, 0x19, !P0 ;  /* 0x00000019e100780c */ /* 0x000fe20004704670 */
[----:B------:R-:W5:Y:S01]  /*a400*/  SHFL.IDX PT, R100, R232, R97, 0x1f ;  /* 0x00001f61e8647589 */ /* 0x000f6200000e0000 */
[C---:B------:R-:W-:Y:S01]  /*a410*/  ISETP.GE.AND P3, PT, R217.reuse, 0x20, PT ;  /* 0x00000020d900780c */ /* 0x040fe20003f66270 */
[--C-:B------:R-:W-:Y:S01]  /*a420*/  FFMA.FTZ R20, R20, UR5, -R19.reuse ;  /* 0x0000000514147c23 */ /* 0x100fe20008010813 */
[----:B------:R-:W-:Y:S01]  /*a430*/  FSEL R22, R104, -INF , !P1 ;  /* 0xff80000068167808 */ /* 0x000fe20004800000 */
[----:B------:R-:W-:Y:S01]  /*a440*/  FFMA.FTZ R19, R102, UR5, -R19 ;  /* 0x0000000566137c23 */ /* 0x000fe20008010813 */
[----:B------:R-:W-:Y:S01]  /*a450*/  ISETP.GE.AND P1, PT, R217, 0x21, PT ;  /* 0x00000021d900780c */ /* 0x000fe20003f26270 */
[----:B------:R-:W-:Y:S01]  /*a460*/  VIADD R102, R5, 0x1c ;  /* 0x0000001c05667836 */ /* 0x000fe20000000000 */
[----:B------:R-:W-:Y:S01]  /*a470*/  FSEL R21, R101, -INF , !P0 ;  /* 0xff80000065157808 */ /* 0x000fe20004000000 */
[----:B------:R-:W-:Y:S01]  /*a480*/  FFMA.FTZ R22, R22, UR5, -R88 ;  /* 0x0000000516167c23 */ /* 0x000fe20008010858 */
[----:B------:R-:W-:-:S02]  /*a490*/  WARPGROUP.DEPBAR.LE gsb0, 0x0 ;  /* 0x00008000000079c5 */ /* 0x000fc40000010000 */
[----:B------:R-:W-:Y:S01]  /*a4a0*/  WARPGROUP.ARRIVE ;  /* 0x00000000000079c5 */ /* 0x000fe20000000000 */
[----:B------:R-:W-:Y:S01]  /*a4b0*/  ISETP.GT.OR P0, PT, R223, 0x20, !P3 ;  /* 0x00000020df00780c */ /* 0x000fe20005f04670 */
[----:B------:R-:W-:Y:S01]  /*a4c0*/  SHFL.IDX PT, R232, R232, R102, 0x1f ;  /* 0x00001f66e8e87589 */ /* 0x000fe200000e0000 */
[----:B------:R-:W-:Y:S01]  /*a4d0*/  ISETP.GE.AND P2, PT, R217, 0x19, PT ;  /* 0x00000019d900780c */ /* 0x000fe20003f46270 */
[----:B------:R-:W-:Y:S01]  /*a4e0*/  FFMA.FTZ R21, R21, UR5, -R23 ;  /* 0x0000000515157c23 */ /* 0x000fe20008010817 */
[----:B------:R-:W-:Y:S01]  /*a4f0*/  ISETP.GT.OR P1, PT, R223, 0x21, !P1 ;  /* 0x00000021df00780c */ /* 0x000fe20004f24670 */
[----:B------:R-:W-:Y:S01]  /*a500*/  HGMMA.64x128x16.F32 R24, gdesc[UR12], R24, gsb0 ;  /* 0x01e000000c1879f0 */ /* 0x000fe20008000818 */
[----:B------:R-:W-:Y:S01]  /*a510*/  R2UR UR12, R234 ;  /* 0x00000000ea0c72ca */ /* 0x000fe200000e0000 */
[----:B------:R-:W-:Y:S01]  /*a520*/  UMOV UR14, UR4 ;  /* 0x00000004000e7c82 */ /* 0x000fe20008000000 */
[----:B------:R-:W-:Y:S01]  /*a530*/  R2UR UR13, R235 ;  /* 0x00000000eb0d72ca */ /* 0x000fe200000e0000 */
[----:B------:R-:W-:Y:S01]  /*a540*/  UMOV UR15, 0x40000040 ;  /* 0x40000040000f7882 */ /* 0x000fe20000000000 */
[----:B------:R-:W-:Y:S01]  /*a550*/  ISETP.GE.AND P3, PT, R217, 0x28, PT ;  /* 0x00000028d900780c */ /* 0x000fe20003f66270 */
[----:B------:R-:W1:Y:S01]  /*a560*/  MUFU.EX2 R12, R12 ;  /* 0x0000000c000c7308 */ /* 0x000e620000000800 */
[----:B------:R-:W-:-:S02]  /*a570*/  FSEL R106, R106, -INF , !P0 ;  /* 0xff8000006a6a7808 */ /* 0x000fc40004000000 */
[----:B------:R-:W-:Y:S02]  /*a580*/  ISETP.GT.OR P2, PT, R223, 0x19, !P2 ;  /* 0x00000019df00780c */ /* 0x000fe40005744670 */
[----:B------:R-:W-:Y:S01]  /*a590*/  ISETP.GE.AND P0, PT, R226, 0x21, PT ;  /* 0x00000021e200780c */ /* 0x000fe20003f06270 */
[----:B------:R-:W-:Y:S01]  /*a5a0*/  FFMA.FTZ R88, R106, UR5, -R88 ;  /* 0x000000056a587c23 */ /* 0x000fe20008010858 */
[----:B------:R-:W-:Y:S01]  /*a5b0*/  FSEL R107, R107, -INF , !P1 ;  /* 0xff8000006b6b7808 */ /* 0x000fe20004800000 */
[----:B------:R-:W-:Y:S01]  /*a5c0*/  MUFU.EX2 R16, R16 ;  /* 0x0000001000107308 */ /* 0x000fe20000000800 */
[----:B------:R-:W-:Y:S02]  /*a5d0*/  ISETP.GT.OR P1, PT, R223, 0x28, !P3 ;  /* 0x00000028df00780c */ /* 0x000fe40005f24670 */
[----:B------:R-:W-:Y:S02]  /*a5e0*/  FSEL R103, R103, -INF , !P2 ;  /* 0xff80000067677808 */ /* 0x000fe40005000000 */
[----:B------:R-:W-:-:S02]  /*a5f0*/  ISETP.GT.OR P0, PT, R225, 0x21, !P0 ;  /* 0x00000021e100780c */ /* 0x000fc40004704670 */
[----:B------:R-:W-:Y:S01]  /*a600*/  ISETP.GE.AND P2, PT, R226, 0x28, PT ;  /* 0x00000028e200780c */ /* 0x000fe20003f46270 */
[----:B------:R-:W-:Y:S01]  /*a610*/  FFMA.FTZ R23, R103, UR5, -R23 ;  /* 0x0000000567177c23 */ /* 0x000fe20008010817 */
[----:B------:R-:W-:Y:S01]  /*a620*/  FSEL R110, R110, -INF , !P1 ;  /* 0xff8000006e6e7808 */ /* 0x000fe20004800000 */
[----:B----4-:R-:W-:Y:S01]  /*a630*/  SHFL.IDX PT, R103, R220, R5, 0x1f ;  /* 0x00001f05dc677589 */ /* 0x010fe200000e0000 */
[----:B------:R-:W-:Y:S01]  /*a640*/  ISETP.GE.AND P1, PT, R217, 0x29, PT ;  /* 0x00000029d900780c */ /* 0x000fe20003f26270 */
[----:B------:R-:W4:Y:S01]  /*a650*/  MUFU.EX2 R19, R19 ;  /* 0x0000001300137308 */ /* 0x000f220000000800 */
[----:B--2---:R-:W-:Y:S02]  /*a660*/  FSEL R89, R105, -INF , !P0 ;  /* 0xff80000069597808 */ /* 0x004fe40004000000 */
[----:B------:R-:W-:Y:S02]  /*a670*/  ISETP.GT.OR P0, PT, R225, 0x28, !P2 ;  /* 0x00000028e100780c */ /* 0x000fe40005704670 */
[----:B------:R-:W-:Y:S01]  /*a680*/  ISETP.GT.OR P1, PT, R223, 0x29, !P1 ;  /* 0x00000029df00780c */ /* 0x000fe20004f24670 */
[--C-:B------:R-:W-:Y:S01]  /*a690*/  FFMA.FTZ R89, R89, UR5, -R90.reuse ;  /* 0x0000000559597c23 */ /* 0x100fe2000801085a */
[----:B------:R-:W-:Y:S01]  /*a6a0*/  FSEL R91, R108, -INF , !P0 ;  /* 0xff8000006c5b7808 */ /* 0x000fe20004000000 */
[----:B------:R-:W-:Y:S01]  /*a6b0*/  FFMA.FTZ R90, R107, UR5, -R90 ;  /* 0x000000056b5a7c23 */ /* 0x000fe2000801085a */
[----:B------:R-:W-:Y:S01]  /*a6c0*/  ISETP.GE.AND P0, PT, R226, 0x29, PT ;  /* 0x00000029e200780c */ /* 0x000fe20003f06270 */
[----:B------:R-:W2:Y:S01]  /*a6d0*/  MUFU.EX2 R23, R23 ;  /* 0x0000001700177308 */ /* 0x000ea20000000800 */
[----:B------:R-:W-:Y:S01]  /*a6e0*/  FSEL R111, R111, -INF , !P1 ;  /* 0xff8000006f6f7808 */ /* 0x000fe20004800000 */
[--C-:B---3--:R-:W-:Y:S01]  /*a6f0*/  FFMA.FTZ R91, R91, UR5, -R92.reuse ;  /* 0x000000055b5b7c23 */ /* 0x108fe2000801085c */
[----:B------:R-:W-:Y:S01]  /*a700*/  ISETP.GE.AND P1, PT, R217, 0x30, PT ;  /* 0x00000030d900780c */ /* 0x000fe20003f26270 */
[----:B------:R-:W-:Y:S01]  /*a710*/  FFMA.FTZ R92, R110, UR5, -R92 ;  /* 0x000000056e5c7c23 */ /* 0x000fe2000801085c */
[----:B------:R-:W-:Y:S01]  /*a720*/  ISETP.GE.AND P2, PT, R226, 0x38, PT ;  /* 0x00000038e200780c */ /* 0x000fe20003f46270 */
[----:B------:R-:W-:Y:S01]  /*a730*/  VIADD R110, R5, 0xc ;  /* 0x0000000c056e7836 */ /* 0x000fe20000000000 */
[----:B------:R-:W-:Y:S01]  /*a740*/  ISETP.GT.OR P0, PT, R225, 0x29, !P0 ;  /* 0x00000029e100780c */ /* 0x000fe20004704670 */
[----:B------:R-:W-:Y:S01]  /*a750*/  MUFU.EX2 R227, R227 ;  /* 0x000000e300e37308 */ /* 0x000fe20000000800 */
[----:B------:R-:W-:-:S02]  /*a760*/  ISETP.GT.OR P1, PT, R223, 0x30, !P1 ;  /* 0x00000030df00780c */ /* 0x000fc40004f24670 */
[----:B------:R-:W-:Y:S01]  /*a770*/  ISETP.GT.OR P2, PT, R225, 0x38, !P2 ;  /* 0x00000038e100780c */ /* 0x000fe20005744670 */
[----:B------:R-:W-:Y:S01]  /*a780*/  SHFL.IDX PT, R110, R220, R110, 0x1f ;  /* 0x00001f6edc6e7589 */ /* 0x000fe200000e0000 */
[----:B------:R-:W-:Y:S02]  /*a790*/  FSEL R93, R109, -INF , !P0 ;  /* 0xff8000006d5d7808 */ /* 0x000fe40004000000 */
[----:B------:R-:W-:Y:S01]  /*a7a0*/  ISETP.GE.AND P0, PT, R226, 0x30, PT ;  /* 0x00000030e200780c */ /* 0x000fe20003f06270 */
[----:B------:R-:W-:Y:S01]  /*a7b0*/  MUFU.EX2 R13, R13 ;  /* 0x0000000d000d7308 */ /* 0x000fe20000000800 */
[----:B------:R-:W-:Y:S01]  /*a7c0*/  FSEL R114, R114, -INF , !P1 ;  /* 0xff80000072727808 */ /* 0x000fe20004800000 */
[--C-:B------:R-:W-:Y:S01]  /*a7d0*/  FFMA.FTZ R93, R93, UR5, -R94.reuse ;  /* 0x000000055d5d7c23 */ /* 0x100fe2000801085e */
[----:B------:R-:W-:Y:S01]  /*a7e0*/  ISETP.GE.AND P1, PT, R226, 0x31, PT ;  /* 0x00000031e200780c */ /* 0x000fe20003f26270 */
[----:B------:R-:W-:Y:S01]  /*a7f0*/  FFMA.FTZ R94, R111, UR5, -R94 ;  /* 0x000000056f5e7c23 */ /* 0x000fe2000801085e */
[----:B------:R-:W-:Y:S01]  /*a800*/  ISETP.GE.AND P3, PT, R217, 0x31, PT ;  /* 0x00000031d900780c */ /* 0x000fe20003f66270 */
[----:B------:R-:W-:Y:S01]  /*a810*/  VIADD R111, R5, 0x8 ;  /* 0x00000008056f7836 */ /* 0x000fe20000000000 */
[----:B------:R-:W-:Y:S01]  /*a820*/  FSEL R99, R116, -INF , !P2 ;  /* 0xff80000074637808 */ /* 0x000fe20005000000 */
[----:B------:R-:W-:Y:S01]  /*a830*/  MUFU.EX2 R17, R17 ;  /* 0x0000001100117308 */ /* 0x000fe20000000800 */
[----:B------:R-:W-:-:S02]  /*a840*/  ISETP.GE.AND P2, PT, R226, 0x48, PT ;  /* 0x00000048e200780c */ /* 0x000fc40003f46270 */
[----:B------:R-:W-:Y:S01]  /*a850*/  ISETP.GT.OR P0, PT, R225, 0x30, !P0 ;  /* 0x00000030e100780c */ /* 0x000fe20004704670 */
[----:B-----5:R-:W-:Y:S01]  /*a860*/  FFMA.FTZ R99, R99, UR5, -R100 ;  /* 0x0000000563637c23 */ /* 0x020fe20008010864 */
[----:B------:R-:W-:Y:S01]  /*a870*/  ISETP.GT.OR P1, PT, R225, 0x31, !P1 ;  /* 0x00000031e100780c */ /* 0x000fe20004f24670 */
[----:B------:R-:W3:Y:S01]  /*a880*/  SHFL.IDX PT, R109, R220, R111, 0x1f ;  /* 0x00001f6fdc6d7589 */ /* 0x000ee200000e0000 */
[----:B------:R-:W-:Y:S01]  /*a890*/  ISETP.GT.OR P3, PT, R223, 0x31, !P3 ;  /* 0x00000031df00780c */ /* 0x000fe20005f64670 */
[----:B------:R-:W-:Y:S01]  /*a8a0*/  MUFU.EX2 R18, R18 ;  /* 0x0000001200127308 */ /* 0x000fe20000000800 */
[----:B------:R-:W-:Y:S02]  /*a8b0*/  ISETP.GT.OR P2, PT, R225, 0x48, !P2 ;  /* 0x00000048e100780c */ /* 0x000fe40005744670 */
[----:B------:R-:W-:Y:S01]  /*a8c0*/  FSEL R95, R112, -INF , !P0 ;  /* 0xff800000705f7808 */ /* 0x000fe20004000000 */
[----:B------:R-:W-:Y:S01]  /*a8d0*/  VIADD R112, R5, 0x10 ;  /* 0x0000001005707836 */ /* 0x000fe20000000000 */
[----:B------:R-:W-:-:S02]  /*a8e0*/  ISETP.GE.AND P0, PT, R217, 0x38, PT ;  /* 0x00000038d900780c */ /* 0x000fc40003f06270 */
[----:B------:R-:W-:Y:S01]  /*a8f0*/  FSEL R97, R113, -INF , !P1 ;  /* 0xff80000071617808 */ /* 0x000fe20004800000 */
[----:B------:R-:W-:Y:S01]  /*a900*/  FFMA.FTZ R95, R95, UR5, -R96 ;  /* 0x000000055f5f7c23 */ /* 0x000fe20008010860 */
[----:B------:R-:W-:Y:S01]  /*a910*/  FSEL R115, R115, -INF , !P3 ;  /* 0xff80000073737808 */ /* 0x000fe20005800000 */
[----:B------:R-:W-:Y:S01]  /*a920*/  SHFL.IDX PT, R112, R220, R112, 0x1f ;  /* 0x00001f70dc707589 */ /* 0x000fe200000e0000 */
[C---:B------:R-:W-:Y:S01]  /*a930*/  ISETP.GE.AND P1, PT, R226.reuse, 0x41, PT ;  /* 0x00000041e200780c */ /* 0x040fe20003f26270 */
[--C-:B------:R-:W-:Y:S01]  /*a940*/  FFMA.FTZ R97, R97, UR5, -R98.reuse ;  /* 0x0000000561617c23 */ /* 0x100fe20008010862 */
[----:B------:R-:W-:Y:S01]  /*a950*/  ISETP.GE.AND P3, PT, R226, 0x49, PT ;  /* 0x00000049e200780c */ /* 0x000fe20003f66270 */
[----:B------:R-:W-:Y:S01]  /*a960*/  FFMA.FTZ R98, R115, UR5, -R98 ;  /* 0x0000000573627c23 */ /* 0x000fe20008010862 */
[----:B------:R-:W-:Y:S01]  /*a970*/  FSEL R124, R124, -INF , !P2 ;  /* 0xff8000007c7c7808 */ /* 0x000fe20005000000 */
[----:B------:R-:W-:Y:S01]  /*a980*/  FFMA.FTZ R96, R114, UR5, -R96 ;  /* 0x0000000572607c23 */ /* 0x000fe20008010860 */
[----:B------:R-:W-:Y:S01]  /*a990*/  ISETP.GE.AND P2, PT, R226, 0x60, PT ;  /* 0x00000060e200780c */ /* 0x000fe20003f46270 */
[----:B------:R-:W-:Y:S01]  /*a9a0*/  MUFU.EX2 R20, R20 ;  /* 0x0000001400147308 */ /* 0x000fe20000000800 */
[----:B------:R-:W-:-:S02]  /*a9b0*/  ISETP.GT.OR P0, PT, R223, 0x38, !P0 ;  /* 0x00000038df00780c */ /* 0x000fc40004704670 */
[C---:B------:R-:W-:Y:S01]  /*a9c0*/  ISETP.GT.OR P1, PT, R225.reuse, 0x41, !P1 ;  /* 0x00000041e100780c */ /* 0x040fe20004f24670 */
[----:B---3--:R-:W-:Y:S01]  /*a9d0*/  FFMA.FTZ R107, R124, UR5, -R109 ;  /* 0x000000057c6b7c23 */ /* 0x008fe2000801086d */
[C---:B------:R-:W-:Y:S02]  /*a9e0*/  ISETP.GT.OR P3, PT, R225.reuse, 0x49, !P3 ;  /* 0x00000049e100780c */ /* 0x040fe40005f64670 */
[----:B------:R-:W-:Y:S01]  /*a9f0*/  ISETP.GT.OR P2, PT, R225, 0x60, !P2 ;  /* 0x00000060e100780c */ /* 0x000fe20005744670 */
[----:B------:R-:W-:Y:S01]  /*aa00*/  MUFU.EX2 R21, R21 ;  /* 0x0000001500157308 */ /* 0x000fe20000000800 */
[----:B------:R-:W-:Y:S02]  /*aa10*/  FSEL R118, R118, -INF , !P0 ;  /* 0xff80000076767808 */ /* 0x000fe40004000000 */
[----:B------:R-:W-:Y:S02]  /*aa20*/  FSEL R121, R121, -INF , !P1 ;  /* 0xff80000079797808 */ /* 0x000fe40004800000 */
[----:B------:R-:W-:Y:S01]  /*aa30*/  FSEL R108, R125, -INF , !P3 ;  /* 0xff8000007d6c7808 */ /* 0x000fe20005800000 */
[----:B------:R-:W-:Y:S01]  /*aa40*/  FFMA.FTZ R100, R118, UR5, -R100 ;  /* 0x0000000576647c23 */ /* 0x000fe20008010864 */
[C---:B------:R-:W-:Y:S01]  /*aa50*/  ISETP.GE.AND P1, PT, R226.reuse, 0x59, PT ;  /* 0x00000059e200780c */ /* 0x040fe20003f26270 */
[----:B------:R-:W-:Y:S01]  /*aa60*/  VIADD R118, R5, 0x4 ;  /* 0x0000000405767836 */ /* 0x000fe20000000000 */
[----:B------:R-:W-:Y:S01]  /*aa70*/  ISETP.GE.AND P3, PT, R226, 0x61, PT ;  /* 0x00000061e200780c */ /* 0x000fe20003f66270 */
[----:B------:R-:W-:Y:S01]  /*aa80*/  FFMA.FTZ R108, R108, UR5, -R110 ;  /* 0x000000056c6c7c23 */ /* 0x000fe2000801086e */
[----:B------:R-:W-:Y:S01]  /*aa90*/  FSEL R136, R136, -INF , !P2 ;  /* 0xff80000088887808 */ /* 0x000fe20005000000 */
[----:B------:R-:W-:Y:S01]  /*aaa0*/  MUFU.EX2 R107, R107 ;  /* 0x0000006b006b7308 */ /* 0x000fe20000000800 */
[----:B------:R-:W-:Y:S01]  /*aab0*/  ISETP.GE.AND P2, PT, R217, 0x40, PT ;  /* 0x00000040d900780c */ /* 0x000fe20003f46270 */
[----:B------:R-:W3:Y:S01]  /*aac0*/  SHFL.IDX PT, R102, R220, R118, 0x1f ;  /* 0x00001f76dc667589 */ /* 0x000ee200000e0000 */
[----:B------:R-:W-:-:S02]  /*aad0*/  ISETP.GT.OR P1, PT, R225, 0x59, !P1 ;  /* 0x00000059e100780c */ /* 0x000fc40004f24670 */
[----:B------:R-:W-:Y:S02]  /*aae0*/  ISETP.GT.OR P3, PT, R225, 0x61, !P3 ;  /* 0x00000061e100780c */ /* 0x000fe40005f64670 */
[----:B------:R-:W-:Y:S01]  /*aaf0*/  ISETP.GT.OR P2, PT, R223, 0x40, !P2 ;  /* 0x00000040df00780c */ /* 0x000fe20005744670 */
[----:B------:R-:W-:Y:S01]  /*ab00*/  MUFU.EX2 R108, R108 ;  /* 0x0000006c006c7308 */ /* 0x000fe20000000800 */
[----:B------:R-:W-:Y:S02]  /*ab10*/  FSEL R133, R133, -INF , !P1 ;  /* 0xff80000085857808 */ /* 0x000fe40004800000 */
[----:B------:R-:W-:Y:S02]  /*ab20*/  FSEL R137, R137, -INF , !P3 ;  /* 0xff80000089897808 */ /* 0x000fe40005800000 */
[----:B------:R-:W-:Y:S02]  /*ab30*/  ISETP.GE.AND P5, PT, R226, 0x39, PT ;  /* 0x00000039e200780c */ /* 0x000fe40003fa6270 */
[C---:B------:R-:W-:Y:S01]  /*ab40*/  ISETP.GE.AND P1, PT, R217.reuse, 0x39, PT ;  /* 0x00000039d900780c */ /* 0x040fe20003f26270 */
[----:B------:R-:W-:Y:S01]  /*ab50*/  MUFU.EX2 R22, R22 ;  /* 0x0000001600167308 */ /* 0x000fe20000000800 */
[----:B------:R-:W-:-:S02]  /*ab60*/  ISETP.GE.AND P3, PT, R217, 0x41, PT ;  /* 0x00000041d900780c */ /* 0x000fc40003f66270 */
[----:B------:R-:W-:Y:S02]  /*ab70*/  FSEL R104, R122, -INF , !P2 ;  /* 0xff8000007a687808 */ /* 0x000fe40005000000 */
[C---:B------:R-:W-:Y:S02]  /*ab80*/  ISETP.GE.AND P2, PT, R226.reuse, 0x71, PT ;  /* 0x00000071e200780c */ /* 0x040fe40003f46270 */
[----:B------:R-:W-:Y:S01]  /*ab90*/  ISETP.GE.AND P4, PT, R226, 0x40, PT ;  /* 0x00000040e200780c */ /* 0x000fe20003f86270 */
[----:B------:R-:W-:Y:S01]  /*aba0*/  FFMA.FTZ R104, R104, UR5, -R103 ;  /* 0x0000000568687c23 */ /* 0x000fe20008010867 */
[----:B------:R-:W-:Y:S01]  /*abb0*/  ISETP.GT.OR P5, PT, R225, 0x39, !P5 ;  /* 0x00000039e100780c */ /* 0x000fe20006fa4670 */
[----:B---3--:R-:W-:Y:S01]  /*abc0*/  FFMA.FTZ R105, R121, UR5, -R102 ;  /* 0x0000000579697c23 */ /* 0x008fe20008010866 */
[C---:B------:R-:W-:Y:S01]  /*abd0*/  ISETP.GT.OR P1, PT, R223.reuse, 0x39, !P1 ;  /* 0x00000039df00780c */ /* 0x040fe20004f24670 */
[----:B------:R-:W-:Y:S02]  /*abe0*/  WARPGROUP.DEPBAR.LE gsb0, 0x0 ;  /* 0x00008000000079c5 */ /* 0x000fe40000010000 */
[----:B------:R-:W-:Y:S01]  /*abf0*/  WARPGROUP.ARRIVE ;  /* 0x00000000000079c5 */ /* 0x000fe20000000000 */
[----:B------:R-:W-:Y:S01]  /*ac00*/  ISETP.GT.OR P3, PT, R223, 0x41, !P3 ;  /* 0x00000041df00780c */ /* 0x000fe20005f64670 */
[----:B------:R-:W-:Y:S01]  /*ac10*/  MUFU.EX2 R104, R104 ;  /* 0x0000006800687308 */ /* 0x000fe20000000800 */
[----:B------:R-:W-:-:S02]  /*ac20*/  ISETP.GT.OR P2, PT, R225, 0x71, !P2 ;  /* 0x00000071e100780c */ /* 0x000fc40005744670 */
[----:B------:R-:W-:Y:S01]  /*ac30*/  ISETP.GT.OR P4, PT, R225, 0x40, !P4 ;  /* 0x00000040e100780c */ /* 0x000fe20006784670 */
[----:B------:R-:W-:Y:S01]  /*ac40*/  HGMMA.64x128x16.F32 R24, gdesc[UR12], R24, gsb0 ;  /* 0x01e000000c1879f0 */ /* 0x000fe20008000818 */
[----:B------:R-:W-:Y:S01]  /*ac50*/  R2UR UR12, R230 ;  /* 0x00000000e60c72ca */ /* 0x000fe200000e0000 */
[----:B------:R-:W-:Y:S01]  /*ac60*/  UMOV UR14, UR6 ;  /* 0x00000006000e7c82 */ /* 0x000fe20008000000 */
[----:B------:R-:W-:Y:S01]  /*ac70*/  R2UR UR13, R231 ;  /* 0x00000000e70d72ca */ /* 0x000fe200000e0000 */
[----:B------:R-:W-:Y:S01]  /*ac80*/  UMOV UR15, 0x40000040 ;  /* 0x40000040000f7882 */ /* 0x000fe20000000000 */
[----:B------:R-:W-:Y:S01]  /*ac90*/  ISETP.GE.AND P0, PT, R226, 0x50, PT ;  /* 0x00000050e200780c */ /* 0x000fe20003f06270 */
[----:B------:R-:W-:Y:S01]  /*aca0*/  MUFU.EX2 R105, R105 ;  /* 0x0000006900697308 */ /* 0x000fe20000000800 */
[----:B------:R-:W-:Y:S02]  /*acb0*/  FSEL R117, R117, -INF , !P5 ;  /* 0xff80000075757808 */ /* 0x000fe40006800000 */
[----:B------:R-:W-:-:S02]  /*acc0*/  FSEL R119, R119, -INF , !P1 ;  /* 0xff80000077777808 */ /* 0x000fc40004800000 */
[----:B------:R-:W-:Y:S01]  /*acd0*/  FSEL R106, R123, -INF , !P3 ;  /* 0xff8000007b6a7808 */ /* 0x000fe20005800000 */
[--C-:B------:R-:W-:Y:S01]  /*ace0*/  FFMA.FTZ R101, R117, UR5, -R232.reuse ;  /* 0x0000000575657c23 */ /* 0x100fe200080108e8 */
[----:B------:R-:W-:Y:S01]  /*acf0*/  FSEL R123, R145, -INF , !P2 ;  /* 0xff800000917b7808 */ /* 0x000fe20005000000 */
[----:B------:R-:W-:Y:S01]  /*ad00*/  FFMA.FTZ R119, R119, UR5, -R232 ;  /* 0x0000000577777c23 */ /* 0x000fe200080108e8 */
[----:B------:R-:W-:Y:S01]  /*ad10*/  ISETP.GE.AND P2, PT, R217, 0x58, PT ;  /* 0x00000058d900780c */ /* 0x000fe20003f46270 */
[----:B------:R-:W-:Y:S01]  /*ad20*/  VIADD R232, R5, 0x14 ;  /* 0x0000001405e87836 */ /* 0x000fe20000000000 */
[----:B------:R-:W-:Y:S01]  /*ad30*/  ISETP.GE.AND P5, PT, R226, 0x51, PT ;  /* 0x00000051e200780c */ /* 0x000fe20003fa6270 */
[----:B------:R-:W-:Y:S01]  /*ad40*/  FFMA.FTZ R106, R106, UR5, -R102 ;  /* 0x000000056a6a7c23 */ /* 0x000fe20008010866 */
[----:B------:R-:W-:Y:S01]  /*ad50*/  FSEL R120, R120, -INF , !P4 ;  /* 0xff80000078787808 */ /* 0x000fe20006000000 */
[----:B------:R-:W-:Y:S01]  /*ad60*/  MUFU.EX2 R88, R88 ;  /* 0x0000005800587308 */ /* 0x000fe20000000800 */
[----:B------:R-:W-:-:S02]  /*ad70*/  ISETP.GE.AND P4, PT, R226, 0x58, PT ;  /* 0x00000058e200780c */ /* 0x000fc40003f86270 */
[----:B------:R-:W-:Y:S01]  /*ad80*/  ISETP.GT.OR P0, PT, R225, 0x50, !P0 ;  /* 0x00000050e100780c */ /* 0x000fe20004704670 */
[----:B------:R-:W-:Y:S01]  /*ad90*/  FFMA.FTZ R120, R120, UR5, -R103 ;  /* 0x0000000578787c23 */ /* 0x000fe20008010867 */
[----:B------:R-:W-:Y:S02]  /*ada0*/  ISETP.GE.AND P1, PT, R217, 0x48, PT ;  /* 0x00000048d900780c */ /* 0x000fe40003f26270 */
[----:B------:R-:W-:Y:S01]  /*adb0*/  ISETP.GT.OR P2, PT, R223, 0x58, !P2 ;  /* 0x00000058df00780c */ /* 0x000fe20005744670 */
[----:B------:R3:W-:Y:S01]  /*adc0*/  MUFU.EX2 R103, R119 ;  /* 0x0000007700677308 */ /* 0x0007e20000000800 */
[C---:B------:R-:W-:Y:S02]  /*add0*/  ISETP.GT.OR P5, PT, R225.reuse, 0x51, !P5 ;  /* 0x00000051e100780c */ /* 0x040fe40006fa4670 */
[----:B------:R-:W-:Y:S02]  /*ade0*/  FSEL R128, R128, -INF , !P0 ;  /* 0xff80000080807808 */ /* 0x000fe40004000000 */
[----:B------:R-:W-:-:S02]  /*adf0*/  ISETP.GT.OR P4, PT, R225, 0x58, !P4 ;  /* 0x00000058e100780c */ /* 0x000fc40006784670 */
[C---:B------:R-:W-:Y:S01]  /*ae00*/  ISETP.GE.AND P3, PT, R226.reuse, 0x78, PT ;  /* 0x00000078e200780c */ /* 0x040fe20003f66270 */
[----:B------:R5:W-:Y:S01]  /*ae10*/  MUFU.EX2 R102, R120 ;  /* 0x0000007800667308 */ /* 0x000be20000000800 */
[----:B------:R-:W-:Y:S02]  /*ae20*/  ISETP.GE.AND P0, PT, R226, 0x68, PT ;  /* 0x00000068e200780c */ /* 0x000fe40003f06270 */
[----:B------:R-:W-:Y:S02]  /*ae30*/  ISETP.GT.OR P1, PT, R223, 0x48, !P1 ;  /* 0x00000048df00780c */ /* 0x000fe40004f24670 */
[----:B------:R-:W-:Y:S02]  /*ae40*/  FSEL R116, R134, -INF , !P2 ;  /* 0xff80000086747808 */ /* 0x000fe40005000000 */
[----:B------:R-:W-:Y:S01]  /*ae50*/  FSEL R129, R129, -INF , !P5 ;  /* 0xff80000081817808 */ /* 0x000fe20006800000 */
[----:B------:R-:W1:Y:S01]  /*ae60*/  SHFL.IDX PT, R134, R220, R232, 0x1f ;  /* 0x00001fe8dc867589 */ /* 0x000e6200000e0000 */
[----:B------:R-:W-:Y:S01]  /*ae70*/  ISETP.GE.AND P5, PT, R226, 0x69, PT ;  /* 0x00000069e200780c */ /* 0x000fe20003fa6270 */
[----:B------:R-:W-:Y:S01]  /*ae80*/  MUFU.EX2 R106, R106 ;  /* 0x0000006a006a7308 */ /* 0x000fe20000000800 */
[----:B------:R-:W-:-:S02]  /*ae90*/  FSEL R132, R132, -INF , !P4 ;  /* 0xff80000084847808 */ /* 0x000fc40006000000 */
[C---:B------:R-:W-:Y:S02]  /*aea0*/  ISETP.GT.OR P3, PT, R225.reuse, 0x78, !P3 ;  /* 0x00000078e100780c */ /* 0x040fe40005f64670 */
[----:B------:R-:W-:Y:S02]  /*aeb0*/  ISETP.GE.AND P4, PT, R226, 0x70, PT ;  /* 0x00000070e200780c */ /* 0x000fe40003f86270 */
[----:B------:R-:W-:Y:S01]  /*aec0*/  ISETP.GT.OR P0, PT, R225, 0x68, !P0 ;  /* 0x00000068e100780c */ /* 0x000fe20004704670 */
[----:B------:R-:W-:Y:S01]  /*aed0*/  MUFU.EX2 R89, R89 ;  /* 0x0000005900597308 */ /* 0x000fe20000000800 */
[----:B------:R-:W-:Y:S02]  /*aee0*/  FSEL R126, R126, -INF , !P1 ;  /* 0xff8000007e7e7808 */ /* 0x000fe40004800000 */
[----:B------:R-:W-:Y:S01]  /*aef0*/  ISETP.GE.AND P1, PT, R226, 0x79, PT ;  /* 0x00000079e200780c */ /* 0x000fe20003f26270 */
[----:B------:R-:W-:Y:S01]  /*af00*/  VIADD R226, R5, 0x1c ;  /* 0x0000001c05e27836 */ /* 0x000fe20000000000 */
[C---:B------:R-:W-:Y:S01]  /*af10*/  ISETP.GT.OR P5, PT, R225.reuse, 0x69, !P5 ;  /* 0x00000069e100780c */ /* 0x040fe20006fa4670 */
[----:B------:R-:W-:Y:S01]  /*af20*/  FFMA.FTZ R109, R126, UR5, -R109 ;  /* 0x000000057e6d7c23 */ /* 0x000fe2000801086d */
[----:B------:R-:W-:Y:S01]  /*af30*/  FSEL R121, R148, -INF , !P3 ;  /* 0xff80000094797808 */ /* 0x000fe20005800000 */
[----:B------:R-:W-:Y:S01]  /*af40*/  MUFU.EX2 R90, R90 ;  /* 0x0000005a005a7308 */ /* 0x000fe20000000800 */
[----:B------:R-:W-:-:S02]  /*af50*/  ISETP.GT.OR P4, PT, R225, 0x70, !P4 ;  /* 0x00000070e100780c */ /* 0x000fc40006784670 */
[----:B------:R-:W-:Y:S02]  /*af60*/  FSEL R113, R140, -INF , !P0 ;  /* 0xff8000008c717808 */ /* 0x000fe40004000000 */
[C---:B------:R-:W-:Y:S02]  /*af70*/  ISETP.GE.AND P3, PT, R217.reuse, 0x59, PT ;  /* 0x00000059d900780c */ /* 0x040fe40003f66270 */
[----:B------:R-:W-:Y:S01]  /*af80*/  ISETP.GE.AND P0, PT, R217, 0x49, PT ;  /* 0x00000049d900780c */ /* 0x000fe20003f06270 */
[----:B------:R-:W-:Y:S01]  /*af90*/  MUFU.EX2 R109, R109 ;  /* 0x0000006d006d7308 */ /* 0x000fe20000000800 */
[----:B------:R-:W-:Y:S01]  /*afa0*/  ISETP.GT.OR P1, PT, R225, 0x79, !P1 ;  /* 0x00000079e100780c */ /* 0x000fe20004f24670 */
[----:B------:R-:W-:Y:S01]  /*afb0*/  VIADD R225, R5, 0x18 ;  /* 0x0000001805e17836 */ /* 0x000fe20000000000 */
[----:B------:R-:W-:Y:S02]  /*afc0*/  FSEL R115, R141, -INF , !P5 ;  /* 0xff8000008d737808 */ /* 0x000fe40006800000 */
[----:B------:R-:W-:-:S02]  /*afd0*/  ISETP.GE.AND P5, PT, R217, 0x50, PT ;  /* 0x00000050d900780c */ /* 0x000fc40003fa6270 */
[----:B------:R-:W-:Y:S01]  /*afe0*/  FSEL R125, R144, -INF , !P4 ;  /* 0xff800000907d7808 */ /* 0x000fe20006000000 */
[----:B------:R-:W-:Y:S01]  /*aff0*/  MUFU.EX2 R91, R91 ;  /* 0x0000005b005b7308 */ /* 0x000fe20000000800 */
[----:B------:R-:W-:Y:S02]  /*b000*/  ISETP.GT.OR P3, PT, R223, 0x59, !P3 ;  /* 0x00000059df00780c */ /* 0x000fe40005f64670 */
[----:B------:R-:W-:Y:S02]  /*b010*/  ISETP.GE.AND P4, PT, R217, 0x51, PT ;  /* 0x00000051d900780c */ /* 0x000fe40003f86270 */
[----:B------:R-:W-:Y:S02]  /*b020*/  ISETP.GT.OR P0, PT, R223, 0x49, !P0 ;  /* 0x00000049df00780c */ /* 0x000fe40004704670 */
[----:B---3--:R-:W-:Y:S01]  /*b030*/  FSEL R119, R149, -INF , !P1 ;  /* 0xff80000095777808 */ /* 0x008fe20004800000 */
[----:B------:R-:W-:Y:S01]  /*b040*/  MUFU.EX2 R92, R92 ;  /* 0x0000005c005c7308 */ /* 0x000fe20000000800 */
[----:B------:R-:W-:-:S02]  /*b050*/  ISETP.GE.AND P1, PT, R217, 0x60, PT ;  /* 0x00000060d900780c */ /* 0x000fc40003f26270 */
[----:B------:R-:W-:Y:S02]  /*b060*/  ISETP.GT.OR P5, PT, R223, 0x50, !P5 ;  /* 0x00000050df00780c */ /* 0x000fe40006fa4670 */
[----:B------:R-:W-:Y:S02]  /*b070*/  FSEL R135, R135, -INF , !P3 ;  /* 0xff80000087877808 */ /* 0x000fe40005800000 */
[----:B------:R-:W-:Y:S01]  /*b080*/  FSEL R127, R127, -INF , !P0 ;  /* 0xff8000007f7f7808 */ /* 0x000fe20004000000 */
[----:B------:R-:W-:Y:S01]  /*b090*/  MUFU.EX2 R93, R93 ;  /* 0x0000005d005d7308 */ /* 0x000fe20000000800 */
[----:B------:R-:W-:Y:S02]  /*b0a0*/  ISETP.GT.OR P4, PT, R223, 0x51, !P4 ;  /* 0x00000051df00780c */ /* 0x000fe40006784670 */
[----:B------:R-:W-:Y:S01]  /*b0b0*/  ISETP.GE.AND P3, PT, R217, 0x71, PT ;  /* 0x00000071d900780c */ /* 0x000fe20003f66270 */
[----:B------:R-:W-:Y:S01]  /*b0c0*/  FFMA.FTZ R110, R127, UR5, -R110 ;  /* 0x000000057f6e7c23 */ /* 0x000fe2000801086e */
[----:B------:R-:W-:Y:S01]  /*b0d0*/  ISETP.GT.OR P1, PT, R223, 0x60, !P1 ;  /* 0x00000060df00780c */ /* 0x000fe20004f24670 */
[----:B------:R3:W-:Y:S01]  /*b0e0*/  SHFL.IDX PT, R127, R221, R111, 0x1f ;  /* 0x00001f6fdd7f7589 */ /* 0x0007e200000e0000 */
[----:B------:R-:W-:Y:S01]  /*b0f0*/  FSEL R114, R130, -INF , !P5 ;  /* 0xff80000082727808 */ /* 0x000fe20006800000 */
[----:B------:R-:W-:Y:S01]  /*b100*/  MUFU.EX2 R94, R94 ;  /* 0x0000005e005e7308 */ /* 0x000fe20000000800 */
[----:B------:R-:W-:Y:S01]  /*b110*/  FSEL R117, R131, -INF , !P4 ;  /* 0xff80000083757808 */ /* 0x000fe20006000000 */
[----:B------:R-:W4:Y:S01]  /*b120*/  SHFL.IDX PT, R130, R221, R118, 0x1f ;  /* 0x00001f76dd827589 */ /* 0x000f2200000e0000 */
[----:B------:R-:W-:-:S02]  /*b130*/  ISETP.GT.OR P3, PT, R223, 0x71, !P3 ;  /* 0x00000071df00780c */ /* 0x000fc40005f64670 */
[----:B------:R-:W-:Y:S01]  /*b140*/  FSEL R145, R138, -INF , !P1 ;  /* 0xff8000008a917808 */ /* 0x000fe20004800000 */
[----:B------:R-:W2:Y:S01]  /*b150*/  SHFL.IDX PT, R131, R221, R5, 0x1f ;  /* 0x00001f05dd837589 */ /* 0x000ea200000e0000 */
[----:B------:R-:W-:Y:S01]  /*b160*/  FSEL R122, R147, -INF , !P3 ;  /* 0xff800000937a7808 */ /* 0x000fe20005800000 */
[--C-:B---3--:R-:W-:Y:S01]  /*b170*/  FFMA.FTZ R111, R128, UR5, -R112.reuse ;  /* 0x00000005806f7c23 */ /* 0x108fe20008010870 */
[----:B------:R-:W-:Y:S01]  /*b180*/  FFMA.FTZ R112, R114, UR5, -R112 ;  /* 0x0000000572707c23 */ /* 0x000fe20008010870 */
[----:B------:R-:W3:Y:S01]  /*b190*/  SHFL.IDX PT, R138, R220, R225, 0x1f ;  /* 0x00001fe1dc8a7589 */ /* 0x000ee200000e0000 */
[--C-:B-1----:R-:W-:Y:S01]  /*b1a0*/  FFMA.FTZ R114, R129, UR5, -R134.reuse ;  /* 0x0000000581727c23 */ /* 0x102fe20008010886 */
[----:B------:R-:W-:Y:S01]  /*b1b0*/  FFMA.FTZ R147, R117, UR5, -R134 ;  /* 0x0000000575937c23 */ /* 0x000fe20008010886 */
[C---:B------:R-:W-:Y:S01]  /*b1c0*/  ISETP.GE.AND P0, PT, R217.reuse, 0x61, PT ;  /* 0x00000061d900780c */ /* 0x040fe20003f06270 */
[----:B------:R-:W1:Y:S01]  /*b1d0*/  SHFL.IDX PT, R220, R220, R226, 0x1f ;  /* 0x00001fe2dcdc7589 */ /* 0x000e6200000e0000 */
[----:B------:R-:W-:Y:S01]  /*b1e0*/  ISETP.GE.AND P1, PT, R217, 0x78, PT ;  /* 0x00000078d900780c */ /* 0x000fe20003f26270 */
[----:B------:R-:W-:Y:S01]  /*b1f0*/  MUFU.EX2 R111, R111 ;  /* 0x0000006f006f7308 */ /* 0x000fe20000000800 */
[----:B------:R-:W-:Y:S01]  /*b200*/  ISETP.GT.OR P0, PT, R223, 0x61, !P0 ;  /* 0x00000061df00780c */ /* 0x000fe20004704670 */
[----:B------:R-:W1:Y:S01]  /*b210*/  SHFL.IDX PT, R134, R221, R232, 0x1f ;  /* 0x00001fe8dd867589 */ /* 0x000e6200000e0000 */
[----:B------:R-:W-:-:S02]  /*b220*/  ISETP.GE.AND P5, PT, R217, 0x68, PT ;  /* 0x00000068d900780c */ /* 0x000fc40003fa6270 */
[----:B------:R-:W-:Y:S02]  /*b230*/  FSEL R140, R139, -INF , !P0 ;  /* 0xff8000008b8c7808 */ /* 0x000fe40004000000 */
[----:B------:R-:W-:Y:S01]  /*b240*/  ISETP.GE.AND P0, PT, R217, 0x79, PT ;  /* 0x00000079d900780c */ /* 0x000fe20003f06270 */
[----:B------:R-:W1:Y:S01]  /*b250*/  SHFL.IDX PT, R139, R221, R225, 0x1f ;  /* 0x00001fe1dd8b7589 */ /* 0x000e6200000e0000 */
[----:B------:R-:W-:Y:S01]  /*b260*/  ISETP.GT.OR P1, PT, R223, 0x78, !P1 ;  /* 0x00000078df00780c */ /* 0x000fe20004f24670 */
[--C-:B----4-:R-:W-:Y:S01]  /*b270*/  FFMA.FTZ R141, R137, UR5, -R130.reuse ;  /* 0x00000005898d7c23 */ /* 0x110fe20008010882 */
[C---:B------:R-:W-:Y:S01]  /*b280*/  ISETP.GT.OR P0, PT, R223.reuse, 0x79, !P0 ;  /* 0x00000079df00780c */ /* 0x040fe20004704670 */
[----:B------:R-:W-:Y:S01]  /*b290*/  FFMA.FTZ R140, R140, UR5, -R130 ;  /* 0x000000058c8c7c23 */ /* 0x000fe20008010882 */
[----:B------:R-:W-:Y:S01]  /*b2a0*/  ISETP.GT.OR P5, PT, R223, 0x68, !P5 ;  /* 0x00000068df00780c */ /* 0x000fe20006fa4670 */
[----:B--2---:R-:W-:Y:S01]  /*b2b0*/  FFMA.FTZ R145, R145, UR5, -R131 ;  /* 0x0000000591917c23 */ /* 0x004fe20008010883 */
[----:B-----5:R-:W-:Y:S01]  /*b2c0*/  FSEL R120, R150, -INF , !P1 ;  /* 0xff80000096787808 */ /* 0x020fe20004800000 */
[----:B------:R-:W-:-:S02]  /*b2d0*/  WARPGROUP.DEPBAR.LE gsb0, 0x0 ;  /* 0x00008000000079c5 */ /* 0x000fc40000010000 */
[----:B------:R-:W-:Y:S01]  /*b2e0*/  WARPGROUP.ARRIVE ;  /* 0x00000000000079c5 */ /* 0x000fe20000000000 */
[----:B------:R-:W-:Y:S01]  /*b2f0*/  FSEL R118, R151, -INF , !P0 ;  /* 0xff80000097767808 */ /* 0x000fe20004000000 */
[----:B------:R-:W-:Y:S01]  /*b300*/  VIADD R151, R5, 0x4 ;  /* 0x0000000405977836 */ /* 0x000fe20000000000 */
[----:B------:R-:W-:Y:S01]  /*b310*/  ISETP.GE.AND P4, PT, R217, 0x69, PT ;  /* 0x00000069d900780c */ /* 0x000fe20003f86270 */
[----:B------:R-:W-:Y:S01]  /*b320*/  VIADD R150, R5, 0x8 ;  /* 0x0000000805967836 */ /* 0x000fe20000000000 */
[----:B------:R-:W-:Y:S01]  /*b330*/  ISETP.GE.AND P2, PT, R217, 0x70, PT ;  /* 0x00000070d900780c */ /* 0x000fe20003f46270 */
[----:B------:R-:W-:Y:S01]  /*b340*/  HGMMA.64x128x16.F32 R24, gdesc[UR12], R24, gsb0 ;  /* 0x01e000000c1879f0 */ /* 0x000fe20008000818 */
[----:B------:R-:W-:Y:S01]  /*b350*/  FSEL R142, R142, -INF , !P5 ;  /* 0xff8000008e8e7808 */ /* 0x000fe20006800000 */
[----:B------:R-:W-:Y:S02]  /*b360*/  VIADD R217, R5, 0x10 ;  /* 0x0000001005d97836 */ /* 0x000fe40000000000 */
[----:B---3--:R-:W-:Y:S01]  /*b370*/  FFMA.FTZ R144, R132, UR5, -R138 ;  /* 0x0000000584907c23 */ /* 0x008fe2000801088a */
[----:B-1----:R-:W-:Y:S01]  /*b380*/  FFMA.FTZ R132, R135, UR5, -R220 ;  /* 0x0000000587847c23 */ /* 0x002fe200080108dc */
[--C-:B------:R-:W-:Y:S01]  /*b390*/  FFMA.FTZ R123, R123, UR5, -R134.reuse ;  /* 0x000000057b7b7c23 */ /* 0x100fe20008010886 */
[----:B------:R-:W-:Y:S01]  /*b3a0*/  FFMA.FTZ R129, R142, UR5, -R127 ;  /* 0x000000058e817c23 */ /* 0x000fe2000801087f */
[----:B------:R-:W-:Y:S01]  /*b3b0*/  FFMA.FTZ R122, R122, UR5, -R134 ;  /* 0x000000057a7a7c23 */ /* 0x000fe20008010886 */
[----:B------:R-:W-:Y:S01]  /*b3c0*/  ISETP.GT.OR P4, PT, R223, 0x69, !P4 ;  /* 0x00000069df00780c */ /* 0x000fe20006784670 */
[----:B------:R-:W-:Y:S01]  /*b3d0*/  FFMA.FTZ R117, R133, UR5, -R220 ;  /* 0x0000000585757c23 */ /* 0x000fe200080108dc */
[----:B------:R-:W-:Y:S01]  /*b3e0*/  ISETP.GT.OR P2, PT, R223, 0x70, !P2 ;  /* 0x00000070df00780c */ /* 0x000fe20005744670 */
[----:B------:R-:W-:Y:S01]  /*b3f0*/  VIADD R223, R5, 0xc ;  /* 0x0000000c05df7836 */ /* 0x000fe20000000000 */
[----:B------:R-:W-:Y:S01]  /*b400*/  FSEL R126, R143, -INF , !P4 ;  /* 0xff8000008f7e7808 */ /* 0x000fe20006000000 */
[----:B------:R-:W-:Y:S01]  /*b410*/  FFMA.FTZ R116, R116, UR5, -R138 ;  /* 0x0000000574747c23 */ /* 0x000fe2000801088a */
[----:B------:R-:W1:Y:S01]  /*b420*/  SHFL.IDX PT, R143, R221, R217, 0x1f ;  /* 0x00001fd9dd8f7589 */ /* 0x000e6200000e0000 */
[----:B------:R-:W-:Y:S01]  /*b430*/  FSEL R124, R146, -INF , !P2 ;  /* 0xff800000927c7808 */ /* 0x000fe20005000000 */
[----:B------:R-:W-:Y:S01]  /*b440*/  FFMA.FTZ R138, R136, UR5, -R131 ;  /* 0x00000005888a7c23 */ /* 0x000fe20008010883 */
[----:B------:R-:W-:Y:S01]  /*b450*/  FFMA.FTZ R131, R113, UR5, -R127 ;  /* 0x0000000571837c23 */ /* 0x000fe2000801087f */
[----:B------:R-:W2:Y:S01]  /*b460*/  SHFL.IDX PT, R146, R221, R223, 0x1f ;  /* 0x00001fdfdd927589 */ /* 0x000ea200000e0000 */
[--C-:B------:R-:W-:Y:S01]  /*b470*/  FFMA.FTZ R121, R121, UR5, -R139.reuse ;  /* 0x0000000579797c23 */ /* 0x100fe2000801088b */
[----:B------:R-:W-:Y:S01]  /*b480*/  FFMA.FTZ R120, R120, UR5, -R139 ;  /* 0x0000000578787c23 */ /* 0x000fe2000801088b */
[----:B------:R-:W-:Y:S01]  /*b490*/  MUFU.EX2 R113, R147 ;  /* 0x0000009300717308 */ /* 0x000fe20000000800 */
[----:B------:R-:W3:Y:S07]  /*b4a0*/  SHFL.IDX PT, R221, R221, R226, 0x1f ;  /* 0x00001fe2dddd7589 */ /* 0x000eee00000e0000 */
[----:B------:R-:W4:Y:S08]  /*b4b0*/  MUFU.EX2 R114, R114 ;  /* 0x0000007200727308 */ /* 0x000f300000000800 */
[----:B------:R-:W5:Y:S01]  /*b4c0*/  MUFU.EX2 R112, R112 ;  /* 0x0000007000707308 */ /* 0x000f620000000800 */
[--C-:B-1----:R-:W-:Y:S01]  /*b4d0*/  FFMA.FTZ R125, R125, UR5, -R143.reuse ;  /* 0x000000057d7d7c23 */ /* 0x102fe2000801088f */
[----:B------:R-:W-:Y:S01]  /*b4e0*/  FFMA.FTZ R124, R124, UR5, -R143 ;  /* 0x000000057c7c7c23 */ /* 0x000fe2000801088f */
[--C-:B--2---:R-:W-:Y:S01]  /*b4f0*/  FFMA.FTZ R127, R115, UR5, -R146.reuse ;  /* 0x00000005737f7c23 */ /* 0x104fe20008010892 */
[----:B------:R-:W-:-:S04]  /*b500*/  FFMA.FTZ R126, R126, UR5, -R146 ;  /* 0x000000057e7e7c23 */ /* 0x000fc80008010892 */
[----:B------:R-:W-:Y:S01]  /*b510*/  MUFU.EX2 R115, R144 ;  /* 0x0000009000737308 */ /* 0x000fe20000000800 */
[--C-:B---3--:R-:W-:Y:S01]  /*b520*/  FFMA.FTZ R119, R119, UR5, -R221.reuse ;  /* 0x0000000577777c23 */ /* 0x108fe200080108dd */
[----:B------:R-:W-:-:S06]  /*b530*/  FFMA.FTZ R118, R118, UR5, -R221 ;  /* 0x0000000576767c23 */ /* 0x000fcc00080108dd */
[----:B------:R-:W1:Y:S08]  /*b540*/  MUFU.EX2 R117, R117 ;  /* 0x0000007500757308 */ /* 0x000e700000000800 */
[----:B------:R-:W2:Y:S08]  /*b550*/  MUFU.EX2 R110, R110 ;  /* 0x0000006e006e7308 */ /* 0x000eb00000000800 */
        /* <DEDUP_REMOVED lines=10> */
[----:B------:R-:W4:Y:S04]  /*b600*/  LDS R216, [R216+0x400] ;  /* 0x00040000d8d87984 */ /* 0x000f280000000800 */
[----:B------:R-:W-:Y:S04]  /*b610*/  LDS R218, [R218+0x400] ;  /* 0x00040000dada7984 */ /* 0x000fe80000000800 */
[----:B------:R-:W-:Y:S04]  /*b620*/  LDS R219, [R219+0x400] ;  /* 0x00040000dbdb7984 */ /* 0x000fe80000000800 */
[----:B---3--:R-:W3:Y:S04]  /*b630*/  SHFL.IDX PT, R128, R224, R5, 0x1f ;  /* 0x00001f05e0807589 */ /* 0x008ee800000e0000 */
[----:B------:R-:W5:Y:S04]  /*b640*/  SHFL.IDX PT, R130, R224, R151, 0x1f ;  /* 0x00001f97e0827589 */ /* 0x000f6800000e0000 */
[----:B------:R-:W1:Y:S04]  /*b650*/  SHFL.IDX PT, R135, R224, R150, 0x1f ;  /* 0x00001f96e0877589 */ /* 0x000e6800000e0000 */
[----:B------:R-:W-:Y:S04]  /*b660*/  SHFL.IDX PT, R134, R224, R217, 0x1f ;  /* 0x00001fd9e0867589 */ /* 0x000fe800000e0000 */
[----:B----4-:R-:W4:Y:S04]  /*b670*/  SHFL.IDX PT, R142, R216, R225, 0x1f ;  /* 0x00001fe1d88e7589 */ /* 0x010f2800000e0000 */
[----:B------:R-:W2:Y:S01]  /*b680*/  SHFL.IDX PT, R136, R224, R223, 0x1f ;  /* 0x00001fdfe0887589 */ /* 0x000ea200000e0000 */
[--C-:B---3--:R-:W-:Y:S01]  /*b690*/  FADD.FTZ R24, R24, -R128.reuse ;  /* 0x8000008018187221 */ /* 0x108fe20000010000 */
[----:B------:R-:W-:-:S02]  /*b6a0*/  FADD.FTZ R26, R26, -R128 ;  /* 0x800000801a1a7221 */ /* 0x000fc40000010000 */
[----:B------:R-:W3:Y:S01]  /*b6b0*/  SHFL.IDX PT, R137, R224, R232, 0x1f ;  /* 0x00001fe8e0897589 */ /* 0x000ee200000e0000 */
[--C-:B-----5:R-:W-:Y:S01]  /*b6c0*/  FADD.FTZ R128, R25, -R130.reuse ;  /* 0x8000008219807221 */ /* 0x120fe20000010000 */
[----:B------:R-:W-:Y:S02]  /*b6d0*/  FADD.FTZ R130, R27, -R130 ;  /* 0x800000821b827221 */ /* 0x000fe40000010000 */
[----:B------:R-:W5:Y:S01]  /*b6e0*/  SHFL.IDX PT, R139, R224, R225, 0x1f ;  /* 0x00001fe1e08b7589 */ /* 0x000f6200000e0000 */
[--C-:B-1----:R-:W-:Y:S01]  /*b6f0*/  FADD.FTZ R133, R28, -R135.reuse ;  /* 0x800000871c857221 */ /* 0x102fe20000010000 */
[----:B------:R-:W-:Y:S01]  /*b700*/  FADD.FTZ R25, R30, -R135 ;  /* 0x800000871e197221 */ /* 0x000fe20000010000 */
[----:B------:R1:W-:Y:S01]  /*b710*/  MUFU.EX2 R28, R132 ;  /* 0x00000084001c7308 */ /* 0x0003e20000000800 */
[----:B------:R-:W5:Y:S04]  /*b720*/  SHFL.IDX PT, R149, R224, R226, 0x1f ;  /* 0x00001fe2e0957589 */ /* 0x000f6800000e0000 */
[----:B------:R-:W5:Y:S01]  /*b730*/  SHFL.IDX PT, R148, R216, R5, 0x1f ;  /* 0x00001f05d8947589 */ /* 0x000f6200000e0000 */
[--C-:B----4-:R-:W-:Y:S01]  /*b740*/  FADD.FTZ R52, R52, -R142.reuse ;  /* 0x8000008e34347221 */ /* 0x110fe20000010000 */
[----:B------:R-:W-:Y:S01]  /*b750*/  FADD.FTZ R54, R54, -R142 ;  /* 0x8000008e36367221 */ /* 0x000fe20000010000 */
[----:B------:R4:W-:Y:S01]  /*b760*/  MUFU.EX2 R30, R145 ;  /* 0x00000091001e7308 */ /* 0x0009e20000000800 */
[----:B-1----:R-:W-:Y:S01]  /*b770*/  FADD.FTZ R132, R32, -R134 ;  /* 0x8000008620847221 */ /* 0x002fe20000010000 */
[----:B------:R-:W-:Y:S01]  /*b780*/  SHFL.IDX PT, R142, R218, R217, 0x1f ;  /* 0x00001fd9da8e7589 */ /* 0x000fe200000e0000 */
[--C-:B--2---:R-:W-:Y:S01]  /*b790*/  FADD.FTZ R135, R29, -R136.reuse ;  /* 0x800000881d877221 */ /* 0x104fe20000010000 */
[----:B------:R-:W-:Y:S01]  /*b7a0*/  FADD.FTZ R27, R31, -R136 ;  /* 0x800000881f1b7221 */ /* 0x000fe20000010000 */
[----:B------:R-:W-:Y:S01]  /*b7b0*/  FADD.FTZ R134, R34, -R134 ;  /* 0x8000008622867221 */ /* 0x000fe20000010000 */
[----:B------:R-:W1:Y:S01]  /*b7c0*/  SHFL.IDX PT, R32, R216, R217, 0x1f ;  /* 0x00001fd9d8207589 */ /* 0x000e6200000e0000 */
[--C-:B---3--:R-:W-:Y:S01]  /*b7d0*/  FADD.FTZ R136, R33, -R137.reuse ;  /* 0x8000008921887221 */ /* 0x108fe20000010000 */
[----:B------:R2:W3:Y:S02]  /*b7e0*/  MUFU.EX2 R29, R138 ;  /* 0x0000008a001d7308 */ /* 0x0004e40000000800 */
[----:B----4-:R4:W-:Y:S01]  /*b7f0*/  SHFL.IDX PT, R145, R219, R217, 0x1f ;  /* 0x00001fd9db917589 */ /* 0x0109e200000e0000 */
[----:B------:R-:W-:Y:S01]  /*b800*/  FADD.FTZ R137, R35, -R137 ;  /* 0x8000008923897221 */ /* 0x000fe20000010000 */
[----:B-----5:R-:W-:-:S02]  /*b810*/  FADD.FTZ R38, R38, -R139 ;  /* 0x8000008b26267221 */ /* 0x020fc40000010000 */
[----:B------:R-:W5:Y:S02]  /*b820*/  SHFL.IDX PT, R144, R216, R232, 0x1f ;  /* 0x00001fe8d8907589 */ /* 0x000f6400000e0000 */
[----:B------:R3:W3:Y:S02]  /*b830*/  MUFU.EX2 R31, R141 ;  /* 0x0000008d001f7308 */ /* 0x0006e40000000800 */
[----:B------:R-:W3:Y:S01]  /*b840*/  SHFL.IDX PT, R33, R216, R226, 0x1f ;  /* 0x00001fe2d8217589 */ /* 0x000ee200000e0000 */
[----:B--2---:R-:W-:Y:S01]  /*b850*/  FADD.FTZ R138, R36, -R139 ;  /* 0x8000008b248a7221 */ /* 0x004fe20000010000 */
[--C-:B------:R-:W-:Y:S01]  /*b860*/  FADD.FTZ R139, R37, -R149.reuse ;  /* 0x80000095258b7221 */ /* 0x100fe20000010000 */
[----:B------:R-:W-:Y:S01]  /*b870*/  FADD.FTZ R39, R39, -R149 ;  /* 0x8000009527277221 */ /* 0x000fe20000010000 */
[----:B----4-:R-:W2:Y:S01]  /*b880*/  LDL R217, [R1+0x1c] ;  /* 0x00001c0001d97983 */ /* 0x010ea20000100800 */
[--C-:B------:R-:W-:Y:S01]  /*b890*/  FADD.FTZ R40, R40, -R148.reuse ;  /* 0x8000009428287221 */ /* 0x100fe20000010000 */
[----:B------:R-:W-:-:S02]  /*b8a0*/  FADD.FTZ R42, R42, -R148 ;  /* 0x800000942a2a7221 */ /* 0x000fc40000010000 */
[----:B------:R-:W4:Y:S04]  /*b8b0*/  SHFL.IDX PT, R143, R216, R223, 0x1f ;  /* 0x00001fdfd88f7589 */ /* 0x000f2800000e0000 */
[----:B------:R-:W-:Y:S01]  /*b8c0*/  SHFL.IDX PT, R147, R216, R151, 0x1f ;  /* 0x00001f97d8937589 */ /* 0x000fe200000e0000 */
[--C-:B-1----:R-:W-:Y:S01]  /*b8d0*/  FADD.FTZ R48, R48, -R32.reuse ;  /* 0x8000002030307221 */ /* 0x102fe20000010000 */
[----:B------:R-:W-:Y:S02]  /*b8e0*/  FADD.FTZ R50, R50, -R32 ;  /* 0x8000002032327221 */ /* 0x000fe40000010000 */
[----:B------:R-:W-:Y:S01]  /*b8f0*/  SHFL.IDX PT, R146, R216, R150, 0x1f ;  /* 0x00001f96d8927589 */ /* 0x000fe200000e0000 */
[----:B------:R1:W4:Y:S01]  /*b900*/  MUFU.EX2 R32, R140 ;  /* 0x0000008c00207308 */ /* 0x0003220000000800 */
[----:B------:R-:W-:Y:S01]  /*b910*/  FMUL.FTZ R26, R9, R26 ;  /* 0x0000001a091a7220 */ /* 0x000fe20000410000 */
[----:B------:R-:W-:Y:S01]  /*b920*/  FMUL.FTZ R25, R12, R25 ;  /* 0x000000190c197220 */ /* 0x000fe20000410000 */
[----:B------:R-:W4:Y:S01]  /*b930*/  SHFL.IDX PT, R35, R218, R151, 0x1f ;  /* 0x00001f97da237589 */ /* 0x000f2200000e0000 */
[--C-:B-----5:R-:W-:Y:S01]  /*b940*/  FADD.FTZ R49, R49, -R144.reuse ;  /* 0x8000009031317221 */ /* 0x120fe20000010000 */
[----:B------:R-:W-:Y:S01]  /*b950*/  FADD.FTZ R51, R51, -R144 ;  /* 0x8000009033337221 */ /* 0x000fe20000010000 */
[--C-:B------:R-:W-:Y:S01]  /*b960*/  FADD.FTZ R64, R64, -R142.reuse ;  /* 0x8000008e40407221 */ /* 0x100fe20000010000 */
[----:B---3--:R-:W-:Y:S01]  /*b970*/  SHFL.IDX PT, R141, R219, R151, 0x1f ;  /* 0x00001f97db8d7589 */ /* 0x008fe200000e0000 */
[--C-:B------:R-:W-:Y:S01]  /*b980*/  FADD.FTZ R53, R53, -R33.reuse ;  /* 0x8000002135357221 */ /* 0x100fe20000010000 */
[----:B------:R-:W-:Y:S01]  /*b990*/  FADD.FTZ R55, R55, -R33 ;  /* 0x8000002137377221 */ /* 0x000fe20000010000 */
[----:B------:R-:W-:Y:S01]  /*b9a0*/  MUFU.EX2 R124, R124 ;  /* 0x0000007c007c7308 */ /* 0x000fe20000000800 */
[----:B-1----:R-:W-:Y:S01]  /*b9b0*/  SHFL.IDX PT, R140, R219, R5, 0x1f ;  /* 0x00001f05db8c7589 */ /* 0x002fe200000e0000 */
[----:B------:R-:W-:-:S03]  /*b9c0*/  FADD.FTZ R66, R66, -R142 ;  /* 0x8000008e42427221 */ /* 0x000fc60000010000 */
[----:B------:R-:W-:Y:S01]  /*b9d0*/  SHFL.IDX PT, R144, R219, R150, 0x1f ;  /* 0x00001f96db907589 */ /* 0x000fe200000e0000 */
[--C-:B----4-:R-:W-:Y:S01]  /*b9e0*/  FADD.FTZ R45, R45, -R143.reuse ;  /* 0x8000008f2d2d7221 */ /* 0x110fe20000010000 */
[----:B------:R-:W-:Y:S01]  /*b9f0*/  FADD.FTZ R47, R47, -R143 ;  /* 0x8000008f2f2f7221 */ /* 0x000fe20000010000 */
[----:B------:R1:W-:Y:S01]  /*ba00*/  MUFU.EX2 R33, R131 ;  /* 0x0000008300217308 */ /* 0x0003e20000000800 */
[----:B------:R-:W-:Y:S04]  /*ba10*/  SHFL.IDX PT, R149, R219, R223, 0x1f ;  /* 0x00001fdfdb957589 */ /* 0x000fe800000e0000 */
[----:B------:R-:W3:Y:S04]  /*ba20*/  SHFL.IDX PT, R34, R218, R5, 0x1f ;  /* 0x00001f05da227589 */ /* 0x000ee800000e0000 */
[----:B------:R-:W4:Y:S01]  /*ba30*/  SHFL.IDX PT, R36, R218, R223, 0x1f ;  /* 0x00001fdfda247589 */ /* 0x000f2200000e0000 */
[--C-:B------:R-:W-:Y:S01]  /*ba40*/  FADD.FTZ R57, R57, -R35.reuse ;  /* 0x8000002339397221 */ /* 0x100fe20000010000 */
[----:B------:R-:W-:-:S02]  /*ba50*/  FADD.FTZ R59, R59, -R35 ;  /* 0x800000233b3b7221 */ /* 0x000fc40000010000 */
[----:B------:R-:W-:Y:S01]  /*ba60*/  SHFL.IDX PT, R37, R218, R225, 0x1f ;  /* 0x00001fe1da257589 */ /* 0x000fe200000e0000 */
[----:B------:R-:W5:Y:S01]  /*ba70*/  MUFU.EX2 R35, R127 ;  /* 0x0000007f00237308 */ /* 0x000f620000000800 */
[----:B------:R-:W-:Y:S01]  /*ba80*/  FMUL.FTZ R38, R19, R38 ;  /* 0x0000002613267220 */ /* 0x000fe20000410000 */
[----:B------:R-:W-:Y:S01]  /*ba90*/  FMUL.FTZ R39, R23, R39 ;  /* 0x0000002717277220 */ /* 0x000fe20000410000 */
[----:B------:R-:W-:Y:S01]  /*baa0*/  SHFL.IDX PT, R148, R219, R232, 0x1f ;  /* 0x00001fe8db947589 */ /* 0x000fe200000e0000 */
[--C-:B------:R-:W-:Y:S01]  /*bab0*/  FADD.FTZ R44, R44, -R146.reuse ;  /* 0x800000922c2c7221 */ /* 0x100fe20000010000 */
[----:B------:R-:W-:Y:S01]  /*bac0*/  FADD.FTZ R46, R46, -R146 ;  /* 0x800000922e2e7221 */ /* 0x000fe20000010000 */
[--C-:B------:R-:W-:Y:S01]  /*bad0*/  FADD.FTZ R41, R41, -R147.reuse ;  /* 0x8000009329297221 */ /* 0x100fe20000010000 */
[----:B------:R-:W-:Y:S01]  /*bae0*/  SHFL.IDX PT, R151, R219, R225, 0x1f ;  /* 0x00001fe1db977589 */ /* 0x000fe200000e0000 */
[----:B------:R-:W-:Y:S01]  /*baf0*/  MUFU.EX2 R123, R123 ;  /* 0x0000007b007b7308 */ /* 0x000fe20000000800 */
[----:B------:R-:W-:-:S02]  /*bb00*/  FADD.FTZ R43, R43, -R147 ;  /* 0x800000932b2b7221 */ /* 0x000fc40000010000 */
[----:B------:R-:W5:Y:S04]  /*bb10*/  SHFL.IDX PT, R219, R219, R226, 0x1f ;  /* 0x00001fe2dbdb7589 */ /* 0x000f6800000e0000 */
[----:B-1----:R-:W1:Y:S01]  /*bb20*/  SHFL.IDX PT, R131, R218, R232, 0x1f ;  /* 0x00001fe8da837589 */ /* 0x002e6200000e0000 */
[--C-:B---3--:R-:W-:Y:S01]  /*bb30*/  FADD.FTZ R56, R56, -R34.reuse ;  /* 0x8000002238387221 */ /* 0x108fe20000010000 */
[----:B------:R-:W-:Y:S02]  /*bb40*/  FADD.FTZ R58, R58, -R34 ;  /* 0x800000223a3a7221 */ /* 0x000fe40000010000 */
[----:B------:R-:W3:Y:S01]  /*bb50*/  SHFL.IDX PT, R143, R218, R150, 0x1f ;  /* 0x00001f96da8f7589 */ /* 0x000ee200000e0000 */
[----:B------:R1:W3:Y:S01]  /*bb60*/  MUFU.EX2 R34, R129 ;  /* 0x0000008100227308 */ /* 0x0002e20000000800 */
[--C-:B----4-:R-:W-:Y:S01]  /*bb70*/  FADD.FTZ R61, R61, -R36.reuse ;  /* 0x800000243d3d7221 */ /* 0x110fe20000010000 */
[----:B------:R-:W-:Y:S01]  /*bb80*/  FADD.FTZ R63, R63, -R36 ;  /* 0x800000243f3f7221 */ /* 0x000fe20000010000 */
[----:B------:R-:W4:Y:S01]  /*bb90*/  SHFL.IDX PT, R218, R218, R226, 0x1f ;  /* 0x00001fe2dada7589 */ /* 0x000f2200000e0000 */
[----:B------:R-:W-:Y:S01]  /*bba0*/  FADD.FTZ R142, R80, -R145 ;  /* 0x80000091508e7221 */ /* 0x000fe20000010000 */
[----:B-----5:R-:W-:Y:S01]  /*bbb0*/  FADD.FTZ R216, R85, -R219 ;  /* 0x800000db55d87221 */ /* 0x020fe20000010000 */
[----:B------:R-:W-:-:S02]  /*bbc0*/  FMUL.FTZ R85, R11, R130 ;  /* 0x000000820b557220 */ /* 0x000fc40000410000 */
[----:B------:R-:W5:Y:S01]  /*bbd0*/  MUFU.EX2 R36, R126 ;  /* 0x0000007e00247308 */ /* 0x000f620000000800 */
[--C-:B-1----:R-:W-:Y:S01]  /*bbe0*/  FADD.FTZ R65, R65, -R131.reuse ;  /* 0x8000008341417221 */ /* 0x102fe20000010000 */
[----:B------:R-:W-:Y:S01]  /*bbf0*/  FADD.FTZ R129, R67, -R131 ;  /* 0x8000008343817221 */ /* 0x000fe20000010000 */
[----:B------:R-:W-:Y:S01]  /*bc00*/  F2FP.F16.F32.PACK_AB R85, R85, R26 ;  /* 0x0000001a5555723e */ /* 0x000fe200000000ff */
[----:B------:R-:W-:Y:S01]  /*bc10*/  FMUL.FTZ R26, R14, R27 ;  /* 0x0000001b0e1a7220 */ /* 0x000fe20000410000 */
[--C-:B------:R-:W-:Y:S01]  /*bc20*/  FADD.FTZ R131, R68, -R37.reuse ;  /* 0x8000002544837221 */ /* 0x100fe20000010000 */
[----:B------:R-:W-:Y:S02]  /*bc30*/  FADD.FTZ R67, R70, -R37 ;  /* 0x8000002546437221 */ /* 0x000fe40000010000 */
[----:B------:R-:W-:Y:S01]  /*bc40*/  MUFU.EX2 R122, R122 ;  /* 0x0000007a007a7308 */ /* 0x000fe20000000800 */
[----:B---3--:R-:W-:Y:S01]  /*bc50*/  FADD.FTZ R60, R60, -R143 ;  /* 0x8000008f3c3c7221 */ /* 0x008fe20000010000 */
[----:B------:R-:W-:Y:S01]  /*bc60*/  FADD.FTZ R219, R87, -R219 ;  /* 0x800000db57db7221 */ /* 0x000fe20000010000 */
[----:B------:R-:W-:Y:S01]  /*bc70*/  FMUL.FTZ R80, R15, R132 ;  /* 0x000000840f507220 */ /* 0x000fe20000410000 */
[----:B------:R-:W-:Y:S01]  /*bc80*/  FMUL.FTZ R27, R16, R136 ;  /* 0x00000088101b7220 */ /* 0x000fe20000410000 */
[----:B------:R-:W-:-:S03]  /*bc90*/  F2FP.F16.F32.PACK_AB R87, R26, R25 ;  /* 0x000000191a57723e */ /* 0x000fc600000000ff */
[----:B------:R-:W-:Y:S01]  /*bca0*/  MUFU.EX2 R121, R121 ;  /* 0x0000007900797308 */ /* 0x000fe20000000800 */
[----:B------:R-:W-:Y:S01]  /*bcb0*/  FMUL.FTZ R25, R114, R65 ;  /* 0x0000004172197220 */ /* 0x000fe20000410000 */
[----:B----4-:R-:W-:Y:S01]  /*bcc0*/  FADD.FTZ R70, R69, -R218 ;  /* 0x800000da45467221 */ /* 0x010fe20000010000 */
[----:B------:R-:W-:-:S05]  /*bcd0*/  FADD.FTZ R127, R72, -R140 ;  /* 0x8000008c487f7221 */ /* 0x000fca0000010000 */
[----:B------:R-:W-:Y:S01]  /*bce0*/  MUFU.EX2 R120, R120 ;  /* 0x0000007800787308 */ /* 0x000fe20000000800 */
[----:B------:R-:W-:Y:S01]  /*bcf0*/  FMUL.FTZ R60, R107, R60 ;  /* 0x0000003c6b3c7220 */ /* 0x000fe20000410000 */
[----:B------:R-:W-:Y:S01]  /*bd00*/  FMUL.FTZ R61, R108, R61 ;  /* 0x0000003d6c3d7220 */ /* 0x000fe20000410000 */
[----:B------:R-:W-:Y:S01]  /*bd10*/  FMUL.FTZ R64, R111, R64 ;  /* 0x000000406f407220 */ /* 0x000fe20000410000 */
[----:B------:R-:W-:-:S04]  /*bd20*/  FADD.FTZ R62, R62, -R143 ;  /* 0x8000008f3e3e7221 */ /* 0x000fc80000010000 */
[----:B------:R1:W3:Y:S01]  /*bd30*/  MUFU.EX2 R37, R125 ;  /* 0x0000007d00257308 */ /* 0x0002e20000000800 */
[----:B------:R-:W-:Y:S01]  /*bd40*/  FMUL.FTZ R65, R112, R66 ;  /* 0x0000004270417220 */ /* 0x000fe20000410000 */
[----:B------:R-:W-:-:S06]  /*bd50*/  FMUL.FTZ R26, R113, R129 ;  /* 0x00000081711a7220 */ /* 0x000fcc0000410000 */
[----:B------:R-:W4:Y:S01]  /*bd60*/  MUFU.EX2 R119, R119 ;  /* 0x0000007700777308 */ /* 0x000f220000000800 */
[----:B-1----:R-:W-:Y:S01]  /*bd70*/  FADD.FTZ R125, R74, -R140 ;  /* 0x8000008c4a7d7221 */ /* 0x002fe20000010000 */
[----:B------:R-:W-:-:S06]  /*bd80*/  FADD.FTZ R140, R73, -R141 ;  /* 0x8000008d498c7221 */ /* 0x000fcc0000010000 */
[----:B------:R-:W1:Y:S01]  /*bd90*/  MUFU.EX2 R118, R118 ;  /* 0x0000007600767308 */ /* 0x000e620000000800 */
[----:B------:R-:W-:Y:S01]  /*bda0*/  FADD.FTZ R141, R75, -R141 ;  /* 0x8000008d4b8d7221 */ /* 0x000fe20000010000 */
[--C-:B------:R-:W-:Y:S01]  /*bdb0*/  FADD.FTZ R146, R81, -R148.reuse ;  /* 0x8000009451927221 */ /* 0x100fe20000010000 */
[--C-:B------:R-:W-:Y:S01]  /*bdc0*/  FADD.FTZ R150, R84, -R151.reuse ;  /* 0x8000009754967221 */ /* 0x100fe20000010000 */
[----:B------:R-:W-:Y:S01]  /*bdd0*/  F2FP.F16.F32.PACK_AB R80, R27, R80 ;  /* 0x000000501b50723e */ /* 0x000fe200000000ff */
[----:B------:R-:W-:Y:S01]  /*bde0*/  FADD.FTZ R148, R83, -R148 ;  /* 0x8000009453947221 */ /* 0x000fe20000010000 */
[----:B------:R-:W-:Y:S01]  /*bdf0*/  FADD.FTZ R151, R86, -R151 ;  /* 0x8000009756977221 */ /* 0x000fe20000010000 */
        /* <DEDUP_REMOVED lines=12> */
[----:B------:R-:W-:Y:S01]  /*bec0*/  FADD.FTZ R126, R71, -R218 ;  /* 0x800000da477e7221 */ /* 0x000fe20000010000 */
[----:B------:R-:W-:Y:S01]  /*bed0*/  F2FP.F16.F32.PACK_AB R64, R25, R64 ;  /* 0x000000401940723e */ /* 0x000fe200000000ff */
[--C-:B------:R-:W-:Y:S01]  /*bee0*/  FADD.FTZ R143, R76, -R144.reuse ;  /* 0x800000904c8f7221 */ /* 0x100fe20000010000 */
[----:B------:R-:W-:Y:S01]  /*bef0*/  F2FP.F16.F32.PACK_AB R65, R26, R65 ;  /* 0x000000411a41723e */ /* 0x000fe200000000ff */
        /* <DEDUP_REMOVED lines=43> */
[----:B---3--:R-:W-:Y:S01]  /*c1b0*/  FMUL.FTZ R56, R37, R142 ;  /* 0x0000008e25387220 */ /* 0x008fe20000410000 */
        /* <DEDUP_REMOVED lines=13> */
[----:B-1----:R-:W-:Y:S01]  /*c290*/  FMUL.FTZ R26, R118, R219 ;  /* 0x000000db761a7220 */ /* 0x002fe20000410000 */
        /* <DEDUP_REMOVED lines=167> */
.L_x_1414:
        /* <DEDUP_REMOVED lines=70> */
.L_x_1415:
        /* <DEDUP_REMOVED lines=12> */
.L_x_1405:
        /* <DEDUP_REMOVED lines=34> */
.L_x_1373:
[----:B------:R-:W-:Y:S05]  /*d450*/  @P0 BRA `(.L_x_1371) ;  /* 0x0000003000580947 */ /* 0x000fea0003800000 */
[----:B------:R-:W1:Y:S01]  /*d460*/  S2UR UR8, SR_CTAID.Y ;  /* 0x00000000000879c3 */ /* 0x000e620000002600 */
[----:B------:R-:W3:Y:S01]  /*d470*/  S2R R14, SR_TID.X ;  /* 0x00000000000e7919 */ /* 0x000ee20000002100 */
[----:B------:R-:W-:Y:S01]  /*d480*/  ULDC UR4, c[0x0][0x850] ;  /* 0x0002140000047ab9 */ /* 0x000fe20000000800 */
[----:B------:R-:W-:Y:S01]  /*d490*/  ULDC.64 UR12, c[0x0][0x818] ;  /* 0x00020600000c7ab9 */ /* 0x000fe20000000a00 */
[----:B------:R-:W-:Y:S01]  /*d4a0*/  UISETP.NE.AND UP0, UPT, UR4, 0x1, UPT ;  /* 0x000000010400788c */ /* 0x000fe2000bf05270 */
[----:B------:R-:W4:Y:S01]  /*d4b0*/  S2R R4, SR_CgaCtaId ;  /* 0x0000000000047919 */ /* 0x000f220000008800 */
[----:B------:R-:W-:Y:S02]  /*d4c0*/  MOV R3, 0x400 ;  /* 0x0000040000037802 */ /* 0x000fe40000000f00 */
[----:B------:R-:W5:Y:S07]  /*d4d0*/  S2UR UR6, SR_CTAID.X ;  /* 0x00000000000679c3 */ /* 0x000f6e0000002500 */
[----:B------:R-:W-:Y:S01]  /*d4e0*/  @UP0 ULDC UR4, c[0x0][0x854] ;  /* 0x0002150000040ab9 */ /* 0x000fe20000000800 */
[----:B------:R-:W-:Y:S01]  /*d4f0*/  @UP0 ULDC UR7, c[0x0][0x858] ;  /* 0x0002160000070ab9 */ /* 0x000fe20000000800 */
[----:B------:R-:W4:Y:S01]  /*d500*/  S2UR UR14, SR_CTAID.Z ;  /* 0x00000000000e79c3 */ /* 0x000f220000002700 */
[----:B-1----:R-:W-:-:S07]  /*d510*/  UIMAD.WIDE.U32 UR4, UR8, UR4, URZ ;  /* 0x00000004080472a5 */ /* 0x002fce000f8e003f */
[----:B--2---:R-:W1:Y:S01]  /*d520*/  LDC.64 R10, c[0x0][0x820] ;  /* 0x00020800ff0a7b82 */ /* 0x004e620000000a00 */
[----:B------:R-:W-:Y:S02]  /*d530*/  @UP0 USHF.R.U32.HI UR8, URZ, UR7, UR5 ;  /* 0x000000073f080299 */ /* 0x000fe40008011605 */
[----:B-----5:R-:W-:-:S05]  /*d540*/  USHF.L.U32 UR6, UR6, 0xd, URZ ;  /* 0x0000000d06067899 */ /* 0x020fca000800063f */
[----:B------:R-:W2:Y:S01]  /*d550*/  LDC.64 R12, c[0x0][0x848] ;  /* 0x00021200ff0c7b82 */ /* 0x000ea20000000a00 */
[----:B------:R-:W-:Y:S01]  /*d560*/  USHF.R.S32.HI UR9, URZ, 0x1f, UR8 ;  /* 0x0000001f3f097899 */ /* 0x000fe20008011408 */
[----:B---3--:R-:W-:Y:S01]  /*d570*/  VIADD R15, R14, 0xffffff80 ;  /* 0xffffff800e0f7836 */ /* 0x008fe20000000000 */
[----:B------:R-:W-:Y:S01]  /*d580*/  USHF.R.S32.HI UR7, URZ, 0x1f, UR6 ;  /* 0x0000001f3f077899 */ /* 0x000fe20008011406 */
[----:B----4-:R-:W-:Y:S01]  /*d590*/  LEA R17, R4, R3, 0x18 ;  /* 0x0000000304117211 */ /* 0x010fe200078ec0ff */
[----:B------:R-:W-:Y:S02]  /*d5a0*/  UIMAD UR10, UR9, UR12, URZ ;  /* 0x0000000c090a72a4 */ /* 0x000fe4000f8e023f */
[----:B------:R-:W-:Y:S01]  /*d5b0*/  UIMAD.WIDE.U32 UR4, UR8, UR12, UR6 ;  /* 0x0000000c080472a5 */ /* 0x000fe2000f8e0006 */
[----:B------:R-:W-:Y:S01]  /*d5c0*/  SHF.R.S32.HI R0, RZ, 0x1f, R15 ;  /* 0x0000001fff007819 */ /* 0x000fe2000001140f */
[----:B------:R-:W-:Y:S02]  /*d5d0*/  UIMAD UR10, UR8, UR13, UR10 ;  /* 0x0000000d080a72a4 */ /* 0x000fe4000f8e020a */
[----:B------:R-:W-:Y:S01]  /*d5e0*/  USHF.R.S32.HI UR11, URZ, 0x1f, UR14 ;  /* 0x0000001f3f0b7899 */ /* 0x000fe2000801140e */
[----:B------:R-:W-:Y:S01]  /*d5f0*/  LEA.HI R2, R0, R15, RZ, 0x7 ;  /* 0x0000000f00027211 */ /* 0x000fe200078f38ff */
[----:B------:R-:W-:Y:S01]  /*d600*/  ULDC.64 UR12, c[0x0][0x840] ;  /* 0x00021000000c7ab9 */ /* 0x000fe20000000a00 */
[----:B------:R-:W-:Y:S01]  /*d610*/  IMAD.U32 R3, RZ, RZ, UR5 ;  /* 0x00000005ff037e24 */ /* 0x000fe2000f8e00ff */
[----:B------:R-:W-:Y:S01]  /*d620*/  UIMAD UR9, UR9, UR12, URZ ;  /* 0x0000000c090972a4 */ /* 0x000fe2000f8e023f */
[C---:B------:R-:W-:Y:S01]  /*d630*/  LOP3.LUT R0, R2.reuse, 0xfffff80, RZ, 0xc0, !PT ;  /* 0x0fffff8002007812 */ /* 0x040fe200078ec0ff */
[----:B------:R-:W-:Y:S01]  /*d640*/  UIMAD.WIDE.U32 UR6, UR8, UR12, UR6 ;  /* 0x0000000c080672a5 */ /* 0x000fe2000f8e0006 */
[----:B------:R-:W-:Y:S01]  /*d650*/  IMAD.SHL.U32 R2, R2, 0x20, RZ ;  /* 0x0000002002027824 */ /* 0x000fe200078e00ff */
[----:B------:R-:W-:Y:S01]  /*d660*/  UIMAD UR8, UR8, UR13, UR9 ;  /* 0x0000000d080872a4 */ /* 0x000fe2000f8e0209 */
[----:B-1----:R-:W-:Y:S01]  /*d670*/  IMAD R6, R10, UR11, RZ ;  /* 0x0000000b0a067c24 */ /* 0x002fe2000f8e02ff */
[----:B------:R-:W-:Y:S01]  /*d680*/  UIADD3 UR9, UR5, UR10, URZ ;  /* 0x0000000a05097290 */ /* 0x000fe2000fffe03f */
[----:B------:R-:W-:Y:S01]  /*d690*/  IMAD.IADD R0, R15, 0x1, -R0 ;  /* 0x000000010f007824 */ /* 0x000fe200078e0a00 */
[----:B------:R-:W-:Y:S01]  /*d6a0*/  UIADD3 UR8, UR7, UR8, URZ ;  /* 0x0000000807087290 */ /* 0x000fe2000fffe03f */
[----:B------:R-:W-:Y:S01]  /*d6b0*/  LOP3.LUT R7, R2, 0x3ffff000, RZ, 0xc0, !PT ;  /* 0x3ffff00002077812 */ /* 0x000fe200078ec0ff */
[----:B------:R-:W-:-:S02]  /*d6c0*/  IMAD.U32 R5, RZ, RZ, UR7 ;  /* 0x00000007ff057e24 */ /* 0x000fc4000f8e00ff */
[----:B------:R-:W-:Y:S02]  /*d6d0*/  IMAD.U32 R2, RZ, RZ, UR4 ;  /* 0x00000004ff027e24 */ /* 0x000fe4000f8e00ff */
[----:B------:R-:W-:Y:S02]  /*d6e0*/  IMAD.U32 R3, RZ, RZ, UR9 ;  /* 0x00000009ff037e24 */ /* 0x000fe4000f8e00ff */
[----:B------:R-:W-:Y:S02]  /*d6f0*/  IMAD.U32 R4, RZ, RZ, UR6 ;  /* 0x00000006ff047e24 */ /* 0x000fe4000f8e00ff */
[----:B------:R-:W-:Y:S02]  /*d700*/  IMAD.U32 R5, RZ, RZ, UR8 ;  /* 0x00000008ff057e24 */ /* 0x000fe4000f8e00ff */
[----:B--2---:R-:W-:Y:S02]  /*d710*/  IMAD R8, R12, UR11, RZ ;  /* 0x0000000b0c087c24 */ /* 0x004fe4000f8e02ff */
[----:B------:R-:W-:-:S02]  /*d720*/  IMAD R0, R0, 0x4, R7 ;  /* 0x0000000400007824 */ /* 0x000fc400078e0207 */
[----:B------:R-:W-:Y:S02]  /*d730*/  IMAD R7, R11, UR14, R6 ;  /* 0x0000000e0b077c24 */ /* 0x000fe4000f8e0206 */
[----:B------:R-:W-:-:S04]  /*d740*/  IMAD.WIDE.U32 R2, R10, UR14, R2 ;  /* 0x0000000e0a027c25 */ /* 0x000fc8000f8e0002 */
[----:B------:R-:W-:Y:S02]  /*d750*/  IMAD R9, R13, UR14, R8 ;  /* 0x0000000e0d097c24 */ /* 0x000fe4000f8e0208 */
[----:B------:R-:W-:Y:S01]  /*d760*/  IMAD.WIDE.U32 R4, R12, UR14, R4 ;  /* 0x0000000e0c047c25 */ /* 0x000fe2000f8e0004 */
[----:B------:R-:W-:Y:S05]  /*d770*/  WARPSYNC.ALL ;  /* 0x0000000000007948 */ /* 0x000fea0003800000 */
[----:B------:R-:W-:Y:S02]  /*d780*/  IMAD R0, R0, 0x4, R17 ;  /* 0x0000000400007824 */ /* 0x000fe400078e0211 */
[----:B------:R-:W-:-:S02]  /*d790*/  IMAD.IADD R7, R3, 0x1, R7 ;  /* 0x0000000103077824 */ /* 0x000fc400078e0207 */
[----:B------:R-:W-:Y:S01]  /*d7a0*/  IMAD.IADD R6, R5, 0x1, R9 ;  /* 0x0000000105067824 */ /* 0x000fe200078e0209 */
[----:B------:R-:W-:Y:S01]  /*d7b0*/  BAR.SYNC.DEFER_BLOCKING 0x1, 0x100 ;  /* 0x0044000000007b1d */ /* 0x000fe20000010000 */
[----:B------:R-:W-:-:S07]  /*d7c0*/  ISETP.NE.AND P0, PT, R15, RZ, PT ;  /* 0x000000ff0f00720c */ /* 0x000fce0003f05270 */
        /* <DEDUP_REMOVED lines=30> */
.L_x_1419:
[----:B------:R-:W-:Y:S01]  /*d9b0*/  @P0 ELECT P1, URZ, PT ;  /* 0x00000000003f082f */ /* 0x000fe20003820000 */
[----:B------:R1:W-:-:S12]  /*d9c0*/  UBLKRED.G.S.ADD.F32.RN [UR4], [UR6], UR7, desc[UR8] ;  /* 0x00000804060073bb */ /* 0x0003d800080a1407 */
[----:B------:R-:W-:Y:S02]  /*d9d0*/  @P1 PLOP3.LUT P0, PT, P1, PT, PT, 0x8, 0x0 ;  /* 0x000000000000181c */ /* 0x000fe40000f0e170 */
[----:B------:R-:W-:-:S11]  /*d9e0*/  PLOP3.LUT P1, PT, PT, PT, PT, 0x8, 0x0 ;  /* 0x000000000000781c */ /* 0x000fd60003f2e170 */
[----:B-1----:R-:W-:Y:S05]  /*d9f0*/  @P0 BRA.U.ANY `(.L_x_1419) ;  /* 0xfffffffd00ec0947 */ /* 0x002fea000393ffff */
[----:B------:R0:W-:Y:S01]  /*da00*/  UTMACMDFLUSH ;  /* 0x00000000000079b7 */ /* 0x0001e20000000000 */
[----:B------:R-:W-:-:S04]  /*da10*/  DEPBAR.LE SB0, 0x0 ;  /* 0x000080000000791a */ /* 0x000fc80000000000 */
.L_x_1418:
[----:B------:R-:W-:Y:S05]  /*da20*/  BSYNC B0 ;  /* 0x0000000000007941 */ /* 0x000fea0003800000 */
.L_x_1417:
        /* <DEDUP_REMOVED lines=25> */
.L_x_1420:
        /* <DEDUP_REMOVED lines=8> */
.L_x_1369:
        /* <DEDUP_REMOVED lines=41> */
.L_x_1422:
        /* <DEDUP_REMOVED lines=36> */
.L_x_1425:
[----:B------:R-:W-:Y:S05]  /*e110*/  BSYNC B0 ;  /* 0x0000000000007941 */ /* 0x000fea0003800000 */
.L_x_1424:
        /* <DEDUP_REMOVED lines=19> */
.L_x_1427:
[----:B------:R-:W-:Y:S05]  /*e250*/  BSYNC B0 ;  /* 0x0000000000007941 */ /* 0x000fea0003800000 */
.L_x_1426:
[----:B------:R-:W-:Y:S06]  /*e260*/  BAR.ARV 0xa, 0xa0 ;  /* 0x0282800000007b1d */ /* 0x000fec0000002000 */
[----:B------:R-:W-:Y:S04]  /*e270*/  BSSY B0, `(.L_x_1428) ;  /* 0x0000003000007945 */ /* 0x000fe80003800000 */
[----:B------:R-:W-:Y:S05]  /*e280*/  @!P0 BRA `(.L_x_1429) ;  /* 0x0000000000048947 */ /* 0x000fea0003800000 */
[----:B------:R-:W-:-:S04]  /*e290*/  DEPBAR.LE SB0, 0x0 ;  /* 0x000080000000791a */ /* 0x000fc80000000000 */
.L_x_1429:
[----:B------:R-:W-:Y:S05]  /*e2a0*/  BSYNC B0 ;  /* 0x0000000000007941 */ /* 0x000fea0003800000 */
.L_x_1428:
[----:B------:R-:W-:Y:S06]  /*e2b0*/  BAR.ARV 0xb, 0xa0 ;  /* 0x02c2800000007b1d */ /* 0x000fec0000002000 */
[----:B------:R-:W-:Y:S01]  /*e2c0*/  UIADD3 UR9, UR5, 0x1, URZ ;  /* 0x0000000105097890 */ /* 0x000fe2000fffe03f */
[----:B------:R-:W-:Y:S11]  /*e2d0*/  BRA `(.L_x_1430) ;  /* 0x0000000000047947 */ /* 0x000ff60003800000 */
.L_x_1423:
[----:B------:R-:W-:-:S05]  /*e2e0*/  UMOV UR9, UR5 ;  /* 0x0000000500097c82 */ /* 0x000fca0008000000 */
.L_x_1430:
        /* <DEDUP_REMOVED lines=16> */
.L_x_1443:
        /* <DEDUP_REMOVED lines=20> */
.L_x_1432:
[----:B------:R-:W-:Y:S05]  /*e530*/  BSYNC B0 ;  /* 0x0000000000007941 */ /* 0x000fea0003800000 */
.L_x_1431:
        /* <DEDUP_REMOVED lines=13> */
.L_x_1434:
[----:B------:R-:W-:Y:S05]  /*e610*/  BSYNC B0 ;  /* 0x0000000000007941 */ /* 0x000fea0003800000 */
.L_x_1433:
[----:B------:R-:W-:Y:S06]  /*e620*/  BAR.ARV 0xa, 0xa0 ;  /* 0x0282800000007b1d */ /* 0x000fec0000002000 */
[----:B------:R-:W-:Y:S04]  /*e630*/  BSSY B0, `(.L_x_1435) ;  /* 0x0000003000007945 */ /* 0x000fe80003800000 */
[----:B------:R-:W-:Y:S05]  /*e640*/  @!P0 BRA `(.L_x_1436) ;  /* 0x0000000000048947 */ /* 0x000fea0003800000 */
[----:B------:R-:W-:-:S04]  /*e650*/  DEPBAR.LE SB0, 0x0 ;  /* 0x000080000000791a */ /* 0x000fc80000000000 */
.L_x_1436:
[----:B------:R-:W-:Y:S05]  /*e660*/  BSYNC B0 ;  /* 0x0000000000007941 */ /* 0x000fea0003800000 */
.L_x_1435:
        /* <DEDUP_REMOVED lines=13> */
.L_x_1438:
[----:B------:R-:W-:Y:S05]  /*e740*/  BSYNC B0 ;  /* 0x0000000000007941 */ /* 0x000fea0003800000 */
.L_x_1437:
        /* <DEDUP_REMOVED lines=13> */
.L_x_1440:
[----:B------:R-:W-:Y:S05]  /*e820*/  BSYNC B0 ;  /* 0x0000000000007941 */ /* 0x000fea0003800000 */
.L_x_1439:
[----:B------:R-:W-:Y:S01]  /*e830*/  UIADD3 UR9, UR9, 0x2, URZ ;  /* 0x0000000209097890 */ /* 0x000fe2000fffe03f */
[----:B------:R-:W-:Y:S06]  /*e840*/  BAR.ARV 0xa, 0xa0 ;  /* 0x0282800000007b1d */ /* 0x000fec0000002000 */
[----:B------:R-:W-:Y:S01]  /*e850*/  BSSY B0, `(.L_x_1441) ;  /* 0x0000004000007945 */ /* 0x000fe20003800000 */
[----:B------:R-:W-:-:S03]  /*e860*/  ISETP.LE.AND P1, PT, R0, UR9, PT ;  /* 0x0000000900007c0c */ /* 0x000fc6000bf23270 */
[----:B------:R-:W-:Y:S10]  /*e870*/  @!P0 BRA `(.L_x_1442) ;  /* 0x0000000000048947 */ /* 0x000ff40003800000 */
[----:B------:R-:W-:-:S04]  /*e880*/  DEPBAR.LE SB0, 0x0 ;  /* 0x000080000000791a */ /* 0x000fc80000000000 */
.L_x_1442:
[----:B------:R-:W-:Y:S05]  /*e890*/  BSYNC B0 ;  /* 0x0000000000007941 */ /* 0x000fea0003800000 */
.L_x_1441:
[----:B------:R-:W-:Y:S06]  /*e8a0*/  BAR.ARV 0xb, 0xa0 ;  /* 0x02c2800000007b1d */ /* 0x000fec0000002000 */
[----:B------:R-:W-:Y:S02]  /*e8b0*/  UIADD3 UR13, UR13, 0x4000, URZ ;  /* 0x000040000d0d7890 */ /* 0x000fe4000fffe03f */
[----:B------:R-:W-:Y:S01]  /*e8c0*/  UIADD3 UR4, UR4, 0x4000, URZ ;  /* 0x0000400004047890 */ /* 0x000fe2000fffe03f */
[----:B------:R-:W-:Y:S11]  /*e8d0*/  @!P1 BRA `(.L_x_1443) ;  /* 0xfffffff800c49947 */ /* 0x000ff6000383ffff */
[----:B------:R-:W-:Y:S05]  /*e8e0*/  BRA `(.L_x_1371) ;  /* 0x0000001c00347947 */ /* 0x000fea0003800000 */
.L_x_1421:
        /* <DEDUP_REMOVED lines=33> */
.L_x_1445:
        /* <DEDUP_REMOVED lines=42> */
.L_x_1475:
        /* <DEDUP_REMOVED lines=15> */
.L_x_1448:
        /* <DEDUP_REMOVED lines=75> */
.L_x_1459:
[----:B--234-:R-:W-:-:S04]  /*f340*/  SHF.L.U32 R21, R11, 0x1f, RZ ;  /* 0x0000001f0b157819 */ /* 0x01cfc800000006ff */
[----:B------:R-:W1:Y:S02]  /*f350*/  SYNCS.PHASECHK.TRANS64.TRYWAIT P1, [R16+URZ+0x30c40], R21 ;  /* 0x030c4015100075a7 */ /* 0x000e64000802017f */
[----:B-1----:R-:W-:Y:S05]  /*f360*/  @!P1 BRA `(.L_x_1451) ;  /* 0x00000014005c9947 */ /* 0x002fea0003800000 */
.L_x_1476:
[----:B------:R-:W-:Y:S05]  /*f370*/  @P0 BRA `(.L_x_1452) ;  /* 0x0000000000140947 */ /* 0x000fea0003800000 */
[----:B------:R-:W-:Y:S01]  /*f380*/  ISETP.NE.AND P1, PT, R6, RZ, PT ;  /* 0x000000ff0600720c */ /* 0x000fe20003f25270 */
[----:B------:R-:W-:-:S04]  /*f390*/  IMAD.MOV.U32 R3, RZ, RZ, 0x4200 ;  /* 0x00004200ff037424 */ /* 0x000fc800078e00ff */
[----:B------:R2:W-:Y:S08]  /*f3a0*/  SYNCS.ARRIVE.TRANS64 RZ, [R16+URZ+0x30c30], R3 ;  /* 0x030c300310ff79a7 */ /* 0x0005f0000800003f */
[----:B------:R-:W-:Y:S05]  /*f3b0*/  @!P1 BRA `(.L_x_1452) ;  /* 0x0000000000049947 */ /* 0x000fea0003800000 */
[----:B------:R-:W-:Y:S01]  /*f3c0*/  BPT.TRAP 0x1 ;  /* 0x000000040000795c */ /* 0x000fe20000300000 */
.L_x_1452:
        /* <DEDUP_REMOVED lines=29> */
.L_x_1477:
[----:B------:R-:W-:Y:S05]  /*f5a0*/  @P0 BRA `(.L_x_1454) ;  /* 0x0000000000140947 */ /* 0x000fea0003800000 */
[----:B------:R-:W-:Y:S01]  /*f5b0*/  ISETP.NE.AND P1, PT, R6, RZ, PT ;  /* 0x000000ff0600720c */ /* 0x000fe20003f25270 */
[----:B------:R-:W-:-:S04]  /*f5c0*/  IMAD.MOV.U32 R2, RZ, RZ, 0x4200 ;  /* 0x00004200ff027424 */ /* 0x000fc800078e00ff */
[----:B------:R3:W-:Y:S08]  /*f5d0*/  SYNCS.ARRIVE.TRANS64 RZ, [R16+URZ+0x30c18], R2 ;  /* 0x030c180210ff79a7 */ /* 0x0007f0000800003f */
[----:B------:R-:W-:Y:S05]  /*f5e0*/  @!P1 BRA `(.L_x_1454) ;  /* 0x0000000000049947 */ /* 0x000fea0003800000 */
[----:B------:R-:W-:Y:S01]  /*f5f0*/  BPT.TRAP 0x1 ;  /* 0x000000040000795c */ /* 0x000fe20000300000 */
.L_x_1454:
        /* <DEDUP_REMOVED lines=29> */
.L_x_1478:
[----:B------:R-:W-:Y:S05]  /*f7d0*/  @P0 BRA `(.L_x_1456) ;  /* 0x0000000000140947 */ /* 0x000fea0003800000 */
[----:B------:R-:W-:Y:S01]  /*f7e0*/  ISETP.NE.AND P1, PT, R6, RZ, PT ;  /* 0x000000ff0600720c */ /* 0x000fe20003f25270 */
[----:B-123--:R-:W-:-:S04]  /*f7f0*/  IMAD.MOV.U32 R21, RZ, RZ, 0x4200 ;  /* 0x00004200ff157424 */ /* 0x00efc800078e00ff */
[----:B------:R4:W-:Y:S08]  /*f800*/  SYNCS.ARRIVE.TRANS64 RZ, [R16+URZ+0x30c38], R21 ;  /* 0x030c381510ff79a7 */ /* 0x0009f0000800003f */
[----:B------:R-:W-:Y:S05]  /*f810*/  @!P1 BRA `(.L_x_1456) ;  /* 0x0000000000049947 */ /* 0x000fea0003800000 */
[----:B------:R-:W-:Y:S01]  /*f820*/  BPT.TRAP 0x1 ;  /* 0x000000040000795c */ /* 0x000fe20000300000 */
.L_x_1456:
        /* <DEDUP_REMOVED lines=24> */
.L_x_1480:
[----:B------:R-:W-:Y:S05]  /*f9b0*/  @P0 BRA `(.L_x_1458) ;  /* 0x0000000000140947 */ /* 0x000fea0003800000 */
[----:B------:R-:W-:Y:S01]  /*f9c0*/  ISETP.NE.AND P1, PT, R6, RZ, PT ;  /* 0x000000ff0600720c */ /* 0x000fe20003f25270 */
[----:B------:R-:W-:-:S04]  /*f9d0*/  IMAD.MOV.U32 R5, RZ, RZ, 0x4200 ;  /* 0x00004200ff057424 */ /* 0x000fc800078e00ff */
[----:B------:R1:W-:Y:S08]  /*f9e0*/  SYNCS.ARRIVE.TRANS64 RZ, [R16+URZ+0x30c10], R5 ;  /* 0x030c100510ff79a7 */ /* 0x0003f0000800003f */
[----:B------:R-:W-:Y:S05]  /*f9f0*/  @!P1 BRA `(.L_x_1458) ;  /* 0x0000000000049947 */ /* 0x000fea0003800000 */
[----:B------:R-:W-:Y:S01]  /*fa00*/  BPT.TRAP 0x1 ;  /* 0x000000040000795c */ /* 0x000fe20000300000 */
.L_x_1458:
        /* <DEDUP_REMOVED lines=30> */
.L_x_1450:
[----:B------:R-:W2:Y:S02]  /*fbf0*/  LDL.LU R4, [R1+0x4] ;  /* 0x0000040001047983 */ /* 0x000ea40000300800 */
[----:B--2---:R-:W-:Y:S02]  /*fc00*/  ISETP.NE.AND P1, PT, R4, RZ, PT ;  /* 0x000000ff0400720c */ /* 0x004fe40003f25270 */
[----:B------:R2:W5:Y:S11]  /*fc10*/  LDL R4, [R1] ;  /* 0x0000000001047983 */ /* 0x0005760000100800 */
[----:B--2---:R-:W-:Y:S05]  /*fc20*/  @!P1 BRA `(.L_x_1449) ;  /* 0x0000000400109947 */ /* 0x004fea0003800000 */
[----:B------:R-:W-:-:S04]  /*fc30*/  SHF.L.U32 R13, R11, 0x1f, RZ ;  /* 0x0000001f0b0d7819 */ /* 0x000fc800000006ff */
[----:B------:R-:W1:Y:S02]  /*fc40*/  SYNCS.PHASECHK.TRANS64.TRYWAIT P1, [R16+URZ+0x30c40], R13 ;  /* 0x030c400d100075a7 */ /* 0x000e64000802017f */
[----:B-1----:R-:W-:Y:S05]  /*fc50*/  @!P1 BRA `(.L_x_1460) ;  /* 0x0000000c00749947 */ /* 0x002fea0003800000 */
.L_x_1481:
[----:B------:R-:W-:Y:S05]  /*fc60*/  @P0 BRA `(.L_x_1461) ;  /* 0x0000000000140947 */ /* 0x000fea0003800000 */
[----:B------:R-:W-:Y:S01]  /*fc70*/  ISETP.NE.AND P1, PT, R6, RZ, PT ;  /* 0x000000ff0600720c */ /* 0x000fe20003f25270 */
[----:B------:R-:W-:-:S04]  /*fc80*/  IMAD.MOV.U32 R5, RZ, RZ, 0x4200 ;  /* 0x00004200ff057424 */ /* 0x000fc800078e00ff */
[----:B------:R2:W-:Y:S08]  /*fc90*/  SYNCS.ARRIVE.TRANS64 RZ, [R16+URZ+0x30c30], R5 ;  /* 0x030c300510ff79a7 */ /* 0x0005f0000800003f */
[----:B------:R-:W-:Y:S05]  /*fca0*/  @!P1 BRA `(.L_x_1461) ;  /* 0x0000000000049947 */ /* 0x000fea0003800000 */
[----:B------:R-:W-:Y:S01]  /*fcb0*/  BPT.TRAP 0x1 ;  /* 0x000000040000795c */ /* 0x000fe20000300000 */
.L_x_1461:
        /* <DEDUP_REMOVED lines=26> */
.L_x_1482:
[----:B------:R-:W-:Y:S05]  /*fe60*/  @P0 BRA `(.L_x_1463) ;  /* 0x0000000000140947 */ /* 0x000fea0003800000 */
[----:B------:R-:W-:Y:S01]  /*fe70*/  ISETP.NE.AND P0, PT, R6, RZ, PT ;  /* 0x000000ff0600720c */ /* 0x000fe20003f05270 */
[----:B------:R-:W-:-:S04]  /*fe80*/  IMAD.MOV.U32 R5, RZ, RZ, 0x4200 ;  /* 0x00004200ff057424 */ /* 0x000fc800078e00ff */
[----:B------:R2:W-:Y:S08]  /*fe90*/  SYNCS.ARRIVE.TRANS64 RZ, [R16+URZ+0x30c18], R5 ;  /* 0x030c180510ff79a7 */ /* 0x0005f0000800003f */
[----:B------:R-:W-:Y:S05]  /*fea0*/  @!P0 BRA `(.L_x_1463) ;  /* 0x0000000000048947 */ /* 0x000fea0003800000 */
[----:B------:R-:W-:Y:S01]  /*feb0*/  BPT.TRAP 0x1 ;  /* 0x000000040000795c */ /* 0x000fe20000300000 */
.L_x_1463:
        /* <DEDUP_REMOVED lines=27> */
.L_x_1449:
[----:B------:R-:W2:Y:S01]  /*10070*/  S2R R0, SR_TID.X ;  /* 0x0000000000007919 */ /* 0x000ea20000002100 */
[----:B------:R-:W-:Y:S01]  /*10080*/  IMAD R3, R19, 0x8, R16 ;  /* 0x0000000813037824 */ /* 0x000fe200078e0210 */
[----:B--2---:R-:W-:Y:S02]  /*10090*/  LOP3.LUT R2, R0, 0x7f, RZ, 0xc0, !PT ;  /* 0x0000007f00027812 */ /* 0x004fe400078ec0ff */
[----:B------:R-:W-:Y:S02]  /*100a0*/  SHF.L.U32 R0, R11, 0x1f, RZ ;  /* 0x0000001f0b007819 */ /* 0x000fe400000006ff */
[----:B------:R-:W-:Y:S02]  /*100b0*/  ISETP.NE.AND P1, PT, R2, RZ, PT ;  /* 0x000000ff0200720c */ /* 0x000fe40003f25270 */
[----:B------:R-:W2:Y:S02]  /*100c0*/  SYNCS.PHASECHK.TRANS64.TRYWAIT P0, [R3+URZ+0x30c40], R0 ;  /* 0x030c4000030075a7 */ /* 0x000ea4000800017f */
[----:B--2---:R-:W-:Y:S09]  /*100d0*/  @!P0 BRA `(.L_x_1464) ;  /* 0x00000008007c8947 */ /* 0x004ff20003800000 */
.L_x_1483:
[----:B------:R-:W-:Y:S05]  /*100e0*/  @P1 BRA `(.L_x_1465) ;  /* 0x0000000000181947 */ /* 0x000fea0003800000 */
[----:B------:R-:W1:Y:S01]  /*100f0*/  S2R R2, SR_TID.X ;  /* 0x0000000000027919 */ /* 0x000e620000002100 */
[----:B--2---:R-:W-:-:S04]  /*10100*/  IMAD.MOV.U32 R0, RZ, RZ, 0x4200 ;  /* 0x00004200ff007424 */ /* 0x004fc800078e00ff */
[----:B------:R2:W-:Y:S01]  /*10110*/  SYNCS.ARRIVE.TRANS64 RZ, [R3+URZ+0x30c30], R0 ;  /* 0x030c300003ff79a7 */ /* 0x0005e2000800003f */
[----:B-1----:R-:W-:-:S13]  /*10120*/  LOP3.LUT P0, RZ, R2, 0x1f, RZ, 0xc0, !PT ;  /* 0x0000001f02ff7812 */ /* 0x002fda000780c0ff */
[----:B--2---:R-:W-:Y:S05]  /*10130*/  @!P0 BRA `(.L_x_1465) ;  /* 0x0000000000048947 */ /* 0x004fea0003800000 */
[----:B------:R-:W-:Y:S01]  /*10140*/  BPT.TRAP 0x1 ;  /* 0x000000040000795c */ /* 0x000fe20000300000 */
.L_x_1465:
        /* <DEDUP_REMOVED lines=33> */
.L_x_1446:
[----:B------:R-:W-:Y:S05]  /*10360*/  BSYNC B0 ;  /* 0x0000000000007941 */ /* 0x000fea0003800000 */
.L_x_1444:
[----:B------:R-:W-:-:S03]  /*10370*/  UMOV UR8, 0xffffffff ;  /* 0xffffffff00087882 */ /* 0x000fc60000000000 */
[----:B------:R-:W-:Y:S05]  /*10380*/  BRA.DIV UR8, `(.L_x_1466) ;  /* 0x0000000608e47947 */ /* 0x000fea000b800000 */
[----:B------:R-:W-:-:S13]  /*10390*/  ELECT P6, URZ, PT ;  /* 0x00000000003f782f */ /* 0x000fda00038c0000 */
.L_x_1486:
[----:B------:R-:W-:Y:S05]  /*103a0*/  @!P6 BRA `(.L_x_1371) ;  /* 0x000000000084e947 */ /* 0x000fea0003800000 */
[----:B------:R-:W-:-:S06]  /*103b0*/  ULOP3.LUT UR8, UR36, 0x2, URZ, 0xfc, !UPT ;  /* 0x0000000224087892 */ /* 0x000fcc000f8efc3f */
[----:B------:R-:W-:-:S05]  /*103c0*/  IMAD.U32 R0, RZ, RZ, UR8 ;  /* 0x00000008ff007e24 */ /* 0x000fca000f8e00ff */
[----:B------:R-:W-:-:S13]  /*103d0*/  ISETP.NE.AND P2, PT, R0, 0x3, PT ;  /* 0x000000030000780c */ /* 0x000fda0003f45270 */
[----:B------:R-:W-:Y:S05]  /*103e0*/  @!P2 BRA `(.L_x_1467) ;  /* 0x000000000004a947 */ /* 0x000fea0003800000 */
[----:B------:R-:W-:Y:S01]  /*103f0*/  BPT.TRAP 0x1 ;  /* 0x000000040000795c */ /* 0x000fe20000300000 */
.L_x_1467:
        /* <DEDUP_REMOVED lines=15> */
.L_x_1487:
[----:B------:R-:W2:Y:S02]  /*104f0*/  SYNCS.PHASECHK.TRANS64.TRYWAIT P0, [R3+URZ], R0 ;  /* 0x00000000030075a7 */ /* 0x000ea4000800017f */
[----:B--2---:R-:W-:Y:S05]  /*10500*/  @!P0 BRA `(.L_x_1469) ;  /* 0x0000000400b88947 */ /* 0x004fea0003800000 */
.L_x_1488:
[----:B------:R-:W-:Y:S05]  /*10510*/  @!P2 BRA `(.L_x_1470) ;  /* 0x000000000004a947 */ /* 0x000fea0003800000 */
[----:B------:R-:W-:Y:S01]  /*10520*/  BPT.TRAP 0x1 ;  /* 0x000000040000795c */ /* 0x000fe20000300000 */
.L_x_1470:
[----:B--2---:R-:W-:-:S04]  /*10530*/  VIADD R3, R7, 0x30c40 ;  /* 0x00030c4007037836 */ /* 0x004fc80000000000 */
[----:B------:R-:W-:-:S04]  /*10540*/  IMAD R2, R2, 0x8, R3 ;  /* 0x0000000802027824 */ /* 0x000fc800078e0203 */
[----:B------:R-:W2:Y:S02]  /*10550*/  SYNCS.PHASECHK.TRANS64.TRYWAIT P0, [R2+URZ], R5 ;  /* 0x00000005020075a7 */ /* 0x000ea4000800017f */
[----:B--2---:R-:W-:Y:S05]  /*10560*/  @!P0 BRA `(.L_x_1471) ;  /* 0x0000000400b48947 */ /* 0x004fea0003800000 */
.L_x_1489:
[----:B------:R-:W-:-:S07]  /*10570*/  IMAD R3, R4, 0x8, R3 ;  /* 0x0000000804037824 */ /* 0x000fce00078e0203 */
.L_x_1472:
[----:B---3--:R3:W4:Y:S02]  /*10580*/  SYNCS.PHASECHK.TRANS64.TRYWAIT P0, [R3+URZ], R0 ;  /* 0x00000000030075a7 */ /* 0x008724000800017f */
[----:B----4-:R-:W-:Y:S05]  /*10590*/  @!P0 NANOSLEEP.SYNCS 0x989680 ;  /* 0x009896800000895d */ /* 0x010fea0003900000 */
[----:B------:R-:W4:Y:S02]  /*105a0*/  @!P0 SYNCS.PHASECHK.TRANS64 P0, [R3+URZ], R0 ;  /* 0x00000000030085a7 */ /* 0x000f24000800007f */
[----:B----4-:R-:W-:Y:S05]  /*105b0*/  @!P0 BRA `(.L_x_1472) ;  /* 0xfffffffc00f08947 */ /* 0x010fea000383ffff */
.L_x_1371:
[----:B------:R-:W-:Y:S05]  /*105c0*/  BSYNC B6 ;  /* 0x0000000000067941 */ /* 0x000fea0003800000 */
.L_x_1368:
[----:B------:R-:W-:Y:S05]  /*105d0*/  EXIT ;  /* 0x000000000000794d */ /* 0x000fea0003800000 */
.L_x_1378:
[----:B------:R-:W-:Y:S02]  /*105e0*/  IMAD.MOV.U32 R13, RZ, RZ, R10 ;  /* 0x000000ffff0d7224 */ /* 0x000fe400078e000a */
[----:B------:R-:W-:Y:S02]  /*105f0*/  IMAD.MOV.U32 R12, RZ, RZ, RZ ;  /* 0x000000ffff0c7224 */ /* 0x000fe400078e00ff */
[----:B------:R-:W-:Y:S02]  /*10600*/  IMAD.MOV.U32 R11, RZ, RZ, 0x1f ;  /* 0x0000001fff0b7424 */ /* 0x000fe400078e00ff */
[----:B------:R-:W-:-:S07]  /*10610*/  IMAD.MOV.U32 R15, RZ, RZ, -0x1 ;  /* 0xffffffffff0f7424 */ /* 0x000fce00078e00ff */
[----:B------:R-:W-:Y:S05]  /*10620*/  WARPSYNC.COLLECTIVE R15, `(.L_x_1473) ;  /* 0x000000000f087348 */ /* 0x000fea0003c00000 */
[----:B------:R1:W2:Y:S02]  /*10630*/  SHFL.IDX P6, R14, R13, R12, R11 ;  /* 0x0000000c0d0e7389 */ /* 0x0002a400000c000b */
[----:B-12---:R-:W-:Y:S01]  /*10640*/  ENDCOLLECTIVE ;  /* 0x000000000000791b */ /* 0x006fe20003800000 */
.L_x_1473:
[----:B------:R-:W-:Y:S05]  /*10650*/  BRA `(.L_x_1474) ;  /* 0xffffff0800407947 */ /* 0x000fea000383ffff */
.L_x_1380:
[----:B--2---:R2:W3:Y:S02]  /*10660*/  SYNCS.PHASECHK.TRANS64.TRYWAIT P0, [R222+URZ+0x30c00], R11 ;  /* 0x030c000bde0075a7 */ /* 0x0044e4000800017f */
[----:B---3--:R-:W-:Y:S05]  /*10670*/  @!P0 NANOSLEEP.SYNCS 0x989680 ;  /* 0x009896800000895d */ /* 0x008fea0003900000 */
[----:B------:R-:W3:Y:S02]  /*10680*/  @!P0 SYNCS.PHASECHK.TRANS64 P0, [R222+URZ+0x30c00], R11 ;  /* 0x030c000bde0085a7 */ /* 0x000ee4000800007f */
[----:B---3--:R-:W-:Y:S05]  /*10690*/  @!P0 BRA `(.L_x_1380) ;  /* 0xfffffffc00f08947 */ /* 0x008fea000383ffff */
[----:B------:R-:W-:Y:S05]  /*106a0*/  BRA `(.L_x_1379) ;  /* 0xffffff0800887947 */ /* 0x000fea000383ffff */
.L_x_1385:
[----:B--2---:R2:W3:Y:S02]  /*106b0*/  SYNCS.PHASECHK.TRANS64.TRYWAIT P0, [R8+URZ+0x30c10], R21 ;  /* 0x030c1015080075a7 */ /* 0x0044e4000800017f */
[----:B---3--:R-:W-:Y:S05]  /*106c0*/  @!P0 NANOSLEEP.SYNCS 0x989680 ;  /* 0x009896800000895d */ /* 0x008fea0003900000 */
[----:B------:R-:W3:Y:S02]  /*106d0*/  @!P0 SYNCS.PHASECHK.TRANS64 P0, [R8+URZ+0x30c10], R21 ;  /* 0x030c1015080085a7 */ /* 0x000ee4000800007f */
[----:B---3--:R-:W-:Y:S05]  /*106e0*/  @!P0 BRA `(.L_x_1385) ;  /* 0xfffffffc00f08947 */ /* 0x008fea000383ffff */
[----:B------:R-:W-:Y:S05]  /*106f0*/  BRA `(.L_x_1384) ;  /* 0xffffff1400347947 */ /* 0x000fea000383ffff */
.L_x_1389:
[----:B------:R1:W1:Y:S02]  /*10700*/  SYNCS.PHASECHK.TRANS64.TRYWAIT P0, [R8+URZ+0x30c30], R21 ;  /* 0x030c3015080075a7 */ /* 0x000264000800017f */
[----:B-1----:R-:W-:Y:S05]  /*10710*/  @!P0 NANOSLEEP.SYNCS 0x989680 ;  /* 0x009896800000895d */ /* 0x002fea0003900000 */
[----:B------:R-:W1:Y:S02]  /*10720*/  @!P0 SYNCS.PHASECHK.TRANS64 P0, [R8+URZ+0x30c30], R21 ;  /* 0x030c3015080085a7 */ /* 0x000e64000800007f */
[----:B-1----:R-:W-:Y:S05]  /*10730*/  @!P0 BRA `(.L_x_1389) ;  /* 0xfffffffc00f08947 */ /* 0x002fea000383ffff */
[----:B------:R-:W-:Y:S05]  /*10740*/  BRA `(.L_x_1388) ;  /* 0xffffff1800387947 */ /* 0x000fea000383ffff */
.L_x_1397:
[----:B--2---:R2:W3:Y:S02]  /*10750*/  SYNCS.PHASECHK.TRANS64.TRYWAIT P1, [R6+URZ+0x30c10], R11 ;  /* 0x030c100b060075a7 */ /* 0x0044e4000802017f */
[----:B---3--:R-:W-:Y:S05]  /*10760*/  @!P1 NANOSLEEP.SYNCS 0x989680 ;  /* 0x009896800000995d */ /* 0x008fea0003900000 */
[----:B------:R-:W3:Y:S02]  /*10770*/  @!P1 SYNCS.PHASECHK.TRANS64 P1, [R6+URZ+0x30c10], R11 ;  /* 0x030c100b060095a7 */ /* 0x000ee4000802007f */
[----:B---3--:R-:W-:Y:S05]  /*10780*/  @!P1 BRA `(.L_x_1397) ;  /* 0xfffffffc00f09947 */ /* 0x008fea000383ffff */
[----:B------:R-:W-:Y:S05]  /*10790*/  BRA `(.L_x_1396) ;  /* 0xffffff5400a07947 */ /* 0x000fea000383ffff */
.L_x_1401:
[----:B------:R1:W1:Y:S02]  /*107a0*/  SYNCS.PHASECHK.TRANS64.TRYWAIT P1, [R6+URZ+0x30c30], R11 ;  /* 0x030c300b060075a7 */ /* 0x000264000802017f */
[----:B-1----:R-:W-:Y:S05]  /*107b0*/  @!P1 NANOSLEEP.SYNCS 0x989680 ;  /* 0x009896800000995d */ /* 0x002fea0003900000 */
[----:B------:R-:W1:Y:S02]  /*107c0*/  @!P1 SYNCS.PHASECHK.TRANS64 P1, [R6+URZ+0x30c30], R11 ;  /* 0x030c300b060095a7 */ /* 0x000e64000802007f */
[----:B-1----:R-:W-:Y:S05]  /*107d0*/  @!P1 BRA `(.L_x_1401) ;  /* 0xfffffffc00f09947 */ /* 0x002fea000383ffff */
[----:B------:R-:W-:Y:S05]  /*107e0*/  BRA `(.L_x_1400) ;  /* 0xffffff5800b07947 */ /* 0x000fea000383ffff */
.L_x_1409:
[----:B--2---:R2:W3:Y:S02]  /*107f0*/  SYNCS.PHASECHK.TRANS64.TRYWAIT P0, [R7+URZ+0x30c10], R18 ;  /* 0x030c1012070075a7 */ /* 0x0044e4000800017f */
[----:B---3--:R-:W-:Y:S05]  /*10800*/  @!P0 NANOSLEEP.SYNCS 0x989680 ;  /* 0x009896800000895d */ /* 0x008fea0003900000 */
[----:B------:R-:W3:Y:S02]  /*10810*/  @!P0 SYNCS.PHASECHK.TRANS64 P0, [R7+URZ+0x30c10], R18 ;  /* 0x030c1012070085a7 */ /* 0x000ee4000800007f */
[----:B---3--:R-:W-:Y:S05]  /*10820*/  @!P0 BRA `(.L_x_1409) ;  /* 0xfffffffc00f08947 */ /* 0x008fea000383ffff */
[----:B------:R-:W-:Y:S05]  /*10830*/  BRA `(.L_x_1408) ;  /* 0xffffff8c00e07947 */ /* 0x000fea000383ffff */
.L_x_1413:
[----:B------:R1:W1:Y:S02]  /*10840*/  SYNCS.PHASECHK.TRANS64.TRYWAIT P0, [R7+URZ+0x30c30], R18 ;  /* 0x030c3012070075a7 */ /* 0x000264000800017f */
[----:B-1----:R-:W-:Y:S05]  /*10850*/  @!P0 NANOSLEEP.SYNCS 0x989680 ;  /* 0x009896800000895d */ /* 0x002fea0003900000 */
[----:B------:R-:W1:Y:S02]  /*10860*/  @!P0 SYNCS.PHASECHK.TRANS64 P0, [R7+URZ+0x30c30], R18 ;  /* 0x030c3012070085a7 */ /* 0x000e64000800007f */
[----:B-1----:R-:W-:Y:S05]  /*10870*/  @!P0 BRA `(.L_x_1413) ;  /* 0xfffffffc00f08947 */ /* 0x002fea000383ffff */
[----:B------:R-:W-:Y:S05]  /*10880*/  BRA `(.L_x_1412) ;  /* 0xffffff9000f47947 */ /* 0x000fea000383ffff */
.L_x_1447:
[----:B-1----:R1:W2:Y:S02]  /*10890*/  SYNCS.PHASECHK.TRANS64.TRYWAIT P0, [R16+URZ+0x30c20], R3 ;  /* 0x030c2003100075a7 */ /* 0x0022a4000800017f */
[----:B--2---:R-:W-:Y:S05]  /*108a0*/  @!P0 NANOSLEEP.SYNCS 0x989680 ;  /* 0x009896800000895d */ /* 0x004fea0003900000 */
[----:B------:R-:W2:Y:S02]  /*108b0*/  @!P0 SYNCS.PHASECHK.TRANS64 P0, [R16+URZ+0x30c20], R3 ;  /* 0x030c2003100085a7 */ /* 0x000ea4000800007f */
[----:B--2---:R-:W-:Y:S05]  /*108c0*/  @!P0 BRA `(.L_x_1447) ;  /* 0xfffffffc00f08947 */ /* 0x004fea000383ffff */
[----:B------:R-:W-:Y:S05]  /*108d0*/  BRA `(.L_x_1475) ;  /* 0xffffffe400307947 */ /* 0x000fea000383ffff */
.L_x_1451:
[----:B-1----:R1:W2:Y:S02]  /*108e0*/  SYNCS.PHASECHK.TRANS64.TRYWAIT P1, [R16+URZ+0x30c40], R21 ;  /* 0x030c4015100075a7 */ /* 0x0022a4000802017f */
[----:B--2---:R-:W-:Y:S05]  /*108f0*/  @!P1 NANOSLEEP.SYNCS 0x989680 ;  /* 0x009896800000995d */ /* 0x004fea0003900000 */
[----:B------:R-:W2:Y:S02]  /*10900*/  @!P1 SYNCS.PHASECHK.TRANS64 P1, [R16+URZ+0x30c40], R21 ;  /* 0x030c4015100095a7 */ /* 0x000ea4000802007f */
[----:B--2---:R-:W-:Y:S05]  /*10910*/  @!P1 BRA `(.L_x_1451) ;  /* 0xfffffffc00f09947 */ /* 0x004fea000383ffff */
[----:B------:R-:W-:Y:S05]  /*10920*/  BRA `(.L_x_1476) ;  /* 0xffffffe800907947 */ /* 0x000fea000383ffff */
.L_x_1453:
[----:B--2---:R2:W3:Y:S02]  /*10930*/  SYNCS.PHASECHK.TRANS64.TRYWAIT P1, [R16+URZ+0x30c28], R21 ;  /* 0x030c2815100075a7 */ /* 0x0044e4000802017f */
[----:B---3--:R-:W-:Y:S05]  /*10940*/  @!P1 NANOSLEEP.SYNCS 0x989680 ;  /* 0x009896800000995d */ /* 0x008fea0003900000 */
[----:B------:R-:W3:Y:S02]  /*10950*/  @!P1 SYNCS.PHASECHK.TRANS64 P1, [R16+URZ+0x30c28], R21 ;  /* 0x030c2815100095a7 */ /* 0x000ee4000802007f */
[----:B---3--:R-:W-:Y:S05]  /*10960*/  @!P1 BRA `(.L_x_1453) ;  /* 0xfffffffc00f09947 */ /* 0x008fea000383ffff */
[----:B------:R-:W-:Y:S05]  /*10970*/  BRA `(.L_x_1477) ;  /* 0xffffffec00087947 */ /* 0x000fea000383ffff */
.L_x_1455:
[----:B---3--:R3:W4:Y:S02]  /*10980*/  SYNCS.PHASECHK.TRANS64.TRYWAIT P1, [R16+URZ+0x30c48], R21 ;  /* 0x030c4815100075a7 */ /* 0x008724000802017f */
[----:B----4-:R-:W-:Y:S05]  /*10990*/  @!P1 NANOSLEEP.SYNCS 0x989680 ;  /* 0x009896800000995d */ /* 0x010fea0003900000 */
[----:B------:R-:W4:Y:S02]  /*109a0*/  @!P1 SYNCS.PHASECHK.TRANS64 P1, [R16+URZ+0x30c48], R21 ;  /* 0x030c4815100095a7 */ /* 0x000f24000802007f */
[----:B----4-:R-:W-:Y:S05]  /*109b0*/  @!P1 BRA `(.L_x_1455) ;  /* 0xfffffffc00f09947 */ /* 0x010fea000383ffff */
[----:B------:R-:W-:Y:S05]  /*109c0*/  BRA `(.L_x_1478) ;  /* 0xffffffec00807947 */ /* 0x000fea000383ffff */
.L_x_1457:
[----:B------:R-:W-:-:S07]  /*109d0*/  SHF.L.U32 R5, R11, 0x1f, RZ ;  /* 0x0000001f0b057819 */ /* 0x000fce00000006ff */
.L_x_1479:
[----:B------:R1:W1:Y:S02]  /*109e0*/  SYNCS.PHASECHK.TRANS64.TRYWAIT P1, [R16+URZ+0x30c20], R5 ;  /* 0x030c2005100075a7 */ /* 0x000264000802017f */
[----:B-1----:R-:W-:Y:S05]  /*109f0*/  @!P1 NANOSLEEP.SYNCS 0x989680 ;  /* 0x009896800000995d */ /* 0x002fea0003900000 */
[----:B------:R-:W1:Y:S02]  /*10a00*/  @!P1 SYNCS.PHASECHK.TRANS64 P1, [R16+URZ+0x30c20], R5 ;  /* 0x030c2005100095a7 */ /* 0x000e64000802007f */
[----:B-1----:R-:W-:Y:S05]  /*10a10*/  @!P1 BRA `(.L_x_1479) ;  /* 0xfffffffc00f09947 */ /* 0x002fea000383ffff */
[----:B------:R-:W-:Y:S05]  /*10a20*/  BRA `(.L_x_1480) ;  /* 0xffffffec00e07947 */ /* 0x000fea000383ffff */
.L_x_1460:
[----:B-1----:R1:W2:Y:S02]  /*10a30*/  SYNCS.PHASECHK.TRANS64.TRYWAIT P1, [R16+URZ+0x30c40], R13 ;  /* 0x030c400d100075a7 */ /* 0x0022a4000802017f */
[----:B--2---:R-:W-:Y:S05]  /*10a40*/  @!P1 NANOSLEEP.SYNCS 0x989680 ;  /* 0x009896800000995d */ /* 0x004fea0003900000 */
[----:B------:R-:W2:Y:S02]  /*10a50*/  @!P1 SYNCS.PHASECHK.TRANS64 P1, [R16+URZ+0x30c40], R13 ;  /* 0x030c400d100095a7 */ /* 0x000ea4000802007f */
[----:B--2---:R-:W-:Y:S05]  /*10a60*/  @!P1 BRA `(.L_x_1460) ;  /* 0xfffffffc00f09947 */ /* 0x004fea000383ffff */
[----:B------:R-:W-:Y:S05]  /*10a70*/  BRA `(.L_x_1481) ;  /* 0xfffffff000787947 */ /* 0x000fea000383ffff */
.L_x_1462:
[----:B-1----:R1:W2:Y:S02]  /*10a80*/  SYNCS.PHASECHK.TRANS64.TRYWAIT P1, [R16+URZ+0x30c28], R13 ;  /* 0x030c280d100075a7 */ /* 0x0022a4000802017f */
[----:B--2---:R-:W-:Y:S05]  /*10a90*/  @!P1 NANOSLEEP.SYNCS 0x989680 ;  /* 0x009896800000995d */ /* 0x004fea0003900000 */
[----:B------:R-:W2:Y:S02]  /*10aa0*/  @!P1 SYNCS.PHASECHK.TRANS64 P1, [R16+URZ+0x30c28], R13 ;  /* 0x030c280d100095a7 */ /* 0x000ea4000802007f */
[----:B--2---:R-:W-:Y:S05]  /*10ab0*/  @!P1 BRA `(.L_x_1462) ;  /* 0xfffffffc00f09947 */ /* 0x004fea000383ffff */
[----:B------:R-:W-:Y:S05]  /*10ac0*/  BRA `(.L_x_1482) ;  /* 0xfffffff000e47947 */ /* 0x000fea000383ffff */
.L_x_1464:
[----:B--2---:R2:W1:Y:S02]  /*10ad0*/  SYNCS.PHASECHK.TRANS64.TRYWAIT P0, [R3+URZ+0x30c40], R0 ;  /* 0x030c4000030075a7 */ /* 0x004464000800017f */
[----:B-1----:R-:W-:Y:S05]  /*10ae0*/  @!P0 NANOSLEEP.SYNCS 0x989680 ;  /* 0x009896800000895d */ /* 0x002fea0003900000 */
[----:B------:R-:W1:Y:S02]  /*10af0*/  @!P0 SYNCS.PHASECHK.TRANS64 P0, [R3+URZ+0x30c40], R0 ;  /* 0x030c4000030085a7 */ /* 0x000e64000800007f */
[----:B-1----:R-:W-:Y:S05]  /*10b00*/  @!P0 BRA `(.L_x_1464) ;  /* 0xfffffffc00f08947 */ /* 0x002fea000383ffff */
[----:B------:R-:W-:Y:S05]  /*10b10*/  BRA `(.L_x_1483) ;  /* 0xfffffff400707947 */ /* 0x000fea000383ffff */
.L_x_1466:
[----:B------:R-:W-:Y:S01]  /*10b20*/  BSSY B0, `(.L_x_1484) ;  /* 0x0000006000007945 */ /* 0x000fe20003800000 */
[----:B------:R-:W-:-:S07]  /*10b30*/  IMAD.MOV.U32 R15, RZ, RZ, -0x1 ;  /* 0xffffffffff0f7424 */ /* 0x000fce00078e00ff */
[----:B------:R-:W-:Y:S05]  /*10b40*/  WARPSYNC.COLLECTIVE R15, `(.L_x_1485) ;  /* 0x000000000f0c7348 */ /* 0x000fea0003c00000 */
[----:B------:R-:W-:Y:S02]  /*10b50*/  ELECT P6, UR62, PT ;  /* 0x00000000003e782f */ /* 0x000fe400038c0000 */
[----:B------:R-:W-:Y:S01]  /*10b60*/  MOV R14, UR62 ;  /* 0x0000003e000e7c02 */ /* 0x000fe20008000f00 */
[----:B------:R-:W-:Y:S10]  /*10b70*/  ENDCOLLECTIVE ;  /* 0x000000000000791b */ /* 0x000ff40003800000 */
.L_x_1485:
[----:B------:R-:W-:Y:S05]  /*10b80*/  BSYNC B0 ;  /* 0x0000000000007941 */ /* 0x000fea0003800000 */
.L_x_1484:
[----:B------:R-:W-:Y:S05]  /*10b90*/  BRA `(.L_x_1486) ;  /* 0xfffffff800007947 */ /* 0x000fea000383ffff */
.L_x_1468:
[----:B-1----:R1:W2:Y:S02]  /*10ba0*/  SYNCS.PHASECHK.TRANS64.TRYWAIT P0, [R6+URZ], R5 ;  /* 0x00000005060075a7 */ /* 0x0022a4000800017f */
[----:B--2---:R-:W-:Y:S05]  /*10bb0*/  @!P0 NANOSLEEP.SYNCS 0x989680 ;  /* 0x009896800000895d */ /* 0x004fea0003900000 */
[----:B------:R-:W2:Y:S02]  /*10bc0*/  @!P0 SYNCS.PHASECHK.TRANS64 P0, [R6+URZ], R5 ;  /* 0x00000005060085a7 */ /* 0x000ea4000800007f */
[----:B--2---:R-:W-:Y:S05]  /*10bd0*/  @!P0 BRA `(.L_x_1468) ;  /* 0xfffffffc00f08947 */ /* 0x004fea000383ffff */
[----:B------:R-:W-:Y:S05]  /*10be0*/  BRA `(.L_x_1487) ;  /* 0xfffffff800407947 */ /* 0x000fea000383ffff */
.L_x_1469:
[----:B--2---:R2:W3:Y:S02]  /*10bf0*/  SYNCS.PHASECHK.TRANS64.TRYWAIT P0, [R3+URZ], R0 ;  /* 0x00000000030075a7 */ /* 0x0044e4000800017f */
[----:B---3--:R-:W-:Y:S05]  /*10c00*/  @!P0 NANOSLEEP.SYNCS 0x989680 ;  /* 0x009896800000895d */ /* 0x008fea0003900000 */
[----:B------:R-:W3:Y:S02]  /*10c10*/  @!P0 SYNCS.PHASECHK.TRANS64 P0, [R3+URZ], R0 ;  /* 0x00000000030085a7 */ /* 0x000ee4000800007f */
[----:B---3--:R-:W-:Y:S05]  /*10c20*/  @!P0 BRA `(.L_x_1469) ;  /* 0xfffffffc00f08947 */ /* 0x008fea000383ffff */
[----:B------:R-:W-:Y:S05]  /*10c30*/  BRA `(.L_x_1488) ;  /* 0xfffffff800347947 */ /* 0x000fea000383ffff */
.L_x_1471:
[----:B--2---:R2:W3:Y:S02]  /*10c40*/  SYNCS.PHASECHK.TRANS64.TRYWAIT P0, [R2+URZ], R5 ;  /* 0x00000005020075a7 */ /* 0x0044e4000800017f */
[----:B---3--:R-:W-:Y:S05]  /*10c50*/  @!P0 NANOSLEEP.SYNCS 0x989680 ;  /* 0x009896800000895d */ /* 0x008fea0003900000 */
[----:B------:R-:W3:Y:S02]  /*10c60*/  @!P0 SYNCS.PHASECHK.TRANS64 P0, [R2+URZ], R5 ;  /* 0x00000005020085a7 */ /* 0x000ee4000800007f */
[----:B---3--:R-:W-:Y:S05]  /*10c70*/  @!P0 BRA `(.L_x_1471) ;  /* 0xfffffffc00f08947 */ /* 0x008fea000383ffff */
[----:B------:R-:W-:Y:S05]  /*10c80*/  BRA `(.L_x_1489) ;  /* 0xfffffff800387947 */ /* 0x000fea000383ffff */
.L_x_1490:
        /* <DEDUP_REMOVED lines=15> */
.L_x_3703:


//--------------------- .text._ZN7cutlass13device_kernelIN5flash11enable_sm90INS1_16FlashAttnBwdSm90INS1_25CollectiveMainloopBwdSm90ILi2ELi2ELi2EN4cute5tupleIJNS5_1CILi1EEES8_S8_EEENS6_IJNS7_ILi128EEESA_NS7_ILi64EEEEEENS_6half_tEfNS_4arch4Sm90ELb0ELb1ELb0ELb0ELb1ELb1ELb0ELb0ELi2ELi1ELi2ELi2ELb0EEENS1_24CollectiveEpilogueBwdGQAISC_fSF_Li256ELb0ELb1EEENS1_19SingleTileSchedulerILb0ELb0ELb0ELi128EEEEEEEEEvNT_6ParamsE --------------------------
	.section	.text._ZN7cutlass13device_kernelIN5flash11enable_sm90INS1_16FlashAttnBwdSm90INS1_25CollectiveMainloopBwdSm90ILi2ELi2ELi2EN4cute5tupleIJNS5_1CILi1EEES8_S8_EEENS6_IJNS7_ILi128EEESA_NS7_ILi64EEEEEENS_6half_tEfNS_4arch4Sm90ELb0ELb1ELb0ELb0ELb1ELb1ELb0ELb0ELi2ELi1ELi2ELi2ELb0EEENS1_24CollectiveEpilogueBwdGQAISC_fSF_Li256ELb0ELb1EEENS1_19SingleTileSchedulerILb0ELb0ELb0ELi128EEEEEEEEEvNT_6ParamsE,"ax",@progbits
	.align	128
.text._ZN7cutlass13device_kernelIN5flash11enable_sm90INS1_16FlashAttnBwdSm90INS1_25CollectiveMainloopBwdSm90ILi2ELi2ELi2EN4cute5tupleIJNS5_1CILi1EEES8_S8_EEENS6_IJNS7_ILi128EEESA_NS7_ILi64EEEEEENS_6half_tEfNS_4arch4Sm90ELb0ELb1ELb0ELb0ELb1ELb1ELb0ELb0ELi2ELi1ELi2ELi2ELb0EEENS1_24CollectiveEpilogueBwdGQAISC_fSF_Li256ELb0ELb1EEENS1_19SingleTileSchedulerILb0ELb0ELb0ELi128EEEEEEEEEvNT_6ParamsE:
        .type           _ZN7cutlass13device_kernelIN5flash11enable_sm90INS1_16FlashAttnBwdSm90INS1_25CollectiveMainloopBwdSm90ILi2ELi2ELi2EN4cute5tupleIJNS5_1CILi1EEES8_S8_EEENS6_IJNS7_ILi128EEESA_NS7_ILi64EEEEEENS_6half_tEfNS_4arch4Sm90ELb0ELb1ELb0ELb0ELb1ELb1ELb0ELb0ELi2ELi1ELi2ELi2ELb0EEENS1_24CollectiveEpilogueBwdGQAISC_fSF_Li256ELb0ELb1EEENS1_19SingleTileSchedulerILb0ELb0ELb0ELi128EEEEEEEEEvNT_6ParamsE,@function
        .size           _ZN7cutlass13device_kernelIN5flash11enable_sm90INS1_16FlashAttnBwdSm90INS1_25CollectiveMainloopBwdSm90ILi2ELi2ELi2EN4cute5tupleIJNS5_1CILi1EEES8_S8_EEENS6_IJNS7_ILi128EEESA_NS7_ILi64EEEEEENS_6half_tEfNS_4arch4Sm90ELb0ELb1ELb0ELb0ELb1ELb1ELb0ELb0ELi2ELi1ELi2ELi2ELb0EEENS1_24CollectiveEpilogueBwdGQAISC_fSF_Li256ELb0ELb1EEENS1_19SingleTileSchedulerILb0ELb0ELb0ELi128EEEEEEEEEvNT_6ParamsE,(.L_x_3704 - _ZN7cutlass13device_kernelIN5flash11enable_sm90INS1_16FlashAttnBwdSm90INS1_25CollectiveMainloopBwdSm90ILi2ELi2ELi2EN4cute5tupleIJNS5_1CILi1EEES8_S8_EEENS6_IJNS7_ILi128EEESA_NS7_ILi64EEEEEENS_6half_tEfNS_4arch4Sm90ELb0ELb1ELb0ELb0ELb1ELb1ELb0ELb0ELi2ELi1ELi2ELi2ELb0EEENS1_24CollectiveEpilogueBwdGQAISC_fSF_Li256ELb0ELb1EEENS1_19SingleTileSchedulerILb0ELb0ELb0ELi128EEEEEEEEEvNT_6ParamsE)
        .other          _ZN7cutlass13device_kernelIN5flash11enable_sm90INS1_16FlashAttnBwdSm90INS1_25CollectiveMainloopBwdSm90ILi2ELi2ELi2EN4cute5tupleIJNS5_1CILi1EEES8_S8_EEENS6_IJNS7_ILi128EEESA_NS7_ILi64EEEEEENS_6half_tEfNS_4arch4Sm90ELb0ELb1ELb0ELb0ELb1ELb1ELb0ELb0ELi2ELi1ELi2ELi2ELb0EEENS1_24CollectiveEpilogueBwdGQAISC_fSF_Li256ELb0ELb1EEENS1_19SingleTileSchedulerILb0ELb0ELb0ELi128EEEEEEEEEvNT_6ParamsE,@"STO_CUDA_ENTRY STV_DEFAULT"
_ZN7cutlass13device_kernelIN5flash11enable_sm90INS1_16FlashAttnBwdSm90INS1_25CollectiveMainloopBwdSm90ILi2ELi2ELi2EN4cute5tupleIJNS5_1CILi1EEES8_S8_EEENS6_IJNS7_ILi128EEESA_NS7_ILi64EEEEEENS_6half_tEfNS_4arch4Sm90ELb0ELb1ELb0ELb0ELb1ELb1ELb0ELb0ELi2ELi1ELi2ELi2ELb0EEENS1_24CollectiveEpilogueBwdGQAISC_fSF_Li256ELb0ELb1EEENS1_19SingleTileSchedulerILb0ELb0ELb0ELi128EEEEEEEEEvNT_6ParamsE:
        /* <DEDUP_REMOVED lines=24> */
.L_x_1492:
[----:B------:R-:W-:Y:S05]  /*0180*/  BSYNC B0 ;  /* 0x0000000000007941 */ /* 0x000fea0003800000 */
.L_x_1491:
        /* <DEDUP_REMOVED lines=37> */
.L_x_1493:
        /* <DEDUP_REMOVED lines=22> */
.L_x_1494:
[----:B------:R-:W-:Y:S01]  /*0540*/  PLOP3.LUT P0, PT, PT, PT, UP0, 0x80, 0x0 ;  /* 0x000000000000781c */ /* 0x000fe20003f0f008 */
[----:B------:R-:W-:Y:S01]  /*0550*/  NOP ;  /* 0x0000000000007918 */ /* 0x000fe20000000000 */
[----:B------:R-:W-:Y:S01]  /*0560*/  ULDC.64 UR38, c[0x0][0x208] ;  /* 0x0000820000267ab9 */ /* 0x000fe20000000a00 */
[----:B------:R-:W-:Y:S01]  /*0570*/  BSSY B6, `(.L_x_1495) ;  /* 0x000113b000067945 */ /* 0x000fe20003800000 */
[----:B-12-4-:R-:W-:Y:S09]  /*0580*/  BAR.SYNC.DEFER_BLOCKING 0x0 ;  /* 0x0000000000007b1d */ /* 0x016ff20000010000 */
[----:B------:R-:W-:Y:S05]  /*0590*/  @!P0 BRA `(.L_x_1496) ;  /* 0x000000d800bc8947 */ /* 0x000fea0003800000 */
.L_x_1497:
        /* <DEDUP_REMOVED lines=71> */
.L_x_1499:
        /* <DEDUP_REMOVED lines=28> */
.L_x_1502:
        /* <DEDUP_REMOVED lines=15> */
.L_x_1501:
        /* <DEDUP_REMOVED lines=22> */
.L_x_1504:
        /* <DEDUP_REMOVED lines=15> */
.L_x_1503:
[----:B------:R-:W-:Y:S01]  /*0f10*/  SHF.R.S32.HI R5, RZ, 0x1f, R16 ;  /* 0x0000001fff057819 */ /* 0x000fe20000011410 */
[----:B------:R-:W-:-:S03]  /*0f20*/  UMOV UR4, 0xffffffff ;  /* 0xffffffff00047882 */ /* 0x000fc60000000000 */
[----:B------:R-:W-:-:S04]  /*0f30*/  LEA.HI R0, R5, R16, RZ, 0x7 ;  /* 0x0000001005007211 */ /* 0x000fc800078f38ff */
[----:B------:R-:W-:Y:S01]  /*0f40*/  SHF.R.S32.HI R10, RZ, 0x7, R0 ;  /* 0x00000007ff0a7819 */ /* 0x000fe20000011400 */
[----:B------:R-:W-:Y:S06]  /*0f50*/  BRA.DIV UR4, `(.L_x_1505) ;  /* 0x0000010a04787947 */ /* 0x000fec000b800000 */
[----:B------:R1:W2:Y:S02]  /*0f60*/  SHFL.IDX PT, R14, R10, RZ, 0x1f ;  /* 0x00001fff0a0e7589 */ /* 0x0002a400000e0000 */
.L_x_1642:
        /* <DEDUP_REMOVED lines=23> */
.L_x_1506:
        /* <DEDUP_REMOVED lines=160> */
.L_x_1519:
[----:B------:R-:W-:-:S06]  /*1ae0*/  ULOP3.LUT UR4, UR36, 0x1, URZ, 0xfc, !UPT ;  /* 0x0000000124047892 */ /* 0x000fcc000f8efc3f */
[----:B-1----:R-:W-:-:S05]  /*1af0*/  IMAD.U32 R8, RZ, RZ, UR4 ;  /* 0x00000004ff087e24 */ /* 0x002fca000f8e00ff */
[----:B------:R-:W-:-:S13]  /*1b00*/  ISETP.NE.AND P6, PT, R8, 0x3, PT ;  /* 0x000000030800780c */ /* 0x000fda0003fc5270 */
[----:B------:R-:W-:Y:S05]  /*1b10*/  @!P6 BRA `(.L_x_1509) ;  /* 0x000000000004e947 */ /* 0x000fea0003800000 */
[----:B------:R-:W-:Y:S01]  /*1b20*/  BPT.TRAP 0x1 ;  /* 0x000000040000795c */ /* 0x000fe20000300000 */
.L_x_1509:
[----:B------:R-:W-:Y:S01]  /*1b30*/  IMAD R8, R0, 0x8, R222 ;  /* 0x0000000800087824 */ /* 0x000fe200078e02de */
[----:B------:R-:W-:-:S04]  /*1b40*/  SHF.L.U32 R21, R4, 0x1f, RZ ;  /* 0x0000001f04157819 */ /* 0x000fc800000006ff */
[----:B------:R1:W2:Y:S01]  /*1b50*/  SYNCS.PHASECHK.TRANS64.TRYWAIT P0, [R8+URZ+0x30c10], R21 ;  /* 0x030c1015080075a7 */ /* 0x0002a2000800017f */
[----:B------:R-:W-:Y:S05]  /*1b60*/  @!P6 BRA `(.L_x_1510) ;  /* 0x000000000004e947 */ /* 0x000fea0003800000 */
[----:B------:R-:W-:Y:S01]  /*1b70*/  BPT.TRAP 0x1 ;  /* 0x000000040000795c */ /* 0x000fe20000300000 */
.L_x_1510:
[----:B------:R-:W-:-:S05]  /*1b80*/  VIADD R9, R222, 0x10000 ;  /* 0x00010000de097836 */ /* 0x000fca0000000000 */
[----:B------:R-:W-:-:S04]  /*1b90*/  SHF.R.U32.HI R9, RZ, 0x4, R9 ;  /* 0x00000004ff097819 */ /* 0x000fc80000011609 */
[----:B------:R-:W-:Y:S01]  /*1ba0*/  LOP3.LUT R9, R9, 0x3fff, RZ, 0xc0, !PT ;  /* 0x00003fff09097812 */ /* 0x000fe200078ec0ff */
[----:B--2---:R-:W-:Y:S06]  /*1bb0*/  @P0 BRA `(.L_x_1511) ;  /* 0x0000000000080947 */ /* 0x004fec0003800000 */
[----:B------:R-:W2:Y:S02]  /*1bc0*/  SYNCS.PHASECHK.TRANS64.TRYWAIT P0, [R8+URZ+0x30c10], R21 ;  /* 0x030c1015080075a7 */ /* 0x000ea4000800017f */
[----:B--2---:R-:W-:Y:S05]  /*1bd0*/  @!P0 BRA `(.L_x_1512) ;  /* 0x000000fc008c8947 */ /* 0x004fea0003800000 */
.L_x_1511:
        /* <DEDUP_REMOVED lines=60> */
.L_x_1513:
[----:B------:R1:W1:Y:S01]  /*1fa0*/  SYNCS.PHASECHK.TRANS64.TRYWAIT P0, [R8+URZ+0x30c30], R21 ;  /* 0x030c3015080075a7 */ /* 0x000262000800017f */
[----:B------:R-:W-:Y:S05]  /*1fb0*/  @!P6 BRA `(.L_x_1514) ;  /* 0x000000000004e947 */ /* 0x000fea0003800000 */
[----:B------:R-:W-:Y:S01]  /*1fc0*/  BPT.TRAP 0x1 ;  /* 0x000000040000795c */ /* 0x000fe20000300000 */
.L_x_1514:
[----:B------:R-:W-:-:S05]  /*1fd0*/  VIADD R13, R222, 0x18000 ;  /* 0x00018000de0d7836 */ /* 0x000fca0000000000 */
[----:B------:R-:W-:-:S04]  /*1fe0*/  SHF.R.U32.HI R13, RZ, 0x4, R13 ;  /* 0x00000004ff0d7819 */ /* 0x000fc8000001160d */
[----:B------:R-:W-:-:S04]  /*1ff0*/  LOP3.LUT R13, R13, 0x3fff, RZ, 0xc0, !PT ;  /* 0x00003fff0d0d7812 */ /* 0x000fc800078ec0ff */
[----:B------:R-:W-:Y:S01]  /*2000*/  LOP3.LUT R19, R13, 0x10000, RZ, 0xfc, !PT ;  /* 0x000100000d137812 */ /* 0x000fe200078efcff */
[----:B-1----:R-:W-:Y:S06]  /*2010*/  @P0 BRA `(.L_x_1515) ;  /* 0x0000000000080947 */ /* 0x002fec0003800000 */
[----:B------:R-:W1:Y:S02]  /*2020*/  SYNCS.PHASECHK.TRANS64.TRYWAIT P0, [R8+URZ+0x30c30], R21 ;  /* 0x030c3015080075a7 */ /* 0x000e64000800017f */
[----:B-1----:R-:W-:Y:S05]  /*2030*/  @!P0 BRA `(.L_x_1516) ;  /* 0x000000f800888947 */ /* 0x002fea0003800000 */
.L_x_1515:
        /* <DEDUP_REMOVED lines=767> */
.L_x_1517:
        /* <DEDUP_REMOVED lines=68> */
.L_x_1518:
        /* <DEDUP_REMOVED lines=11> */
.L_x_1508:
        /* <DEDUP_REMOVED lines=128> */
.L_x_1531:
[----:B------:R-:W-:-:S05]  /*5d20*/  IMAD.U32 R6, RZ, RZ, UR36 ;  /* 0x00000024ff067e24 */ /* 0x000fca000f8e00ff */
[----:B------:R-:W-:-:S04]  /*5d30*/  LOP3.LUT R6, R6, 0x1, RZ, 0xfc, !PT ;  /* 0x0000000106067812 */ /* 0x000fc800078efcff */
[----:B------:R-:W-:-:S13]  /*5d40*/  ISETP.NE.AND P0, PT, R6, 0x3, PT ;  /* 0x000000030600780c */ /* 0x000fda0003f05270 */
[----:B------:R-:W-:Y:S05]  /*5d50*/  @!P0 BRA `(.L_x_1521) ;  /* 0x0000000000048947 */ /* 0x000fea0003800000 */
[----:B------:R-:W-:Y:S01]  /*5d60*/  BPT.TRAP 0x1 ;  /* 0x000000040000795c */ /* 0x000fe20000300000 */
.L_x_1521:
[----:B------:R-:W-:Y:S01]  /*5d70*/  IMAD R6, R0, 0x8, R222 ;  /* 0x0000000800067824 */ /* 0x000fe200078e02de */
[----:B-1----:R-:W-:-:S04]  /*5d80*/  SHF.L.U32 R11, R4, 0x1f, RZ ;  /* 0x0000001f040b7819 */ /* 0x002fc800000006ff */
[----:B------:R1:W2:Y:S01]  /*5d90*/  SYNCS.PHASECHK.TRANS64.TRYWAIT P1, [R6+URZ+0x30c10], R11 ;  /* 0x030c100b060075a7 */ /* 0x0002a2000802017f */
[----:B------:R-:W-:Y:S05]  /*5da0*/  @!P0 BRA `(.L_x_1522) ;  /* 0x0000000000048947 */ /* 0x000fea0003800000 */
[----:B------:R-:W-:Y:S01]  /*5db0*/  BPT.TRAP 0x1 ;  /* 0x000000040000795c */ /* 0x000fe20000300000 */
.L_x_1522:
[----:B------:R-:W-:-:S05]  /*5dc0*/  VIADD R7, R222, 0x10000 ;  /* 0x00010000de077836 */ /* 0x000fca0000000000 */
[----:B------:R-:W-:-:S04]  /*5dd0*/  SHF.R.U32.HI R7, RZ, 0x4, R7 ;  /* 0x00000004ff077819 */ /* 0x000fc80000011607 */
[----:B------:R-:W-:-:S04]  /*5de0*/  LOP3.LUT R220, R7, 0x3fff, RZ, 0xc0, !PT ;  /* 0x00003fff07dc7812 */ /* 0x000fc800078ec0ff */
[----:B------:R-:W-:Y:S01]  /*5df0*/  LOP3.LUT R7, R220, 0x10000, RZ, 0xfc, !PT ;  /* 0x00010000dc077812 */ /* 0x000fe200078efcff */
[----:B--2---:R-:W-:Y:S06]  /*5e00*/  @P1 BRA `(.L_x_1523) ;  /* 0x0000000000081947 */ /* 0x004fec0003800000 */
[----:B------:R-:W2:Y:S02]  /*5e10*/  SYNCS.PHASECHK.TRANS64.TRYWAIT P1, [R6+URZ+0x30c10], R11 ;  /* 0x030c100b060075a7 */ /* 0x000ea4000802017f */
[----:B--2---:R-:W-:Y:S05]  /*5e20*/  @!P1 BRA `(.L_x_1524) ;  /* 0x000000bc00209947 */ /* 0x004fea0003800000 */
.L_x_1523:
        /* <DEDUP_REMOVED lines=62> */
.L_x_1525:
[----:B------:R1:W1:Y:S01]  /*6210*/  SYNCS.PHASECHK.TRANS64.TRYWAIT P1, [R6+URZ+0x30c30], R11 ;  /* 0x030c300b060075a7 */ /* 0x000262000802017f */
[----:B------:R-:W-:Y:S05]  /*6220*/  @!P0 BRA `(.L_x_1526) ;  /* 0x0000000000048947 */ /* 0x000fea0003800000 */
[----:B------:R-:W-:Y:S01]  /*6230*/  BPT.TRAP 0x1 ;  /* 0x000000040000795c */ /* 0x000fe20000300000 */
.L_x_1526:
        /* <DEDUP_REMOVED lines=8> */
.L_x_1527:
        /* <DEDUP_REMOVED lines=629> */
.L_x_1529:
        /* <DEDUP_REMOVED lines=70> */
.L_x_1530:
        /* <DEDUP_REMOVED lines=12> */
.L_x_1520:
        /* <DEDUP_REMOVED lines=121> */
.L_x_1543:
[----:B------:R-:W-:-:S05]  /*96c0*/  IMAD.U32 R7, RZ, RZ, UR36 ;  /* 0x00000024ff077e24 */ /* 0x000fca000f8e00ff */
[----:B------:R-:W-:-:S04]  /*96d0*/  LOP3.LUT R7, R7, 0x1, RZ, 0xfc, !PT ;  /* 0x0000000107077812 */ /* 0x000fc800078efcff */
[----:B------:R-:W-:-:S13]  /*96e0*/  ISETP.NE.AND P6, PT, R7, 0x3, PT ;  /* 0x000000030700780c */ /* 0x000fda0003fc5270 */
[----:B--2---:R-:W-:Y:S05]  /*96f0*/  @!P6 BRA `(.L_x_1533) ;  /* 0x000000000004e947 */ /* 0x004fea0003800000 */
[----:B------:R-:W-:Y:S01]  /*9700*/  BPT.TRAP 0x1 ;  /* 0x000000040000795c */ /* 0x000fe20000300000 */
.L_x_1533:
[----:B------:R-:W-:Y:S01]  /*9710*/  IMAD R7, R0, 0x8, R222 ;  /* 0x0000000800077824 */ /* 0x000fe200078e02de */
[----:B------:R-:W-:-:S04]  /*9720*/  SHF.L.U32 R18, R4, 0x1f, RZ ;  /* 0x0000001f04127819 */ /* 0x000fc800000006ff */
[----:B------:R1:W2:Y:S01]  /*9730*/  SYNCS.PHASECHK.TRANS64.TRYWAIT P0, [R7+URZ+0x30c10], R18 ;  /* 0x030c1012070075a7 */ /* 0x0002a2000800017f */
[----:B------:R-:W-:Y:S05]  /*9740*/  @!P6 BRA `(.L_x_1534) ;  /* 0x000000000004e947 */ /* 0x000fea0003800000 */
[----:B------:R-:W-:Y:S01]  /*9750*/  BPT.TRAP 0x1 ;  /* 0x000000040000795c */ /* 0x000fe20000300000 */
.L_x_1534:
[----:B---3--:R-:W-:-:S05]  /*9760*/  VIADD R8, R222, 0x10000 ;  /* 0x00010000de087836 */ /* 0x008fca0000000000 */
[----:B------:R-:W-:-:S04]  /*9770*/  SHF.R.U32.HI R8, RZ, 0x4, R8 ;  /* 0x00000004ff087819 */ /* 0x000fc80000011608 */
[----:B------:R-:W-:-:S04]  /*9780*/  LOP3.LUT R8, R8, 0x3fff, RZ, 0xc0, !PT ;  /* 0x00003fff08087812 */ /* 0x000fc800078ec0ff */
[----:B------:R-:W-:Y:S01]  /*9790*/  LOP3.LUT R9, R8, 0x10000, RZ, 0xfc, !PT ;  /* 0x0001000008097812 */ /* 0x000fe200078efcff */
[----:B--2---:R-:W-:Y:S06]  /*97a0*/  @P0 BRA `(.L_x_1535) ;  /* 0x0000000000080947 */ /* 0x004fec0003800000 */
[----:B------:R-:W2:Y:S02]  /*97b0*/  SYNCS.PHASECHK.TRANS64.TRYWAIT P0, [R7+URZ+0x30c10], R18 ;  /* 0x030c1012070075a7 */ /* 0x000ea4000800017f */
[----:B--2---:R-:W-:Y:S05]  /*97c0*/  @!P0 BRA `(.L_x_1536) ;  /* 0x0000008000e08947 */ /* 0x004fea0003800000 */
.L_x_1535:
        /* <DEDUP_REMOVED lines=63> */
.L_x_1537:
[----:B------:R1:W1:Y:S01]  /*9bc0*/  SYNCS.PHASECHK.TRANS64.TRYWAIT P0, [R7+URZ+0x30c30], R18 ;  /* 0x030c3012070075a7 */ /* 0x000262000800017f */
[----:B------:R-:W-:Y:S05]  /*9bd0*/  @!P6 BRA `(.L_x_1538) ;  /* 0x000000000004e947 */ /* 0x000fea0003800000 */
[----:B------:R-:W-:Y:S01]  /*9be0*/  BPT.TRAP 0x1 ;  /* 0x000000040000795c */ /* 0x000fe20000300000 */
.L_x_1538:
        /* <DEDUP_REMOVED lines=8> */
.L_x_1539:
        /* <DEDUP_REMOVED lines=779> */
.L_x_1541:
        /* <DEDUP_REMOVED lines=70> */
.L_x_1542:
        /* <DEDUP_REMOVED lines=12> */
.L_x_1532:
        /* <DEDUP_REMOVED lines=34> */
.L_x_1500:
[----:B------:R-:W-:Y:S05]  /*d460*/  @P0 BRA `(.L_x_1498) ;  /* 0x00000044002c0947 */ /* 0x000fea0003800000 */
[----:B------:R-:W1:Y:S01]  /*d470*/  LDC R17, c[0x0][0x850] ;  /* 0x00021400ff117b82 */ /* 0x000e620000000800 */
[----:B------:R-:W3:Y:S01]  /*d480*/  S2R R14, SR_TID.X ;  /* 0x00000000000e7919 */ /* 0x000ee20000002100 */
[----:B------:R-:W-:Y:S01]  /*d490*/  MOV R4, 0x400 ;  /* 0x0000040000047802 */ /* 0x000fe20000000f00 */
[----:B------:R-:W-:Y:S01]  /*d4a0*/  ULDC.64 UR4, c[0x0][0x818] ;  /* 0x0002060000047ab9 */ /* 0x000fe20000000a00 */
[----:B------:R-:W-:Y:S01]  /*d4b0*/  ULDC.64 UR6, c[0x0][0x840] ;  /* 0x0002100000067ab9 */ /* 0x000fe20000000a00 */
[----:B------:R-:W4:Y:S01]  /*d4c0*/  S2R R10, SR_CTAID.Y ;  /* 0x00000000000a7919 */ /* 0x000f220000002600 */
[----:B--2---:R-:W2:Y:S01]  /*d4d0*/  S2R R9, SR_CgaCtaId ;  /* 0x0000000000097919 */ /* 0x004ea20000008800 */
[----:B------:R-:W5:Y:S01]  /*d4e0*/  S2R R12, SR_CTAID.X ;  /* 0x00000000000c7919 */ /* 0x000f620000002500 */
[----:B------:R-:W5:Y:S01]  /*d4f0*/  S2R R21, SR_CTAID.Z ;  /* 0x0000000000157919 */ /* 0x000f620000002700 */
[----:B-1----:R-:W-:Y:S01]  /*d500*/  ISETP.NE.AND P0, PT, R17, 0x1, PT ;  /* 0x000000011100780c */ /* 0x002fe20003f05270 */
[----:B---3--:R-:W-:-:S12]  /*d510*/  VIADD R19, R14, 0xffffff80 ;  /* 0xffffff800e137836 */ /* 0x008fd80000000000 */
[----:B------:R-:W1:Y:S01]  /*d520*/  @P0 LDC R3, c[0x0][0x854] ;  /* 0x00021500ff030b82 */ /* 0x000e620000000800 */
[----:B----4-:R-:W-:Y:S01]  /*d530*/  IMAD.MOV.U32 R7, RZ, RZ, R10 ;  /* 0x000000ffff077224 */ /* 0x010fe200078e000a */
[----:B------:R-:W-:Y:S02]  /*d540*/  SHF.R.S32.HI R2, RZ, 0x1f, R19 ;  /* 0x0000001fff027819 */ /* 0x000fe40000011413 */
[----:B--2---:R-:W-:Y:S02]  /*d550*/  LEA R23, R9, R4, 0x18 ;  /* 0x0000000409177211 */ /* 0x004fe400078ec0ff */
[----:B------:R-:W-:Y:S02]  /*d560*/  LEA.HI R2, R2, R19, RZ, 0x7 ;  /* 0x0000001302027211 */ /* 0x000fe400078f38ff */
[----:B------:R-:W2:Y:S01]  /*d570*/  @P0 LDC R5, c[0x0][0x858] ;  /* 0x00021600ff050b82 */ /* 0x000ea20000000800 */
[----:B-----5:R-:W-:Y:S02]  /*d580*/  IMAD.SHL.U32 R4, R12, 0x2000, RZ ;  /* 0x000020000c047824 */ /* 0x020fe400078e00ff */
[----:B-1----:R-:W-:-:S05]  /*d590*/  @P0 IMAD.HI.U32 R0, R10, R3, RZ ;  /* 0x000000030a000227 */ /* 0x002fca00078e00ff */
[----:B--2---:R-:W-:Y:S02]  /*d5a0*/  @P0 SHF.R.U32.HI R7, RZ, R5, R0 ;  /* 0x00000005ff070219 */ /* 0x004fe40000011600 */
[C---:B------:R-:W-:Y:S01]  /*d5b0*/  LOP3.LUT R0, R2.reuse, 0xfffff80, RZ, 0xc0, !PT ;  /* 0x0fffff8002007812 */ /* 0x040fe200078ec0ff */
[----:B------:R-:W-:Y:S01]  /*d5c0*/  IMAD.SHL.U32 R2, R2, 0x20, RZ ;  /* 0x0000002002027824 */ /* 0x000fe200078e00ff */
[----:B------:R-:W-:Y:S02]  /*d5d0*/  SHF.R.S32.HI R11, RZ, 0x1f, R7 ;  /* 0x0000001fff0b7819 */ /* 0x000fe40000011407 */
[----:B------:R-:W-:Y:S01]  /*d5e0*/  SHF.R.S32.HI R5, RZ, 0x1f, R4 ;  /* 0x0000001fff057819 */ /* 0x000fe20000011404 */
[----:B------:R-:W-:Y:S01]  /*d5f0*/  IMAD.IADD R0, R19, 0x1, -R0 ;  /* 0x0000000113007824 */ /* 0x000fe200078e0a00 */
[----:B------:R-:W-:Y:S01]  /*d600*/  LOP3.LUT R9, R2, 0x3ffff000, RZ, 0xc0, !PT ;  /* 0x3ffff00002097812 */ /* 0x000fe200078ec0ff */
[C---:B------:R-:W-:Y:S02]  /*d610*/  IMAD R6, R11.reuse, UR4, RZ ;  /* 0x000000040b067c24 */ /* 0x040fe4000f8e02ff */
[----:B------:R-:W-:-:S02]  /*d620*/  IMAD R8, R11, UR6, RZ ;  /* 0x000000060b087c24 */ /* 0x000fc4000f8e02ff */
[C---:B------:R-:W-:Y:S01]  /*d630*/  IMAD R13, R7.reuse, UR5, R6 ;  /* 0x00000005070d7c24 */ /* 0x040fe2000f8e0206 */
[----:B------:R-:W-:Y:S01]  /*d640*/  SHF.R.S32.HI R6, RZ, 0x1f, R21 ;  /* 0x0000001fff067819 */ /* 0x000fe20000011415 */
[----:B------:R-:W-:Y:S01]  /*d650*/  IMAD.WIDE.U32 R2, R7, UR4, R4 ;  /* 0x0000000407027c25 */ /* 0x000fe2000f8e0004 */
[----:B------:R-:W-:-:S03]  /*d660*/  ULDC.64 UR4, c[0x0][0x820] ;  /* 0x0002080000047ab9 */ /* 0x000fc60000000a00 */
[----:B------:R-:W-:-:S04]  /*d670*/  IMAD.WIDE.U32 R4, R7, UR6, R4 ;  /* 0x0000000607047c25 */ /* 0x000fc8000f8e0004 */
[----:B------:R-:W-:Y:S01]  /*d680*/  IMAD R15, R7, UR7, R8 ;  /* 0x00000007070f7c24 */ /* 0x000fe2000f8e0208 */
[----:B------:R-:W-:Y:S01]  /*d690*/  ULDC.64 UR6, c[0x0][0x848] ;  /* 0x0002120000067ab9 */ /* 0x000fe20000000a00 */
[C---:B------:R-:W-:Y:S02]  /*d6a0*/  IMAD R8, R6.reuse, UR4, RZ ;  /* 0x0000000406087c24 */ /* 0x040fe4000f8e02ff */
[----:B------:R-:W-:Y:S02]  /*d6b0*/  IMAD.IADD R3, R3, 0x1, R13 ;  /* 0x0000000103037824 */ /* 0x000fe400078e020d */
[----:B------:R-:W-:Y:S02]  /*d6c0*/  IMAD.IADD R5, R5, 0x1, R15 ;  /* 0x0000000105057824 */ /* 0x000fe400078e020f */
[----:B------:R-:W-:Y:S02]  /*d6d0*/  IMAD R6, R6, UR6, RZ ;  /* 0x0000000606067c24 */ /* 0x000fe4000f8e02ff */
[----:B------:R-:W-:-:S02]  /*d6e0*/  IMAD R0, R0, 0x4, R9 ;  /* 0x0000000400007824 */ /* 0x000fc400078e0209 */
[C---:B------:R-:W-:Y:S02]  /*d6f0*/  IMAD R13, R21.reuse, UR5, R8 ;  /* 0x00000005150d7c24 */ /* 0x040fe4000f8e0208 */
[----:B------:R-:W-:-:S04]  /*d700*/  IMAD.WIDE.U32 R2, R21, UR4, R2 ;  /* 0x0000000415027c25 */ /* 0x000fc8000f8e0002 */
[C---:B------:R-:W-:Y:S02]  /*d710*/  IMAD R9, R21.reuse, UR7, R6 ;  /* 0x0000000715097c24 */ /* 0x040fe4000f8e0206 */
[----:B------:R-:W-:Y:S01]  /*d720*/  IMAD.WIDE.U32 R4, R21, UR6, R4 ;  /* 0x0000000615047c25 */ /* 0x000fe2000f8e0004 */
[----:B------:R-:W-:Y:S05]  /*d730*/  WARPSYNC.ALL ;  /* 0x0000000000007948 */ /* 0x000fea0003800000 */
[----:B------:R-:W-:Y:S02]  /*d740*/  IMAD R0, R0, 0x4, R23 ;  /* 0x0000000400007824 */ /* 0x000fe400078e0217 */
[----:B------:R-:W-:-:S02]  /*d750*/  IMAD.IADD R13, R3, 0x1, R13 ;  /* 0x00000001030d7824 */ /* 0x000fc400078e020d */
[----:B------:R-:W-:Y:S01]  /*d760*/  IMAD.IADD R9, R5, 0x1, R9 ;  /* 0x0000000105097824 */ /* 0x000fe200078e0209 */
[----:B------:R-:W-:Y:S01]  /*d770*/  BAR.SYNC.DEFER_BLOCKING 0x1, 0x100 ;  /* 0x0044000000007b1d */ /* 0x000fe20000010000 */
[----:B------:R-:W-:Y:S02]  /*d780*/  ISETP.NE.AND P0, PT, R19, RZ, PT ;  /* 0x000000ff1300720c */ /* 0x000fe40003f05270 */
[----:B------:R-:W-:-:S03]  /*d790*/  ISETP.NE.AND P1, PT, R14, 0x80, PT ;  /* 0x000000800e00780c */ /* 0x000fc60003f25270 */
        /* <DEDUP_REMOVED lines=10> */
[----:B------:R-:W-:Y:S02]  /*d840*/  IADD3 R6, P2, P3, R8, R6, R7 ;  /* 0x0000000608067210 */ /* 0x000fe40007b5e007 */
[----:B------:R-:W-:Y:S01]  /*d850*/  SHF.R.S32.HI R8, RZ, 0x1f, R8 ;  /* 0x0000001fff087819 */ /* 0x000fe20000011408 */
[----:B------:R3:W-:Y:S03]  /*d860*/  STS.128 [R0], R184 ;  /* 0x000000b800007388 */ /* 0x0007e60000000c00 */
[----:B------:R-:W-:Y:S01]  /*d870*/  IADD3.X R11, R8, R12, R11, P2, P3 ;  /* 0x0000000c080b7210 */ /* 0x000fe200017e640b */
[C---:B------:R-:W-:Y:S01]  /*d880*/  IMAD.SHL.U32 R12, R6.reuse, 0x4, RZ ;  /* 0x00000004060c7824 */ /* 0x040fe200078e00ff */
[----:B------:R3:W-:Y:S02]  /*d890*/  STS.128 [R0+0x800], R188 ;  /* 0x000800bc00007388 */ /* 0x0007e40000000c00 */
[----:B------:R-:W-:Y:S01]  /*d8a0*/  SHF.L.U64.HI R11, R6, 0x2, R11 ;  /* 0x00000002060b7819 */ /* 0x000fe2000001020b */
[----:B------:R-:W-:Y:S01]  /*d8b0*/  IMAD.MOV R8, RZ, RZ, -R7 ;  /* 0x000000ffff087224 */ /* 0x000fe200078e0a07 */
[----:B------:R-:W-:Y:S01]  /*d8c0*/  IADD3 R6, P4, R12, UR4, RZ ;  /* 0x000000040c067c10 */ /* 0x000fe2000ff9e0ff */
[----:B------:R3:W-:Y:S01]  /*d8d0*/  STS.128 [R0+0x1000], R192 ;  /* 0x001000c000007388 */ /* 0x0007e20000000c00 */
[----:B-1----:R-:W-:Y:S01]  /*d8e0*/  LEA R14, P2, R2, R14, 0x2 ;  /* 0x0000000e020e7211 */ /* 0x002fe200078410ff */
[----:B------:R-:W-:Y:S01]  /*d8f0*/  IMAD R17, R17, R8, R10 ;  /* 0x0000000811117224 */ /* 0x000fe200078e020a */
        /* <DEDUP_REMOVED lines=8> */
.L_x_1546:
[----:B------:R-:W2:Y:S04]  /*d980*/  LDG.E.STRONG.GPU R8, desc[UR38][R6.64] ;  /* 0x0000002606087981 */ /* 0x000ea8000c1ef900 */
[----:B--2---:R-:W-:Y:S01]  /*d990*/  CCTL.IVALL ;  /* 0x00000000ff00798f */ /* 0x004fe20002000000 */
[----:B------:R-:W-:Y:S05]  /*d9a0*/  YIELD ;  /* 0x0000000000007946 */ /* 0x000fea0003800000 */
[----:B------:R-:W-:-:S13]  /*d9b0*/  ISETP.NE.AND P0, PT, R8, R17, PT ;  /* 0x000000110800720c */ /* 0x000fda0003f05270 */
[----:B------:R-:W-:Y:S05]  /*d9c0*/  @P0 BRA `(.L_x_1546) ;  /* 0xfffffffc00ec0947 */ /* 0x000fea000383ffff */
.L_x_1545:
[----:B------:R-:W-:Y:S05]  /*d9d0*/  BSYNC B0 ;  /* 0x0000000000007941 */ /* 0x000fea0003800000 */
.L_x_1544:
[----:B------:R-:W-:Y:S01]  /*d9e0*/  UMOV UR4, 0xffffffff ;  /* 0xffffffff00047882 */ /* 0x000fe20000000000 */
[----:B------:R-:W-:Y:S02]  /*d9f0*/  LEA.HI.X R13, R2, R15, R13, 0x2, P2 ;  /* 0x0000000f020d7211 */ /* 0x000fe400010f140d */
[----:B------:R-:W-:Y:S01]  /*da00*/  LEA.HI.X R9, R4, R19, R9, 0x2, P3 ;  /* 0x0000001304097211 */ /* 0x000fe200018f1409 */
[----:B------:R-:W-:Y:S06]  /*da10*/  BRA.DIV UR4, `(.L_x_1547) ;  /* 0x0000004204747947 */ /* 0x000fec000b800000 */
[----:B------:R-:W-:Y:S01]  /*da20*/  NOP ;  /* 0x0000000000007918 */ /* 0x000fe20000000000 */
.L_x_1645:
        /* <DEDUP_REMOVED lines=17> */
.L_x_1550:
[----:B------:R-:W-:Y:S01]  /*db40*/  @P0 ELECT P2, URZ, PT ;  /* 0x00000000003f082f */ /* 0x000fe20003840000 */
[----:B------:R1:W-:-:S12]  /*db50*/  UBLKRED.G.S.ADD.F32.RN [UR4], [UR6], UR7, desc[UR8] ;  /* 0x00000804060073bb */ /* 0x0003d800080a1407 */
[----:B------:R-:W-:Y:S02]  /*db60*/  @P2 PLOP3.LUT P0, PT, P2, PT, PT, 0x8, 0x0 ;  /* 0x000000000000281c */ /* 0x000fe4000170e170 */
[----:B------:R-:W-:-:S11]  /*db70*/  PLOP3.LUT P2, PT, PT, PT, PT, 0x8, 0x0 ;  /* 0x000000000000781c */ /* 0x000fd60003f4e170 */
[----:B-1----:R-:W-:Y:S05]  /*db80*/  @P0 BRA.U.ANY `(.L_x_1550) ;  /* 0xfffffffd00ec0947 */ /* 0x002fea000393ffff */
[----:B------:R0:W-:Y:S01]  /*db90*/  UTMACMDFLUSH ;  /* 0x00000000000079b7 */ /* 0x0001e20000000000 */
[----:B------:R-:W-:-:S04]  /*dba0*/  DEPBAR.LE SB0, 0x0 ;  /* 0x000080000000791a */ /* 0x000fc80000000000 */
.L_x_1549:
[----:B------:R-:W-:Y:S05]  /*dbb0*/  BSYNC B0 ;  /* 0x0000000000007941 */ /* 0x000fea0003800000 */
.L_x_1548:
        /* <DEDUP_REMOVED lines=14> */
.L_x_1552:
[----:B------:R-:W-:Y:S05]  /*dca0*/  BSYNC B0 ;  /* 0x0000000000007941 */ /* 0x000fea0003800000 */
.L_x_1551:
        /* <DEDUP_REMOVED lines=14> */
.L_x_1555:
[----:B-1-3--:R-:W2:Y:S04]  /*dd90*/  LDG.E.STRONG.GPU R0, desc[UR38][R2.64] ;  /* 0x0000002602007981 */ /* 0x00aea8000c1ef900 */
[----:B--2---:R-:W-:Y:S01]  /*dda0*/  CCTL.IVALL ;  /* 0x00000000ff00798f */ /* 0x004fe20002000000 */
[----:B------:R-:W-:Y:S05]  /*ddb0*/  YIELD ;  /* 0x0000000000007946 */ /* 0x000fea0003800000 */
[----:B------:R-:W-:-:S13]  /*ddc0*/  ISETP.NE.AND P0, PT, R0, R17, PT ;  /* 0x000000110000720c */ /* 0x000fda0003f05270 */
[----:B------:R-:W-:Y:S05]  /*ddd0*/  @P0 BRA `(.L_x_1555) ;  /* 0xfffffffc00ec0947 */ /* 0x000fea000383ffff */
.L_x_1554:
[----:B------:R-:W-:Y:S05]  /*dde0*/  BSYNC B0 ;  /* 0x0000000000007941 */ /* 0x000fea0003800000 */
.L_x_1553:
[----:B------:R-:W-:-:S03]  /*ddf0*/  UMOV UR4, 0xffffffff ;  /* 0xffffffff00047882 */ /* 0x000fc60000000000 */
[----:B------:R-:W-:Y:S05]  /*de00*/  BRA.DIV UR4, `(.L_x_1556) ;  /* 0x0000003e04947947 */ /* 0x000fea000b800000 */
[----:B------:R-:W-:Y:S01]  /*de10*/  NOP ;  /* 0x0000000000007918 */ /* 0x000fe20000000000 */
.L_x_1648:
        /* <DEDUP_REMOVED lines=17> */
.L_x_1559:
[----:B------:R-:W-:Y:S01]  /*df30*/  @P0 ELECT P2, URZ, PT ;  /* 0x00000000003f082f */ /* 0x000fe20003840000 */
[----:B------:R2:W-:-:S12]  /*df40*/  UBLKRED.G.S.ADD.F32.RN [UR4], [UR6], UR7, desc[UR8] ;  /* 0x00000804060073bb */ /* 0x0005d800080a1407 */
[----:B------:R-:W-:Y:S02]  /*df50*/  @P2 PLOP3.LUT P0, PT, P2, PT, PT, 0x8, 0x0 ;  /* 0x000000000000281c */ /* 0x000fe4000170e170 */
[----:B------:R-:W-:-:S11]  /*df60*/  PLOP3.LUT P2, PT, PT, PT, PT, 0x8, 0x0 ;  /* 0x000000000000781c */ /* 0x000fd60003f4e170 */
[----:B--2---:R-:W-:Y:S05]  /*df70*/  @P0 BRA.U.ANY `(.L_x_1559) ;  /* 0xfffffffd00ec0947 */ /* 0x004fea000393ffff */
[----:B------:R0:W-:Y:S01]  /*df80*/  UTMACMDFLUSH ;  /* 0x00000000000079b7 */ /* 0x0001e20000000000 */
[----:B------:R-:W-:-:S04]  /*df90*/  DEPBAR.LE SB0, 0x0 ;  /* 0x000080000000791a */ /* 0x000fc80000000000 */
.L_x_1558:
[----:B------:R-:W-:Y:S05]  /*dfa0*/  BSYNC B0 ;  /* 0x0000000000007941 */ /* 0x000fea0003800000 */
.L_x_1557:
        /* <DEDUP_REMOVED lines=14> */
.L_x_1496:
        /* <DEDUP_REMOVED lines=34> */
.L_x_1561:
[----:B------:R-:W-:-:S07]  /*e2b0*/  IMAD.U32 R9, RZ, RZ, UR5 ;  /* 0x00000005ff097e24 */ /* 0x000fce000f8e00ff */
.L_x_1562:
[----:B------:R-:W-:Y:S01]  /*e2c0*/  ULEA UR6, UR22, UR6, 0x7 ;  /* 0x0000000616067291 */ /* 0x000fe2000f8e383f */
[----:B------:R-:W-:Y:S01]  /*e2d0*/  ULDC UR4, c[0x0][0x290] ;  /* 0x0000a40000047ab9 */ /* 0x000fe20000000800 */
[----:B------:R-:W-:Y:S01]  /*e2e0*/  ULDC UR7, c[0x0][0x74c] ;  /* 0x0001d30000077ab9 */ /* 0x000fe20000000800 */
[----:B------:R-:W-:Y:S01]  /*e2f0*/  ULDC UR14, c[0x0][0x288] ;  /* 0x0000a200000e7ab9 */ /* 0x000fe20000000800 */
[----:B------:R-:W-:Y:S01]  /*e300*/  UIADD3 UR10, -UR7, UR6, -UR4 ;  /* 0x00000006070a7290 */ /* 0x000fe2000fffe904 */
[----:B------:R-:W-:-:S03]  /*e310*/  ELECT P0, URZ, PT ;  /* 0x00000000003f782f */ /* 0x000fc60003800000 */
[----:B------:R-:W-:Y:S01]  /*e320*/  USHF.R.S32.HI UR12, URZ, 0x1f, UR10 ;  /* 0x0000001f3f0c7899 */ /* 0x000fe2000801140a */
[----:B------:R-:W-:Y:S02]  /*e330*/  ULDC.64 UR6, c[0x0][0x2d8] ;  /* 0x0000b60000067ab9 */ /* 0x000fe40000000a00 */
[----:B------:R-:W-:Y:S02]  /*e340*/  UIMAD UR4, UR11, UR6, URZ ;  /* 0x000000060b0472a4 */ /* 0x000fe4000f8e023f */
[----:B------:R-:W-:Y:S02]  /*e350*/  ULEA.HI UR10, UR12, UR10, URZ, 0x7 ;  /* 0x0000000a0c0a7291 */ /* 0x000fe4000f8f383f */
[----:B------:R-:W-:Y:S02]  /*e360*/  UIMAD.WIDE.U32 UR8, UR16, UR6, URZ ;  /* 0x00000006100872a5 */ /* 0x000fe4000f8e003f */
[----:B------:R-:W-:Y:S02]  /*e370*/  UIMAD UR4, UR16, UR7, UR4 ;  /* 0x00000007100472a4 */ /* 0x000fe4000f8e0204 */
[----:B------:R-:W-:-:S02]  /*e380*/  USHF.R.S32.HI UR6, URZ, 0x1f, UR15 ;  /* 0x0000001f3f067899 */ /* 0x000fc4000801140f */
[----:B------:R-:W-:Y:S01]  /*e390*/  USHF.R.S32.HI UR7, URZ, 0x7, UR10 ;  /* 0x000000073f077899 */ /* 0x000fe2000801140a */
[----:B------:R-:W-:Y:S01]  /*e3a0*/  ULDC.64 UR12, c[0x0][0x2e0] ;  /* 0x0000b800000c7ab9 */ /* 0x000fe20000000a00 */
[----:B------:R-:W-:Y:S02]  /*e3b0*/  UIADD3 UR9, UR9, UR4, URZ ;  /* 0x0000000409097290 */ /* 0x000fe4000fffe03f */
[----:B------:R-:W-:Y:S02]  /*e3c0*/  UIMAD UR6, UR6, UR12, URZ ;  /* 0x0000000c060672a4 */ /* 0x000fe4000f8e023f */
[----:B------:R-:W-:Y:S02]  /*e3d0*/  UISETP.LT.AND UP0, UPT, URZ, UR7, UPT ;  /* 0x000000073f00728c */ /* 0x000fe4000bf01270 */
[----:B------:R-:W-:Y:S02]  /*e3e0*/  UIMAD UR4, UR15, UR13, UR6 ;  /* 0x0000000d0f0472a4 */ /* 0x000fe4000f8e0206 */
[----:B------:R-:W-:-:S02]  /*e3f0*/  USEL UR6, URZ, UR7, !UP0 ;  /* 0x000000073f067287 */ /* 0x000fc4000c000000 */
[----:B------:R-:W-:Y:S02]  /*e400*/  UIMAD UR10, UR15, UR14, URZ ;  /* 0x0000000e0f0a72a4 */ /* 0x000fe4000f8e023f */
[----:B------:R-:W-:Y:S02]  /*e410*/  UIMAD.WIDE.U32 UR8, UR15, UR12, UR8 ;  /* 0x0000000c0f0872a5 */ /* 0x000fe4000f8e0008 */
[----:B------:R-:W-:Y:S01]  /*e420*/  ISETP.GT.AND P1, PT, R9, UR6, PT ;  /* 0x0000000609007c0c */ /* 0x000fe2000bf24270 */
[----:B------:R-:W-:-:S04]  /*e430*/  UIADD3 UR7, UP0, UR10, UR16, URZ ;  /* 0x000000100a077290 */ /* 0x000fc8000ff1e03f */
        /* <DEDUP_REMOVED lines=22> */
.L_x_1567:
[----:B------:R-:W2:Y:S04]  /*e5a0*/  LDG.E.STRONG.GPU R0, desc[UR38][R2.64] ;  /* 0x0000002602007981 */ /* 0x000ea8000c1ef900 */
[----:B--2---:R-:W-:Y:S01]  /*e5b0*/  CCTL.IVALL ;  /* 0x00000000ff00798f */ /* 0x004fe20002000000 */
[----:B------:R-:W-:Y:S05]  /*e5c0*/  YIELD ;  /* 0x0000000000007946 */ /* 0x000fea0003800000 */
[----:B------:R-:W-:-:S13]  /*e5d0*/  ISETP.NE.AND P1, PT, R0, UR22, PT ;  /* 0x0000001600007c0c */ /* 0x000fda000bf25270 */
[----:B------:R-:W-:Y:S05]  /*e5e0*/  @P1 BRA `(.L_x_1567) ;  /* 0xfffffffc00ec1947 */ /* 0x000fea000383ffff */
.L_x_1566:
[----:B------:R-:W-:Y:S05]  /*e5f0*/  BSYNC B0 ;  /* 0x0000000000007941 */ /* 0x000fea0003800000 */
.L_x_1565:
[----:B------:R-:W-:-:S03]  /*e600*/  UMOV UR4, 0xffffffff ;  /* 0xffffffff00047882 */ /* 0x000fc60000000000 */
[----:B------:R-:W-:Y:S05]  /*e610*/  BRA.DIV UR4, `(.L_x_1568) ;  /* 0x0000003604ac7947 */ /* 0x000fea000b800000 */
[----:B------:R-:W-:Y:S01]  /*e620*/  NOP ;  /* 0x0000000000007918 */ /* 0x000fe20000000000 */
.L_x_1651:
        /* <DEDUP_REMOVED lines=22> */
.L_x_1570:
[----:B------:R-:W-:Y:S05]  /*e790*/  BSYNC B0 ;  /* 0x0000000000007941 */ /* 0x000fea0003800000 */
.L_x_1569:
        /* <DEDUP_REMOVED lines=20> */
.L_x_1572:
[----:B------:R-:W-:Y:S05]  /*e8e0*/  BSYNC B0 ;  /* 0x0000000000007941 */ /* 0x000fea0003800000 */
.L_x_1571:
[----:B------:R-:W-:Y:S06]  /*e8f0*/  BAR.ARV 0xa, 0xa0 ;  /* 0x0282800000007b1d */ /* 0x000fec0000002000 */
[----:B------:R-:W-:Y:S04]  /*e900*/  BSSY B0, `(.L_x_1573) ;  /* 0x0000003000007945 */ /* 0x000fe80003800000 */
[----:B------:R-:W-:Y:S05]  /*e910*/  @!P0 BRA `(.L_x_1574) ;  /* 0x0000000000048947 */ /* 0x000fea0003800000 */
[----:B------:R-:W-:-:S04]  /*e920*/  DEPBAR.LE SB0, 0x0 ;  /* 0x000080000000791a */ /* 0x000fc80000000000 */
.L_x_1574:
[----:B------:R-:W-:Y:S05]  /*e930*/  BSYNC B0 ;  /* 0x0000000000007941 */ /* 0x000fea0003800000 */
.L_x_1573:
        /* <DEDUP_REMOVED lines=19> */
.L_x_1576:
[----:B------:R-:W-:Y:S05]  /*ea70*/  BSYNC B0 ;  /* 0x0000000000007941 */ /* 0x000fea0003800000 */
.L_x_1575:
[----:B------:R-:W-:Y:S01]  /*ea80*/  UIADD3 UR13, UR6, 0x1, URZ ;  /* 0x00000001060d7890 */ /* 0x000fe2000fffe03f */
[----:B------:R-:W-:Y:S11]  /*ea90*/  BRA `(.L_x_1577) ;  /* 0x0000000000047947 */ /* 0x000ff60003800000 */
.L_x_1564:
[----:B------:R-:W-:-:S05]  /*eaa0*/  UMOV UR13, UR6 ;  /* 0x00000006000d7c82 */ /* 0x000fca0008000000 */
.L_x_1577:
        /* <DEDUP_REMOVED lines=11> */
.L_x_1602:
        /* <DEDUP_REMOVED lines=11> */
.L_x_1580:
[----:B------:R-:W2:Y:S04]  /*ec10*/  LDG.E.STRONG.GPU R0, desc[UR38][R2.64] ;  /* 0x0000002602007981 */ /* 0x000ea8000c1ef900 */
[----:B--2---:R-:W-:Y:S01]  /*ec20*/  CCTL.IVALL ;  /* 0x00000000ff00798f */ /* 0x004fe20002000000 */
[----:B------:R-:W-:Y:S05]  /*ec30*/  YIELD ;  /* 0x0000000000007946 */ /* 0x000fea0003800000 */
[----:B------:R-:W-:-:S13]  /*ec40*/  ISETP.NE.AND P1, PT, R0, UR22, PT ;  /* 0x0000001600007c0c */ /* 0x000fda000bf25270 */
[----:B------:R-:W-:Y:S05]  /*ec50*/  @P1 BRA `(.L_x_1580) ;  /* 0xfffffffc00ec1947 */ /* 0x000fea000383ffff */
.L_x_1579:
[----:B------:R-:W-:Y:S05]  /*ec60*/  BSYNC B0 ;  /* 0x0000000000007941 */ /* 0x000fea0003800000 */
.L_x_1578:
[----:B------:R-:W-:-:S03]  /*ec70*/  UMOV UR16, 0xffffffff ;  /* 0xffffffff00107882 */ /* 0x000fc60000000000 */
[----:B------:R-:W-:Y:S05]  /*ec80*/  BRA.DIV UR16, `(.L_x_1581) ;  /* 0x00000032102c7947 */ /* 0x000fea000b800000 */
[----:B------:R-:W-:Y:S01]  /*ec90*/  NOP ;  /* 0x0000000000007918 */ /* 0x000fe20000000000 */
.L_x_1654:
        /* <DEDUP_REMOVED lines=19> */
.L_x_1583:
[----:B------:R-:W-:Y:S05]  /*edd0*/  BSYNC B0 ;  /* 0x0000000000007941 */ /* 0x000fea0003800000 */
.L_x_1582:
        /* <DEDUP_REMOVED lines=15> */
.L_x_1585:
[----:B------:R-:W-:Y:S05]  /*eed0*/  BSYNC B0 ;  /* 0x0000000000007941 */ /* 0x000fea0003800000 */
.L_x_1584:
[----:B------:R-:W-:Y:S06]  /*eee0*/  BAR.ARV 0xa, 0xa0 ;  /* 0x0282800000007b1d */ /* 0x000fec0000002000 */
[----:B------:R-:W-:Y:S04]  /*eef0*/  BSSY B0, `(.L_x_1586) ;  /* 0x0000003000007945 */ /* 0x000fe80003800000 */
[----:B------:R-:W-:Y:S05]  /*ef00*/  @!P0 BRA `(.L_x_1587) ;  /* 0x0000000000048947 */ /* 0x000fea0003800000 */
[----:B------:R-:W-:-:S04]  /*ef10*/  DEPBAR.LE SB0, 0x0 ;  /* 0x000080000000791a */ /* 0x000fc80000000000 */
.L_x_1587:
[----:B------:R-:W-:Y:S05]  /*ef20*/  BSYNC B0 ;  /* 0x0000000000007941 */ /* 0x000fea0003800000 */
.L_x_1586:
        /* <DEDUP_REMOVED lines=19> */
.L_x_1589:
[----:B------:R-:W-:Y:S05]  /*f060*/  BSYNC B0 ;  /* 0x0000000000007941 */ /* 0x000fea0003800000 */
.L_x_1588:
        /* <DEDUP_REMOVED lines=9> */
.L_x_1592:
[----:B------:R-:W2:Y:S04]  /*f100*/  LDG.E.STRONG.GPU R0, desc[UR38][R2.64] ;  /* 0x0000002602007981 */ /* 0x000ea8000c1ef900 */
[----:B--2---:R-:W-:Y:S01]  /*f110*/  CCTL.IVALL ;  /* 0x00000000ff00798f */ /* 0x004fe20002000000 */
[----:B------:R-:W-:Y:S05]  /*f120*/  YIELD ;  /* 0x0000000000007946 */ /* 0x000fea0003800000 */
[----:B------:R-:W-:-:S13]  /*f130*/  ISETP.NE.AND P1, PT, R0, UR22, PT ;  /* 0x0000001600007c0c */ /* 0x000fda000bf25270 */
[----:B------:R-:W-:Y:S05]  /*f140*/  @P1 BRA `(.L_x_1592) ;  /* 0xfffffffc00ec1947 */ /* 0x000fea000383ffff */
.L_x_1591:
[----:B------:R-:W-:Y:S05]  /*f150*/  BSYNC B0 ;  /* 0x0000000000007941 */ /* 0x000fea0003800000 */
.L_x_1590:
[----:B------:R-:W-:-:S03]  /*f160*/  UMOV UR14, 0xffffffff ;  /* 0xffffffff000e7882 */ /* 0x000fc60000000000 */
[----:B------:R-:W-:Y:S05]  /*f170*/  BRA.DIV UR14, `(.L_x_1593) ;  /* 0x0000002e0e0c7947 */ /* 0x000fea000b800000 */
[----:B------:R-:W-:Y:S01]  /*f180*/  NOP ;  /* 0x0000000000007918 */ /* 0x000fe20000000000 */
.L_x_1657:
        /* <DEDUP_REMOVED lines=15> */
.L_x_1595:
[----:B------:R-:W-:Y:S05]  /*f280*/  BSYNC B0 ;  /* 0x0000000000007941 */ /* 0x000fea0003800000 */
.L_x_1594:
        /* <DEDUP_REMOVED lines=15> */
.L_x_1597:
[----:B------:R-:W-:Y:S05]  /*f380*/  BSYNC B0 ;  /* 0x0000000000007941 */ /* 0x000fea0003800000 */
.L_x_1596:
[----:B------:R-:W-:Y:S06]  /*f390*/  BAR.ARV 0xa, 0xa0 ;  /* 0x0282800000007b1d */ /* 0x000fec0000002000 */
[----:B------:R-:W-:Y:S04]  /*f3a0*/  BSSY B0, `(.L_x_1598) ;  /* 0x0000003000007945 */ /* 0x000fe80003800000 */
[----:B------:R-:W-:Y:S05]  /*f3b0*/  @!P0 BRA `(.L_x_1599) ;  /* 0x0000000000048947 */ /* 0x000fea0003800000 */
[----:B------:R-:W-:-:S04]  /*f3c0*/  DEPBAR.LE SB0, 0x0 ;  /* 0x000080000000791a */ /* 0x000fc80000000000 */
.L_x_1599:
[----:B------:R-:W-:Y:S05]  /*f3d0*/  BSYNC B0 ;  /* 0x0000000000007941 */ /* 0x000fea0003800000 */
.L_x_1598:
        /* <DEDUP_REMOVED lines=19> */
.L_x_1601:
[----:B------:R-:W-:Y:S05]  /*f510*/  BSYNC B0 ;  /* 0x0000000000007941 */ /* 0x000fea0003800000 */
.L_x_1600:
[----:B------:R-:W-:Y:S02]  /*f520*/  UIADD3 UR6, UR6, 0x2, URZ ;  /* 0x0000000206067890 */ /* 0x000fe4000fffe03f */
[----:B------:R-:W-:-:S04]  /*f530*/  UIADD3 UR4, UR4, 0x4000, URZ ;  /* 0x0000400004047890 */ /* 0x000fc8000fffe03f */
[----:B------:R-:W-:-:S13]  /*f540*/  ISETP.LE.AND P1, PT, R9, UR6, PT ;  /* 0x0000000609007c0c */ /* 0x000fda000bf23270 */
[----:B------:R-:W-:Y:S05]  /*f550*/  @!P1 BRA `(.L_x_1602) ;  /* 0xfffffff400809947 */ /* 0x000fea000383ffff */
.L_x_1563:
        /* <DEDUP_REMOVED lines=41> */
.L_x_1605:
[----:B------:R-:W-:Y:S05]  /*f7f0*/  BSYNC B0 ;  /* 0x0000000000007941 */ /* 0x000fea0003800000 */
.L_x_1604:
[----:B------:R-:W-:Y:S05]  /*f800*/  BRA `(.L_x_1606) ;  /* 0x0000000000047947 */ /* 0x000fea0003800000 */
.L_x_1603:
[----:B------:R-:W-:-:S05]  /*f810*/  UMOV UR4, UR6 ;  /* 0x0000000600047c82 */ /* 0x000fca0008000000 */
.L_x_1606:
        /* <DEDUP_REMOVED lines=11> */
.L_x_1611:
        /* <DEDUP_REMOVED lines=24> */
.L_x_1608:
[----:B------:R-:W-:Y:S05]  /*fa50*/  BSYNC B0 ;  /* 0x0000000000007941 */ /* 0x000fea0003800000 */
.L_x_1607:
        /* <DEDUP_REMOVED lines=24> */
.L_x_1610:
[----:B------:R-:W-:Y:S05]  /*fbe0*/  BSYNC B0 ;  /* 0x0000000000007941 */ /* 0x000fea0003800000 */
.L_x_1609:
[----:B------:R-:W-:Y:S02]  /*fbf0*/  UIADD3 UR11, UR11, 0x2, URZ ;  /* 0x000000020b0b7890 */ /* 0x000fe4000fffe03f */
[----:B------:R-:W-:Y:S02]  /*fc00*/  ULEA UR8, UR18, UR8, 0x1 ;  /* 0x0000000812087291 */ /* 0x000fe4000f8e083f */
[----:B------:R-:W-:Y:S02]  /*fc10*/  ULEA UR9, UR18, UR9, 0x1 ;  /* 0x0000000912097291 */ /* 0x000fe4000f8e083f */
[----:B------:R-:W-:-:S13]  /*fc20*/  ISETP.NE.AND P0, PT, RZ, UR11, PT ;  /* 0x0000000bff007c0c */ /* 0x000fda000bf05270 */
[----:B------:R-:W-:Y:S05]  /*fc30*/  @!P0 BRA `(.L_x_1498) ;  /* 0x0000001c00388947 */ /* 0x000fea0003800000 */
[----:B------:R-:W-:Y:S05]  /*fc40*/  BRA `(.L_x_1611) ;  /* 0xfffffffc00207947 */ /* 0x000fea000383ffff */
.L_x_1560:
        /* <DEDUP_REMOVED lines=33> */
.L_x_1613:
        /* <DEDUP_REMOVED lines=42> */
.L_x_1658:
        /* <DEDUP_REMOVED lines=15> */
.L_x_1616:
        /* <DEDUP_REMOVED lines=75> */
.L_x_1627:
[----:B--234-:R-:W-:-:S04]  /*106a0*/  SHF.L.U32 R21, R11, 0x1f, RZ ;  /* 0x0000001f0b157819 */ /* 0x01cfc800000006ff */
[----:B------:R-:W1:Y:S02]  /*106b0*/  SYNCS.PHASECHK.TRANS64.TRYWAIT P1, [R16+URZ+0x30c40], R21 ;  /* 0x030c4015100075a7 */ /* 0x000e64000802017f */
[----:B-1----:R-:W-:Y:S05]  /*106c0*/  @!P1 BRA `(.L_x_1619) ;  /* 0x0000001400e89947 */ /* 0x002fea0003800000 */
.L_x_1659:
[----:B------:R-:W-:Y:S05]  /*106d0*/  @P0 BRA `(.L_x_1620) ;  /* 0x0000000000140947 */ /* 0x000fea0003800000 */
[----:B------:R-:W-:Y:S01]  /*106e0*/  ISETP.NE.AND P1, PT, R6, RZ, PT ;  /* 0x000000ff0600720c */ /* 0x000fe20003f25270 */
[----:B------:R-:W-:-:S04]  /*106f0*/  IMAD.MOV.U32 R3, RZ, RZ, 0x4200 ;  /* 0x00004200ff037424 */ /* 0x000fc800078e00ff */
[----:B------:R2:W-:Y:S08]  /*10700*/  SYNCS.ARRIVE.TRANS64 RZ, [R16+URZ+0x30c30], R3 ;  /* 0x030c300310ff79a7 */ /* 0x0005f0000800003f */
[----:B------:R-:W-:Y:S05]  /*10710*/  @!P1 BRA `(.L_x_1620) ;  /* 0x0000000000049947 */ /* 0x000fea0003800000 */
[----:B------:R-:W-:Y:S01]  /*10720*/  BPT.TRAP 0x1 ;  /* 0x000000040000795c */ /* 0x000fe20000300000 */
.L_x_1620:
        /* <DEDUP_REMOVED lines=29> */
.L_x_1660:
[----:B------:R-:W-:Y:S05]  /*10900*/  @P0 BRA `(.L_x_1622) ;  /* 0x0000000000140947 */ /* 0x000fea0003800000 */
[----:B------:R-:W-:Y:S01]  /*10910*/  ISETP.NE.AND P1, PT, R6, RZ, PT ;  /* 0x000000ff0600720c */ /* 0x000fe20003f25270 */
[----:B------:R-:W-:-:S04]  /*10920*/  IMAD.MOV.U32 R2, RZ, RZ, 0x4200 ;  /* 0x00004200ff027424 */ /* 0x000fc800078e00ff */
[----:B------:R3:W-:Y:S08]  /*10930*/  SYNCS.ARRIVE.TRANS64 RZ, [R16+URZ+0x30c18], R2 ;  /* 0x030c180210ff79a7 */ /* 0x0007f0000800003f */
[----:B------:R-:W-:Y:S05]  /*10940*/  @!P1 BRA `(.L_x_1622) ;  /* 0x0000000000049947 */ /* 0x000fea0003800000 */
[----:B------:R-:W-:Y:S01]  /*10950*/  BPT.TRAP 0x1 ;  /* 0x000000040000795c */ /* 0x000fe20000300000 */
.L_x_1622:
        /* <DEDUP_REMOVED lines=29> */
.L_x_1661:
[----:B------:R-:W-:Y:S05]  /*10b30*/  @P0 BRA `(.L_x_1624) ;  /* 0x0000000000140947 */ /* 0x000fea0003800000 */
[----:B------:R-:W-:Y:S01]  /*10b40*/  ISETP.NE.AND P1, PT, R6, RZ, PT ;  /* 0x000000ff0600720c */ /* 0x000fe20003f25270 */
[----:B-123--:R-:W-:-:S04]  /*10b50*/  IMAD.MOV.U32 R21, RZ, RZ, 0x4200 ;  /* 0x00004200ff157424 */ /* 0x00efc800078e00ff */
[----:B------:R4:W-:Y:S08]  /*10b60*/  SYNCS.ARRIVE.TRANS64 RZ, [R16+URZ+0x30c38], R21 ;  /* 0x030c381510ff79a7 */ /* 0x0009f0000800003f */
[----:B------:R-:W-:Y:S05]  /*10b70*/  @!P1 BRA `(.L_x_1624) ;  /* 0x0000000000049947 */ /* 0x000fea0003800000 */
[----:B------:R-:W-:Y:S01]  /*10b80*/  BPT.TRAP 0x1 ;  /* 0x000000040000795c */ /* 0x000fe20000300000 */
.L_x_1624:
        /* <DEDUP_REMOVED lines=24> */
.L_x_1663:
[----:B------:R-:W-:Y:S05]  /*10d10*/  @P0 BRA `(.L_x_1626) ;  /* 0x0000000000140947 */ /* 0x000fea0003800000 */
[----:B------:R-:W-:Y:S01]  /*10d20*/  ISETP.NE.AND P1, PT, R6, RZ, PT ;  /* 0x000000ff0600720c */ /* 0x000fe20003f25270 */
[----:B------:R-:W-:-:S04]  /*10d30*/  IMAD.MOV.U32 R5, RZ, RZ, 0x4200 ;  /* 0x00004200ff057424 */ /* 0x000fc800078e00ff */
[----:B------:R1:W-:Y:S08]  /*10d40*/  SYNCS.ARRIVE.TRANS64 RZ, [R16+URZ+0x30c10], R5 ;  /* 0x030c100510ff79a7 */ /* 0x0003f0000800003f */
[----:B------:R-:W-:Y:S05]  /*10d50*/  @!P1 BRA `(.L_x_1626) ;  /* 0x0000000000049947 */ /* 0x000fea0003800000 */
[----:B------:R-:W-:Y:S01]  /*10d60*/  BPT.TRAP 0x1 ;  /* 0x000000040000795c */ /* 0x000fe20000300000 */
.L_x_1626:
        /* <DEDUP_REMOVED lines=30> */
.L_x_1618:
[----:B------:R-:W2:Y:S02]  /*10f50*/  LDL.LU R4, [R1+0x4] ;  /* 0x0000040001047983 */ /* 0x000ea40000300800 */
[----:B--2---:R-:W-:Y:S02]  /*10f60*/  ISETP.NE.AND P1, PT, R4, RZ, PT ;  /* 0x000000ff0400720c */ /* 0x004fe40003f25270 */
[----:B------:R2:W5:Y:S11]  /*10f70*/  LDL R4, [R1] ;  /* 0x0000000001047983 */ /* 0x0005760000100800 */
[----:B--2---:R-:W-:Y:S05]  /*10f80*/  @!P1 BRA `(.L_x_1617) ;  /* 0x0000000400109947 */ /* 0x004fea0003800000 */
[----:B------:R-:W-:-:S04]  /*10f90*/  SHF.L.U32 R13, R11, 0x1f, RZ ;  /* 0x0000001f0b0d7819 */ /* 0x000fc800000006ff */
[----:B------:R-:W1:Y:S02]  /*10fa0*/  SYNCS.PHASECHK.TRANS64.TRYWAIT P1, [R16+URZ+0x30c40], R13 ;  /* 0x030c400d100075a7 */ /* 0x000e64000802017f */
[----:B-1----:R-:W-:Y:S05]  /*10fb0*/  @!P1 BRA `(.L_x_1628) ;  /* 0x0000001000009947 */ /* 0x002fea0003800000 */
.L_x_1664:
[----:B------:R-:W-:Y:S05]  /*10fc0*/  @P0 BRA `(.L_x_1629) ;  /* 0x0000000000140947 */ /* 0x000fea0003800000 */
[----:B------:R-:W-:Y:S01]  /*10fd0*/  ISETP.NE.AND P1, PT, R6, RZ, PT ;  /* 0x000000ff0600720c */ /* 0x000fe20003f25270 */
[----:B------:R-:W-:-:S04]  /*10fe0*/  IMAD.MOV.U32 R5, RZ, RZ, 0x4200 ;  /* 0x00004200ff057424 */ /* 0x000fc800078e00ff */
[----:B------:R2:W-:Y:S08]  /*10ff0*/  SYNCS.ARRIVE.TRANS64 RZ, [R16+URZ+0x30c30], R5 ;  /* 0x030c300510ff79a7 */ /* 0x0005f0000800003f */
[----:B------:R-:W-:Y:S05]  /*11000*/  @!P1 BRA `(.L_x_1629) ;  /* 0x0000000000049947 */ /* 0x000fea0003800000 */
[----:B------:R-:W-:Y:S01]  /*11010*/  BPT.TRAP 0x1 ;  /* 0x000000040000795c */ /* 0x000fe20000300000 */
.L_x_1629:
        /* <DEDUP_REMOVED lines=26> */
.L_x_1665:
[----:B------:R-:W-:Y:S05]  /*111c0*/  @P0 BRA `(.L_x_1631) ;  /* 0x0000000000140947 */ /* 0x000fea0003800000 */
[----:B------:R-:W-:Y:S01]  /*111d0*/  ISETP.NE.AND P0, PT, R6, RZ, PT ;  /* 0x000000ff0600720c */ /* 0x000fe20003f05270 */
[----:B------:R-:W-:-:S04]  /*111e0*/  IMAD.MOV.U32 R5, RZ, RZ, 0x4200 ;  /* 0x00004200ff057424 */ /* 0x000fc800078e00ff */
[----:B------:R2:W-:Y:S08]  /*111f0*/  SYNCS.ARRIVE.TRANS64 RZ, [R16+URZ+0x30c18], R5 ;  /* 0x030c180510ff79a7 */ /* 0x0005f0000800003f */
[----:B------:R-:W-:Y:S05]  /*11200*/  @!P0 BRA `(.L_x_1631) ;  /* 0x0000000000048947 */ /* 0x000fea0003800000 */
[----:B------:R-:W-:Y:S01]  /*11210*/  BPT.TRAP 0x1 ;  /* 0x000000040000795c */ /* 0x000fe20000300000 */
.L_x_1631:
        /* <DEDUP_REMOVED lines=27> */
.L_x_1617:
[----:B------:R-:W2:Y:S01]  /*113d0*/  S2R R0, SR_TID.X ;  /* 0x0000000000007919 */ /* 0x000ea20000002100 */
[----:B------:R-:W-:Y:S01]  /*113e0*/  IMAD R3, R19, 0x8, R16 ;  /* 0x0000000813037824 */ /* 0x000fe200078e0210 */
[----:B--2---:R-:W-:Y:S02]  /*113f0*/  LOP3.LUT R2, R0, 0x7f, RZ, 0xc0, !PT ;  /* 0x0000007f00027812 */ /* 0x004fe400078ec0ff */
[----:B------:R-:W-:Y:S02]  /*11400*/  SHF.L.U32 R0, R11, 0x1f, RZ ;  /* 0x0000001f0b007819 */ /* 0x000fe400000006ff */
[----:B------:R-:W-:Y:S02]  /*11410*/  ISETP.NE.AND P1, PT, R2, RZ, PT ;  /* 0x000000ff0200720c */ /* 0x000fe40003f25270 */
[----:B------:R-:W2:Y:S02]  /*11420*/  SYNCS.PHASECHK.TRANS64.TRYWAIT P0, [R3+URZ+0x30c40], R0 ;  /* 0x030c4000030075a7 */ /* 0x000ea4000800017f */
[----:B--2---:R-:W-:Y:S09]  /*11430*/  @!P0 BRA `(.L_x_1632) ;  /* 0x0000000c00088947 */ /* 0x004ff20003800000 */
.L_x_1666:
[----:B------:R-:W-:Y:S05]  /*11440*/  @P1 BRA `(.L_x_1633) ;  /* 0x0000000000181947 */ /* 0x000fea0003800000 */
[----:B------:R-:W1:Y:S01]  /*11450*/  S2R R2, SR_TID.X ;  /* 0x0000000000027919 */ /* 0x000e620000002100 */
[----:B--2---:R-:W-:-:S04]  /*11460*/  IMAD.MOV.U32 R0, RZ, RZ, 0x4200 ;  /* 0x00004200ff007424 */ /* 0x004fc800078e00ff */
[----:B------:R2:W-:Y:S01]  /*11470*/  SYNCS.ARRIVE.TRANS64 RZ, [R3+URZ+0x30c30], R0 ;  /* 0x030c300003ff79a7 */ /* 0x0005e2000800003f */
[----:B-1----:R-:W-:-:S13]  /*11480*/  LOP3.LUT P0, RZ, R2, 0x1f, RZ, 0xc0, !PT ;  /* 0x0000001f02ff7812 */ /* 0x002fda000780c0ff */
[----:B--2---:R-:W-:Y:S05]  /*11490*/  @!P0 BRA `(.L_x_1633) ;  /* 0x0000000000048947 */ /* 0x004fea0003800000 */
[----:B------:R-:W-:Y:S01]  /*114a0*/  BPT.TRAP 0x1 ;  /* 0x000000040000795c */ /* 0x000fe20000300000 */
.L_x_1633:
        /* <DEDUP_REMOVED lines=33> */
.L_x_1614:
[----:B------:R-:W-:Y:S05]  /*116c0*/  BSYNC B0 ;  /* 0x0000000000007941 */ /* 0x000fea0003800000 */
.L_x_1612:
[----:B------:R-:W-:-:S03]  /*116d0*/  UMOV UR8, 0xffffffff ;  /* 0xffffffff00087882 */ /* 0x000fc60000000000 */
[----:B------:R-:W-:Y:S05]  /*116e0*/  BRA.DIV UR8, `(.L_x_1634) ;  /* 0x0000000a08707947 */ /* 0x000fea000b800000 */
[----:B------:R-:W-:-:S13]  /*116f0*/  ELECT P6, URZ, PT ;  /* 0x00000000003f782f */ /* 0x000fda00038c0000 */
.L_x_1669:
[----:B------:R-:W-:Y:S05]  /*11700*/  @!P6 BRA `(.L_x_1498) ;  /* 0x000000000084e947 */ /* 0x000fea0003800000 */
[----:B------:R-:W-:-:S06]  /*11710*/  ULOP3.LUT UR8, UR36, 0x2, URZ, 0xfc, !UPT ;  /* 0x0000000224087892 */ /* 0x000fcc000f8efc3f */
[----:B------:R-:W-:-:S05]  /*11720*/  IMAD.U32 R0, RZ, RZ, UR8 ;  /* 0x00000008ff007e24 */ /* 0x000fca000f8e00ff */
[----:B------:R-:W-:-:S13]  /*11730*/  ISETP.NE.AND P2, PT, R0, 0x3, PT ;  /* 0x000000030000780c */ /* 0x000fda0003f45270 */
[----:B------:R-:W-:Y:S05]  /*11740*/  @!P2 BRA `(.L_x_1635) ;  /* 0x000000000004a947 */ /* 0x000fea0003800000 */
[----:B------:R-:W-:Y:S01]  /*11750*/  BPT.TRAP 0x1 ;  /* 0x000000040000795c */ /* 0x000fe20000300000 */
.L_x_1635:
        /* <DEDUP_REMOVED lines=15> */
.L_x_1670:
[----:B------:R-:W2:Y:S02]  /*11850*/  SYNCS.PHASECHK.TRANS64.TRYWAIT P0, [R3+URZ], R0 ;  /* 0x00000000030075a7 */ /* 0x000ea4000800017f */
[----:B--2---:R-:W-:Y:S05]  /*11860*/  @!P0 BRA `(.L_x_1637) ;  /* 0x0000000800448947 */ /* 0x004fea0003800000 */
.L_x_1671:
[----:B------:R-:W-:Y:S05]  /*11870*/  @!P2 BRA `(.L_x_1638) ;  /* 0x000000000004a947 */ /* 0x000fea0003800000 */
[----:B------:R-:W-:Y:S01]  /*11880*/  BPT.TRAP 0x1 ;  /* 0x000000040000795c */ /* 0x000fe20000300000 */
.L_x_1638:
[----:B--2---:R-:W-:-:S04]  /*11890*/  VIADD R3, R7, 0x30c40 ;  /* 0x00030c4007037836 */ /* 0x004fc80000000000 */
[----:B------:R-:W-:-:S04]  /*118a0*/  IMAD R2, R2, 0x8, R3 ;  /* 0x0000000802027824 */ /* 0x000fc800078e0203 */
[----:B------:R-:W2:Y:S02]  /*118b0*/  SYNCS.PHASECHK.TRANS64.TRYWAIT P0, [R2+URZ], R5 ;  /* 0x00000005020075a7 */ /* 0x000ea4000800017f */
[----:B--2---:R-:W-:Y:S05]  /*118c0*/  @!P0 BRA `(.L_x_1639) ;  /* 0x0000000800408947 */ /* 0x004fea0003800000 */
.L_x_1672:
[----:B------:R-:W-:-:S07]  /*118d0*/  IMAD R3, R4, 0x8, R3 ;  /* 0x0000000804037824 */ /* 0x000fce00078e0203 */
.L_x_1640:
[----:B---3--:R3:W4:Y:S02]  /*118e0*/  SYNCS.PHASECHK.TRANS64.TRYWAIT P0, [R3+URZ], R0 ;  /* 0x00000000030075a7 */ /* 0x008724000800017f */
[----:B----4-:R-:W-:Y:S05]  /*118f0*/  @!P0 NANOSLEEP.SYNCS 0x989680 ;  /* 0x009896800000895d */ /* 0x010fea0003900000 */
[----:B------:R-:W4:Y:S02]  /*11900*/  @!P0 SYNCS.PHASECHK.TRANS64 P0, [R3+URZ], R0 ;  /* 0x00000000030085a7 */ /* 0x000f24000800007f */
[----:B----4-:R-:W-:Y:S05]  /*11910*/  @!P0 BRA `(.L_x_1640) ;  /* 0xfffffffc00f08947 */ /* 0x010fea000383ffff */
.L_x_1498:
[----:B------:R-:W-:Y:S05]  /*11920*/  BSYNC B6 ;  /* 0x0000000000067941 */ /* 0x000fea0003800000 */
.L_x_1495:
[----:B------:R-:W-:Y:S05]  /*11930*/  EXIT ;  /* 0x000000000000794d */ /* 0x000fea0003800000 */
.L_x_1505:
[----:B------:R-:W-:Y:S02]  /*11940*/  IMAD.MOV.U32 R13, RZ, RZ, R10 ;  /* 0x000000ffff0d7224 */ /* 0x000fe400078e000a */
[----:B------:R-:W-:Y:S02]  /*11950*/  IMAD.MOV.U32 R12, RZ, RZ, RZ ;  /* 0x000000ffff0c7224 */ /* 0x000fe400078e00ff */
[----:B------:R-:W-:Y:S02]  /*11960*/  IMAD.MOV.U32 R11, RZ, RZ, 0x1f ;  /* 0x0000001fff0b7424 */ /* 0x000fe400078e00ff */
[----:B------:R-:W-:-:S07]  /*11970*/  IMAD.MOV.U32 R15, RZ, RZ, -0x1 ;  /* 0xffffffffff0f7424 */ /* 0x000fce00078e00ff */
[----:B------:R-:W-:Y:S05]  /*11980*/  WARPSYNC.COLLECTIVE R15, `(.L_x_1641) ;  /* 0x000000000f087348 */ /* 0x000fea0003c00000 */
[----:B------:R1:W2:Y:S02]  /*11990*/  SHFL.IDX P6, R14, R13, R12, R11 ;  /* 0x0000000c0d0e7389 */ /* 0x0002a400000c000b */
[----:B-12---:R-:W-:Y:S01]  /*119a0*/  ENDCOLLECTIVE ;  /* 0x000000000000791b */ /* 0x006fe20003800000 */
.L_x_1641:
[----:B------:R-:W-:Y:S05]  /*119b0*/  BRA `(.L_x_1642) ;  /* 0xfffffef4006c7947 */ /* 0x000fea000383ffff */
.L_x_1507:
[----:B--2---:R2:W3:Y:S02]  /*119c0*/  SYNCS.PHASECHK.TRANS64.TRYWAIT P0, [R222+URZ+0x30c00], R11 ;  /* 0x030c000bde0075a7 */ /* 0x0044e4000800017f */
[----:B---3--:R-:W-:Y:S05]  /*119d0*/  @!P0 NANOSLEEP.SYNCS 0x989680 ;  /* 0x009896800000895d */ /* 0x008fea0003900000 */
[----:B------:R-:W3:Y:S02]  /*119e0*/  @!P0 SYNCS.PHASECHK.TRANS64 P0, [R222+URZ+0x30c00], R11 ;  /* 0x030c000bde0085a7 */ /* 0x000ee4000800007f */
[----:B---3--:R-:W-:Y:S05]  /*119f0*/  @!P0 BRA `(.L_x_1507) ;  /* 0xfffffffc00f08947 */ /* 0x008fea000383ffff */
[----:B------:R-:W-:Y:S05]  /*11a00*/  BRA `(.L_x_1506) ;  /* 0xfffffef400b47947 */ /* 0x000fea000383ffff */
.L_x_1512:
[----:B--2---:R2:W3:Y:S02]  /*11a10*/  SYNCS.PHASECHK.TRANS64.TRYWAIT P0, [R8+URZ+0x30c10], R21 ;  /* 0x030c1015080075a7 */ /* 0x0044e4000800017f */
[----:B---3--:R-:W-:Y:S05]  /*11a20*/  @!P0 NANOSLEEP.SYNCS 0x989680 ;  /* 0x009896800000895d */ /* 0x008fea0003900000 */
[----:B------:R-:W3:Y:S02]  /*11a30*/  @!P0 SYNCS.PHASECHK.TRANS64 P0, [R8+URZ+0x30c10], R21 ;  /* 0x030c1015080085a7 */ /* 0x000ee4000800007f */
[----:B---3--:R-:W-:Y:S05]  /*11a40*/  @!P0 BRA `(.L_x_1512) ;  /* 0xfffffffc00f08947 */ /* 0x008fea000383ffff */
[----:B------:R-:W-:Y:S05]  /*11a50*/  BRA `(.L_x_1511) ;  /* 0xffffff0000607947 */ /* 0x000fea000383ffff */
.L_x_1516:
[----:B------:R1:W1:Y:S02]  /*11a60*/  SYNCS.PHASECHK.TRANS64.TRYWAIT P0, [R8+URZ+0x30c30], R21 ;  /* 0x030c3015080075a7 */ /* 0x000264000800017f */
[----:B-1----:R-:W-:Y:S05]  /*11a70*/  @!P0 NANOSLEEP.SYNCS 0x989680 ;  /* 0x009896800000895d */ /* 0x002fea0003900000 */
[----:B------:R-:W1:Y:S02]  /*11a80*/  @!P0 SYNCS.PHASECHK.TRANS64 P0, [R8+URZ+0x30c30], R21 ;  /* 0x030c3015080085a7 */ /* 0x000e64000800007f */
[----:B-1----:R-:W-:Y:S05]  /*11a90*/  @!P0 BRA `(.L_x_1516) ;  /* 0xfffffffc00f08947 */ /* 0x002fea000383ffff */
[----:B------:R-:W-:Y:S05]  /*11aa0*/  BRA `(.L_x_1515) ;  /* 0xffffff0400647947 */ /* 0x000fea000383ffff */
.L_x_1524:
[----:B--2---:R2:W3:Y:S02]  /*11ab0*/  SYNCS.PHASECHK.TRANS64.TRYWAIT P1, [R6+URZ+0x30c10], R11 ;  /* 0x030c100b060075a7 */ /* 0x0044e4000802017f */
[----:B---3--:R-:W-:Y:S05]  /*11ac0*/  @!P1 NANOSLEEP.SYNCS 0x989680 ;  /* 0x009896800000995d */ /* 0x008fea0003900000 */
[----:B------:R-:W3:Y:S02]  /*11ad0*/  @!P1 SYNCS.PHASECHK.TRANS64 P1, [R6+URZ+0x30c10], R11 ;  /* 0x030c100b060095a7 */ /* 0x000ee4000802007f */
[----:B---3--:R-:W-:Y:S05]  /*11ae0*/  @!P1 BRA `(.L_x_1524) ;  /* 0xfffffffc00f09947 */ /* 0x008fea000383ffff */
[----:B------:R-:W-:Y:S05]  /*11af0*/  BRA `(.L_x_1523) ;  /* 0xffffff4000cc7947 */ /* 0x000fea000383ffff */
.L_x_1528:
[----:B------:R1:W1:Y:S02]  /*11b00*/  SYNCS.PHASECHK.TRANS64.TRYWAIT P1, [R6+URZ+0x30c30], R11 ;  /* 0x030c300b060075a7 */ /* 0x000264000802017f */
[----:B-1----:R-:W-:Y:S05]  /*11b10*/  @!P1 NANOSLEEP.SYNCS 0x989680 ;  /* 0x009896800000995d */ /* 0x002fea0003900000 */
[----:B------:R-:W1:Y:S02]  /*11b20*/  @!P1 SYNCS.PHASECHK.TRANS64 P1, [R6+URZ+0x30c30], R11 ;  /* 0x030c300b060095a7 */ /* 0x000e64000802007f */
[----:B-1----:R-:W-:Y:S05]  /*11b30*/  @!P1 BRA `(.L_x_1528) ;  /* 0xfffffffc00f09947 */ /* 0x002fea000383ffff */
[----:B------:R-:W-:Y:S05]  /*11b40*/  BRA `(.L_x_1527) ;  /* 0xffffff4400dc7947 */ /* 0x000fea000383ffff */
.L_x_1536:
[----:B--2---:R2:W3:Y:S02]  /*11b50*/  SYNCS.PHASECHK.TRANS64.TRYWAIT P0, [R7+URZ+0x30c10], R18 ;  /* 0x030c1012070075a7 */ /* 0x0044e4000800017f */
[----:B---3--:R-:W-:Y:S05]  /*11b60*/  @!P0 NANOSLEEP.SYNCS 0x989680 ;  /* 0x009896800000895d */ /* 0x008fea0003900000 */
[----:B------:R-:W3:Y:S02]  /*11b70*/  @!P0 SYNCS.PHASECHK.TRANS64 P0, [R7+URZ+0x30c10], R18 ;  /* 0x030c1012070085a7 */ /* 0x000ee4000800007f */
[----:B---3--:R-:W-:Y:S05]  /*11b80*/  @!P0 BRA `(.L_x_1536) ;  /* 0xfffffffc00f08947 */ /* 0x008fea000383ffff */
[----:B------:R-:W-:Y:S05]  /*11b90*/  BRA `(.L_x_1535) ;  /* 0xffffff7c000c7947 */ /* 0x000fea000383ffff */
.L_x_1540:
[----:B------:R1:W1:Y:S02]  /*11ba0*/  SYNCS.PHASECHK.TRANS64.TRYWAIT P0, [R7+URZ+0x30c30], R18 ;  /* 0x030c3012070075a7 */ /* 0x000264000800017f */
[----:B-1----:R-:W-:Y:S05]  /*11bb0*/  @!P0 NANOSLEEP.SYNCS 0x989680 ;  /* 0x009896800000895d */ /* 0x002fea0003900000 */
[----:B------:R-:W1:Y:S02]  /*11bc0*/  @!P0 SYNCS.PHASECHK.TRANS64 P0, [R7+URZ+0x30c30], R18 ;  /* 0x030c3012070085a7 */ /* 0x000e64000800007f */
[----:B-1----:R-:W-:Y:S05]  /*11bd0*/  @!P0 BRA `(.L_x_1540) ;  /* 0xfffffffc00f08947 */ /* 0x002fea000383ffff */
[----:B------:R-:W-:Y:S05]  /*11be0*/  BRA `(.L_x_1539) ;  /* 0xffffff8000207947 */ /* 0x000fea000383ffff */
.L_x_1547:
[----:B------:R-:W-:Y:S01]  /*11bf0*/  BSSY B0, `(.L_x_1643) ;  /* 0x0000005000007945 */ /* 0x000fe20003800000 */
[----:B------:R-:W-:-:S07]  /*11c00*/  IMAD.MOV.U32 R15, RZ, RZ, -0x1 ;  /* 0xffffffffff0f7424 */ /* 0x000fce00078e00ff */
[----:B---3--:R-:W-:Y:S05]  /*11c10*/  WARPSYNC.COLLECTIVE R15, `(.L_x_1644) ;  /* 0x000000000f087348 */ /* 0x008fea0003c00000 */
[----:B------:R-:W-:Y:S01]  /*11c20*/  NOP ;  /* 0x0000000000007918 */ /* 0x000fe20000000000 */
[----:B---3--:R-:W-:Y:S01]  /*11c30*/  ENDCOLLECTIVE ;  /* 0x000000000000791b */ /* 0x008fe20003800000 */
.L_x_1644:
[----:B------:R-:W-:Y:S05]  /*11c40*/  BSYNC B0 ;  /* 0x0000000000007941 */ /* 0x000fea0003800000 */
.L_x_1643:
[----:B------:R-:W-:Y:S05]  /*11c50*/  BRA `(.L_x_1645) ;  /* 0xffffffbc00747947 */ /* 0x000fea000383ffff */
.L_x_1556:
[----:B------:R-:W-:Y:S01]  /*11c60*/  BSSY B0, `(.L_x_1646) ;  /* 0x0000005000007945 */ /* 0x000fe20003800000 */
[----:B------:R-:W-:-:S07]  /*11c70*/  IMAD.MOV.U32 R15, RZ, RZ, -0x1 ;  /* 0xffffffffff0f7424 */ /* 0x000fce00078e00ff */
[----:B-1-3--:R-:W-:Y:S05]  /*11c80*/  WARPSYNC.COLLECTIVE R15, `(.L_x_1647) ;  /* 0x000000000f087348 */ /* 0x00afea0003c00000 */
[----:B------:R-:W-:Y:S01]  /*11c90*/  NOP ;  /* 0x0000000000007918 */ /* 0x000fe20000000000 */
[----:B-1-3--:R-:W-:Y:S01]  /*11ca0*/  ENDCOLLECTIVE ;  /* 0x000000000000791b */ /* 0x00afe20003800000 */
.L_x_1647:
[----:B------:R-:W-:Y:S05]  /*11cb0*/  BSYNC B0 ;  /* 0x0000000000007941 */ /* 0x000fea0003800000 */
.L_x_1646:
[----:B------:R-:W-:Y:S05]  /*11cc0*/  BRA `(.L_x_1648) ;  /* 0xffffffc000547947 */ /* 0x000fea000383ffff */
.L_x_1568:
[----:B------:R-:W-:Y:S01]  /*11cd0*/  BSSY B0, `(.L_x_1649) ;  /* 0x0000005000007945 */ /* 0x000fe20003800000 */
[----:B------:R-:W-:-:S07]  /*11ce0*/  IMAD.MOV.U32 R15, RZ, RZ, -0x1 ;  /* 0xffffffffff0f7424 */ /* 0x000fce00078e00ff */
[----:B------:R-:W-:Y:S05]  /*11cf0*/  WARPSYNC.COLLECTIVE R15, `(.L_x_1650) ;  /* 0x000000000f087348 */ /* 0x000fea0003c00000 */
[----:B------:R-:W-:Y:S01]  /*11d00*/  NOP ;  /* 0x0000000000007918 */ /* 0x000fe20000000000 */
[----:B------:R-:W-:Y:S01]  /*11d10*/  ENDCOLLECTIVE ;  /* 0x000000000000791b */ /* 0x000fe20003800000 */
.L_x_1650:
[----:B------:R-:W-:Y:S05]  /*11d20*/  BSYNC B0 ;  /* 0x0000000000007941 */ /* 0x000fea0003800000 */
.L_x_1649:
[----:B------:R-:W-:Y:S05]  /*11d30*/  BRA `(.L_x_1651) ;  /* 0xffffffc8003c7947 */ /* 0x000fea000383ffff */
.L_x_1581:
[----:B------:R-:W-:Y:S01]  /*11d40*/  BSSY B0, `(.L_x_1652) ;  /* 0x0000005000007945 */ /* 0x000fe20003800000 */
[----:B------:R-:W-:-:S07]  /*11d50*/  IMAD.MOV.U32 R15, RZ, RZ, -0x1 ;  /* 0xffffffffff0f7424 */ /* 0x000fce00078e00ff */
[----:B------:R-:W-:Y:S05]  /*11d60*/  WARPSYNC.COLLECTIVE R15, `(.L_x_1653) ;  /* 0x000000000f087348 */ /* 0x000fea0003c00000 */
[----:B------:R-:W-:Y:S01]  /*11d70*/  NOP ;  /* 0x0000000000007918 */ /* 0x000fe20000000000 */
[----:B------:R-:W-:Y:S01]  /*11d80*/  ENDCOLLECTIVE ;  /* 0x000000000000791b */ /* 0x000fe20003800000 */
.L_x_1653:
[----:B------:R-:W-:Y:S05]  /*11d90*/  BSYNC B0 ;  /* 0x0000000000007941 */ /* 0x000fea0003800000 */
.L_x_1652:
[----:B------:R-:W-:Y:S05]  /*11da0*/  BRA `(.L_x_1654) ;  /* 0xffffffcc00bc7947 */ /* 0x000fea000383ffff */
.L_x_1593:
[----:B------:R-:W-:Y:S01]  /*11db0*/  BSSY B0, `(.L_x_1655) ;  /* 0x0000005000007945 */ /* 0x000fe20003800000 */
[----:B------:R-:W-:-:S07]  /*11dc0*/  IMAD.MOV.U32 R15, RZ, RZ, -0x1 ;  /* 0xffffffffff0f7424 */ /* 0x000fce00078e00ff */
[----:B------:R-:W-:Y:S05]  /*11dd0*/  WARPSYNC.COLLECTIVE R15, `(.L_x_1656) ;  /* 0x000000000f087348 */ /* 0x000fea0003c00000 */
[----:B------:R-:W-:Y:S01]  /*11de0*/  NOP ;  /* 0x0000000000007918 */ /* 0x000fe20000000000 */
[----:B------:R-:W-:Y:S01]  /*11df0*/  ENDCOLLECTIVE ;  /* 0x000000000000791b */ /* 0x000fe20003800000 */
.L_x_1656:
[----:B------:R-:W-:Y:S05]  /*11e00*/  BSYNC B0 ;  /* 0x0000000000007941 */ /* 0x000fea0003800000 */
.L_x_1655:
[----:B------:R-:W-:Y:S05]  /*11e10*/  BRA `(.L_x_1657) ;  /* 0xffffffd000dc7947 */ /* 0x000fea000383ffff */
.L_x_1615:
[----:B-1----:R1:W2:Y:S02]  /*11e20*/  SYNCS.PHASECHK.TRANS64.TRYWAIT P0, [R16+URZ+0x30c20], R3 ;  /* 0x030c2003100075a7 */ /* 0x0022a4000800017f */
[----:B--2---:R-:W-:Y:S05]  /*11e30*/  @!P0 NANOSLEEP.SYNCS 0x989680 ;  /* 0x009896800000895d */ /* 0x004fea0003900000 */
[----:B------:R-:W2:Y:S02]  /*11e40*/  @!P0 SYNCS.PHASECHK.TRANS64 P0, [R16+URZ+0x30c20], R3 ;  /* 0x030c2003100085a7 */ /* 0x000ea4000800007f */
[----:B--2---:R-:W-:Y:S05]  /*11e50*/  @!P0 BRA `(.L_x_1615) ;  /* 0xfffffffc00f08947 */ /* 0x004fea000383ffff */
[----:B------:R-:W-:Y:S05]  /*11e60*/  BRA `(.L_x_1658) ;  /* 0xffffffe000a47947 */ /* 0x000fea000383ffff */
.L_x_1619:
[----:B-1----:R1:W2:Y:S02]  /*11e70*/  SYNCS.PHASECHK.TRANS64.TRYWAIT P1, [R16+URZ+0x30c40], R21 ;  /* 0x030c4015100075a7 */ /* 0x0022a4000802017f */
[----:B--2---:R-:W-:Y:S05]  /*11e80*/  @!P1 NANOSLEEP.SYNCS 0x989680 ;  /* 0x009896800000995d */ /* 0x004fea0003900000 */
[----:B------:R-:W2:Y:S02]  /*11e90*/  @!P1 SYNCS.PHASECHK.TRANS64 P1, [R16+URZ+0x30c40], R21 ;  /* 0x030c4015100095a7 */ /* 0x000ea4000802007f */
[----:B--2---:R-:W-:Y:S05]  /*11ea0*/  @!P1 BRA `(.L_x_1619) ;  /* 0xfffffffc00f09947 */ /* 0x004fea000383ffff */
[----:B------:R-:W-:Y:S05]  /*11eb0*/  BRA `(.L_x_1659) ;  /* 0xffffffe800047947 */ /* 0x000fea000383ffff */
.L_x_1621:
[----:B--2---:R2:W3:Y:S02]  /*11ec0*/  SYNCS.PHASECHK.TRANS64.TRYWAIT P1, [R16+URZ+0x30c28], R21 ;  /* 0x030c2815100075a7 */ /* 0x0044e4000802017f */
[----:B---3--:R-:W-:Y:S05]  /*11ed0*/  @!P1 NANOSLEEP.SYNCS 0x989680 ;  /* 0x009896800000995d */ /* 0x008fea0003900000 */
[----:B------:R-:W3:Y:S02]  /*11ee0*/  @!P1 SYNCS.PHASECHK.TRANS64 P1, [R16+URZ+0x30c28], R21 ;  /* 0x030c2815100095a7 */ /* 0x000ee4000802007f */
[----:B---3--:R-:W-:Y:S05]  /*11ef0*/  @!P1 BRA `(.L_x_1621) ;  /* 0xfffffffc00f09947 */ /* 0x008fea000383ffff */
[----:B------:R-:W-:Y:S05]  /*11f00*/  BRA `(.L_x_1660) ;  /* 0xffffffe8007c7947 */ /* 0x000fea000383ffff */
.L_x_1623:
[----:B---3--:R3:W4:Y:S02]  /*11f10*/  SYNCS.PHASECHK.TRANS64.TRYWAIT P1, [R16+URZ+0x30c48], R21 ;  /* 0x030c4815100075a7 */ /* 0x008724000802017f */
[----:B----4-:R-:W-:Y:S05]  /*11f20*/  @!P1 NANOSLEEP.SYNCS 0x989680 ;  /* 0x009896800000995d */ /* 0x010fea0003900000 */
[----:B------:R-:W4:Y:S02]  /*11f30*/  @!P1 SYNCS.PHASECHK.TRANS64 P1, [R16+URZ+0x30c48], R21 ;  /* 0x030c4815100095a7 */ /* 0x000f24000802007f */
[----:B----4-:R-:W-:Y:S05]  /*11f40*/  @!P1 BRA `(.L_x_1623) ;  /* 0xfffffffc00f09947 */ /* 0x010fea000383ffff */
[----:B------:R-:W-:Y:S05]  /*11f50*/  BRA `(.L_x_1661) ;  /* 0xffffffe800f47947 */ /* 0x000fea000383ffff */
.L_x_1625:
[----:B------:R-:W-:-:S07]  /*11f60*/  SHF.L.U32 R5, R11, 0x1f, RZ ;  /* 0x0000001f0b057819 */ /* 0x000fce00000006ff */
.L_x_1662:
[----:B------:R1:W1:Y:S02]  /*11f70*/  SYNCS.PHASECHK.TRANS64.TRYWAIT P1, [R16+URZ+0x30c20], R5 ;  /* 0x030c2005100075a7 */ /* 0x000264000802017f */
[----:B-1----:R-:W-:Y:S05]  /*11f80*/  @!P1 NANOSLEEP.SYNCS 0x989680 ;  /* 0x009896800000995d */ /* 0x002fea0003900000 */
[----:B------:R-:W1:Y:S02]  /*11f90*/  @!P1 SYNCS.PHASECHK.TRANS64 P1, [R16+URZ+0x30c20], R5 ;  /* 0x030c2005100095a7 */ /* 0x000e64000802007f */
[----:B-1----:R-:W-:Y:S05]  /*11fa0*/  @!P1 BRA `(.L_x_1662) ;  /* 0xfffffffc00f09947 */ /* 0x002fea000383ffff */
[----:B------:R-:W-:Y:S05]  /*11fb0*/  BRA `(.L_x_1663) ;  /* 0xffffffec00547947 */ /* 0x000fea000383ffff */
.L_x_1628:
[----:B-1----:R1:W2:Y:S02]  /*11fc0*/  SYNCS.PHASECHK.TRANS64.TRYWAIT P1, [R16+URZ+0x30c40], R13 ;  /* 0x030c400d100075a7 */ /* 0x0022a4000802017f */
[----:B--2---:R-:W-:Y:S05]  /*11fd0*/  @!P1 NANOSLEEP.SYNCS 0x989680 ;  /* 0x009896800000995d */ /* 0x004fea0003900000 */
[----:B------:R-:W2:Y:S02]  /*11fe0*/  @!P1 SYNCS.PHASECHK.TRANS64 P1, [R16+URZ+0x30c40], R13 ;  /* 0x030c400d100095a7 */ /* 0x000ea4000802007f */
[----:B--2---:R-:W-:Y:S05]  /*11ff0*/  @!P1 BRA `(.L_x_1628) ;  /* 0xfffffffc00f09947 */ /* 0x004fea000383ffff */
[----:B------:R-:W-:Y:S05]  /*12000*/  BRA `(.L_x_1664) ;  /* 0xffffffec00ec7947 */ /* 0x000fea000383ffff */
.L_x_1630:
[----:B-1----:R1:W2:Y:S02]  /*12010*/  SYNCS.PHASECHK.TRANS64.TRYWAIT P1, [R16+URZ+0x30c28], R13 ;  /* 0x030c280d100075a7 */ /* 0x0022a4000802017f */
[----:B--2---:R-:W-:Y:S05]  /*12020*/  @!P1 NANOSLEEP.SYNCS 0x989680 ;  /* 0x009896800000995d */ /* 0x004fea0003900000 */
[----:B------:R-:W2:Y:S02]  /*12030*/  @!P1 SYNCS.PHASECHK.TRANS64 P1, [R16+URZ+0x30c28], R13 ;  /* 0x030c280d100095a7 */ /* 0x000ea4000802007f */
[----:B--2---:R-:W-:Y:S05]  /*12040*/  @!P1 BRA `(.L_x_1630) ;  /* 0xfffffffc00f09947 */ /* 0x004fea000383ffff */
[----:B------:R-:W-:Y:S05]  /*12050*/  BRA `(.L_x_1665) ;  /* 0xfffffff000587947 */ /* 0x000fea000383ffff */
.L_x_1632:
[----:B--2---:R2:W1:Y:S02]  /*12060*/  SYNCS.PHASECHK.TRANS64.TRYWAIT P0, [R3+URZ+0x30c40], R0 ;  /* 0x030c4000030075a7 */ /* 0x004464000800017f */
[----:B-1----:R-:W-:Y:S05]  /*12070*/  @!P0 NANOSLEEP.SYNCS 0x989680 ;  /* 0x009896800000895d */ /* 0x002fea0003900000 */
[----:B------:R-:W1:Y:S02]  /*12080*/  @!P0 SYNCS.PHASECHK.TRANS64 P0, [R3+URZ+0x30c40], R0 ;  /* 0x030c4000030085a7 */ /* 0x000e64000800007f */
[----:B-1----:R-:W-:Y:S05]  /*12090*/  @!P0 BRA `(.L_x_1632) ;  /* 0xfffffffc00f08947 */ /* 0x002fea000383ffff */
[----:B------:R-:W-:Y:S05]  /*120a0*/  BRA `(.L_x_1666) ;  /* 0xfffffff000e47947 */ /* 0x000fea000383ffff */
.L_x_1634:
[----:B------:R-:W-:Y:S01]  /*120b0*/  BSSY B0, `(.L_x_1667) ;  /* 0x0000006000007945 */ /* 0x000fe20003800000 */
[----:B------:R-:W-:-:S07]  /*120c0*/  IMAD.MOV.U32 R15, RZ, RZ, -0x1 ;  /* 0xffffffffff0f7424 */ /* 0x000fce00078e00ff */
[----:B------:R-:W-:Y:S05]  /*120d0*/  WARPSYNC.COLLECTIVE R15, `(.L_x_1668) ;  /* 0x000000000f0c7348 */ /* 0x000fea0003c00000 */
[----:B------:R-:W-:Y:S02]  /*120e0*/  ELECT P6, UR62, PT ;  /* 0x00000000003e782f */ /* 0x000fe400038c0000 */
[----:B------:R-:W-:Y:S01]  /*120f0*/  MOV R14, UR62 ;  /* 0x0000003e000e7c02 */ /* 0x000fe20008000f00 */
[----:B------:R-:W-:Y:S10]  /*12100*/  ENDCOLLECTIVE ;  /* 0x000000000000791b */ /* 0x000ff40003800000 */
.L_x_1668:
[----:B------:R-:W-:Y:S05]  /*12110*/  BSYNC B0 ;  /* 0x0000000000007941 */ /* 0x000fea0003800000 */
.L_x_1667:
[----:B------:R-:W-:Y:S05]  /*12120*/  BRA `(.L_x_1669) ;  /* 0xfffffff400747947 */ /* 0x000fea000383ffff */
.L_x_1636:
[----:B-1----:R1:W2:Y:S02]  /*12130*/  SYNCS.PHASECHK.TRANS64.TRYWAIT P0, [R6+URZ], R5 ;  /* 0x00000005060075a7 */ /* 0x0022a4000800017f */
[----:B--2---:R-:W-:Y:S05]  /*12140*/  @!P0 NANOSLEEP.SYNCS 0x989680 ;  /* 0x009896800000895d */ /* 0x004fea0003900000 */
[----:B------:R-:W2:Y:S02]  /*12150*/  @!P0 SYNCS.PHASECHK.TRANS64 P0, [R6+URZ], R5 ;  /* 0x00000005060085a7 */ /* 0x000ea4000800007f */
[----:B--2---:R-:W-:Y:S05]  /*12160*/  @!P0 BRA `(.L_x_1636) ;  /* 0xfffffffc00f08947 */ /* 0x004fea000383ffff */
[----:B------:R-:W-:Y:S05]  /*12170*/  BRA `(.L_x_1670) ;  /* 0xfffffff400b47947 */ /* 0x000fea000383ffff */
.L_x_1637:
[----:B--2---:R2:W3:Y:S02]  /*12180*/  SYNCS.PHASECHK.TRANS64.TRYWAIT P0, [R3+URZ], R0 ;  /* 0x00000000030075a7 */ /* 0x0044e4000800017f */
[----:B---3--:R-:W-:Y:S05]  /*12190*/  @!P0 NANOSLEEP.SYNCS 0x989680 ;  /* 0x009896800000895d */ /* 0x008fea0003900000 */
[----:B------:R-:W3:Y:S02]  /*121a0*/  @!P0 SYNCS.PHASECHK.TRANS64 P0, [R3+URZ], R0 ;  /* 0x00000000030085a7 */ /* 0x000ee4000800007f */
[----:B---3--:R-:W-:Y:S05]  /*121b0*/  @!P0 BRA `(.L_x_1637) ;  /* 0xfffffffc00f08947 */ /* 0x008fea000383ffff */
[----:B------:R-:W-:Y:S05]  /*121c0*/  BRA `(.L_x_1671) ;  /* 0xfffffff400a87947 */ /* 0x000fea000383ffff */
.L_x_1639:
[----:B--2---:R2:W3:Y:S02]  /*121d0*/  SYNCS.PHASECHK.TRANS64.TRYWAIT P0, [R2+URZ], R5 ;  /* 0x00000005020075a7 */ /* 0x0044e4000800017f */
[----:B---3--:R-:W-:Y:S05]  /*121e0*/  @!P0 NANOSLEEP.SYNCS 0x989680 ;  /* 0x009896800000895d */ /* 0x008fea0003900000 */
[----:B------:R-:W3:Y:S02]  /*121f0*/  @!P0 SYNCS.PHASECHK.TRANS64 P0, [R2+URZ], R5 ;  /* 0x00000005020085a7 */ /* 0x000ee4000800007f */
[----:B---3--:R-:W-:Y:S05]  /*12200*/  @!P0 BRA `(.L_x_1639) ;  /* 0xfffffffc00f08947 */ /* 0x008fea000383ffff */
[----:B------:R-:W-:Y:S05]  /*12210*/  BRA `(.L_x_1672) ;  /* 0xfffffff400ac7947 */ /* 0x000fea000383ffff */
.L_x_1673:
        /* <DEDUP_REMOVED lines=14> */
.L_x_3704:


//--------------------- .text._ZN7cutlass13device_kernelIN5flash11enable_sm90INS1_16FlashAttnBwdSm90INS1_25CollectiveMainloopBwdSm90ILi2ELi2ELi2EN4cute5tupleIJNS5_1CILi1EEES8_S8_EEENS6_IJNS7_ILi128EEESA_NS7_ILi64EEEEEENS_6half_tEfNS_4arch4Sm90ELb0ELb1ELb0ELb1ELb0ELb1ELb0ELb0ELi2ELi1ELi2ELi2ELb0EEENS1_21CollectiveEpilogueBwdISC_SD_SF_Li256ELb1ELb0ELi1EEENS1_19SingleTileSchedulerILb1ELb0ELb0ELi128EEEEEEEEEvNT_6ParamsE --------------------------
	.section	.text._ZN7cutlass13device_kernelIN5flash11enable_sm90INS1_16FlashAttnBwdSm90INS1_25CollectiveMainloopBwdSm90ILi2ELi2ELi2EN4cute5tupleIJNS5_1CILi1EEES8_S8_EEENS6_IJNS7_ILi128EEESA_NS7_ILi64EEEEEENS_6half_tEfNS_4arch4Sm90ELb0ELb1ELb0ELb1ELb0ELb1ELb0ELb0ELi2ELi1ELi2ELi2ELb0EEENS1_21CollectiveEpilogueBwdISC_SD_SF_Li256ELb1ELb0ELi1EEENS1_19SingleTileSchedulerILb1ELb0ELb0ELi128EEEEEEEEEvNT_6ParamsE,"ax",@progbits
	.align	128
.text._ZN7cutlass13device_kernelIN5flash11enable_sm90INS1_16FlashAttnBwdSm90INS1_25CollectiveMainloopBwdSm90ILi2ELi2ELi2EN4cute5tupleIJNS5_1CILi1EEES8_S8_EEENS6_IJNS7_ILi128EEESA_NS7_ILi64EEEEEENS_6half_tEfNS_4arch4Sm90ELb0ELb1ELb0ELb1ELb0ELb1ELb0ELb0ELi2ELi1ELi2ELi2ELb0EEENS1_21CollectiveEpilogueBwdISC_SD_SF_Li256ELb1ELb0ELi1EEENS1_19SingleTileSchedulerILb1ELb0ELb0ELi128EEEEEEEEEvNT_6ParamsE:
        .type           _ZN7cutlass13device_kernelIN5flash11enable_sm90INS1_16FlashAttnBwdSm90INS1_25CollectiveMainloopBwdSm90ILi2ELi2ELi2EN4cute5tupleIJNS5_1CILi1EEES8_S8_EEENS6_IJNS7_ILi128EEESA_NS7_ILi64EEEEEENS_6half_tEfNS_4arch4Sm90ELb0ELb1ELb0ELb1ELb0ELb1ELb0ELb0ELi2ELi1ELi2ELi2ELb0EEENS1_21CollectiveEpilogueBwdISC_SD_SF_Li256ELb1ELb0ELi1EEENS1_19SingleTileSchedulerILb1ELb0ELb0ELi128EEEEEEEEEvNT_6ParamsE,@function
        .size           _ZN7cutlass13device_kernelIN5flash11enable_sm90INS1_16FlashAttnBwdSm90INS1_25CollectiveMainloopBwdSm90ILi2ELi2ELi2EN4cute5tupleIJNS5_1CILi1EEES8_S8_EEENS6_IJNS7_ILi128EEESA_NS7_ILi64EEEEEENS_6half_tEfNS_4arch4Sm90ELb0ELb1ELb0ELb1ELb0ELb1ELb0ELb0ELi2ELi1ELi2ELi2ELb0EEENS1_21CollectiveEpilogueBwdISC_SD_SF_Li256ELb1ELb0ELi1EEENS1_19SingleTileSchedulerILb1ELb0ELb0ELi128EEEEEEEEEvNT_6ParamsE,(.L_x_3705 - _ZN7cutlass13device_kernelIN5flash11enable_sm90INS1_16FlashAttnBwdSm90INS1_25CollectiveMainloopBwdSm90ILi2ELi2ELi2EN4cute5tupleIJNS5_1CILi1EEES8_S8_EEENS6_IJNS7_ILi128EEESA_NS7_ILi64EEEEEENS_6half_tEfNS_4arch4Sm90ELb0ELb1ELb0ELb1ELb0ELb1ELb0ELb0ELi2ELi1ELi2ELi2ELb0EEENS1_21CollectiveEpilogueBwdISC_SD_SF_Li256ELb1ELb0ELi1EEENS1_19SingleTileSchedulerILb1ELb0ELb0ELi128EEEEEEEEEvNT_6ParamsE)
        .other          _ZN7cutlass13device_kernelIN5flash11enable_sm90INS1_16FlashAttnBwdSm90INS1_25CollectiveMainloopBwdSm90ILi2ELi2ELi2EN4cute5tupleIJNS5_1CILi1EEES8_S8_EEENS6_IJNS7_ILi128EEESA_NS7_ILi64EEEEEENS_6half_tEfNS_4arch4Sm90ELb0ELb1ELb0ELb1ELb0ELb1ELb0ELb0ELi2ELi1ELi2ELi2ELb0EEENS1_21CollectiveEpilogueBwdISC_SD_SF_Li256ELb1ELb0ELi1EEENS1_19SingleTileSchedulerILb1ELb0ELb0ELi128EEEEEEEEEvNT_6ParamsE,@"STO_CUDA_ENTRY STV_DEFAULT"
_ZN7cutlass13device_kernelIN5flash11enable_sm90INS1_16FlashAttnBwdSm90INS1_25CollectiveMainloopBwdSm90ILi2ELi2ELi2EN4cute5tupleIJNS5_1CILi1EEES8_S8_EEENS6_IJNS7_ILi128EEESA_NS7_ILi64EEEEEENS_6half_tEfNS_4arch4Sm90ELb0ELb1ELb0ELb1ELb0ELb1ELb0ELb0ELi2ELi1ELi2ELi2ELb0EEENS1_21CollectiveEpilogueBwdISC_SD_SF_Li256ELb1ELb0ELi1EEENS1_19SingleTileSchedulerILb1ELb0ELb0ELi128EEEEEEEEEvNT_6ParamsE:
        /* <DEDUP_REMOVED lines=24> */
.L_x_1675:
[----:B------:R-:W-:Y:S05]  /*0180*/  BSYNC B0 ;  /* 0x0000000000007941 */ /* 0x000fea0003800000 */
.L_x_1674:
        /* <DEDUP_REMOVED lines=37> */
.L_x_1676:
        /* <DEDUP_REMOVED lines=22> */
.L_x_1677:
[----:B------:R-:W-:Y:S01]  /*0540*/  PLOP3.LUT P0, PT, PT, PT, UP0, 0x80, 0x0 ;  /* 0x000000000000781c */ /* 0x000fe20003f0f008 */
[----:B------:R-:W-:Y:S01]  /*0550*/  NOP ;  /* 0x0000000000007918 */ /* 0x000fe20000000000 */
[----:B------:R-:W-:Y:S01]  /*0560*/  ULDC.64 UR38, c[0x0][0x208] ;  /* 0x0000820000267ab9 */ /* 0x000fe20000000a00 */
[----:B------:R-:W-:Y:S01]  /*0570*/  BSSY B6, `(.L_x_1678) ;  /* 0x0001283000067945 */ /* 0x000fe20003800000 */
[----:B-12-4-:R-:W-:Y:S09]  /*0580*/  BAR.SYNC.DEFER_BLOCKING 0x0 ;  /* 0x0000000000007b1d */ /* 0x016ff20000010000 */
[----:B------:R-:W-:Y:S05]  /*0590*/  @!P0 BRA `(.L_x_1679) ;  /* 0x000000f0003c8947 */ /* 0x000fea0003800000 */
.L_x_1680:
[----:B------:R-:W-:-:S08]  /*05a0*/  NOP ;  /* 0x0000000000007918 */ /* 0x000fd00000000000 */
[----:B------:R-:W1:Y:S02]  /*05b0*/  USETMAXREG.TRY_ALLOC.CTAPOOL UP0, 0xf0 ;  /* 0x000000f0000079c8 */ /* 0x000e640008000600 */
[----:B-1----:R-:W-:-:S13]  /*05c0*/  PLOP3.LUT P0, PT, PT, PT, UP0, 0x80, 0x0 ;  /* 0x000000000000781c */ /* 0x002fda0003f0f008 */
[----:B------:R-:W-:Y:S05]  /*05d0*/  @!P0 BRA `(.L_x_1680) ;  /* 0xfffffffc00f08947 */ /* 0x000fea000383ffff */
[----:B------:R-:W-:Y:S01]  /*05e0*/  LOP3.LUT R0, R0, 0x3, RZ, 0xc0, !PT ;  /* 0x0000000300007812 */ /* 0x000fe200078ec0ff */
[----:B------:R-:W1:Y:S01]  /*05f0*/  S2R R2, SR_TID.X ;  /* 0x0000000000027919 */ /* 0x000e620000002100 */
[----:B------:R-:W-:Y:S01]  /*0600*/  ULDC.64 UR4, c[0x0][0x8d8] ;  /* 0x0002360000047ab9 */ /* 0x000fe20000000a00 */
[----:B------:R-:W2:Y:S03]  /*0610*/  S2UR UR6, SR_CTAID.X ;  /* 0x00000000000679c3 */ /* 0x000ea60000002500 */
[----:B------:R-:W3:Y:S05]  /*0620*/  SHFL.IDX PT, R0, R0, RZ, 0x1f ;  /* 0x00001fff00007589 */ /* 0x000eea00000e0000 */
[----:B------:R-:W4:Y:S01]  /*0630*/  S2UR UR37, SR_CTAID.Z ;  /* 0x00000000002579c3 */ /* 0x000f220000002700 */
[----:B---3--:R-:W-:-:S02]  /*0640*/  ISETP.NE.AND P0, PT, R0, RZ, PT ;  /* 0x000000ff0000720c */ /* 0x008fc40003f05270 */
[----:B-1----:R-:W-:-:S11]  /*0650*/  SHF.R.U32.HI R2, RZ, 0x7, R2 ;  /* 0x00000007ff027819 */ /* 0x002fd60000011602 */
[----:B------:R-:W-:-:S05]  /*0660*/  @!P0 VIADD R2, R2, 0x9 ;  /* 0x0000000902028836 */ /* 0x000fca0000000000 */
[----:B------:R1:W-:Y:S06]  /*0670*/  @!P0 BAR.ARV R2, 0xa0 ;  /* 0x000280020000851d */ /* 0x0003ec0000002000 */
[----:B------:R-:W-:-:S04]  /*0680*/  ISETP.NE.U32.AND P0, PT, RZ, UR4, PT ;  /* 0x00000004ff007c0c */ /* 0x000fc8000bf05070 */
[----:B------:R-:W-:-:S13]  /*0690*/  ISETP.NE.AND.EX P0, PT, RZ, UR5, PT, P0 ;  /* 0x00000005ff007c0c */ /* 0x000fda000bf05300 */
[----:B-12-4-:R-:W-:Y:S05]  /*06a0*/  @!P0 BRA `(.L_x_1681) ;  /* 0x00000000001c8947 */ /* 0x016fea0003800000 */
[----:B------:R-:W-:Y:S02]  /*06b0*/  ULDC.64 UR4, c[0x0][0x8d8] ;  /* 0x0002360000047ab9 */ /* 0x000fe40000000a00 */
[----:B------:R-:W-:-:S06]  /*06c0*/  UIMAD.WIDE UR4, UR37, 0x4, UR4 ;  /* 0x00000004250478a5 */ /* 0x000fcc000f8e0204 */
[----:B------:R-:W-:Y:S02]  /*06d0*/  IMAD.U32 R2, RZ, RZ, UR4 ;  /* 0x00000004ff027e24 */ /* 0x000fe4000f8e00ff */
[----:B------:R-:W-:-:S05]  /*06e0*/  IMAD.U32 R3, RZ, RZ, UR5 ;  /* 0x00000005ff037e24 */ /* 0x000fca000f8e00ff */
[----:B------:R-:W2:Y:S02]  /*06f0*/  LDG.E R2, desc[UR38][R2.64] ;  /* 0x0000002602027981 */ /* 0x000ea4000c1e1900 */
[----:B--2---:R-:W-:Y:S01]  /*0700*/  R2UR UR4, R2 ;  /* 0x00000000020472ca */ /* 0x004fe200000e0000 */
[----:B------:R-:W-:-:S14]  /*0710*/  BRA `(.L_x_1682) ;  /* 0x00000000003c7947 */ /* 0x000fdc0003800000 */
.L_x_1681:
[----:B------:R-:W-:Y:S02]  /*0720*/  ULDC.64 UR4, c[0x0][0x8d0] ;  /* 0x0002340000047ab9 */ /* 0x000fe40000000a00 */
[----:B------:R-:W-:-:S04]  /*0730*/  ISETP.NE.U32.AND P0, PT, RZ, UR4, PT ;  /* 0x00000004ff007c0c */ /* 0x000fc8000bf05070 */
[----:B------:R-:W-:-:S13]  /*0740*/  ISETP.NE.AND.EX P0, PT, RZ, UR5, PT, P0 ;  /* 0x00000005ff007c0c */ /* 0x000fda000bf05300 */
[----:B------:R-:W-:Y:S05]  /*0750*/  @!P0 BRA `(.L_x_1683) ;  /* 0x0000000000288947 */ /* 0x000fea0003800000 */
[----:B------:R-:W-:Y:S02]  /*0760*/  ULDC.64 UR4, c[0x0][0x8d0] ;  /* 0x0002340000047ab9 */ /* 0x000fe40000000a00 */
[----:B------:R-:W-:-:S06]  /*0770*/  UIMAD.WIDE UR4, UR37, 0x4, UR4 ;  /* 0x00000004250478a5 */ /* 0x000fcc000f8e0204 */
[----:B------:R-:W-:Y:S02]  /*0780*/  IMAD.U32 R2, RZ, RZ, UR4 ;  /* 0x00000004ff027e24 */ /* 0x000fe4000f8e00ff */
[----:B------:R-:W-:-:S05]  /*0790*/  IMAD.U32 R3, RZ, RZ, UR5 ;  /* 0x00000005ff037e24 */ /* 0x000fca000f8e00ff */
[----:B------:R-:W2:Y:S04]  /*07a0*/  LDG.E R4, desc[UR38][R2.64] ;  /* 0x0000002602047981 */ /* 0x000ea8000c1e1900 */
[----:B------:R-:W3:Y:S01]  /*07b0*/  LDG.E R0, desc[UR38][R2.64+0x4] ;  /* 0x0000042602007981 */ /* 0x000ee2000c1e1900 */
[----:B--2---:R-:W-:Y:S02]  /*07c0*/  R2UR UR4, R4 ;  /* 0x00000000040472ca */ /* 0x004fe400000e0000 */
[----:B---3--:R-:W-:-:S13]  /*07d0*/  R2UR UR5, R0 ;  /* 0x00000000000572ca */ /* 0x008fda00000e0000 */
[----:B------:R-:W-:Y:S01]  /*07e0*/  UIADD3 UR4, -UR4, UR5, URZ ;  /* 0x0000000504047290 */ /* 0x000fe2000fffe13f */
[----:B------:R-:W-:Y:S11]  /*07f0*/  BRA `(.L_x_1682) ;  /* 0x0000000000047947 */ /* 0x000ff60003800000 */
.L_x_1683:
[----:B------:R-:W-:-:S05]  /*0800*/  ULDC UR4, c[0x0][0x8bc] ;  /* 0x00022f0000047ab9 */ /* 0x000fca0000000800 */
.L_x_1682:
[----:B------:R-:W-:-:S04]  /*0810*/  USHF.L.U32 UR44, UR6, 0x7, URZ ;  /* 0x00000007062c7899 */ /* 0x000fc8000800063f */
[----:B------:R-:W-:-:S04]  /*0820*/  UISETP.GE.AND UP0, UPT, UR44, UR4, UPT ;  /* 0x000000042c00728c */ /* 0x000fc8000bf06270 */
[----:B------:R-:W-:-:S06]  /*0830*/  USEL UR37, UR37, 0xffffffff, !UP0 ;  /* 0xffffffff25257887 */ /* 0x000fcc000c000000 */
[----:B------:R-:W-:-:S13]  /*0840*/  ISETP.LE.AND P0, PT, RZ, UR37, PT ;  /* 0x00000025ff007c0c */ /* 0x000fda000bf03270 */
[----:B------:R-:W-:Y:S05]  /*0850*/  @!P0 BRA `(.L_x_1684) ;  /* 0x0000012400508947 */ /* 0x000fea0003800000 */
[----:B------:R-:W1:Y:S01]  /*0860*/  S2R R0, SR_TID.X ;  /* 0x0000000000007919 */ /* 0x000e620000002100 */
[----:B------:R-:W-:Y:S01]  /*0870*/  ULDC.64 UR4, c[0x0][0x780] ;  /* 0x0001e00000047ab9 */ /* 0x000fe20000000a00 */
[----:B------:R-:W-:Y:S01]  /*0880*/  ULDC UR41, c[0x0][0x290] ;  /* 0x0000a40000297ab9 */ /* 0x000fe20000000800 */
[----:B------:R-:W-:-:S04]  /*0890*/  ISETP.NE.U32.AND P0, PT, RZ, UR4, PT ;  /* 0x00000004ff007c0c */ /* 0x000fc8000bf05070 */
[----:B------:R-:W-:Y:S01]  /*08a0*/  ISETP.NE.AND.EX P0, PT, RZ, UR5, PT, P0 ;  /* 0x00000005ff007c0c */ /* 0x000fe2000bf05300 */
[----:B-1----:R-:W-:-:S12]  /*08b0*/  VIADD R17, R0, 0xffffff80 ;  /* 0xffffff8000117836 */ /* 0x002fd80000000000 */
[----:B------:R-:W-:Y:S05]  /*08c0*/  @!P0 BRA `(.L_x_1685) ;  /* 0x00000000001c8947 */ /* 0x000fea0003800000 */
[----:B------:R-:W-:Y:S02]  /*08d0*/  ULDC.64 UR4, c[0x0][0x780] ;  /* 0x0001e00000047ab9 */ /* 0x000fe40000000a00 */
[----:B------:R-:W-:-:S06]  /*08e0*/  UIMAD.WIDE UR4, UR37, 0x4, UR4 ;  /* 0x00000004250478a5 */ /* 0x000fcc000f8e0204 */
[----:B------:R-:W-:Y:S02]  /*08f0*/  IMAD.U32 R2, RZ, RZ, UR4 ;  /* 0x00000004ff027e24 */ /* 0x000fe4000f8e00ff */
[----:B------:R-:W-:-:S05]  /*0900*/  IMAD.U32 R3, RZ, RZ, UR5 ;  /* 0x00000005ff037e24 */ /* 0x000fca000f8e00ff */
[----:B------:R-:W2:Y:S02]  /*0910*/  LDG.E R2, desc[UR38][R2.64] ;  /* 0x0000002602027981 */ /* 0x000ea4000c1e1900 */
[----:B--2---:R-:W-:Y:S01]  /*0920*/  R2UR UR40, R2 ;  /* 0x00000000022872ca */ /* 0x004fe200000e0000 */
[----:B------:R-:W-:-:S14]  /*0930*/  BRA `(.L_x_1686) ;  /* 0x0000000000387947 */ /* 0x000fdc0003800000 */
.L_x_1685:
[----:B------:R-:W-:Y:S01]  /*0940*/  ULDC.64 UR4, c[0x0][0x770] ;  /* 0x0001dc0000047ab9 */ /* 0x000fe20000000a00 */
[----:B------:R-:W-:Y:S01]  /*0950*/  ULDC UR40, c[0x0][0x280] ;  /* 0x0000a00000287ab9 */ /* 0x000fe20000000800 */
        /* <DEDUP_REMOVED lines=11> */
[----:B------:R-:W-:-:S12]  /*0a10*/  UIADD3 UR40, -UR40, UR4, URZ ;  /* 0x0000000428287290 */ /* 0x000fd8000fffe13f */
.L_x_1686:
        /* <DEDUP_REMOVED lines=11> */
.L_x_1687:
        /* <DEDUP_REMOVED lines=13> */
.L_x_1688:
[----:B------:R-:W-:Y:S01]  /*0ba0*/  UIADD3 UR4, UR44, UR40, -UR41 ;  /* 0x000000282c047290 */ /* 0x000fe2000fffe829 */
[----:B------:R-:W-:Y:S01]  /*0bb0*/  ISETP.LE.AND P1, PT, RZ, UR6, PT ;  /* 0x00000006ff007c0c */ /* 0x000fe2000bf23270 */
[----:B------:R-:W-:Y:S01]  /*0bc0*/  ULDC UR5, c[0x0][0x74c] ;  /* 0x0001d30000057ab9 */ /* 0x000fe20000000800 */
[----:B------:R-:W-:Y:S01]  /*0bd0*/  UIADD3 UR45, UR40, 0x7f, URZ ;  /* 0x0000007f282d7890 */ /* 0x000fe2000fffe03f */
[----:B------:R-:W-:Y:S01]  /*0be0*/  PLOP3.LUT P0, PT, PT, PT, PT, 0x80, 0x0 ;  /* 0x000000000000781c */ /* 0x000fe20003f0f070 */
[----:B------:R-:W-:Y:S01]  /*0bf0*/  UIADD3 UR4, UR4, -UR5, URZ ;  /* 0x8000000504047290 */ /* 0x000fe2000fffe03f */
[----:B------:R-:W-:Y:S02]  /*0c00*/  CS2R R182, SRZ ;  /* 0x0000000000b67805 */ /* 0x000fe4000001ff00 */
[----:B------:R-:W-:Y:S02]  /*0c10*/  CS2R R180, SRZ ;  /* 0x0000000000b47805 */ /* 0x000fe4000001ff00 */
[----:B------:R-:W-:Y:S01]  /*0c20*/  CS2R R178, SRZ ;  /* 0x0000000000b27805 */ /* 0x000fe2000001ff00 */
[----:B------:R-:W-:Y:S01]  /*0c30*/  USHF.R.S32.HI UR5, URZ, 0x1f, UR4 ;  /* 0x0000001f3f057899 */ /* 0x000fe20008011404 */
[----:B------:R-:W-:-:S02]  /*0c40*/  CS2R R176, SRZ ;  /* 0x0000000000b07805 */ /* 0x000fc4000001ff00 */
[----:B------:R-:W-:Y:S02]  /*0c50*/  CS2R R174, SRZ ;  /* 0x0000000000ae7805 */ /* 0x000fe4000001ff00 */
[----:B------:R-:W-:Y:S01]  /*0c60*/  CS2R R172, SRZ ;  /* 0x0000000000ac7805 */ /* 0x000fe2000001ff00 */
[----:B------:R-:W-:Y:S01]  /*0c70*/  ULEA.HI UR5, UR5, UR4, URZ, 0x7 ;  /* 0x0000000405057291 */ /* 0x000fe2000f8f383f */
[----:B------:R-:W-:Y:S01]  /*0c80*/  CS2R R170, SRZ ;  /* 0x0000000000aa7805 */ /* 0x000fe2000001ff00 */
[----:B------:R-:W-:Y:S01]  /*0c90*/  USHF.R.S32.HI UR4, URZ, 0x1f, UR45 ;  /* 0x0000001f3f047899 */ /* 0x000fe2000801142d */
[----:B------:R-:W-:Y:S01]  /*0ca0*/  CS2R R168, SRZ ;  /* 0x0000000000a87805 */ /* 0x000fe2000001ff00 */
[----:B------:R-:W-:Y:S01]  /*0cb0*/  USHF.R.S32.HI UR5, URZ, 0x7, UR5 ;  /* 0x000000073f057899 */ /* 0x000fe20008011405 */
[----:B------:R-:W-:Y:S01]  /*0cc0*/  CS2R R166, SRZ ;  /* 0x0000000000a67805 */ /* 0x000fe2000001ff00 */
[----:B------:R-:W-:Y:S01]  /*0cd0*/  ULEA.HI UR4, UR4, UR45, URZ, 0x7 ;  /* 0x0000002d04047291 */ /* 0x000fe2000f8f383f */
[----:B------:R-:W-:Y:S01]  /*0ce0*/  CS2R R164, SRZ ;  /* 0x0000000000a47805 */ /* 0x000fe2000001ff00 */
[----:B------:R-:W-:Y:S01]  /*0cf0*/  UISETP.LT.AND UP0, UPT, URZ, UR5, UPT ;  /* 0x000000053f00728c */ /* 0x000fe2000bf01270 */
[----:B------:R-:W-:Y:S01]  /*0d00*/  CS2R R162, SRZ ;  /* 0x0000000000a27805 */ /* 0x000fe2000001ff00 */
[----:B------:R-:W-:Y:S01]  /*0d10*/  USHF.R.S32.HI UR42, URZ, 0x7, UR4 ;  /* 0x000000073f2a7899 */ /* 0x000fe20008011404 */
[----:B------:R-:W-:Y:S01]  /*0d20*/  CS2R R160, SRZ ;  /* 0x0000000000a07805 */ /* 0x000fe2000001ff00 */
[----:B------:R-:W-:Y:S01]  /*0d30*/  USEL UR43, URZ, UR5, !UP0 ;  /* 0x000000053f2b7287 */ /* 0x000fe2000c000000 */
        /* <DEDUP_REMOVED lines=13> */
[----:B------:R-:W-:Y:S01]  /*0e10*/  CS2R R196, SRZ ;  /* 0x0000000000c47805 */ /* 0x000fe2000001ff00 */
[----:B------:R-:W-:Y:S01]  /*0e20*/  IMAD.MOV.U32 R195, RZ, RZ, RZ ;  /* 0x000000ffffc37224 */ /* 0x000fe200078e00ff */
[----:B------:R-:W-:Y:S06]  /*0e30*/  @!P1 BRA `(.L_x_1689) ;  /* 0x0000000000209947 */ /* 0x000fec0003800000 */
[----:B------:R-:W-:Y:S01]  /*0e40*/  UIADD3 UR4, -UR41, 0xff, UR40 ;  /* 0x000000ff29047890 */ /* 0x000fe2000fffe128 */
[----:B------:R-:W-:-:S03]  /*0e50*/  ULDC UR5, c[0x0][0x748] ;  /* 0x0001d20000057ab9 */ /* 0x000fc60000000800 */
[----:B------:R-:W-:-:S04]  /*0e60*/  UIADD3 UR4, UR4, UR5, UR44 ;  /* 0x0000000504047290 */ /* 0x000fc8000fffe02c */
[----:B------:R-:W-:-:S04]  /*0e70*/  USHF.R.S32.HI UR5, URZ, 0x1f, UR4 ;  /* 0x0000001f3f057899 */ /* 0x000fc80008011404 */
[----:B------:R-:W-:-:S04]  /*0e80*/  ULEA.HI UR5, UR5, UR4, URZ, 0x7 ;  /* 0x0000000405057291 */ /* 0x000fc8000f8f383f */
[----:B------:R-:W-:-:S04]  /*0e90*/  USHF.R.S32.HI UR5, URZ, 0x7, UR5 ;  /* 0x000000073f057899 */ /* 0x000fc80008011405 */
[----:B------:R-:W-:-:S04]  /*0ea0*/  UISETP.LT.AND UP0, UPT, UR42, UR5, UPT ;  /* 0x000000052a00728c */ /* 0x000fc8000bf01270 */
[----:B------:R-:W-:-:S12]  /*0eb0*/  USEL UR42, UR42, UR5, UP0 ;  /* 0x000000052a2a7287 */ /* 0x000fd80008000000 */
.L_x_1689:
        /* <DEDUP_REMOVED lines=28> */
.L_x_1692:
        /* <DEDUP_REMOVED lines=15> */
.L_x_1691:
        /* <DEDUP_REMOVED lines=22> */
.L_x_1694:
        /* <DEDUP_REMOVED lines=15> */
.L_x_1693:
[----:B------:R-:W-:Y:S01]  /*13c0*/  SHF.R.S32.HI R6, RZ, 0x1f, R17 ;  /* 0x0000001fff067819 */ /* 0x000fe20000011411 */
[----:B------:R-:W-:-:S03]  /*13d0*/  UMOV UR4, 0xffffffff ;  /* 0xffffffff00047882 */ /* 0x000fc60000000000 */
[----:B------:R-:W-:-:S04]  /*13e0*/  LEA.HI R0, R6, R17, RZ, 0x7 ;  /* 0x0000001106007211 */ /* 0x000fc800078f38ff */
[----:B------:R-:W-:Y:S01]  /*13f0*/  SHF.R.S32.HI R10, RZ, 0x7, R0 ;  /* 0x00000007ff0a7819 */ /* 0x000fe20000011400 */
[----:B------:R-:W-:Y:S06]  /*1400*/  BRA.DIV UR4, `(.L_x_1695) ;  /* 0x0000011a046c7947 */ /* 0x000fec000b800000 */
[----:B------:R1:W2:Y:S02]  /*1410*/  SHFL.IDX PT, R14, R10, RZ, 0x1f ;  /* 0x00001fff0a0e7589 */ /* 0x0002a400000e0000 */
.L_x_1830:
        /* <DEDUP_REMOVED lines=23> */
.L_x_1696:
[----:B------:R-:W-:Y:S01]  /*1590*/  UIADD3 UR4, UR44, UR45, -UR41 ;  /* 0x0000002d2c047290 */ /* 0x000fe2000fffe829 */
[----:B------:R-:W-:Y:S01]  /*15a0*/  IMAD.U32 R3, R2, 0x200, R3 ;  /* 0x0000020002037824 */ /* 0x000fe200078e0003 */
[----:B------:R-:W-:Y:S01]  /*15b0*/  ULDC UR5, c[0x0][0x74c] ;  /* 0x0001d30000057ab9 */ /* 0x000fe20000000800 */
[----:B------:R-:W-:Y:S01]  /*15c0*/  LOP3.LUT R2, R0, 0xffffff80, RZ, 0xc0, !PT ;  /* 0xffffff8000027812 */ /* 0x000fe200078ec0ff */
[----:B------:R-:W-:Y:S01]  /*15d0*/  UIADD3 UR4, UR4, -UR5, URZ ;  /* 0x8000000504047290 */ /* 0x000fe2000fffe03f */
[----:B------:R-:W-:Y:S01]  /*15e0*/  LEA.HI R12, R6, R17, RZ, 0x7 ;  /* 0x00000011060c7211 */ /* 0x000fe200078f38ff */
[----:B------:R3:W-:Y:S01]  /*15f0*/  STL [R1+0x2c], R3 ;  /* 0x00002c0301007387 */ /* 0x0007e20000100800 */
[----:B------:R-:W-:Y:S01]  /*1600*/  IMAD.MOV.U32 R0, RZ, RZ, RZ ;  /* 0x000000ffff007224 */ /* 0x000fe200078e00ff */
[----:B------:R-:W-:Y:S01]  /*1610*/  USHF.R.S32.HI UR5, URZ, 0x1f, UR4 ;  /* 0x0000001f3f057899 */ /* 0x000fe20008011404 */
[----:B--2---:R-:W-:Y:S01]  /*1620*/  IMAD.IADD R11, R17, 0x1, -R2 ;  /* 0x00000001110b7824 */ /* 0x004fe200078e0a02 */
[----:B------:R-:W-:Y:S01]  /*1630*/  SHF.R.S32.HI R12, RZ, 0x7, R12 ;  /* 0x00000007ff0c7819 */ /* 0x000fe2000001140c */
[----:B------:R-:W-:Y:S01]  /*1640*/  IMAD.MOV.U32 R4, RZ, RZ, RZ ;  /* 0x000000ffff047224 */ /* 0x000fe200078e00ff */
[----:B------:R-:W-:Y:S01]  /*1650*/  ULEA.HI UR5, UR5, UR4, URZ, 0x7 ;  /* 0x0000000405057291 */ /* 0x000fe2000f8f383f */
[----:B------:R-:W-:-:S02]  /*1660*/  CS2R R182, SRZ ;  /* 0x0000000000b67805 */ /* 0x000fc4000001ff00 */
[--C-:B-1----:R-:W-:Y:S01]  /*1670*/  SHF.R.S32.HI R10, RZ, 0x1f, R11.reuse ;  /* 0x0000001fff0a7819 */ /* 0x102fe2000001140b */
[----:B------:R1:W-:Y:S01]  /*1680*/  STL [R1+0x44], R11 ;  /* 0x0000440b01007387 */ /* 0x0003e20000100800 */
[----:B------:R-:W-:Y:S01]  /*1690*/  ULEA.HI.SX32 UR5, UR5, 0x1, 0x19 ;  /* 0x0000000105057891 */ /* 0x000fe2000f8fca3f */
[----:B------:R-:W-:Y:S01]  /*16a0*/  IMAD R7, R12, 0x400, R11 ;  /* 0x000004000c077824 */ /* 0x000fe200078e020b */
[----:B------:R-:W-:Y:S01]  /*16b0*/  LEA.HI R9, R10, R11, RZ, 0x2 ;  /* 0x0000000b0a097211 */ /* 0x000fe200078f10ff */
[----:B------:R1:W-:Y:S01]  /*16c0*/  STL [R1+0x4c], R10 ;  /* 0x00004c0a01007387 */ /* 0x0003e20000100800 */
[----:B------:R-:W-:Y:S01]  /*16d0*/  CS2R R180, SRZ ;  /* 0x0000000000b47805 */ /* 0x000fe2000001ff00 */
[----:B------:R-:W-:Y:S01]  /*16e0*/  IMAD.SHL.U32 R7, R7, 0x4, RZ ;  /* 0x0000000407077824 */ /* 0x000fe200078e00ff */
[----:B---3--:R-:W-:Y:S01]  /*16f0*/  LOP3.LUT R3, R9, 0x7ffffffc, RZ, 0xc0, !PT ;  /* 0x7ffffffc09037812 */ /* 0x008fe200078ec0ff */
[----:B------:R-:W-:Y:S01]  /*1700*/  IMAD.U32 R224, RZ, RZ, UR5 ;  /* 0x00000005ffe07e24 */ /* 0x000fe2000f8e00ff */
[----:B------:R1:W-:Y:S01]  /*1710*/  STL [R1+0x48], R9 ;  /* 0x0000480901007387 */ /* 0x0003e20000100800 */
[----:B------:R-:W-:-:S02]  /*1720*/  CS2R R178, SRZ ;  /* 0x0000000000b27805 */ /* 0x000fc4000001ff00 */
[----:B------:R-:W-:Y:S02]  /*1730*/  CS2R R176, SRZ ;  /* 0x0000000000b07805 */ /* 0x000fe4000001ff00 */
[----:B------:R-:W-:Y:S02]  /*1740*/  CS2R R174, SRZ ;  /* 0x0000000000ae7805 */ /* 0x000fe4000001ff00 */
[----:B------:R-:W-:Y:S02]  /*1750*/  VIMNMX R224, R224, UR42, PT ;  /* 0x0000002ae0e07c48 */ /* 0x000fe4000bfe0100 */
[----:B------:R-:W-:Y:S02]  /*1760*/  CS2R R172, SRZ ;  /* 0x0000000000ac7805 */ /* 0x000fe4000001ff00 */
[----:B------:R-:W-:Y:S02]  /*1770*/  CS2R R170, SRZ ;  /* 0x0000000000aa7805 */ /* 0x000fe4000001ff00 */
[----:B------:R-:W-:-:S02]  /*1780*/  CS2R R168, SRZ ;  /* 0x0000000000a87805 */ /* 0x000fc4000001ff00 */
[----:B------:R-:W-:Y:S02]  /*1790*/  ISETP.LE.AND P0, PT, R224, UR43, PT ;  /* 0x0000002be0007c0c */ /* 0x000fe4000bf03270 */
        /* <DEDUP_REMOVED lines=24> */
[----:B------:R-:W-:Y:S02]  /*1920*/  IMAD R2, R7, 0x4, R16 ;  /* 0x0000000407027824 */ /* 0x000fe400078e0210 */
[----:B------:R-:W-:Y:S01]  /*1930*/  IMAD.IADD R3, R11, 0x1, -R3 ;  /* 0x000000010b037824 */ /* 0x000fe200078e0a03 */
[----:B-1----:R-:W-:Y:S06]  /*1940*/  @P0 BRA `(.L_x_1698) ;  /* 0x0000003c009c0947 */ /* 0x002fec0003800000 */
[----:B------:R-:W-:Y:S01]  /*1950*/  LOP3.LUT R0, R5, 0xffffffe0, RZ, 0xc0, !PT ;  /* 0xffffffe005007812 */ /* 0x000fe200078ec0ff */
[----:B------:R-:W-:Y:S01]  /*1960*/  IMAD.MOV.U32 R183, RZ, RZ, RZ ;  /* 0x000000ffffb77224 */ /* 0x000fe200078e00ff */
[--C-:B------:R-:W-:Y:S02]  /*1970*/  SHF.R.S32.HI R8, RZ, 0x2, R9.reuse ;  /* 0x00000002ff087819 */ /* 0x100fe40000011409 */
[----:B------:R-:W-:Y:S01]  /*1980*/  SHF.R.S32.HI R5, RZ, 0x1f, R9 ;  /* 0x0000001fff057819 */ /* 0x000fe20000011409 */
[----:B------:R-:W-:Y:S01]  /*1990*/  IMAD.IADD R0, R17, 0x1, -R0 ;  /* 0x0000000111007824 */ /* 0x000fe200078e0a00 */
[----:B------:R-:W-:Y:S02]  /*19a0*/  LEA.HI R6, R6, R17, RZ, 0x2 ;  /* 0x0000001106067211 */ /* 0x000fe400078f10ff */
[----:B------:R-:W-:Y:S02]  /*19b0*/  LEA.HI R5, R5, R8, RZ, 0x3 ;  /* 0x0000000805057211 */ /* 0x000fe400078f18ff */
[----:B------:R-:W-:-:S02]  /*19c0*/  LOP3.LUT R6, R6, 0xfffffffc, RZ, 0xc0, !PT ;  /* 0xfffffffc06067812 */ /* 0x000fc400078ec0ff */
[----:B------:R-:W-:Y:S02]  /*19d0*/  SHF.R.S32.HI R7, RZ, 0x1f, R0 ;  /* 0x0000001fff077819 */ /* 0x000fe40000011400 */
[----:B------:R-:W-:Y:S01]  /*19e0*/  LOP3.LUT R9, R5, 0xfffffff8, RZ, 0xc0, !PT ;  /* 0xfffffff805097812 */ /* 0x000fe200078ec0ff */
[----:B------:R-:W-:Y:S01]  /*19f0*/  IMAD.IADD R5, R17, 0x1, -R6 ;  /* 0x0000000111057824 */ /* 0x000fe200078e0a06 */
[CC--:B------:R-:W-:Y:S02]  /*1a00*/  LEA.HI R4, R7.reuse, R0.reuse, RZ, 0x3 ;  /* 0x0000000007047211 */ /* 0x0c0fe400078f18ff */
[----:B------:R-:W-:Y:S01]  /*1a10*/  LEA.HI R7, R7, R0, RZ, 0x2 ;  /* 0x0000000007077211 */ /* 0x000fe200078f10ff */
[----:B------:R-:W-:Y:S01]  /*1a20*/  IMAD.IADD R8, R8, 0x1, -R9 ;  /* 0x0000000108087824 */ /* 0x000fe200078e0a09 */
[----:B------:R-:W-:Y:S02]  /*1a30*/  LEA.HI R6, R10, R11, RZ, 0x5 ;  /* 0x0000000b0a067211 */ /* 0x000fe400078f28ff */
[----:B------:R-:W-:-:S02]  /*1a40*/  LEA.HI R10, R12, R12, RZ, 0x1 ;  /* 0x0000000c0c0a7211 */ /* 0x000fc400078f08ff */
[--C-:B------:R-:W-:Y:S02]  /*1a50*/  SHF.R.S32.HI R0, RZ, 0x3, R4.reuse ;  /* 0x00000003ff007819 */ /* 0x100fe40000011404 */
[----:B------:R-:W-:Y:S02]  /*1a60*/  SHF.R.S32.HI R9, RZ, 0x1f, R4 ;  /* 0x0000001fff097819 */ /* 0x000fe40000011404 */
[----:B------:R-:W-:Y:S02]  /*1a70*/  SHF.R.S32.HI R4, RZ, 0x2, R7 ;  /* 0x00000002ff047819 */ /* 0x000fe40000011407 */
[----:B------:R-:W-:Y:S02]  /*1a80*/  SHF.R.S32.HI R11, RZ, 0x5, R6 ;  /* 0x00000005ff0b7819 */ /* 0x000fe40000011406 */
[----:B------:R-:W-:Y:S01]  /*1a90*/  LOP3.LUT R10, R10, 0x3fffffe, RZ, 0xc0, !PT ;  /* 0x03fffffe0a0a7812 */ /* 0x000fe200078ec0ff */
[----:B------:R-:W-:Y:S01]  /*1aa0*/  VIADD R6, R4, 0x8 ;  /* 0x0000000804067836 */ /* 0x000fe20000000000 */
[----:B------:R-:W-:Y:S01]  /*1ab0*/  LEA.HI R9, R9, R0, RZ, 0x4 ;  /* 0x0000000009097211 */ /* 0x000fe200078f20ff */
[----:B------:R-:W-:Y:S01]  /*1ac0*/  IMAD R11, R11, 0x10, R8 ;  /* 0x000000100b0b7824 */ /* 0x000fe200078e0208 */
[----:B------:R-:W-:Y:S01]  /*1ad0*/  LEA.HI R7, R7, R4, RZ, 0x1 ;  /* 0x0000000407077211 */ /* 0x000fe200078f08ff */
[----:B------:R-:W-:Y:S01]  /*1ae0*/  IMAD.IADD R10, R12, 0x1, -R10 ;  /* 0x000000010c0a7824 */ /* 0x000fe200078e0a0a */
[----:B------:R-:W-:Y:S01]  /*1af0*/  LOP3.LUT R9, R9, 0x1ffffff0, RZ, 0xc0, !PT ;  /* 0x1ffffff009097812 */ /* 0x000fe200078ec0ff */
[----:B------:R-:W-:Y:S01]  /*1b00*/  VIADD R12, R4, 0x18 ;  /* 0x00000018040c7836 */ /* 0x000fe20000000000 */
[----:B------:R-:W-:Y:S01]  /*1b10*/  LEA.HI R8, R6, R6, RZ, 0x1 ;  /* 0x0000000606087211 */ /* 0x000fe200078f08ff */
[----:B------:R-:W-:Y:S01]  /*1b20*/  IMAD R18, R10, 0x40, R11 ;  /* 0x000000400a127824 */ /* 0x000fe200078e020b */
[----:B------:R-:W-:Y:S01]  /*1b30*/  LOP3.LUT R7, R7, 0xfffffffe, RZ, 0xc0, !PT ;  /* 0xfffffffe07077812 */ /* 0x000fe200078ec0ff */
        /* <DEDUP_REMOVED lines=10> */
[--C-:B------:R-:W-:Y:S01]  /*1be0*/  SHF.R.S32.HI R6, RZ, 0x1, R4.reuse ;  /* 0x00000001ff067819 */ /* 0x100fe20000011404 */
[----:B------:R-:W-:Y:S01]  /*1bf0*/  IMAD.U32 R7, RZ, RZ, UR44 ;  /* 0x0000002cff077e24 */ /* 0x000fe2000f8e00ff */
[----:B------:R-:W-:Y:S01]  /*1c00*/  SHF.R.S32.HI R15, RZ, 0x1f, R4 ;  /* 0x0000001fff0f7819 */ /* 0x000fe20000011404 */
[----:B------:R-:W-:Y:S01]  /*1c10*/  IMAD.IADD R13, R10, 0x1, -R13 ;  /* 0x000000010a0d7824 */ /* 0x000fe200078e0a0d */
[----:B------:R-:W-:Y:S02]  /*1c20*/  SHF.R.S32.HI R11, RZ, 0x1f, R8 ;  /* 0x0000001fff0b7819 */ /* 0x000fe40000011408 */
        /* <DEDUP_REMOVED lines=10> */
[----:B------:R-:W-:Y:S02]  /*1cd0*/  IMAD.IADD R0, R0, 0x1, -R11 ;  /* 0x0000000100007824 */ /* 0x000fe400078e0a0b */
[----:B------:R-:W-:Y:S02]  /*1ce0*/  IMAD.IADD R4, R4, 0x1, -R19 ;  /* 0x0000000104047824 */ /* 0x000fe400078e0a13 */
[----:B------:R-:W-:Y:S01]  /*1cf0*/  IMAD.IADD R226, R6, 0x1, -R15 ;  /* 0x0000000106e27824 */ /* 0x000fe200078e0a0f */
[----:B------:R-:W-:Y:S01]  /*1d00*/  IADD3 R6, -R18, UR41, -R7 ;  /* 0x0000002912067c10 */ /* 0x000fe2000fffe907 */
[----:B------:R-:W-:Y:S01]  /*1d10*/  IMAD R227, R0, 0x8, R9 ;  /* 0x0000000800e37824 */ /* 0x000fe200078e0209 */
[----:B------:R-:W-:Y:S01]  /*1d20*/  IADD3 R7, RZ, -UR44, -R18 ;  /* 0x8000002cff077c10 */ /* 0x000fe2000fffe812 */
[----:B------:R-:W-:-:S02]  /*1d30*/  IMAD R225, R4, 0x8, R17 ;  /* 0x0000000804e17824 */ /* 0x000fc400078e0211 */
[----:B------:R-:W-:Y:S02]  /*1d40*/  IMAD R226, R226, 0x8, R13 ;  /* 0x00000008e2e27824 */ /* 0x000fe400078e020d */
[----:B------:R-:W-:Y:S02]  /*1d50*/  IMAD.MOV.U32 R4, RZ, RZ, RZ ;  /* 0x000000ffff047224 */ /* 0x000fe400078e00ff */
[----:B------:R-:W-:-:S07]  /*1d60*/  IMAD.MOV.U32 R0, RZ, RZ, RZ ;  /* 0x000000ffff007224 */ /* 0x000fce00078e00ff */
.L_x_1709:
[----:B------:R-:W-:-:S06]  /*1d70*/  ULOP3.LUT UR4, UR36, 0x1, URZ, 0xfc, !UPT ;  /* 0x0000000124047892 */ /* 0x000fcc000f8efc3f */
[----:B-1----:R-:W-:-:S05]  /*1d80*/  IMAD.U32 R8, RZ, RZ, UR4 ;  /* 0x00000004ff087e24 */ /* 0x002fca000f8e00ff */
[----:B------:R-:W-:-:S13]  /*1d90*/  ISETP.NE.AND P6, PT, R8, 0x3, PT ;  /* 0x000000030800780c */ /* 0x000fda0003fc5270 */
[----:B------:R-:W-:Y:S05]  /*1da0*/  @!P6 BRA `(.L_x_1699) ;  /* 0x000000000004e947 */ /* 0x000fea0003800000 */
[----:B------:R-:W-:Y:S01]  /*1db0*/  BPT.TRAP 0x1 ;  /* 0x000000040000795c */ /* 0x000fe20000300000 */
.L_x_1699:
[----:B------:R-:W-:Y:S01]  /*1dc0*/  IMAD R8, R0, 0x8, R16 ;  /* 0x0000000800087824 */ /* 0x000fe200078e0210 */
[----:B------:R-:W-:-:S04]  /*1dd0*/  SHF.L.U32 R23, R4, 0x1f, RZ ;  /* 0x0000001f04177819 */ /* 0x000fc800000006ff */
[----:B------:R1:W2:Y:S01]  /*1de0*/  SYNCS.PHASECHK.TRANS64.TRYWAIT P0, [R8+URZ+0x30c10], R23 ;  /* 0x030c1017080075a7 */ /* 0x0002a2000800017f */
[----:B------:R-:W-:Y:S05]  /*1df0*/  @!P6 BRA `(.L_x_1700) ;  /* 0x000000000004e947 */ /* 0x000fea0003800000 */
[----:B------:R-:W-:Y:S01]  /*1e00*/  BPT.TRAP 0x1 ;  /* 0x000000040000795c */ /* 0x000fe20000300000 */
.L_x_1700:
[----:B------:R-:W-:-:S05]  /*1e10*/  VIADD R9, R16, 0x10000 ;  /* 0x0001000010097836 */ /* 0x000fca0000000000 */
[----:B------:R-:W-:-:S04]  /*1e20*/  SHF.R.U32.HI R9, RZ, 0x4, R9 ;  /* 0x00000004ff097819 */ /* 0x000fc80000011609 */
[----:B------:R-:W-:Y:S01]  /*1e30*/  LOP3.LUT R9, R9, 0x3fff, RZ, 0xc0, !PT ;  /* 0x00003fff09097812 */ /* 0x000fe200078ec0ff */
[----:B--2---:R-:W-:Y:S06]  /*1e40*/  @P0 BRA `(.L_x_1701) ;  /* 0x0000000000080947 */ /* 0x004fec0003800000 */
[----:B------:R-:W2:Y:S02]  /*1e50*/  SYNCS.PHASECHK.TRANS64.TRYWAIT P0, [R8+URZ+0x30c10], R23 ;  /* 0x030c1017080075a7 */ /* 0x000ea4000800017f */
[----:B--2---:R-:W-:Y:S05]  /*1e60*/  @!P0 BRA `(.L_x_1702) ;  /* 0x0000011000088947 */ /* 0x004fea0003800000 */
.L_x_1701:
        /* <DEDUP_REMOVED lines=60> */
.L_x_1703:
[----:B------:R1:W1:Y:S01]  /*2230*/  SYNCS.PHASECHK.TRANS64.TRYWAIT P0, [R8+URZ+0x30c30], R23 ;  /* 0x030c3017080075a7 */ /* 0x000262000800017f */
[----:B------:R-:W-:Y:S05]  /*2240*/  @!P6 BRA `(.L_x_1704) ;  /* 0x000000000004e947 */ /* 0x000fea0003800000 */
[----:B------:R-:W-:Y:S01]  /*2250*/  BPT.TRAP 0x1 ;  /* 0x000000040000795c */ /* 0x000fe20000300000 */
.L_x_1704:
[----:B------:R-:W2:Y:S01]  /*2260*/  LDC.64 R24, c[0x0][0x748] ;  /* 0x0001d200ff187b82 */ /* 0x000ea20000000a00 */
[----:B------:R-:W-:-:S05]  /*2270*/  VIADD R13, R16, 0x18000 ;  /* 0x00018000100d7836 */ /* 0x000fca0000000000 */
[----:B------:R-:W-:Y:S01]  /*2280*/  SHF.R.U32.HI R13, RZ, 0x4, R13 ;  /* 0x00000004ff0d7819 */ /* 0x000fe2000001160d */
[----:B-1----:R-:W-:Y:S06]  /*2290*/  @P0 BRA `(.L_x_1705) ;  /* 0x0000000000080947 */ /* 0x002fec0003800000 */
[----:B------:R-:W1:Y:S02]  /*22a0*/  SYNCS.PHASECHK.TRANS64.TRYWAIT P0, [R8+URZ+0x30c30], R23 ;  /* 0x030c3017080075a7 */ /* 0x000e64000800017f */
[----:B-1----:R-:W-:Y:S05]  /*22b0*/  @!P0 BRA `(.L_x_1706) ;  /* 0x0000010c00088947 */ /* 0x002fea0003800000 */
.L_x_1705:
[----:B------:R-:W-:Y:S01]  /*22c0*/  ULEA UR4, UR43, -UR40, 0x7 ;  /* 0x800000282b047291 */ /* 0x000fe2000f8e383f */
[----:B------:R-:W-:Y:S01]  /*22d0*/  LOP3.LUT R13, R13, 0x3fff, RZ, 0xc0, !PT ;  /* 0x00003fff0d0d7812 */ /* 0x000fe200078ec0ff */
[----:B------:R-:W5:Y:S01]  /*22e0*/  LDL R234, [R1+0x2c] ;  /* 0x00002c0001ea7983 */ /* 0x000f620000100800 */
[----:B------:R-:W-:Y:S01]  /*22f0*/  ISETP.GT.AND P2, PT, R7, RZ, PT ;  /* 0x000000ff0700720c */ /* 0x000fe20003f44270 */
[----:B------:R-:W-:Y:S01]  /*2300*/  UIADD3 UR9, UR9, 0x4000, URZ ;  /* 0x0000400009097890 */ /* 0x000fe2000fffe03f */
[----:B--2---:R-:W-:Y:S01]  /*2310*/  LOP3.LUT R23, R13, 0x10000, RZ, 0xfc, !PT ;  /* 0x000100000d177812 */ /* 0x004fe200078efcff */
[C---:B------:R-:W-:Y:S01]  /*2320*/  IMAD R13, R0.reuse, 0x400, R13 ;  /* 0x00000400000d7824 */ /* 0x040fe200078e020d */
[----:B------:R-:W-:Y:S01]  /*2330*/  LEA R19, R3, UR4, 0x1 ;  /* 0x0000000403137c11 */ /* 0x000fe2000f8e08ff */
[----:B------:R-:W-:Y:S01]  /*2340*/  USHF.R.U32.HI UR9, URZ, 0x4, UR9 ;  /* 0x000000043f097899 */ /* 0x000fe20008011609 */
[----:B------:R-:W-:Y:S01]  /*2350*/  ISETP.GT.AND P0, PT, R7, 0x8, PT ;  /* 0x000000080700780c */ /* 0x000fe20003f04270 */
[----:B------:R-:W-:Y:S01]  /*2360*/  IMAD R23, R0, 0x400, R23 ;  /* 0x0000040000177824 */ /* 0x000fe200078e0217 */
[----:B------:R-:W-:Y:S01]  /*2370*/  R2UR UR8, R13 ;  /* 0x000000000d0872ca */ /* 0x000fe200000e0000 */
[C---:B------:R-:W-:Y:S01]  /*2380*/  IMAD.IADD R19, R6.reuse, 0x1, R19 ;  /* 0x0000000106137824 */ /* 0x040fe200078e0213 */
[----:B------:R-:W-:Y:S01]  /*2390*/  ISETP.GT.AND P1, PT, R6, RZ, PT ;  /* 0x000000ff0600720c */ /* 0x000fe20003f24270 */
[----:B------:R-:W-:Y:S01]  /*23a0*/  ULOP3.LUT UR9, UR9, 0x3fff, URZ, 0xc0, !UPT ;  /* 0x00003fff09097892 */ /* 0x000fe2000f8ec03f */
[----:B------:R-:W-:Y:S01]  /*23b0*/  R2UR UR10, R23 ;  /* 0x00000000170a72ca */ /* 0x000fe200000e0000 */
[C-C-:B------:R-:W-:Y:S01]  /*23c0*/  IMAD.IADD R22, R24.reuse, 0x1, -R19.reuse ;  /* 0x0000000118167824 */ /* 0x140fe200078e0a13 */
[----:B------:R-:W-:Y:S01]  /*23d0*/  IADD3 R13, R24, 0x8, -R19 ;  /* 0x00000008180d7810 */ /* 0x000fe20007ffe813 */
[----:B------:R-:W-:Y:S01]  /*23e0*/  ULOP3.LUT UR9, UR9, 0x10000, URZ, 0xfc, !UPT ;  /* 0x0001000009097892 */ /* 0x000fe2000f8efc3f */
[--C-:B------:R-:W-:Y:S01]  /*23f0*/  IADD3 R20, RZ, -R19, -R25.reuse ;  /* 0x80000013ff147210 */ /* 0x100fe20007ffe819 */
[----:B------:R-:W-:Y:S01]  /*2400*/  UMOV UR7, 0x40000040 ;  /* 0x4000004000077882 */ /* 0x000fe20000000000 */
[----:B------:R-:W-:Y:S01]  /*2410*/  IADD3 R23, -R19, 0x8, -R25 ;  /* 0x0000000813177810 */ /* 0x000fe20007ffe919 */
[----:B------:R-:W-:Y:S01]  /*2420*/  UMOV UR5, 0x40000040 ;  /* 0x4000004000057882 */ /* 0x000fe20000000000 */
[----:B------:R-:W-:Y:S01]  /*2430*/  ISETP.GT.AND P3, PT, R6, 0x8, PT ;  /* 0x000000080600780c */ /* 0x000fe20003f64270 */
[----:B---3--:R-:W1:Y:S01]  /*2440*/  SHFL.IDX PT, R220, R21, R5, 0x1f ;  /* 0x00001f0515dc7589 */ /* 0x008e6200000e0000 */
[----:B------:R-:W-:Y:S01]  /*2450*/  SEL R22, R22, 0x80, !P2 ;  /* 0x0000008016167807 */ /* 0x000fe20005000000 */
[----:B------:R-:W-:Y:S01]  /*2460*/  UMOV UR4, UR9 ;  /* 0x0000000900047c82 */ /* 0x000fe20008000000 */
[----:B------:R-:W-:Y:S01]  /*2470*/  SEL R13, R13, 0x80, !P0 ;  /* 0x000000800d0d7807 */ /* 0x000fe20004000000 */
[----:B------:R-:W-:Y:S01]  /*2480*/  UMOV UR6, UR10 ;  /* 0x0000000a00067c82 */ /* 0x000fe20008000000 */
[----:B------:R-:W-:Y:S01]  /*2490*/  SEL R20, R20, 0x80, P1 ;  /* 0x0000008014147807 */ /* 0x000fe20000800000 */
[----:B------:R-:W-:Y:S01]  /*24a0*/  VIADD R223, R5, 0x4 ;  /* 0x0000000405df7836 */ /* 0x000fe20000000000 */
[----:B------:R-:W-:Y:S01]  /*24b0*/  SEL R19, R23, 0x80, P3 ;  /* 0x0000008017137807 */ /* 0x000fe20001800000 */
[----:B------:R-:W-:Y:S01]  /*24c0*/  ULDC UR11, c[0x0][0x744] ;  /* 0x0001d100000b7ab9 */ /* 0x000fe20000000800 */
[C---:B------:R-:W-:Y:S01]  /*24d0*/  ISETP.GE.AND P1, PT, R22.reuse, RZ, PT ;  /* 0x000000ff1600720c */ /* 0x040fe20003f26270 */
[----:B------:R-:W-:Y:S01]  /*24e0*/  VIADD R221, R5, 0x8 ;  /* 0x0000000805dd7836 */ /* 0x000fe20000000000 */
[----:B------:R-:W-:Y:S01]  /*24f0*/  ISETP.GE.AND P3, PT, R13, RZ, PT ;  /* 0x000000ff0d00720c */ /* 0x000fe20003f66270 */
[----:B------:R-:W2:Y:S01]  /*2500*/  SHFL.IDX PT, R217, R21, R223, 0x1f ;  /* 0x00001fdf15d97589 */ /* 0x000ea200000e0000 */
[----:B------:R-:W-:-:S02]  /*2510*/  ISETP.GE.AND P2, PT, R22, 0x1, PT ;  /* 0x000000011600780c */ /* 0x000fc40003f46270 */
[----:B------:R-:W-:Y:S01]  /*2520*/  ISETP.GE.AND P0, PT, R13, 0x1, PT ;  /* 0x000000010d00780c */ /* 0x000fe20003f06270 */
[----:B------:R-:W3:Y:S01]  /*2530*/  SHFL.IDX PT, R149, R21, R221, 0x1f ;  /* 0x00001fdd15957589 */ /* 0x000ee200000e0000 */
[C---:B------:R-:W-:Y:S02]  /*2540*/  ISETP.GT.OR P1, PT, R20.reuse, RZ, !P1 ;  /* 0x000000ff1400720c */ /* 0x040fe40004f24670 */
[C---:B------:R-:W-:Y:S02]  /*2550*/  ISETP.GT.OR P3, PT, R19.reuse, RZ, !P3 ;  /* 0x000000ff1300720c */ /* 0x040fe40005f64670 */
[----:B------:R-:W-:Y:S02]  /*2560*/  ISETP.GT.OR P2, PT, R20, 0x1, !P2 ;  /* 0x000000011400780c */ /* 0x000fe40005744670 */
[----:B------:R-:W-:Y:S02]  /*2570*/  ISETP.GT.OR P0, PT, R19, 0x1, !P0 ;  /* 0x000000011300780c */ /* 0x000fe40004704670 */
[----:B------:R-:W-:-:S02]  /*2580*/  FSEL R219, R84, -INF , !P1 ;  /* 0xff80000054db7808 */ /* 0x000fc40004800000 */
[----:B------:R-:W-:Y:S02]  /*2590*/  FSEL R23, R86, -INF , !P3 ;  /* 0xff80000056177808 */ /* 0x000fe40005800000 */
[----:B------:R-:W-:Y:S01]  /*25a0*/  FSEL R222, R85, -INF , !P2 ;  /* 0xff80000055de7808 */ /* 0x000fe20005000000 */
[--C-:B-1----:R-:W-:Y:S01]  /*25b0*/  FFMA.FTZ R219, R219, UR11, -R220.reuse ;  /* 0x0000000bdbdb7c23 */ /* 0x102fe200080108dc */
[----:B------:R-:W-:Y:S01]  /*25c0*/  FSEL R148, R87, -INF , !P0 ;  /* 0xff80000057947808 */ /* 0x000fe20004000000 */
[----:B------:R-:W-:Y:S01]  /*25d0*/  FFMA.FTZ R220, R23, UR11, -R220 ;  /* 0x0000000b17dc7c23 */ /* 0x000fe200080108dc */
[----:B------:R-:W-:Y:S01]  /*25e0*/  WARPGROUP.ARRIVE ;  /* 0x00000000000079c5 */ /* 0x000fe20000000000 */
[C---:B------:R-:W-:Y:S01]  /*25f0*/  VIADD R23, R5.reuse, 0xc ;  /* 0x0000000c05177836 */ /* 0x040fe20000000000 */
[----:B------:R-:W-:Y:S01]  /*2600*/  ISETP.GE.AND P1, PT, R22, 0x8, PT ;  /* 0x000000081600780c */ /* 0x000fe20003f26270 */
[--C-:B--2---:R-:W-:Y:S01]  /*2610*/  FFMA.FTZ R222, R222, UR11, -R217.reuse ;  /* 0x0000000bdede7c23 */ /* 0x104fe200080108d9 */
[----:B------:R-:W-:Y:S01]  /*2620*/  FFMA.FTZ R217, R148, UR11, -R217 ;  /* 0x0000000b94d97c23 */ /* 0x000fe200080108d9 */
[----:B------:R-:W-:Y:S01]  /*2630*/  VIADD R148, R5, 0x10 ;  /* 0x0000001005947836 */ /* 0x000fe20000000000 */
[----:B------:R-:W-:Y:S01]  /*2640*/  HGMMA.64x128x16.F32 R24, gdesc[UR4], RZ, !UPT, gsb0 ;  /* 0x01e00000041879f0 */ /* 0x000fe2000c0008ff */
[----:B------:R-:W-:Y:S01]  /*2650*/  UIADD3 UR6, UR10, 0x2, URZ ;  /* 0x000000020a067890 */ /* 0x000fe2000fffe03f */
[----:B------:R-:W1:Y:S01]  /*2660*/  SHFL.IDX PT, R216, R21, R23, 0x1f ;  /* 0x00001f1715d87589 */ /* 0x000e6200000e0000 */
[----:B------:R-:W-:Y:S01]  /*2670*/  UIADD3 UR4, UR9, 0x2, URZ ;  /* 0x0000000209047890 */ /* 0x000fe2000fffe03f */
[C---:B------:R-:W-:Y:S01]  /*2680*/  ISETP.GE.AND P3, PT, R13.reuse, 0x8, PT ;  /* 0x000000080d00780c */ /* 0x040fe20003f66270 */
[----:B------:R-:W-:Y:S01]  /*2690*/  UMOV UR7, 0x40000040 ;  /* 0x4000004000077882 */ /* 0x000fe20000000000 */
[----:B------:R-:W-:Y:S01]  /*26a0*/  UMOV UR5, 0x40000040 ;  /* 0x4000004000057882 */ /* 0x000fe20000000000 */
[----:B------:R-:W2:Y:S01]  /*26b0*/  SHFL.IDX PT, R150, R21, R148, 0x1f ;  /* 0x00001f9415967589 */ /* 0x000ea200000e0000 */
[----:B------:R-:W-:Y:S01]  /*26c0*/  ISETP.GE.AND P0, PT, R13, 0x9, PT ;  /* 0x000000090d00780c */ /* 0x000fe20003f06270 */
[----:B------:R-:W-:Y:S01]  /*26d0*/  MUFU.EX2 R219, R219 ;  /* 0x000000db00db7308 */ /* 0x000fe20000000800 */
[----:B------:R-:W-:-:S02]  /*26e0*/  ISETP.GT.OR P1, PT, R20, 0x8, !P1 ;  /* 0x000000081400780c */ /* 0x000fc40004f24670 */
[----:B------:R-:W-:Y:S02]  /*26f0*/  ISETP.GE.AND P2, PT, R22, 0x9, PT ;  /* 0x000000091600780c */ /* 0x000fe40003f46270 */
[C---:B------:R-:W-:Y:S02]  /*2700*/  ISETP.GT.OR P3, PT, R19.reuse, 0x8, !P3 ;  /* 0x000000081300780c */ /* 0x040fe40005f64670 */
[----:B------:R-:W-:Y:S02]  /*2710*/  ISETP.GT.OR P0, PT, R19, 0x9, !P0 ;  /* 0x000000091300780c */ /* 0x000fe40004704670 */
[----:B------:R-:W-:Y:S02]  /*2720*/  FSEL R88, R88, -INF , !P1 ;  /* 0xff80000058587808 */ /* 0x000fe40004800000 */
[----:B------:R-:W-:Y:S02]  /*2730*/  ISETP.GE.AND P1, PT, R13, 0x10, PT ;  /* 0x000000100d00780c */ /* 0x000fe40003f26270 */
[----:B------:R-:W-:-:S02]  /*2740*/  ISETP.GT.OR P2, PT, R20, 0x9, !P2 ;  /* 0x000000091400780c */ /* 0x000fc40005744670 */
[----:B------:R-:W-:Y:S01]  /*2750*/  FSEL R218, R90, -INF , !P3 ;  /* 0xff8000005ada7808 */ /* 0x000fe20005800000 */
[--C-:B---3--:R-:W-:Y:S01]  /*2760*/  FFMA.FTZ R90, R88, UR11, -R149.reuse ;  /* 0x0000000b585a7c23 */ /* 0x108fe20008010895 */
[----:B------:R-:W-:Y:S01]  /*2770*/  FSEL R151, R91, -INF , !P0 ;  /* 0xff8000005b977808 */ /* 0x000fe20004000000 */
[----:B------:R-:W-:Y:S01]  /*2780*/  MUFU.EX2 R88, R220 ;  /* 0x000000dc00587308 */ /* 0x000fe20000000800 */
[----:B------:R-:W-:Y:S01]  /*2790*/  ISETP.GE.AND P0, PT, R22, 0x10, PT ;  /* 0x000000101600780c */ /* 0x000fe20003f06270 */
[----:B------:R-:W-:Y:S01]  /*27a0*/  FFMA.FTZ R91, R218, UR11, -R149 ;  /* 0x0000000bda5b7c23 */ /* 0x000fe20008010895 */
[----:B------:R-:W-:Y:S02]  /*27b0*/  ISETP.GT.OR P1, PT, R19, 0x10, !P1 ;  /* 0x000000101300780c */ /* 0x000fe40004f24670 */
[----:B------:R-:W-:Y:S02]  /*27c0*/  FSEL R89, R89, -INF , !P2 ;  /* 0xff80000059597808 */ /* 0x000fe40005000000 */
[----:B------:R-:W-:Y:S01]  /*27d0*/  ISETP.GT.OR P0, PT, R20, 0x10, !P0 ;  /* 0x000000101400780c */ /* 0x000fe20004704670 */
[----:B------:R-:W-:Y:S01]  /*27e0*/  MUFU.EX2 R91, R91 ;  /* 0x0000005b005b7308 */ /* 0x000fe20000000800 */
[----:B------:R-:W-:Y:S01]  /*27f0*/  FSEL R149, R94, -INF , !P1 ;  /* 0xff8000005e957808 */ /* 0x000fe20004800000 */
[--C-:B-1----:R-:W-:Y:S01]  /*2800*/  FFMA.FTZ R218, R89, UR11, -R216.reuse ;  /* 0x0000000b59da7c23 */ /* 0x102fe200080108d8 */
[C---:B------:R-:W-:Y:S01]  /*2810*/  ISETP.GE.AND P1, PT, R22.reuse, 0x11, PT ;  /* 0x000000111600780c */ /* 0x040fe20003f26270 */
[----:B------:R-:W-:Y:S01]  /*2820*/  FFMA.FTZ R216, R151, UR11, -R216 ;  /* 0x0000000b97d87c23 */ /* 0x000fe200080108d8 */
[----:B------:R-:W-:-:S02]  /*2830*/  ISETP.GE.AND P4, PT, R22, 0x18, PT ;  /* 0x000000181600780c */ /* 0x000fc40003f86270 */
[----:B------:R-:W-:Y:S01]  /*2840*/  ISETP.GE.AND P5, PT, R22, 0x19, PT ;  /* 0x000000191600780c */ /* 0x000fe20003fa6270 */
[----:B------:R-:W-:Y:S01]  /*2850*/  MUFU.EX2 R90, R90 ;  /* 0x0000005a005a7308 */ /* 0x000fe20000000800 */
[----:B------:R-:W-:Y:S02]  /*2860*/  FSEL R89, R92, -INF , !P0 ;  /* 0xff8000005c597808 */ /* 0x000fe40004000000 */
[C---:B------:R-:W-:Y:S02]  /*2870*/  ISETP.GT.OR P1, PT, R20.reuse, 0x11, !P1 ;  /* 0x000000111400780c */ /* 0x040fe40004f24670 */
[C---:B------:R-:W-:Y:S01]  /*2880*/  ISETP.GT.OR P4, PT, R20.reuse, 0x18, !P4 ;  /* 0x000000181400780c */ /* 0x040fe20006784670 */
[--C-:B--2---:R-:W-:Y:S01]  /*2890*/  FFMA.FTZ R94, R89, UR11, -R150.reuse ;  /* 0x0000000b595e7c23 */ /* 0x104fe20008010896 */
[----:B------:R-:W-:Y:S01]  /*28a0*/  ISETP.GT.OR P5, PT, R20, 0x19, !P5 ;  /* 0x000000191400780c */ /* 0x000fe20006fa4670 */
[----:B------:R-:W-:Y:S01]  /*28b0*/  FFMA.FTZ R150, R149, UR11, -R150 ;  /* 0x0000000b95967c23 */ /* 0x000fe20008010896 */
[----:B------:R-:W-:Y:S01]  /*28c0*/  FSEL R151, R93, -INF , !P1 ;  /* 0xff8000005d977808 */ /* 0x000fe20004800000 */
[----:B------:R1:W-:Y:S01]  /*28d0*/  MUFU.EX2 R89, R217 ;  /* 0x000000d900597308 */ /* 0x0003e20000000800 */
[----:B------:R-:W-:-:S02]  /*28e0*/  FSEL R96, R96, -INF , !P4 ;  /* 0xff80000060607808 */ /* 0x000fc40006000000 */
[C---:B------:R-:W-:Y:S02]  /*28f0*/  ISETP.GE.AND P1, PT, R22.reuse, 0x29, PT ;  /* 0x000000291600780c */ /* 0x040fe40003f26270 */
[C---:B------:R-:W-:Y:S02]  /*2900*/  ISETP.GE.AND P4, PT, R22.reuse, 0x30, PT ;  /* 0x000000301600780c */ /* 0x040fe40003f86270 */
[----:B------:R-:W-:Y:S01]  /*2910*/  FSEL R149, R97, -INF , !P5 ;  /* 0xff80000061957808 */ /* 0x000fe20006800000 */
[----:B------:R2:W3:Y:S01]  /*2920*/  MUFU.EX2 R92, R218 ;  /* 0x000000da005c7308 */ /* 0x0004e20000000800 */
[----:B------:R-:W-:Y:S01]  /*2930*/  ISETP.GE.AND P5, PT, R22, 0x31, PT ;  /* 0x000000311600780c */ /* 0x000fe20003fa6270 */
[----:B-1----:R-:W-:Y:S01]  /*2940*/  VIADD R217, R5, 0x18 ;  /* 0x0000001805d97836 */ /* 0x002fe20000000000 */
[C---:B------:R-:W-:Y:S02]  /*2950*/  ISETP.GT.OR P1, PT, R20.reuse, 0x29, !P1 ;  /* 0x000000291400780c */ /* 0x040fe40004f24670 */
[----:B------:R-:W-:-:S02]  /*2960*/  ISETP.GT.OR P4, PT, R20, 0x30, !P4 ;  /* 0x000000301400780c */ /* 0x000fc40006784670 */
[----:B------:R-:W-:Y:S01]  /*2970*/  ISETP.GT.OR P5, PT, R20, 0x31, !P5 ;  /* 0x000000311400780c */ /* 0x000fe20006fa4670 */
[----:B------:R-:W1:Y:S01]  /*2980*/  SHFL.IDX PT, R229, R21, R217, 0x1f ;  /* 0x00001fd915e57589 */ /* 0x000e6200000e0000 */
[----:B------:R-:W-:Y:S01]  /*2990*/  FSEL R105, R105, -INF , !P1 ;  /* 0xff80000069697808 */ /* 0x000fe20004800000 */
[----:B--2---:R-:W-:Y:S01]  /*29a0*/  VIADD R218, R5, 0x14 ;  /* 0x0000001405da7836 */ /* 0x004fe20000000000 */
[----:B------:R-:W-:Y:S01]  /*29b0*/  FSEL R108, R108, -INF , !P4 ;  /* 0xff8000006c6c7808 */ /* 0x000fe20006000000 */
[----:B------:R4:W-:Y:S01]  /*29c0*/  MUFU.EX2 R93, R216 ;  /* 0x000000d8005d7308 */ /* 0x0009e20000000800 */
[C---:B------:R-:W-:Y:S02]  /*29d0*/  ISETP.GE.AND P1, PT, R22.reuse, 0x41, PT ;  /* 0x000000411600780c */ /* 0x040fe40003f26270 */
[----:B------:R-:W-:Y:S01]  /*29e0*/  ISETP.GE.AND P4, PT, R22, 0x48, PT ;  /* 0x000000481600780c */ /* 0x000fe20003f86270 */
[----:B------:R-:W2:Y:S01]  /*29f0*/  SHFL.IDX PT, R228, R21, R218, 0x1f ;  /* 0x00001fda15e47589 */ /* 0x000ea200000e0000 */
[----:B------:R-:W-:-:S02]  /*2a00*/  FSEL R109, R109, -INF , !P5 ;  /* 0xff8000006d6d7808 */ /* 0x000fc40006800000 */
[----:B------:R-:W-:Y:S01]  /*2a10*/  ISETP.GE.AND P5, PT, R22, 0x49, PT ;  /* 0x000000491600780c */ /* 0x000fe20003fa6270 */
[----:B------:R-:W-:Y:S01]  /*2a20*/  MUFU.EX2 R94, R94 ;  /* 0x0000005e005e7308 */ /* 0x000fe20000000800 */
[C---:B------:R-:W-:Y:S01]  /*2a30*/  ISETP.GT.OR P1, PT, R20.reuse, 0x41, !P1 ;  /* 0x000000411400780c */ /* 0x040fe20004f24670 */
[----:B----4-:R-:W-:Y:S01]  /*2a40*/  SHFL.IDX PT, R216, R18, R23, 0x1f ;  /* 0x00001f1712d87589 */ /* 0x010fe200000e0000 */
[C---:B------:R-:W-:Y:S02]  /*2a50*/  ISETP.GT.OR P4, PT, R20.reuse, 0x48, !P4 ;  /* 0x000000481400780c */ /* 0x040fe40006784670 */
[----:B------:R-:W-:Y:S02]  /*2a60*/  ISETP.GT.OR P5, PT, R20, 0x49, !P5 ;  /* 0x000000491400780c */ /* 0x000fe40006fa4670 */
[----:B------:R-:W-:Y:S02]  /*2a70*/  FSEL R117, R117, -INF , !P1 ;  /* 0xff80000075757808 */ /* 0x000fe40004800000 */
[----:B------:R-:W-:-:S02]  /*2a80*/  FSEL R220, R120, -INF , !P4 ;  /* 0xff80000078dc7808 */ /* 0x000fc40006000000 */
[C---:B------:R-:W-:Y:S01]  /*2a90*/  ISETP.GE.AND P1, PT, R22.reuse, 0x59, PT ;  /* 0x000000591600780c */ /* 0x040fe20003f26270 */
[----:B------:R-:W-:Y:S01]  /*2aa0*/  MUFU.EX2 R120, R222 ;  /* 0x000000de00787308 */ /* 0x000fe20000000800 */
[----:B------:R-:W-:Y:S01]  /*2ab0*/  ISETP.GE.AND P4, PT, R22, 0x60, PT ;  /* 0x000000601600780c */ /* 0x000fe20003f86270 */
[----:B-1----:R-:W-:Y:S01]  /*2ac0*/  FFMA.FTZ R96, R96, UR11, -R229 ;  /* 0x0000000b60607c23 */ /* 0x002fe200080108e5 */
[----:B------:R-:W-:Y:S02]  /*2ad0*/  FSEL R121, R121, -INF , !P5 ;  /* 0xff80000079797808 */ /* 0x000fe40006800000 */
[----:B------:R-:W-:Y:S02]  /*2ae0*/  ISETP.GE.AND P5, PT, R22, 0x61, PT ;  /* 0x000000611600780c */ /* 0x000fe40003fa6270 */
[C---:B------:R-:W-:Y:S02]  /*2af0*/  ISETP.GT.OR P1, PT, R20.reuse, 0x59, !P1 ;  /* 0x000000591400780c */ /* 0x040fe40004f24670 */
[----:B------:R-:W-:-:S02]  /*2b00*/  ISETP.GT.OR P4, PT, R20, 0x60, !P4 ;  /* 0x000000601400780c */ /* 0x000fc40006784670 */
[----:B------:R-:W-:Y:S02]  /*2b10*/  ISETP.GT.OR P5, PT, R20, 0x61, !P5 ;  /* 0x000000611400780c */ /* 0x000fe40006fa4670 */
[----:B------:R-:W-:Y:S02]  /*2b20*/  FSEL R129, R129, -INF , !P1 ;  /* 0xff80000081817808 */ /* 0x000fe40004800000 */
[----:B------:R-:W-:Y:S02]  /*2b30*/  FSEL R132, R132, -INF , !P4 ;  /* 0xff80000084847808 */ /* 0x000fe40006000000 */
[C---:B------:R-:W-:Y:S02]  /*2b40*/  ISETP.GE.AND P2, PT, R22.reuse, 0x20, PT ;  /* 0x000000201600780c */ /* 0x040fe40003f46270 */
[C---:B------:R-:W-:Y:S02]  /*2b50*/  ISETP.GE.AND P3, PT, R22.reuse, 0x21, PT ;  /* 0x000000211600780c */ /* 0x040fe40003f66270 */
[----:B------:R-:W-:-:S02]  /*2b60*/  ISETP.GE.AND P0, PT, R22, 0x28, PT ;  /* 0x000000281600780c */ /* 0x000fc40003f06270 */
[C---:B------:R-:W-:Y:S02]  /*2b70*/  ISETP.GE.AND P1, PT, R13.reuse, 0x11, PT ;  /* 0x000000110d00780c */ /* 0x040fe40003f26270 */
[----:B------:R-:W-:Y:S02]  /*2b80*/  ISETP.GE.AND P4, PT, R13, 0x18, PT ;  /* 0x000000180d00780c */ /* 0x000fe40003f86270 */
[----:B------:R-:W-:Y:S02]  /*2b90*/  FSEL R133, R133, -INF , !P5 ;  /* 0xff80000085857808 */ /* 0x000fe40006800000 */
[----:B------:R-:W-:Y:S02]  /*2ba0*/  ISETP.GE.AND P5, PT, R13, 0x19, PT ;  /* 0x000000190d00780c */ /* 0x000fe40003fa6270 */
[C---:B------:R-:W-:Y:S02]  /*2bb0*/  ISETP.GT.OR P2, PT, R20.reuse, 0x20, !P2 ;  /* 0x000000201400780c */ /* 0x040fe40005744670 */
[----:B------:R-:W-:-:S02]  /*2bc0*/  ISETP.GT.OR P3, PT, R20, 0x21, !P3 ;  /* 0x000000211400780c */ /* 0x000fc40005f64670 */
[----:B------:R-:W-:Y:S02]  /*2bd0*/  ISETP.GT.OR P0, PT, R20, 0x28, !P0 ;  /* 0x000000281400780c */ /* 0x000fe40004704670 */
[C---:B------:R-:W-:Y:S02]  /*2be0*/  ISETP.GT.OR P1, PT, R19.reuse, 0x11, !P1 ;  /* 0x000000111300780c */ /* 0x040fe40004f24670 */
[C---:B------:R-:W-:Y:S01]  /*2bf0*/  ISETP.GT.OR P4, PT, R19.reuse, 0x18, !P4 ;  /* 0x000000181300780c */ /* 0x040fe20006784670 */
[----:B------:R-:W-:Y:S02]  /*2c00*/  WARPGROUP.DEPBAR.LE gsb0, 0x0 ;  /* 0x00008000000079c5 */ /* 0x000fe40000010000 */
[----:B------:R-:W-:Y:S01]  /*2c10*/  WARPGROUP.ARRIVE ;  /* 0x00000000000079c5 */ /* 0x000fe20000000000 */
[----:B------:R-:W-:Y:S02]  /*2c20*/  ISETP.GT.OR P5, PT, R19, 0x19, !P5 ;  /* 0x000000191300780c */ /* 0x000fe40006fa4670 */
[----:B------:R-:W-:-:S02]  /*2c30*/  FSEL R100, R100, -INF , !P2 ;  /* 0xff80000064647808 */ /* 0x000fc40005000000 */
[----:B------:R-:W-:Y:S01]  /*2c40*/  FSEL R101, R101, -INF , !P3 ;  /* 0xff80000065657808 */ /* 0x000fe20005800000 */
[----:B------:R-:W-:Y:S01]  /*2c50*/  HGMMA.64x128x16.F32 R24, gdesc[UR4], R24, gsb0 ;  /* 0x01e00000041879f0 */ /* 0x000fe20008000818 */
[----:B------:R-:W-:Y:S01]  /*2c60*/  UIADD3 UR6, UR10, 0x4, URZ ;  /* 0x000000040a067890 */ /* 0x000fe2000fffe03f */
[----:B------:R-:W-:Y:S01]  /*2c70*/  FSEL R104, R104, -INF , !P0 ;  /* 0xff80000068687808 */ /* 0x000fe20004000000 */
[----:B------:R-:W-:Y:S01]  /*2c80*/  UIADD3 UR4, UR9, 0x4, URZ ;  /* 0x0000000409047890 */ /* 0x000fe2000fffe03f */
[----:B------:R-:W-:Y:S01]  /*2c90*/  FSEL R97, R95, -INF , !P1 ;  /* 0xff8000005f617808 */ /* 0x000fe20004800000 */
[----:B------:R-:W-:Y:S01]  /*2ca0*/  UMOV UR7, 0x40000040 ;  /* 0x4000004000077882 */ /* 0x000fe20000000000 */
[----:B------:R-:W-:Y:S01]  /*2cb0*/  UMOV UR5, 0x40000040 ;  /* 0x4000004000057882 */ /* 0x000fe20000000000 */
[----:B------:R-:W-:Y:S01]  /*2cc0*/  FSEL R98, R98, -INF , !P4 ;  /* 0xff80000062627808 */ /* 0x000fe20006000000 */
[----:B------:R1:W-:Y:S01]  /*2cd0*/  MUFU.EX2 R95, R150 ;  /* 0x00000096005f7308 */ /* 0x0003e20000000800 */
[C---:B------:R-:W-:Y:S01]  /*2ce0*/  ISETP.GE.AND P2, PT, R22.reuse, 0x38, PT ;  /* 0x000000381600780c */ /* 0x040fe20003f46270 */
[----:B--2---:R-:W-:Y:S01]  /*2cf0*/  FFMA.FTZ R233, R97, UR11, -R228 ;  /* 0x0000000b61e97c23 */ /* 0x004fe200080108e4 */
[----:B------:R-:W-:Y:S01]  /*2d00*/  ISETP.GE.AND P3, PT, R22, 0x39, PT ;  /* 0x000000391600780c */ /* 0x000fe20003f66270 */
[----:B------:R-:W-:Y:S01]  /*2d10*/  FFMA.FTZ R229, R98, UR11, -R229 ;  /* 0x0000000b62e57c23 */ /* 0x000fe200080108e5 */
[----:B------:R-:W-:Y:S01]  /*2d20*/  ISETP.GE.AND P0, PT, R22, 0x40, PT ;  /* 0x000000401600780c */ /* 0x000fe20003f06270 */
[----:B------:R-:W2:Y:S01]  /*2d30*/  SHFL.IDX PT, R98, R18, R5, 0x1f ;  /* 0x00001f0512627589 */ /* 0x000ea200000e0000 */
[C---:B------:R-:W-:Y:S01]  /*2d40*/  ISETP.GE.AND P1, PT, R13.reuse, 0x20, PT ;  /* 0x000000200d00780c */ /* 0x040fe20003f26270 */
[----:B------:R-:W4:Y:S01]  /*2d50*/  MUFU.EX2 R97, R96 ;  /* 0x0000006000617308 */ /* 0x000f220000000800 */
[----:B------:R-:W-:Y:S01]  /*2d60*/  ISETP.GE.AND P4, PT, R13, 0x21, PT ;  /* 0x000000210d00780c */ /* 0x000fe20003f86270 */
[----:B-1----:R-:W-:Y:S01]  /*2d70*/  VIADD R150, R5, 0x1c ;  /* 0x0000001c05967836 */ /* 0x002fe20000000000 */
[----:B------:R-:W-:-:S02]  /*2d80*/  FSEL R99, R99, -INF , !P5 ;  /* 0xff80000063637808 */ /* 0x000fc40006800000 */
[----:B------:R-:W-:Y:S02]  /*2d90*/  ISETP.GE.AND P5, PT, R13, 0x28, PT ;  /* 0x000000280d00780c */ /* 0x000fe40003fa6270 */
[C---:B------:R-:W-:Y:S01]  /*2da0*/  ISETP.GT.OR P2, PT, R20.reuse, 0x38, !P2 ;  /* 0x000000381400780c */ /* 0x040fe20005744670 */
[----:B------:R1:W3:Y:S01]  /*2db0*/  SHFL.IDX PT, R232, R21, R150, 0x1f ;  /* 0x00001f9615e87589 */ /* 0x0002e200000e0000 */
[C---:B------:R-:W-:Y:S01]  /*2dc0*/  ISETP.GT.OR P3, PT, R20.reuse, 0x39, !P3 ;  /* 0x000000391400780c */ /* 0x040fe20005f64670 */
[----:B------:R3:W-:Y:S01]  /*2dd0*/  MUFU.EX2 R96, R229 ;  /* 0x000000e500607308 */ /* 0x0007e20000000800 */
[----:B------:R-:W-:Y:S02]  /*2de0*/  ISETP.GT.OR P0, PT, R20, 0x40, !P0 ;  /* 0x000000401400780c */ /* 0x000fe40004704670 */
[C---:B------:R-:W-:Y:S02]  /*2df0*/  ISETP.GT.OR P1, PT, R19.reuse, 0x20, !P1 ;  /* 0x000000201300780c */ /* 0x040fe40004f24670 */
[----:B------:R-:W-:-:S02]  /*2e00*/  ISETP.GT.OR P4, PT, R19, 0x21, !P4 ;  /* 0x000000211300780c */ /* 0x000fc40006784670 */
[----:B------:R-:W-:Y:S01]  /*2e10*/  ISETP.GT.OR P5, PT, R19, 0x28, !P5 ;  /* 0x000000281300780c */ /* 0x000fe20006fa4670 */
[----:B-1----:R-:W1:Y:S01]  /*2e20*/  MUFU.EX2 R21, R233 ;  /* 0x000000e900157308 */ /* 0x002e620000000800 */
[----:B------:R-:W-:Y:S02]  /*2e30*/  FSEL R112, R112, -INF , !P2 ;  /* 0xff80000070707808 */ /* 0x000fe40005000000 */
[----:B------:R-:W-:Y:S01]  /*2e40*/  FSEL R113, R113, -INF , !P3 ;  /* 0xff80000071717808 */ /* 0x000fe20005800000 */
[----:B--2---:R-:W-:Y:S01]  /*2e50*/  FFMA.FTZ R100, R100, UR11, -R98 ;  /* 0x0000000b64647c23 */ /* 0x004fe20008010862 */
[----:B------:R-:W-:Y:S02]  /*2e60*/  FSEL R116, R116, -INF , !P0 ;  /* 0xff80000074747808 */ /* 0x000fe40004000000 */
[----:B------:R-:W-:Y:S02]  /*2e70*/  FSEL R102, R102, -INF , !P1 ;  /* 0xff80000066667808 */ /* 0x000fe40004800000 */
[----:B------:R-:W-:Y:S01]  /*2e80*/  FSEL R103, R103, -INF , !P4 ;  /* 0xff80000067677808 */ /* 0x000fe20006000000 */
[----:B------:R-:W-:Y:S01]  /*2e90*/  MUFU.EX2 R100, R100 ;  /* 0x0000006400647308 */ /* 0x000fe20000000800 */
[----:B------:R-:W-:-:S02]  /*2ea0*/  ISETP.GE.AND P2, PT, R22, 0x50, PT ;  /* 0x000000501600780c */ /* 0x000fc40003f46270 */
[C---:B------:R-:W-:Y:S01]  /*2eb0*/  ISETP.GE.AND P3, PT, R22.reuse, 0x51, PT ;  /* 0x000000511600780c */ /* 0x040fe20003f66270 */
[----:B---3--:R-:W-:Y:S01]  /*2ec0*/  FFMA.FTZ R229, R149, UR11, -R232 ;  /* 0x0000000b95e57c23 */ /* 0x008fe200080108e8 */
[----:B------:R-:W-:Y:S01]  /*2ed0*/  ISETP.GE.AND P0, PT, R22, 0x58, PT ;  /* 0x000000581600780c */ /* 0x000fe20003f06270 */
[----:B------:R-:W-:Y:S01]  /*2ee0*/  FFMA.FTZ R149, R102, UR11, -R98 ;  /* 0x0000000b66957c23 */ /* 0x000fe20008010862 */
[C---:B------:R-:W-:Y:S01]  /*2ef0*/  ISETP.GE.AND P1, PT, R13.reuse, 0x29, PT ;  /* 0x000000290d00780c */ /* 0x040fe20003f26270 */
[----:B------:R-:W-:Y:S01]  /*2f00*/  MUFU.EX2 R98, R229 ;  /* 0x000000e500627308 */ /* 0x000fe20000000800 */
[----:B------:R-:W-:Y:S01]  /*2f10*/  ISETP.GE.AND P4, PT, R13, 0x30, PT ;  /* 0x000000300d00780c */ /* 0x000fe20003f86270 */
[----:B------:R-:W-:Y:S01]  /*2f20*/  FFMA.FTZ R99, R99, UR11, -R232 ;  /* 0x0000000b63637c23 */ /* 0x000fe200080108e8 */
[----:B------:R-:W-:Y:S02]  /*2f30*/  FSEL R222, R106, -INF , !P5 ;  /* 0xff8000006ade7808 */ /* 0x000fe40006800000 */
[----:B------:R-:W2:Y:S01]  /*2f40*/  SHFL.IDX PT, R106, R18, R221, 0x1f ;  /* 0x00001fdd126a7589 */ /* 0x000ea200000e0000 */
[----:B------:R-:W-:-:S02]  /*2f50*/  ISETP.GT.OR P2, PT, R20, 0x50, !P2 ;  /* 0x000000501400780c */ /* 0x000fc40005744670 */
[C---:B------:R-:W-:Y:S01]  /*2f60*/  ISETP.GT.OR P3, PT, R20.reuse, 0x51, !P3 ;  /* 0x000000511400780c */ /* 0x040fe20005f64670 */
[----:B------:R-:W-:Y:S01]  /*2f70*/  MUFU.EX2 R99, R99 ;  /* 0x0000006300637308 */ /* 0x000fe20000000800 */
[----:B------:R-:W-:Y:S02]  /*2f80*/  ISETP.GT.OR P0, PT, R20, 0x58, !P0 ;  /* 0x000000581400780c */ /* 0x000fe40004704670 */
[C---:B------:R-:W-:Y:S02]  /*2f90*/  ISETP.GT.OR P1, PT, R19.reuse, 0x29, !P1 ;  /* 0x000000291300780c */ /* 0x040fe40004f24670 */
[----:B------:R-:W-:Y:S02]  /*2fa0*/  ISETP.GT.OR P4, PT, R19, 0x30, !P4 ;  /* 0x000000301300780c */ /* 0x000fe40006784670 */
[----:B------:R-:W-:Y:S02]  /*2fb0*/  FSEL R124, R124, -INF , !P2 ;  /* 0xff8000007c7c7808 */ /* 0x000fe40005000000 */
[----:B------:R-:W-:-:S02]  /*2fc0*/  FSEL R125, R125, -INF , !P3 ;  /* 0xff8000007d7d7808 */ /* 0x000fc40005800000 */
[----:B------:R-:W-:Y:S02]  /*2fd0*/  FSEL R128, R128, -INF , !P0 ;  /* 0xff80000080807808 */ /* 0x000fe40004000000 */
[----:B------:R-:W-:Y:S02]  /*2fe0*/  FSEL R107, R107, -INF , !P1 ;  /* 0xff8000006b6b7808 */ /* 0x000fe40004800000 */
[----:B------:R-:W-:Y:S02]  /*2ff0*/  FSEL R110, R110, -INF , !P4 ;  /* 0xff8000006e6e7808 */ /* 0x000fe40006000000 */
[C---:B------:R-:W-:Y:S01]  /*3000*/  ISETP.GE.AND P2, PT, R22.reuse, 0x68, PT ;  /* 0x000000681600780c */ /* 0x040fe20003f46270 */
[----:B------:R-:W-:Y:S01]  /*3010*/  FFMA.FTZ R107, R107, UR11, -R216 ;  /* 0x0000000b6b6b7c23 */ /* 0x000fe200080108d8 */
[----:B------:R-:W-:Y:S01]  /*3020*/  ISETP.GE.AND P3, PT, R22, 0x69, PT ;  /* 0x000000691600780c */ /* 0x000fe20003f66270 */
[--C-:B--2---:R-:W-:Y:S01]  /*3030*/  FFMA.FTZ R104, R104, UR11, -R106.reuse ;  /* 0x0000000b68687c23 */ /* 0x104fe2000801086a */
[----:B------:R-:W-:Y:S01]  /*3040*/  ISETP.GE.AND P0, PT, R22, 0x70, PT ;  /* 0x000000701600780c */ /* 0x000fe20003f06270 */
[----:B------:R-:W-:Y:S01]  /*3050*/  FFMA.FTZ R222, R222, UR11, -R106 ;  /* 0x0000000bdede7c23 */ /* 0x000fe2000801086a */
[C---:B------:R-:W-:Y:S01]  /*3060*/  ISETP.GE.AND P5, PT, R22.reuse, 0x71, PT ;  /* 0x000000711600780c */ /* 0x040fe20003fa6270 */
[----:B------:R-:W-:Y:S01]  /*3070*/  FFMA.FTZ R106, R105, UR11, -R216 ;  /* 0x0000000b696a7c23 */ /* 0x000fe200080108d8 */
[C---:B------:R-:W-:Y:S01]  /*3080*/  ISETP.GE.AND P1, PT, R22.reuse, 0x78, PT ;  /* 0x000000781600780c */ /* 0x040fe20003f26270 */
[----:B------:R2:W-:Y:S01]  /*3090*/  MUFU.EX2 R105, R222 ;  /* 0x000000de00697308 */ /* 0x0005e20000000800 */
[----:B------:R-:W-:Y:S01]  /*30a0*/  ISETP.GE.AND P4, PT, R22, 0x79, PT ;  /* 0x000000791600780c */ /* 0x000fe20003f86270 */
[----:B------:R-:W-:Y:S01]  /*30b0*/  FFMA.FTZ R22, R151, UR11, -R228 ;  /* 0x0000000b97167c23 */ /* 0x000fe200080108e4 */
[C---:B------:R-:W-:Y:S01]  /*30c0*/  ISETP.GT.OR P2, PT, R20.reuse, 0x68, !P2 ;  /* 0x000000681400780c */ /* 0x040fe20005744670 */
[----:B------:R-:W3:Y:S01]  /*30d0*/  SHFL.IDX PT, R228, R18, R223, 0x1f ;  /* 0x00001fdf12e47589 */ /* 0x000ee200000e0000 */
[----:B------:R-:W-:-:S02]  /*30e0*/  ISETP.GT.OR P0, PT, R20, 0x70, !P0 ;  /* 0x000000701400780c */ /* 0x000fc40004704670 */
[----:B------:R-:W-:Y:S01]  /*30f0*/  FSEL R136, R136, -INF , !P2 ;  /* 0xff80000088887808 */ /* 0x000fe20005000000 */
[----:B------:R-:W4:Y:S01]  /*3100*/  SHFL.IDX PT, R151, R18, R148, 0x1f ;  /* 0x00001f9412977589 */ /* 0x000f2200000e0000 */
[C---:B------:R-:W-:Y:S01]  /*3110*/  ISETP.GE.AND P2, PT, R13.reuse, 0x31, PT ;  /* 0x000000310d00780c */ /* 0x040fe20003f46270 */
[----:B------:R-:W-:Y:S01]  /*3120*/  MUFU.EX2 R22, R22 ;  /* 0x0000001600167308 */ /* 0x000fe20000000800 */
[----:B------:R-:W-:Y:S01]  /*3130*/  FSEL R140, R140, -INF , !P0 ;  /* 0xff8000008c8c7808 */ /* 0x000fe20004000000 */
[----:B--2---:R-:W2:Y:S01]  /*3140*/  SHFL.IDX PT, R222, R18, R218, 0x1f ;  /* 0x00001fda12de7589 */ /* 0x004ea200000e0000 */
[----:B------:R-:W-:Y:S02]  /*3150*/  ISETP.GE.AND P0, PT, R13, 0x39, PT ;  /* 0x000000390d00780c */ /* 0x000fe40003f06270 */
[C---:B------:R-:W-:Y:S02]  /*3160*/  ISETP.GT.OR P2, PT, R19.reuse, 0x31, !P2 ;  /* 0x000000311300780c */ /* 0x040fe40005744670 */
[----:B------:R-:W-:Y:S01]  /*3170*/  ISETP.GT.OR P0, PT, R19, 0x39, !P0 ;  /* 0x000000391300780c */ /* 0x000fe20004704670 */
[----:B------:R-:W-:Y:S01]  /*3180*/  MUFU.EX2 R104, R104 ;  /* 0x0000006800687308 */ /* 0x000fe20000000800 */
[----:B------:R-:W-:-:S02]  /*3190*/  ISETP.GT.OR P3, PT, R20, 0x69, !P3 ;  /* 0x000000691400780c */ /* 0x000fc40005f64670 */
[----:B------:R-:W-:Y:S02]  /*31a0*/  FSEL R216, R111, -INF , !P2 ;  /* 0xff8000006fd87808 */ /* 0x000fe40005000000 */
[----:B------:R-:W-:Y:S02]  /*31b0*/  ISETP.GE.AND P2, PT, R13, 0x40, PT ;  /* 0x000000400d00780c */ /* 0x000fe40003f46270 */
[----:B------:R-:W-:Y:S01]  /*31c0*/  FSEL R111, R115, -INF , !P0 ;  /* 0xff800000736f7808 */ /* 0x000fe20004000000 */
[----:B------:R-:W-:Y:S01]  /*31d0*/  MUFU.EX2 R106, R106 ;  /* 0x0000006a006a7308 */ /* 0x000fe20000000800 */
[----:B------:R-:W-:Y:S01]  /*31e0*/  ISETP.GE.AND P0, PT, R13, 0x48, PT ;  /* 0x000000480d00780c */ /* 0x000fe20003f06270 */
[--C-:B---3--:R-:W-:Y:S01]  /*31f0*/  FFMA.FTZ R102, R101, UR11, -R228.reuse ;  /* 0x0000000b65667c23 */ /* 0x108fe200080108e4 */
[----:B------:R-:W-:Y:S01]  /*3200*/  FSEL R137, R137, -INF , !P3 ;  /* 0xff80000089897808 */ /* 0x000fe20005800000 */
[----:B------:R-:W-:Y:S01]  /*3210*/  FFMA.FTZ R103, R103, UR11, -R228 ;  /* 0x0000000b67677c23 */ /* 0x000fe200080108e4 */
[----:B------:R-:W-:Y:S01]  /*3220*/  ISETP.GE.AND P3, PT, R13, 0x38, PT ;  /* 0x000000380d00780c */ /* 0x000fe20003f66270 */
[--C-:B----4-:R-:W-:Y:S01]  /*3230*/  FFMA.FTZ R108, R108, UR11, -R151.reuse ;  /* 0x0000000b6c6c7c23 */ /* 0x110fe20008010897 */
[C---:B------:R-:W-:Y:S01]  /*3240*/  ISETP.GT.OR P2, PT, R19.reuse, 0x40, !P2 ;  /* 0x000000401300780c */ /* 0x040fe20005744670 */
[----:B------:R3:W-:Y:S01]  /*3250*/  MUFU.EX2 R101, R149 ;  /* 0x0000009500657308 */ /* 0x0007e20000000800 */
[C---:B------:R-:W-:Y:S01]  /*3260*/  ISETP.GT.OR P0, PT, R19.reuse, 0x48, !P0 ;  /* 0x000000481300780c */ /* 0x040fe20004704670 */
[----:B------:R-:W-:Y:S01]  /*3270*/  FFMA.FTZ R110, R110, UR11, -R151 ;  /* 0x0000000b6e6e7c23 */ /* 0x000fe20008010897 */
[----:B------:R-:W-:Y:S01]  /*3280*/  ISETP.GT.OR P3, PT, R19, 0x38, !P3 ;  /* 0x000000381300780c */ /* 0x000fe20005f64670 */
[----:B------:R-:W-:Y:S01]  /*3290*/  SHFL.IDX PT, R228, R18, R150, 0x1f ;  /* 0x00001f9612e47589 */ /* 0x000fe200000e0000 */
[----:B------:R-:W-:Y:S01]  /*32a0*/  FSEL R118, R118, -INF , !P2 ;  /* 0xff80000076767808 */ /* 0x000fe20005000000 */
[--C-:B--2---:R-:W-:Y:S01]  /*32b0*/  FFMA.FTZ R216, R216, UR11, -R222.reuse ;  /* 0x0000000bd8d87c23 */ /* 0x104fe200080108de */
[----:B------:R-:W-:Y:S01]  /*32c0*/  ISETP.GE.AND P2, PT, R13, 0x49, PT ;  /* 0x000000490d00780c */ /* 0x000fe20003f46270 */
[----:B------:R-:W-:Y:S01]  /*32d0*/  FFMA.FTZ R109, R109, UR11, -R222 ;  /* 0x0000000b6d6d7c23 */ /* 0x000fe200080108de */
[----:B---3--:R-:W-:Y:S01]  /*32e0*/  FSEL R149, R122, -INF , !P0 ;  /* 0xff8000007a957808 */ /* 0x008fe20004000000 */
[----:B------:R-:W-:Y:S01]  /*32f0*/  SHFL.IDX PT, R222, R12, R23, 0x1f ;  /* 0x00001f170cde7589 */ /* 0x000fe200000e0000 */
[----:B------:R-:W-:Y:S01]  /*3300*/  ISETP.GE.AND P0, PT, R13, 0x51, PT ;  /* 0x000000510d00780c */ /* 0x000fe20003f06270 */
[----:B------:R-:W2:Y:S01]  /*3310*/  MUFU.EX2 R102, R102 ;  /* 0x0000006600667308 */ /* 0x000ea20000000800 */
[----:B------:R-:W-:-:S02]  /*3320*/  WARPGROUP.DEPBAR.LE gsb0, 0x0 ;  /* 0x00008000000079c5 */ /* 0x000fc40000010000 */
[----:B------:R-:W-:Y:S01]  /*3330*/  WARPGROUP.ARRIVE ;  /* 0x00000000000079c5 */ /* 0x000fe20000000000 */
[----:B------:R-:W-:Y:S02]  /*3340*/  FSEL R151, R114, -INF , !P3 ;  /* 0xff80000072977808 */ /* 0x000fe40005800000 */
[----:B------:R-:W-:Y:S02]  /*3350*/  ISETP.GE.AND P3, PT, R13, 0x41, PT ;  /* 0x000000410d00780c */ /* 0x000fe40003f66270 */
[C---:B------:R-:W-:Y:S01]  /*3360*/  ISETP.GT.OR P2, PT, R19.reuse, 0x49, !P2 ;  /* 0x000000491300780c */ /* 0x040fe20005744670 */
[----:B------:R-:W-:Y:S01]  /*3370*/  HGMMA.64x128x16.F32 R24, gdesc[UR4], R24, gsb0 ;  /* 0x01e00000041879f0 */ /* 0x000fe20008000818 */
[----:B------:R-:W-:Y:S01]  /*3380*/  UIADD3 UR6, UR10, 0x6, URZ ;  /* 0x000000060a067890 */ /* 0x000fe2000fffe03f */
[C---:B------:R-:W-:Y:S01]  /*3390*/  ISETP.GT.OR P0, PT, R19.reuse, 0x51, !P0 ;  /* 0x000000511300780c */ /* 0x040fe20004704670 */
[----:B------:R-:W-:Y:S01]  /*33a0*/  UIADD3 UR4, UR9, 0x6, URZ ;  /* 0x0000000609047890 */ /* 0x000fe2000fffe03f */
[----:B------:R-:W-:Y:S01]  /*33b0*/  ISETP.GT.OR P3, PT, R19, 0x41, !P3 ;  /* 0x000000411300780c */ /* 0x000fe20005f64670 */
[----:B------:R-:W-:Y:S01]  /*33c0*/  UMOV UR7, 0x40000040 ;  /* 0x4000004000077882 */ /* 0x000fe20000000000 */
[----:B------:R-:W-:Y:S01]  /*33d0*/  UMOV UR5, 0x40000040 ;  /* 0x4000004000057882 */ /* 0x000fe20000000000 */
[----:B------:R-:W-:Y:S01]  /*33e0*/  FSEL R123, R123, -INF , !P2 ;  /* 0xff8000007b7b7808 */ /* 0x000fe20005000000 */
[----:B------:R-:W3:Y:S01]  /*33f0*/  MUFU.EX2 R103, R103 ;  /* 0x0000006700677308 */ /* 0x000ee20000000800 */
[----:B------:R-:W-:-:S02]  /*3400*/  ISETP.GE.AND P2, PT, R13, 0x58, PT ;  /* 0x000000580d00780c */ /* 0x000fc40003f46270 */
[----:B------:R-:W-:Y:S02]  /*3410*/  FSEL R122, R127, -INF , !P0 ;  /* 0xff8000007f7a7808 */ /* 0x000fe40004000000 */
[----:B------:R-:W-:Y:S02]  /*3420*/  ISETP.GE.AND P0, PT, R13, 0x60, PT ;  /* 0x000000600d00780c */ /* 0x000fe40003f06270 */
[----:B------:R-:W-:Y:S01]  /*3430*/  FSEL R119, R119, -INF , !P3 ;  /* 0xff80000077777808 */ /* 0x000fe20005800000 */
[----:B------:R-:W4:Y:S01]  /*3440*/  MUFU.EX2 R107, R107 ;  /* 0x0000006b006b7308 */ /* 0x000f220000000800 */
[----:B------:R-:W-:Y:S02]  /*3450*/  ISETP.GE.AND P3, PT, R13, 0x50, PT ;  /* 0x000000500d00780c */ /* 0x000fe40003f66270 */
[C---:B------:R-:W-:Y:S02]  /*3460*/  ISETP.GT.OR P2, PT, R19.reuse, 0x58, !P2 ;  /* 0x000000581300780c */ /* 0x040fe40005744670 */
[----:B------:R-:W-:-:S02]  /*3470*/  ISETP.GT.OR P0, PT, R19, 0x60, !P0 ;  /* 0x000000601300780c */ /* 0x000fc40004704670 */
[----:B------:R-:W-:Y:S01]  /*3480*/  ISETP.GT.OR P3, PT, R19, 0x50, !P3 ;  /* 0x000000501300780c */ /* 0x000fe20005f64670 */
[----:B------:R-:W5:Y:S01]  /*3490*/  MUFU.EX2 R108, R108 ;  /* 0x0000006c006c7308 */ /* 0x000f620000000800 */
[----:B------:R-:W-:Y:S02]  /*34a0*/  FSEL R114, R130, -INF , !P2 ;  /* 0xff80000082727808 */ /* 0x000fe40005000000 */
[----:B------:R-:W-:Y:S02]  /*34b0*/  FSEL R130, R134, -INF , !P0 ;  /* 0xff80000086827808 */ /* 0x000fe40004000000 */
[----:B------:R-:W-:Y:S01]  /*34c0*/  SHFL.IDX PT, R134, R18, R217, 0x1f ;  /* 0x00001fd912867589 */ /* 0x000fe200000e0000 */
[----:B------:R-:W-:Y:S02]  /*34d0*/  FSEL R126, R126, -INF , !P3 ;  /* 0xff8000007e7e7808 */ /* 0x000fe40005800000 */
[C---:B------:R-:W-:Y:S01]  /*34e0*/  ISETP.GE.AND P3, PT, R13.reuse, 0x59, PT ;  /* 0x000000590d00780c */ /* 0x040fe20003f66270 */
[----:B------:R-:W-:Y:S01]  /*34f0*/  MUFU.EX2 R110, R110 ;  /* 0x0000006e006e7308 */ /* 0x000fe20000000800 */
[----:B------:R-:W-:-:S02]  /*3500*/  ISETP.GE.AND P2, PT, R13, 0x61, PT ;  /* 0x000000610d00780c */ /* 0x000fc40003f46270 */
[C---:B------:R-:W-:Y:S02]  /*3510*/  ISETP.GT.OR P3, PT, R19.reuse, 0x59, !P3 ;  /* 0x000000591300780c */ /* 0x040fe40005f64670 */
[----:B------:R-:W-:Y:S02]  /*3520*/  ISETP.GT.OR P2, PT, R19, 0x61, !P2 ;  /* 0x000000611300780c */ /* 0x000fe40005744670 */
[----:B------:R-:W-:Y:S02]  /*3530*/  FSEL R131, R131, -INF , !P3 ;  /* 0xff80000083837808 */ /* 0x000fe40005800000 */
[----:B------:R-:W-:Y:S02]  /*3540*/  FSEL R115, R135, -INF , !P2 ;  /* 0xff80000087737808 */ /* 0x000fe40005000000 */
[C---:B------:R-:W-:Y:S01]  /*3550*/  ISETP.GE.AND P3, PT, R13.reuse, 0x68, PT ;  /* 0x000000680d00780c */ /* 0x040fe20003f66270 */
[----:B------:R-:W1:Y:S01]  /*3560*/  SHFL.IDX PT, R135, R12, R5, 0x1f ;  /* 0x00001f050c877589 */ /* 0x000e6200000e0000 */
[----:B------:R-:W-:-:S02]  /*3570*/  ISETP.GE.AND P0, PT, R13, 0x69, PT ;  /* 0x000000690d00780c */ /* 0x000fc40003f06270 */
[----:B------:R-:W-:Y:S02]  /*3580*/  ISETP.GE.AND P2, PT, R13, 0x70, PT ;  /* 0x000000700d00780c */ /* 0x000fe40003f46270 */
[C---:B------:R-:W-:Y:S02]  /*3590*/  ISETP.GT.OR P3, PT, R19.reuse, 0x68, !P3 ;  /* 0x000000681300780c */ /* 0x040fe40005f64670 */
[C---:B------:R-:W-:Y:S02]  /*35a0*/  ISETP.GT.OR P0, PT, R19.reuse, 0x69, !P0 ;  /* 0x000000691300780c */ /* 0x040fe40004704670 */
[----:B------:R-:W-:Y:S02]  /*35b0*/  ISETP.GT.OR P2, PT, R19, 0x70, !P2 ;  /* 0x000000701300780c */ /* 0x000fe40005744670 */
[----:B------:R-:W-:Y:S02]  /*35c0*/  FSEL R138, R138, -INF , !P3 ;  /* 0xff8000008a8a7808 */ /* 0x000fe40005800000 */
[----:B------:R-:W-:-:S02]  /*35d0*/  FSEL R127, R139, -INF , !P0 ;  /* 0xff8000008b7f7808 */ /* 0x000fc40004000000 */
[----:B------:R-:W-:Y:S01]  /*35e0*/  FSEL R142, R142, -INF , !P2 ;  /* 0xff8000008e8e7808 */ /* 0x000fe20005000000 */
[----:B------:R-:W2:Y:S01]  /*35f0*/  SHFL.IDX PT, R139, R12, R150, 0x1f ;  /* 0x00001f960c8b7589 */ /* 0x000ea200000e0000 */
[C---:B------:R-:W-:Y:S02]  /*3600*/  ISETP.GE.AND P3, PT, R13.reuse, 0x71, PT ;  /* 0x000000710d00780c */ /* 0x040fe40003f66270 */
[C---:B------:R-:W-:Y:S02]  /*3610*/  ISETP.GE.AND P0, PT, R13.reuse, 0x78, PT ;  /* 0x000000780d00780c */ /* 0x040fe40003f06270 */
[----:B------:R-:W-:Y:S02]  /*3620*/  ISETP.GE.AND P2, PT, R13, 0x79, PT ;  /* 0x000000790d00780c */ /* 0x000fe40003f46270 */
[C---:B------:R-:W-:Y:S01]  /*3630*/  ISETP.GT.OR P5, PT, R20.reuse, 0x71, !P5 ;  /* 0x000000711400780c */ /* 0x040fe20006fa4670 */
[----:B------:R3:W5:Y:S01]  /*3640*/  MUFU.EX2 R13, R109 ;  /* 0x0000006d000d7308 */ /* 0x0007620000000800 */
[----:B------:R-:W-:Y:S01]  /*3650*/  ISETP.GT.OR P1, PT, R20, 0x78, !P1 ;  /* 0x000000781400780c */ /* 0x000fe20004f24670 */
[--C-:B-1----:R-:W-:Y:S01]  /*3660*/  FFMA.FTZ R118, R118, UR11, -R135.reuse ;  /* 0x0000000b76767c23 */ /* 0x102fe20008010887 */
[----:B------:R-:W-:Y:S01]  /*3670*/  ISETP.GT.OR P4, PT, R20, 0x79, !P4 ;  /* 0x000000791400780c */ /* 0x000fe20006784670 */
[--C-:B------:R-:W-:Y:S01]  /*3680*/  FFMA.FTZ R20, R112, UR11, -R134.reuse ;  /* 0x0000000b70147c23 */ /* 0x100fe20008010886 */
[----:B------:R-:W-:Y:S01]  /*3690*/  ISETP.GT.OR P3, PT, R19, 0x71, !P3 ;  /* 0x000000711300780c */ /* 0x000fe20005f64670 */
[----:B------:R-:W-:Y:S01]  /*36a0*/  FFMA.FTZ R134, R151, UR11, -R134 ;  /* 0x0000000b97867c23 */ /* 0x000fe20008010886 */
[C---:B------:R-:W-:Y:S01]  /*36b0*/  ISETP.GT.OR P0, PT, R19.reuse, 0x78, !P0 ;  /* 0x000000781300780c */ /* 0x040fe20004704670 */
[----:B------:R-:W1:Y:S01]  /*36c0*/  SHFL.IDX PT, R151, R12, R221, 0x1f ;  /* 0x00001fdd0c977589 */ /* 0x000e6200000e0000 */
[----:B------:R-:W-:Y:S01]  /*36d0*/  ISETP.GT.OR P2, PT, R19, 0x79, !P2 ;  /* 0x000000791300780c */ /* 0x000fe20005744670 */
[--C-:B---3--:R-:W-:Y:S01]  /*36e0*/  FFMA.FTZ R109, R113, UR11, -R228.reuse ;  /* 0x0000000b716d7c23 */ /* 0x108fe200080108e4 */
[----:B------:R3:W5:Y:S01]  /*36f0*/  MUFU.EX2 R19, R216 ;  /* 0x000000d800137308 */ /* 0x0007620000000800 */
[----:B------:R-:W4:Y:S01]  /*3700*/  SHFL.IDX PT, R112, R12, R148, 0x1f ;  /* 0x00001f940c707589 */ /* 0x000f2200000e0000 */
[----:B------:R-:W-:Y:S01]  /*3710*/  FFMA.FTZ R228, R111, UR11, -R228 ;  /* 0x0000000b6fe47c23 */ /* 0x000fe200080108e4 */
[----:B------:R-:W-:Y:S01]  /*3720*/  FFMA.FTZ R111, R116, UR11, -R135 ;  /* 0x0000000b746f7c23 */ /* 0x000fe20008010887 */
[----:B------:R-:W-:Y:S01]  /*3730*/  FSEL R141, R141, -INF , !P5 ;  /* 0xff8000008d8d7808 */ /* 0x000fe20006800000 */
[----:B------:R-:W-:Y:S01]  /*3740*/  SHFL.IDX PT, R113, R12, R218, 0x1f ;  /* 0x00001fda0c717589 */ /* 0x000fe200000e0000 */
[----:B--2---:R-:W-:Y:S01]  /*3750*/  FFMA.FTZ R131, R131, UR11, -R139 ;  /* 0x0000000b83837c23 */ /* 0x004fe2000801088b */
[----:B------:R-:W-:Y:S01]  /*3760*/  FSEL R143, R143, -INF , !P3 ;  /* 0xff8000008f8f7808 */ /* 0x000fe20005800000 */
[----:B------:R2:W-:Y:S01]  /*3770*/  MUFU.EX2 R18, R134 ;  /* 0x0000008600127308 */ /* 0x0005e20000000800 */
[----:B---3--:R-:W2:Y:S01]  /*3780*/  SHFL.IDX PT, R216, R12, R223, 0x1f ;  /* 0x00001fdf0cd87589 */ /* 0x008ea200000e0000 */
[----:B------:R-:W-:-:S02]  /*3790*/  FSEL R146, R146, -INF , !P0 ;  /* 0xff80000092927808 */ /* 0x000fc40004000000 */
[----:B------:R-:W-:Y:S01]  /*37a0*/  FSEL R147, R147, -INF , !P2 ;  /* 0xff80000093937808 */ /* 0x000fe20005000000 */
[----:B------:R-:W3:Y:S03]  /*37b0*/  SHFL.IDX PT, R135, R12, R217, 0x1f ;  /* 0x00001fd90c877589 */ /* 0x000ee600000e0000 */
[----:B------:R-:W-:Y:S01]  /*37c0*/  MUFU.EX2 R111, R111 ;  /* 0x0000006f006f7308 */ /* 0x000fe20000000800 */
[--C-:B-1----:R-:W-:Y:S01]  /*37d0*/  FFMA.FTZ R220, R220, UR11, -R151.reuse ;  /* 0x0000000bdcdc7c23 */ /* 0x102fe20008010897 */
[----:B------:R-:W-:Y:S01]  /*37e0*/  FFMA.FTZ R116, R149, UR11, -R151 ;  /* 0x0000000b95747c23 */ /* 0x000fe20008010897 */
[----:B------:R-:W-:-:S05]  /*37f0*/  FFMA.FTZ R151, R121, UR11, -R222 ;  /* 0x0000000b79977c23 */ /* 0x000fca00080108de */
[----:B------:R-:W1:Y:S01]  /*3800*/  MUFU.EX2 R20, R20 ;  /* 0x0000001400147308 */ /* 0x000e620000000800 */
[--C-:B----4-:R-:W-:Y:S01]  /*3810*/  FFMA.FTZ R124, R124, UR11, -R112.reuse ;  /* 0x0000000b7c7c7c23 */ /* 0x110fe20008010870 */
[----:B------:R-:W-:Y:S02]  /*3820*/  FFMA.FTZ R121, R126, UR11, -R112 ;  /* 0x0000000b7e797c23 */ /* 0x000fe40008010870 */
[----:B------:R-:W-:Y:S04]  /*3830*/  SHFL.IDX PT, R126, R17, R218, 0x1f ;  /* 0x00001fda117e7589 */ /* 0x000fe800000e0000 */
[----:B------:R4:W-:Y:S01]  /*3840*/  MUFU.EX2 R112, R118 ;  /* 0x0000007600707308 */ /* 0x0009e20000000800 */
[--C-:B--2---:R-:W-:Y:S01]  /*3850*/  FFMA.FTZ R134, R117, UR11, -R216.reuse ;  /* 0x0000000b75867c23 */ /* 0x104fe200080108d8 */
[----:B------:R-:W-:Y:S01]  /*3860*/  FFMA.FTZ R216, R119, UR11, -R216 ;  /* 0x0000000b77d87c23 */ /* 0x000fe200080108d8 */
[----:B------:R-:W-:Y:S01]  /*3870*/  FFMA.FTZ R119, R122, UR11, -R113 ;  /* 0x0000000b7a777c23 */ /* 0x000fe20008010871 */
[----:B------:R-:W-:Y:S01]  /*3880*/  FFMA.FTZ R117, R123, UR11, -R222 ;  /* 0x0000000b7b757c23 */ /* 0x000fe200080108de */
[----:B------:R-:W2:Y:S01]  /*3890*/  SHFL.IDX PT, R122, R17, R223, 0x1f ;  /* 0x00001fdf117a7589 */ /* 0x000ea200000e0000 */
[--C-:B---3--:R-:W-:Y:S01]  /*38a0*/  FFMA.FTZ R149, R128, UR11, -R135.reuse ;  /* 0x0000000b80957c23 */ /* 0x108fe20008010887 */
[----:B------:R-:W-:Y:S01]  /*38b0*/  FFMA.FTZ R135, R114, UR11, -R135 ;  /* 0x0000000b72877c23 */ /* 0x000fe20008010887 */
[----:B------:R-:W-:Y:S01]  /*38c0*/  MUFU.EX2 R116, R116 ;  /* 0x0000007400747308 */ /* 0x000fe20000000800 */
[----:B----4-:R-:W-:Y:S01]  /*38d0*/  FFMA.FTZ R118, R125, UR11, -R113 ;  /* 0x0000000b7d767c23 */ /* 0x010fe20008010871 */
[----:B------:R-:W3:Y:S04]  /*38e0*/  SHFL.IDX PT, R123, R17, R5, 0x1f ;  /* 0x00001f05117b7589 */ /* 0x000ee800000e0000 */
[----:B------:R-:W4:Y:S02]  /*38f0*/  SHFL.IDX PT, R125, R17, R221, 0x1f ;  /* 0x00001fdd117d7589 */ /* 0x000f2400000e0000 */
[----:B------:R5:W1:Y:S01]  /*3900*/  MUFU.EX2 R113, R134 ;  /* 0x0000008600717308 */ /* 0x000a620000000800 */
[----:B------:R-:W-:-:S02]  /*3910*/  WARPGROUP.DEPBAR.LE gsb0, 0x0 ;  /* 0x00008000000079c5 */ /* 0x000fc40000010000 */
[----:B------:R-:W-:Y:S01]  /*3920*/  WARPGROUP.ARRIVE ;  /* 0x00000000000079c5 */ /* 0x000fe20000000000 */
[----:B-----5:R-:W-:-:S04]  /*3930*/  FFMA.FTZ R134, R129, UR11, -R139 ;  /* 0x0000000b81867c23 */ /* 0x020fc8000801088b */
[----:B------:R-:W5:Y:S01]  /*3940*/  MUFU.EX2 R114, R220 ;  /* 0x000000dc00727308 */ /* 0x000f620000000800 */
[----:B------:R-:W1:Y:S01]  /*3950*/  SHFL.IDX PT, R129, R17, R148, 0x1f ;  /* 0x00001f9411817589 */ /* 0x000e6200000e0000 */
[--C-:B--2---:R-:W-:Y:S01]  /*3960*/  FFMA.FTZ R128, R115, UR11, -R122.reuse ;  /* 0x0000000b73807c23 */ /* 0x104fe2000801087a */
[----:B------:R-:W-:Y:S01]  /*3970*/  HGMMA.64x128x16.F32 R24, gdesc[UR4], R24, gsb0 ;  /* 0x01e00000041879f0 */ /* 0x000fe20008000818 */
[----:B------:R-:W-:Y:S01]  /*3980*/  FFMA.FTZ R133, R133, UR11, -R122 ;  /* 0x0000000b85857c23 */ /* 0x000fe2000801087a */
[----:B------:R-:W-:Y:S01]  /*3990*/  FSEL R122, R144, -INF , !P1 ;  /* 0xff800000907a7808 */ /* 0x000fe20004800000 */
[----:B------:R-:W-:Y:S01]  /*39a0*/  UMOV UR6, UR8 ;  /* 0x0000000800067c82 */ /* 0x000fe20008000000 */
[--C-:B---3--:R-:W-:Y:S01]  /*39b0*/  FFMA.FTZ R132, R132, UR11, -R123.reuse ;  /* 0x0000000b84847c23 */ /* 0x108fe2000801087b */
[----:B------:R-:W-:Y:S01]  /*39c0*/  FFMA.FTZ R130, R130, UR11, -R123 ;  /* 0x0000000b82827c23 */ /* 0x000fe2000801087b */
[----:B------:R2:W3:Y:S01]  /*39d0*/  MUFU.EX2 R115, R151 ;  /* 0x0000009700737308 */ /* 0x0004e20000000800 */
[----:B------:R-:W5:Y:S01]  /*39e0*/  SHFL.IDX PT, R123, R17, R217, 0x1f ;  /* 0x00001fd9117b7589 */ /* 0x000f6200000e0000 */
[--C-:B----4-:R-:W-:Y:S01]  /*39f0*/  FFMA.FTZ R136, R136, UR11, -R125.reuse ;  /* 0x0000000b88887c23 */ /* 0x110fe2000801087d */
[----:B------:R-:W-:Y:S01]  /*3a00*/  FFMA.FTZ R125, R138, UR11, -R125 ;  /* 0x0000000b8a7d7c23 */ /* 0x000fe2000801087d */
[--C-:B------:R-:W-:Y:S01]  /*3a10*/  FFMA.FTZ R138, R141, UR11, -R126.reuse ;  /* 0x0000000b8d8a7c23 */ /* 0x100fe2000801087e */
[----:B------:R-:W-:Y:S01]  /*3a20*/  FFMA.FTZ R126, R143, UR11, -R126 ;  /* 0x0000000b8f7e7c23 */ /* 0x000fe2000801087e */
[----:B------:R-:W-:Y:S01]  /*3a30*/  UMOV UR7, 0x40000040 ;  /* 0x4000004000077882 */ /* 0x000fe20000000000 */
[----:B------:R-:W-:Y:S01]  /*3a40*/  UIADD3 UR4, UR8, 0x80, URZ ;  /* 0x0000008008047890 */ /* 0x000fe2000fffe03f */
[----:B------:R-:W-:Y:S01]  /*3a50*/  MUFU.EX2 R118, R118 ;  /* 0x0000007600767308 */ /* 0x000fe20000000800 */
[----:B--2---:R-:W-:Y:S01]  /*3a60*/  FSEL R151, R145, -INF , !P4 ;  /* 0xff80000091977808 */ /* 0x004fe20006000000 */
[----:B------:R-:W-:Y:S01]  /*3a70*/  UMOV UR5, 0x40000040 ;  /* 0x4000004000057882 */ /* 0x000fe20000000000 */
[--C-:B-1----:R-:W-:Y:S01]  /*3a80*/  FFMA.FTZ R140, R140, UR11, -R129.reuse ;  /* 0x0000000b8c8c7c23 */ /* 0x102fe20008010881 */
[----:B------:R-:W-:-:S04]  /*3a90*/  FFMA.FTZ R129, R142, UR11, -R129 ;  /* 0x0000000b8e817c23 */ /* 0x000fc80008010881 */
[----:B------:R-:W-:Y:S01]  /*3aa0*/  MUFU.EX2 R119, R119 ;  /* 0x0000007700777308 */ /* 0x000fe20000000800 */
[----:B------:R-:W1:Y:S07]  /*3ab0*/  SHFL.IDX PT, R142, R17, R150, 0x1f ;  /* 0x00001f96118e7589 */ /* 0x000e6e00000e0000 */
        /* <DEDUP_REMOVED lines=9> */
[----:B------:R2:W4:Y:S04]  /*3b50*/  LDS R139, [R10+0x400] ;  /* 0x000400000a8b7984 */ /* 0x0005280000000800 */
[----:B------:R3:W-:Y:S01]  /*3b60*/  LDS R141, [R15+0x400] ;  /* 0x000400000f8d7984 */ /* 0x0007e20000000800 */
[----:B--2---:R2:W-:Y:S08]  /*3b70*/  MUFU.EX2 R10, R216 ;  /* 0x000000d8000a7308 */ /* 0x0045f00000000800 */
[----:B---3--:R5:W3:Y:S01]  /*3b80*/  MUFU.EX2 R15, R124 ;  /* 0x0000007c000f7308 */ /* 0x008ae20000000800 */
[----:B--2---:R2:W3:Y:S01]  /*3b90*/  SHFL.IDX PT, R216, R17, R23, 0x1f ;  /* 0x00001f1711d87589 */ /* 0x0044e200000e0000 */
[--C-:B-----5:R-:W-:Y:S01]  /*3ba0*/  FFMA.FTZ R124, R122, UR11, -R123.reuse ;  /* 0x0000000b7a7c7c23 */ /* 0x120fe2000801087b */
[----:B------:R-:W-:Y:S01]  /*3bb0*/  FFMA.FTZ R123, R146, UR11, -R123 ;  /* 0x0000000b927b7c23 */ /* 0x000fe2000801087b */
[----:B-1----:R-:W-:-:S04]  /*3bc0*/  FFMA.FTZ R122, R151, UR11, -R142 ;  /* 0x0000000b977a7c23 */ /* 0x002fc8000801088e */
[----:B--2---:R1:W2:Y:S08]  /*3bd0*/  MUFU.EX2 R17, R121 ;  /* 0x0000007900117308 */ /* 0x0042b00000000800 */
[----:B------:R-:W-:Y:S01]  /*3be0*/  MUFU.EX2 R124, R124 ;  /* 0x0000007c007c7308 */ /* 0x000fe20000000800 */
[----:B-1----:R-:W-:Y:S01]  /*3bf0*/  FFMA.FTZ R121, R147, UR11, -R142 ;  /* 0x0000000b93797c23 */ /* 0x002fe2000801088e */
[----:B----4-:R-:W1:Y:S01]  /*3c00*/  SHFL.IDX PT, R145, R139, R23, 0x1f ;  /* 0x00001f178b917589 */ /* 0x010e6200000e0000 */
[--C-:B---3--:R-:W-:Y:S01]  /*3c10*/  FFMA.FTZ R137, R137, UR11, -R216.reuse ;  /* 0x0000000b89897c23 */ /* 0x108fe200080108d8 */
[----:B------:R-:W-:-:S02]  /*3c20*/  FFMA.FTZ R127, R127, UR11, -R216 ;  /* 0x0000000b7f7f7c23 */ /* 0x000fc400080108d8 */
[----:B------:R-:W3:Y:S02]  /*3c30*/  SHFL.IDX PT, R143, R139, R223, 0x1f ;  /* 0x00001fdf8b8f7589 */ /* 0x000ee400000e0000 */
[----:B------:R-:W-:Y:S02]  /*3c40*/  MUFU.EX2 R123, R123 ;  /* 0x0000007b007b7308 */ /* 0x000fe40000000800 */
[----:B------:R-:W4:Y:S04]  /*3c50*/  SHFL.IDX PT, R144, R139, R5, 0x1f ;  /* 0x00001f058b907589 */ /* 0x000f2800000e0000 */
[----:B------:R-:W5:Y:S02]  /*3c60*/  SHFL.IDX PT, R146, R139, R148, 0x1f ;  /* 0x00001f948b927589 */ /* 0x000f6400000e0000 */
[----:B------:R-:W-:Y:S02]  /*3c70*/  MUFU.EX2 R137, R137 ;  /* 0x0000008900897308 */ /* 0x000fe40000000800 */
[----:B------:R-:W2:Y:S04]  /*3c80*/  SHFL.IDX PT, R220, R139, R221, 0x1f ;  /* 0x00001fdd8bdc7589 */ /* 0x000ea800000e0000 */
[----:B------:R-:W2:Y:S02]  /*3c90*/  SHFL.IDX PT, R216, R139, R218, 0x1f ;  /* 0x00001fda8bd87589 */ /* 0x000ea400000e0000 */
[----:B------:R-:W-:Y:S02]  /*3ca0*/  MUFU.EX2 R127, R127 ;  /* 0x0000007f007f7308 */ /* 0x000fe40000000800 */
[----:B------:R-:W2:Y:S01]  /*3cb0*/  SHFL.IDX PT, R151, R139, R217, 0x1f ;  /* 0x00001fd98b977589 */ /* 0x000ea200000e0000 */
[----:B-1----:R-:W-:Y:S01]  /*3cc0*/  FADD.FTZ R147, R29, -R145 ;  /* 0x800000911d937221 */ /* 0x002fe20000010000 */
[----:B---3--:R-:W-:-:S04]  /*3cd0*/  FADD.FTZ R142, R25, -R143 ;  /* 0x8000008f198e7221 */ /* 0x008fc80000010000 */
[----:B------:R1:W-:Y:S01]  /*3ce0*/  MUFU.EX2 R29, R135 ;  /* 0x00000087001d7308 */ /* 0x0003e20000000800 */
[----:B------:R-:W-:Y:S01]  /*3cf0*/  FADD.FTZ R143, R27, -R143 ;  /* 0x8000008f1b8f7221 */ /* 0x000fe20000010000 */
[----:B------:R-:W-:Y:S01]  /*3d00*/  FADD.FTZ R27, R31, -R145 ;  /* 0x800000911f1b7221 */ /* 0x000fe20000010000 */
[--C-:B----4-:R-:W-:Y:S01]  /*3d10*/  FADD.FTZ R24, R24, -R144.reuse ;  /* 0x8000009018187221 */ /* 0x110fe20000010000 */
[----:B------:R-:W-:Y:S01]  /*3d20*/  FADD.FTZ R26, R26, -R144 ;  /* 0x800000901a1a7221 */ /* 0x000fe20000010000 */
[----:B------:R-:W3:Y:S01]  /*3d30*/  SHFL.IDX PT, R31, R141, R223, 0x1f ;  /* 0x00001fdf8d1f7589 */ /* 0x000ee200000e0000 */
[----:B------:R-:W-:Y:S01]  /*3d40*/  FMUL.FTZ R147, R92, R147 ;  /* 0x000000935c937220 */ /* 0x000fe20000410000 */
[--C-:B-----5:R-:W-:Y:S01]  /*3d50*/  FADD.FTZ R145, R32, -R146.reuse ;  /* 0x8000009220917221 */ /* 0x120fe20000010000 */
[----:B------:R-:W-:Y:S01]  /*3d60*/  FADD.FTZ R34, R34, -R146 ;  /* 0x8000009222227221 */ /* 0x000fe20000010000 */
[----:B-1----:R1:W-:Y:S01]  /*3d70*/  LDS R135, [R14+0x400] ;  /* 0x000400000e877984 */ /* 0x0023e20000000800 */
[----:B------:R-:W-:Y:S01]  /*3d80*/  FMUL.FTZ R26, R88, R26 ;  /* 0x0000001a581a7220 */ /* 0x000fe20000410000 */
[--C-:B--2---:R-:W-:Y:S01]  /*3d90*/  FADD.FTZ R144, R28, -R220.reuse ;  /* 0x800000dc1c907221 */ /* 0x104fe20000010000 */
[----:B------:R-:W-:Y:S01]  /*3da0*/  FADD.FTZ R25, R30, -R220 ;  /* 0x800000dc1e197221 */ /* 0x000fe20000010000 */
[----:B------:R2:W4:Y:S01]  /*3db0*/  MUFU.EX2 R28, R149 ;  /* 0x00000095001c7308 */ /* 0x0005220000000800 */
[----:B------:R-:W5:Y:S01]  /*3dc0*/  SHFL.IDX PT, R30, R139, R150, 0x1f ;  /* 0x00001f968b1e7589 */ /* 0x000f6200000e0000 */
[--C-:B------:R-:W-:Y:S01]  /*3dd0*/  FADD.FTZ R146, R33, -R216.reuse ;  /* 0x800000d821927221 */ /* 0x100fe20000010000 */
[----:B------:R-:W-:Y:S01]  /*3de0*/  FADD.FTZ R35, R35, -R216 ;  /* 0x800000d823237221 */ /* 0x000fe20000010000 */
[----:B------:R-:W-:Y:S01]  /*3df0*/  FMUL.FTZ R25, R91, R25 ;  /* 0x000000195b197220 */ /* 0x000fe20000410000 */
[----:B------:R-:W4:Y:S01]  /*3e00*/  SHFL.IDX PT, R33, R141, R217, 0x1f ;  /* 0x00001fd98d217589 */ /* 0x000f2200000e0000 */
[--C-:B------:R-:W-:Y:S01]  /*3e10*/  FADD.FTZ R36, R36, -R151.reuse ;  /* 0x8000009724247221 */ /* 0x100fe20000010000 */
[----:B------:R-:W-:Y:S01]  /*3e20*/  FADD.FTZ R38, R38, -R151 ;  /* 0x8000009726267221 */ /* 0x000fe20000010000 */
[----:B-1----:R1:W4:Y:S01]  /*3e30*/  MUFU.EX2 R14, R134 ;  /* 0x00000086000e7308 */ /* 0x0023220000000800 */
[----:B------:R-:W4:Y:S01]  /*3e40*/  SHFL.IDX PT, R151, R141, R221, 0x1f ;  /* 0x00001fdd8d977589 */ /* 0x000f2200000e0000 */
[----:B------:R-:W-:Y:S01]  /*3e50*/  FMUL.FTZ R36, R97, R36 ;  /* 0x0000002461247220 */ /* 0x000fe20000410000 */
[----:B------:R-:W-:Y:S01]  /*3e60*/  FMUL.FTZ R34, R95, R34 ;  /* 0x000000225f227220 */ /* 0x000fe20000410000 */
[----:B------:R-:W-:Y:S01]  /*3e70*/  FMUL.FTZ R35, R21, R35 ;  /* 0x0000002315237220 */ /* 0x000fe20000410000 */
[----:B--2---:R-:W2:Y:S01]  /*3e80*/  SHFL.IDX PT, R149, R141, R23, 0x1f ;  /* 0x00001f178d957589 */ /* 0x004ea200000e0000 */
[----:B------:R-:W-:Y:S01]  /*3e90*/  FMUL.FTZ R38, R96, R38 ;  /* 0x0000002660267220 */ /* 0x000fe20000410000 */
[----:B---3--:R-:W-:-:S02]  /*3ea0*/  FADD.FTZ R41, R41, -R31 ;  /* 0x8000001f29297221 */ /* 0x008fc40000010000 */
[----:B-1----:R1:W-:Y:S01]  /*3eb0*/  LDS R134, [R11+0x400] ;  /* 0x000400000b867984 */ /* 0x0023e20000000800 */
[----:B------:R-:W-:Y:S01]  /*3ec0*/  FADD.FTZ R43, R43, -R31 ;  /* 0x8000001f2b2b7221 */ /* 0x000fe20000010000 */
[----:B------:R-:W-:Y:S01]  /*3ed0*/  MUFU.EX2 R122, R122 ;  /* 0x0000007a007a7308 */ /* 0x000fe20000000800 */
[----:B------:R-:W-:Y:S01]  /*3ee0*/  FMUL.FTZ R41, R102, R41 ;  /* 0x0000002966297220 */ /* 0x000fe20000410000 */
[----:B------:R-:W3:Y:S01]  /*3ef0*/  SHFL.IDX PT, R139, R141, R148, 0x1f ;  /* 0x00001f948d8b7589 */ /* 0x000ee200000e0000 */
[----:B------:R-:W-:-:S03]  /*3f00*/  FMUL.FTZ R43, R103, R43 ;  /* 0x0000002b672b7220 */ /* 0x000fc60000410000 */
[----:B------:R-:W3:Y:S01]  /*3f10*/  SHFL.IDX PT, R32, R141, R218, 0x1f ;  /* 0x00001fda8d207589 */ /* 0x000ee200000e0000 */
[--C-:B-----5:R-:W-:Y:S01]  /*3f20*/  FADD.FTZ R37, R37, -R30.reuse ;  /* 0x8000001e25257221 */ /* 0x120fe20000010000 */
[----:B------:R-:W-:Y:S01]  /*3f30*/  FADD.FTZ R39, R39, -R30 ;  /* 0x8000001e27277221 */ /* 0x000fe20000010000 */
[----:B-1----:R-:W-:Y:S01]  /*3f40*/  MUFU.EX2 R11, R131 ;  /* 0x00000083000b7308 */ /* 0x002fe20000000800 */
[--C-:B----4-:R-:W-:Y:S01]  /*3f50*/  FADD.FTZ R52, R52, -R33.reuse ;  /* 0x8000002134347221 */ /* 0x110fe20000010000 */
[----:B------:R-:W-:Y:S01]  /*3f60*/  FADD.FTZ R54, R54, -R33 ;  /* 0x8000002136367221 */ /* 0x000fe20000010000 */
[----:B------:R-:W1:Y:S01]  /*3f70*/  SHFL.IDX PT, R216, R141, R5, 0x1f ;  /* 0x00001f058dd87589 */ /* 0x000e6200000e0000 */
[----:B------:R-:W-:Y:S01]  /*3f80*/  FMUL.FTZ R37, R98, R37 ;  /* 0x0000002562257220 */ /* 0x000fe20000410000 */
[--C-:B------:R-:W-:Y:S01]  /*3f90*/  FADD.FTZ R44, R44, -R151.reuse ;  /* 0x800000972c2c7221 */ /* 0x100fe20000010000 */
[----:B------:R-:W-:Y:S01]  /*3fa0*/  FADD.FTZ R46, R46, -R151 ;  /* 0x800000972e2e7221 */ /* 0x000fe20000010000 */
[----:B------:R-:W-:Y:S01]  /*3fb0*/  FMUL.FTZ R39, R99, R39 ;  /* 0x0000002763277220 */ /* 0x000fe20000410000 */
[----:B------:R4:W-:Y:S01]  /*3fc0*/  MUFU.EX2 R30, R132 ;  /* 0x00000084001e7308 */ /* 0x0009e20000000800 */
[--C-:B--2---:R-:W-:Y:S01]  /*3fd0*/  FADD.FTZ R45, R45, -R149.reuse ;  /* 0x800000952d2d7221 */ /* 0x104fe20000010000 */
[----:B------:R-:W-:Y:S01]  /*3fe0*/  FADD.FTZ R47, R47, -R149 ;  /* 0x800000952f2f7221 */ /* 0x000fe20000010000 */
[----:B------:R-:W2:Y:S01]  /*3ff0*/  SHFL.IDX PT, R151, R141, R150, 0x1f ;  /* 0x00001f968d977589 */ /* 0x000ea200000e0000 */
[----:B------:R-:W-:Y:S01]  /*4000*/  FMUL.FTZ R44, R104, R44 ;  /* 0x0000002c682c7220 */ /* 0x000fe20000410000 */
[----:B------:R-:W-:Y:S01]  /*4010*/  FMUL.FTZ R45, R106, R45 ;  /* 0x0000002d6a2d7220 */ /* 0x000fe20000410000 */
[----:B------:R-:W-:Y:S01]  /*4020*/  FMUL.FTZ R46, R105, R46 ;  /* 0x0000002e692e7220 */ /* 0x000fe20000410000 */
[----:B------:R-:W5:Y:S01]  /*4030*/  SHFL.IDX PT, R141, R135, R5, 0x1f ;  /* 0x00001f05878d7589 */ /* 0x000f6200000e0000 */
[----:B------:R1:W-:Y:S01]  /*4040*/  MUFU.EX2 R31, R130 ;  /* 0x00000082001f7308 */ /* 0x0003e20000000800 */
[--C-:B---3--:R-:W-:Y:S01]  /*4050*/  FADD.FTZ R48, R48, -R139.reuse ;  /* 0x8000008b30307221 */ /* 0x108fe20000010000 */
[----:B------:R-:W-:Y:S01]  /*4060*/  FADD.FTZ R50, R50, -R139 ;  /* 0x8000008b32327221 */ /* 0x000fe20000010000 */
[----:B------:R-:W3:Y:S01]  /*4070*/  SHFL.IDX PT, R149, R135, R223, 0x1f ;  /* 0x00001fdf87957589 */ /* 0x000ee200000e0000 */
[----:B------:R-:W-:Y:S01]  /*4080*/  FMUL.FTZ R47, R107, R47 ;  /* 0x0000002f6b2f7220 */ /* 0x000fe20000410000 */
[--C-:B------:R-:W-:Y:S01]  /*4090*/  FADD.FTZ R49, R49, -R32.reuse ;  /* 0x8000002031317221 */ /* 0x100fe20000010000 */
[----:B------:R-:W-:Y:S01]  /*40a0*/  FADD.FTZ R51, R51, -R32 ;  /* 0x8000002033337221 */ /* 0x000fe20000010000 */
[----:B------:R-:W3:Y:S01]  /*40b0*/  SHFL.IDX PT, R139, R135, R221, 0x1f ;  /* 0x00001fdd878b7589 */ /* 0x000ee200000e0000 */
[----:B------:R2:W3:Y:S01]  /*40c0*/  MUFU.EX2 R33, R128 ;  /* 0x0000008000217308 */ /* 0x0004e20000000800 */
[----:B------:R-:W-:Y:S01]  /*40d0*/  FMUL.FTZ R48, R108, R48 ;  /* 0x000000306c307220 */ /* 0x000fe20000410000 */
[----:B------:R-:W-:Y:S01]  /*40e0*/  FMUL.FTZ R49, R13, R49 ;  /* 0x000000310d317220 */ /* 0x000fe20000410000 */
[----:B----4-:R-:W4:Y:S01]  /*40f0*/  SHFL.IDX PT, R132, R135, R23, 0x1f ;  /* 0x00001f1787847589 */ /* 0x010f2200000e0000 */
[--C-:B-1----:R-:W-:Y:S01]  /*4100*/  FADD.FTZ R40, R40, -R216.reuse ;  /* 0x800000d828287221 */ /* 0x102fe20000010000 */
[----:B------:R-:W-:Y:S01]  /*4110*/  FADD.FTZ R42, R42, -R216 ;  /* 0x800000d82a2a7221 */ /* 0x000fe20000010000 */
[----:B------:R-:W-:Y:S01]  /*4120*/  FMUL.FTZ R50, R110, R50 ;  /* 0x000000326e327220 */ /* 0x000fe20000410000 */
[----:B------:R-:W1:Y:S01]  /*4130*/  SHFL.IDX PT, R131, R135, R148, 0x1f ;  /* 0x00001f9487837589 */ /* 0x000e6200000e0000 */
[----:B------:R3:W1:Y:S01]  /*4140*/  MUFU.EX2 R32, R133 ;  /* 0x0000008500207308 */ /* 0x0006620000000800 */
[----:B------:R-:W-:Y:S01]  /*4150*/  FMUL.FTZ R40, R100, R40 ;  /* 0x0000002864287220 */ /* 0x000fe20000410000 */
[----:B------:R-:W-:Y:S01]  /*4160*/  FMUL.FTZ R42, R101, R42 ;  /* 0x0000002a652a7220 */ /* 0x000fe20000410000 */
[----:B------:R-:W1:Y:S01]  /*4170*/  SHFL.IDX PT, R130, R135, R218, 0x1f ;  /* 0x00001fda87827589 */ /* 0x000e6200000e0000 */
[--C-:B--2---:R-:W-:Y:S01]  /*4180*/  FADD.FTZ R53, R53, -R151.reuse ;  /* 0x8000009735357221 */ /* 0x104fe20000010000 */
[----:B------:R-:W-:Y:S01]  /*4190*/  FADD.FTZ R55, R55, -R151 ;  /* 0x8000009737377221 */ /* 0x000fe20000010000 */
[----:B------:R-:W-:Y:S01]  /*41a0*/  FMUL.FTZ R51, R19, R51 ;  /* 0x0000003313337220 */ /* 0x000fe20000410000 */
[----:B------:R-:W2:Y:S01]  /*41b0*/  SHFL.IDX PT, R128, R135, R217, 0x1f ;  /* 0x00001fd987807589 */ /* 0x000ea200000e0000 */
[--C-:B-----5:R-:W-:Y:S01]  /*41c0*/  FADD.FTZ R56, R56, -R141.reuse ;  /* 0x8000008d38387221 */ /* 0x120fe20000010000 */
[----:B------:R-:W-:Y:S01]  /*41d0*/  FADD.FTZ R58, R58, -R141 ;  /* 0x8000008d3a3a7221 */ /* 0x000fe20000010000 */
[----:B------:R-:W-:Y:S01]  /*41e0*/  FMUL.FTZ R52, R20, R52 ;  /* 0x0000003414347220 */ /* 0x000fe20000410000 */
[----:B------:R-:W5:Y:S01]  /*41f0*/  SHFL.IDX PT, R135, R135, R150, 0x1f ;  /* 0x00001f9687877589 */ /* 0x000f6200000e0000 */
[--C-:B---3--:R-:W-:Y:S01]  /*4200*/  FADD.FTZ R57, R57, -R149.reuse ;  /* 0x8000009539397221 */ /* 0x108fe20000010000 */
[----:B------:R-:W-:Y:S01]  /*4210*/  FADD.FTZ R59, R59, -R149 ;  /* 0x800000953b3b7221 */ /* 0x000fe20000010000 */
[----:B------:R-:W-:Y:S01]  /*4220*/  FMUL.FTZ R56, R111, R56 ;  /* 0x000000386f387220 */ /* 0x000fe20000410000 */
[----:B------:R-:W3:Y:S01]  /*4230*/  SHFL.IDX PT, R150, R134, R150, 0x1f ;  /* 0x00001f9686967589 */ /* 0x000ee200000e0000 */
[--C-:B------:R-:W-:Y:S01]  /*4240*/  FADD.FTZ R60, R60, -R139.reuse ;  /* 0x8000008b3c3c7221 */ /* 0x100fe20000010000 */
[----:B------:R-:W-:Y:S01]  /*4250*/  FADD.FTZ R62, R62, -R139 ;  /* 0x8000008b3e3e7221 */ /* 0x000fe20000010000 */
[----:B------:R-:W-:Y:S01]  /*4260*/  FMUL.FTZ R57, R113, R57 ;  /* 0x0000003971397220 */ /* 0x000fe20000410000 */
[----:B------:R2:W3:Y:S01]  /*4270*/  SHFL.IDX PT, R133, R134, R23, 0x1f ;  /* 0x00001f1786857589 */ /* 0x0004e200000e0000 */
[--C-:B----4-:R-:W-:Y:S01]  /*4280*/  FADD.FTZ R61, R61, -R132.reuse ;  /* 0x800000843d3d7221 */ /* 0x110fe20000010000 */
[----:B------:R-:W-:Y:S01]  /*4290*/  FADD.FTZ R63, R63, -R132 ;  /* 0x800000843f3f7221 */ /* 0x000fe20000010000 */
[----:B------:R-:W-:Y:S01]  /*42a0*/  FMUL.FTZ R60, R114, R60 ;  /* 0x0000003c723c7220 */ /* 0x000fe20000410000 */
[----:B------:R-:W4:Y:S01]  /*42b0*/  SHFL.IDX PT, R148, R134, R148, 0x1f ;  /* 0x00001f9486947589 */ /* 0x000f2200000e0000 */
[--C-:B-1----:R-:W-:Y:S01]  /*42c0*/  FADD.FTZ R66, R66, -R131.reuse ;  /* 0x8000008342427221 */ /* 0x102fe20000010000 */
[----:B------:R-:W-:Y:S01]  /*42d0*/  FADD.FTZ R64, R64, -R131 ;  /* 0x8000008340407221 */ /* 0x000fe20000010000 */
[----:B------:R-:W-:Y:S01]  /*42e0*/  FMUL.FTZ R61, R115, R61 ;  /* 0x0000003d733d7220 */ /* 0x000fe20000410000 */
[----:B------:R-:W1:Y:S01]  /*42f0*/  SHFL.IDX PT, R223, R134, R223, 0x1f ;  /* 0x00001fdf86df7589 */ /* 0x000e6200000e0000 */
[--C-:B------:R-:W-:Y:S01]  /*4300*/  FADD.FTZ R65, R65, -R130.reuse ;  /* 0x8000008241417221 */ /* 0x100fe20000010000 */
[----:B------:R-:W-:Y:S01]  /*4310*/  FADD.FTZ R67, R67, -R130 ;  /* 0x8000008243437221 */ /* 0x000fe20000010000 */
[----:B--2---:R2:W2:Y:S01]  /*4320*/  MUFU.EX2 R23, R136 ;  /* 0x0000008800177308 */ /* 0x0044a20000000800 */
[----:B------:R-:W-:Y:S01]  /*4330*/  SHFL.IDX PT, R221, R134, R221, 0x1f ;  /* 0x00001fdd86dd7589 */ /* 0x000fe200000e0000 */
[--C-:B------:R-:W-:Y:S01]  /*4340*/  FADD.FTZ R130, R68, -R128.reuse ;  /* 0x8000008044827221 */ /* 0x100fe20000010000 */
[----:B------:R-:W-:Y:S01]  /*4350*/  FADD.FTZ R128, R70, -R128 ;  /* 0x8000008046807221 */ /* 0x000fe20000010000 */
[----:B------:R-:W-:Y:S01]  /*4360*/  FMUL.FTZ R64, R15, R64 ;  /* 0x000000400f407220 */ /* 0x000fe20000410000 */
[----:B------:R-:W2:Y:S01]  /*4370*/  SHFL.IDX PT, R218, R134, R218, 0x1f ;  /* 0x00001fda86da7589 */ /* 0x000ea200000e0000 */
[----:B-----5:R-:W-:Y:S01]  /*4380*/  FADD.FTZ R70, R69, -R135 ;  /* 0x8000008745467221 */ /* 0x020fe20000010000 */
[----:B------:R-:W-:Y:S01]  /*4390*/  FMUL.FTZ R69, R120, R142 ;  /* 0x0000008e78457220 */ /* 0x000fe20000410000 */
[----:B------:R-:W-:Y:S01]  /*43a0*/  FMUL.FTZ R62, R116, R62 ;  /* 0x0000003e743e7220 */ /* 0x000fe20000410000 */
[----:B------:R-:W5:Y:S01]  /*43b0*/  SHFL.IDX PT, R217, R134, R217, 0x1f ;  /* 0x00001fd986d97589 */ /* 0x000f6200000e0000 */
[--C-:B---3--:R-:W-:Y:S01]  /*43c0*/  FADD.FTZ R216, R85, -R150.reuse ;  /* 0x8000009655d87221 */ /* 0x108fe20000010000 */
[----:B------:R-:W-:Y:S01]  /*43d0*/  FMUL.FTZ R85, R89, R143 ;  /* 0x0000008f59557220 */ /* 0x000fe20000410000 */
[----:B------:R-:W-:Y:S01]  /*43e0*/  FADD.FTZ R150, R87, -R150 ;  /* 0x8000009657967221 */ /* 0x000fe20000010000 */
[----:B------:R-:W3:Y:S01]  /*43f0*/  SHFL.IDX PT, R134, R134, R5, 0x1f ;  /* 0x00001f0586867589 */ /* 0x000ee200000e0000 */
[--C-:B------:R-:W-:Y:S01]  /*4400*/  FADD.FTZ R139, R77, -R133.reuse ;  /* 0x800000854d8b7221 */ /* 0x100fe20000010000 */
[----:B------:R-:W-:Y:S01]  /*4410*/  FADD.FTZ R141, R79, -R133 ;  /* 0x800000854f8d7221 */ /* 0x000fe20000010000 */
[----:B------:R-:W-:Y:S01]  /*4420*/  F2FP.F16.F32.PACK_AB R85, R85, R26 ;  /* 0x0000001a5555723e */ /* 0x000fe200000000ff */
[--C-:B----4-:R-:W-:Y:S01]  /*4430*/  FADD.FTZ R133, R80, -R148.reuse ;  /* 0x8000009450857221 */ /* 0x110fe20000010000 */
[----:B------:R-:W-:Y:S01]  /*4440*/  FMUL.FTZ R26, R93, R27 ;  /* 0x0000001b5d1a7220 */ /* 0x000fe20000410000 */
[----:B------:R-:W-:Y:S01]  /*4450*/  FADD.FTZ R148, R82, -R148 ;  /* 0x8000009452947221 */ /* 0x000fe20000010000 */
[----:B------:R-:W-:Y:S01]  /*4460*/  FMUL.FTZ R80, R94, R145 ;  /* 0x000000915e507220 */ /* 0x000fe20000410000 */
[----:B------:R-:W-:Y:S01]  /*4470*/  FMUL.FTZ R27, R22, R146 ;  /* 0x00000092161b7220 */ /* 0x000fe20000410000 */
[----:B------:R-:W-:Y:S01]  /*4480*/  F2FP.F16.F32.PACK_AB R82, R37, R36 ;  /* 0x000000242552723e */ /* 0x000fe200000000ff */
[--C-:B-1----:R-:W-:Y:S01]  /*4490*/  FADD.FTZ R132, R73, -R223.reuse ;  /* 0x800000df49847221 */ /* 0x102fe20000010000 */
[----:B------:R-:W1:Y:S01]  /*44a0*/  MUFU.EX2 R36, R121 ;  /* 0x0000007900247308 */ /* 0x000e620000000800 */
[----:B------:R-:W-:Y:S01]  /*44b0*/  F2FP.F16.F32.PACK_AB R87, R26, R25 ;  /* 0x000000191a57723e */ /* 0x000fe200000000ff */
[----:B------:R-:W-:Y:S01]  /*44c0*/  FMUL.FTZ R25, R118, R65 ;  /* 0x0000004176197220 */ /* 0x000fe20000410000 */
[----:B------:R-:W-:Y:S01]  /*44d0*/  F2FP.F16.F32.PACK_AB R80, R27, R80 ;  /* 0x000000501b50723e */ /* 0x000fe200000000ff */
[----:B------:R-:W-:Y:S01]  /*44e0*/  FMUL.FTZ R65, R17, R66 ;  /* 0x0000004211417220 */ /* 0x000fe20000410000 */
[----:B------:R-:W-:Y:S01]  /*44f0*/  FADD.FTZ R223, R75, -R223 ;  /* 0x800000df4bdf7221 */ /* 0x000fe20000010000 */
[----:B------:R-:W-:Y:S01]  /*4500*/  FMUL.FTZ R66, R28, R130 ;  /* 0x000000821c427220 */ /* 0x000fe20000410000 */
[----:B------:R-:W-:Y:S01]  /*4510*/  FMUL.FTZ R27, R14, R70 ;  /* 0x000000460e1b7220 */ /* 0x000fe20000410000 */
[----:B--2---:R-:W-:Y:S01]  /*4520*/  FADD.FTZ R149, R81, -R218 ;  /* 0x800000da51957221 */ /* 0x004fe20000010000 */
[--C-:B-----5:R-:W-:Y:S01]  /*4530*/  FADD.FTZ R151, R84, -R217.reuse ;  /* 0x800000d954977221 */ /* 0x120fe20000010000 */
[----:B------:R-:W-:Y:S01]  /*4540*/  F2FP.F16.F32.PACK_AB R81, R35, R34 ;  /* 0x000000222351723e */ /* 0x000fe200000000ff */
[----:B------:R-:W-:Y:S01]  /*4550*/  FADD.FTZ R217, R86, -R217 ;  /* 0x800000d956d97221 */ /* 0x000fe20000010000 */
[----:B------:R-:W-:Y:S01]  /*4560*/  F2FP.F16.F32.PACK_AB R70, R61, R60 ;  /* 0x0000003c3d46723e */ /* 0x000fe200000000ff */
[--C-:B---3--:R-:W-:Y:S01]  /*4570*/  FADD.FTZ R131, R72, -R134.reuse ;  /* 0x8000008648837221 */ /* 0x108fe20000010000 */
        /* <DEDUP_REMOVED lines=8> */
[----:B------:R-:W-:Y:S01]  /*4600*/  FADD.FTZ R135, R71, -R135 ;  /* 0x8000008747877221 */ /* 0x000fe20000010000 */
[----:B------:R-:W-:Y:S01]  /*4610*/  F2FP.F16.F32.PACK_AB R66, R27, R66 ;  /* 0x000000421b42723e */ /* 0x000fe200000000ff */
[----:B------:R-:W-:Y:S01]  /*4620*/  FADD.FTZ R136, R76, -R221 ;  /* 0x800000dd4c887221 */ /* 0x000fe20000010000 */
        /* <DEDUP_REMOVED lines=37> */
[----:B-1----:R-:W-:Y:S01]  /*4880*/  FMUL.FTZ R150, R36, R150 ;  /* 0x0000009624967220 */ /* 0x002fe20000410000 */
        /* <DEDUP_REMOVED lines=22> */
[----:B------:R1:W-:Y:S01]  /*49f0*/  STSM.16.MT88.4 [R34+0x24400], R56 ;  /* 0x0244003822007844 */ /* 0x0003e20000004200 */
[----:B------:R-:W-:Y:S02]  /*4a00*/  F2FP.F16.F32.PACK_AB R100, R102, R100 ;  /* 0x000000646664723e */ /* 0x000fe400000000ff */
[----:B------:R-:W-:Y:S01]  /*4a10*/  WARPGROUP.ARRIVE ;  /* 0x00000000000079c5 */ /* 0x000fe20000000000 */
[----:B------:R-:W-:Y:S02]  /*4a20*/  F2FP.F16.F32.PACK_AB R101, R103, R101 ;  /* 0x000000656765723e */ /* 0x000fe400000000ff */
[----:B------:R-:W-:Y:S02]  /*4a30*/  F2FP.F16.F32.PACK_AB R102, R106, R104 ;  /* 0x000000686a66723e */ /* 0x000fe400000000ff */
[----:B------:R-:W-:Y:S01]  /*4a40*/  F2FP.F16.F32.PACK_AB R103, R107, R105 ;  /* 0x000000696b67723e */ /* 0x000fe200000000ff */
[----:B------:R-:W-:Y:S01]  /*4a50*/  HGMMA.64x64x16.F32 R184, R24, gdesc[UR4].tnspB, R184, gsb0 ;  /* 0x40e0000418b87df0 */ /* 0x000fe200080008b8 */
[----:B------:R-:W-:Y:S01]  /*4a60*/  UMOV UR6, UR4 ;  /* 0x0000000400067c82 */ /* 0x000fe20008000000 */
[----:B------:R-:W-:Y:S01]  /*4a70*/  UMOV UR7, 0x40000040 ;  /* 0x4000004000077882 */ /* 0x000fe20000000000 */
[----:B------:R-:W-:Y:S01]  /*4a80*/  UIADD3 UR4, UR8, 0x100, URZ ;  /* 0x0000010008047890 */ /* 0x000fe2000fffe03f */
[----:B------:R-:W-:-:S02]  /*4a90*/  F2FP.F16.F32.PACK_AB R32, R32, R30 ;  /* 0x0000001e2020723e */ /* 0x000fc400000000ff */
[----:B------:R-:W-:Y:S02]  /*4aa0*/  F2FP.F16.F32.PACK_AB R33, R33, R31 ;  /* 0x0000001f2121723e */ /* 0x000fe400000000ff */
[----:B-1----:R-:W-:Y:S02]  /*4ab0*/  F2FP.F16.F32.PACK_AB R34, R137, R23 ;  /* 0x000000178922723e */ /* 0x002fe400000000ff */
[----:B------:R-:W-:Y:S02]  /*4ac0*/  F2FP.F16.F32.PACK_AB R35, R127, R125 ;  /* 0x0000007d7f23723e */ /* 0x000fe400000000ff */
[----:B------:R-:W-:Y:S02]  /*4ad0*/  F2FP.F16.F32.PACK_AB R120, R138, R140 ;  /* 0x0000008c8a78723e */ /* 0x000fe400000000ff */
[----:B------:R-:W-:Y:S02]  /*4ae0*/  F2FP.F16.F32.PACK_AB R121, R126, R129 ;  /* 0x000000817e79723e */ /* 0x000fe400000000ff */
[----:B------:R-:W-:-:S02]  /*4af0*/  F2FP.F16.F32.PACK_AB R122, R122, R124 ;  /* 0x0000007c7a7a723e */ /* 0x000fc400000000ff */
[----:B------:R-:W-:Y:S01]  /*4b00*/  F2FP.F16.F32.PACK_AB R123, R36, R123 ;  /* 0x0000007b247b723e */ /* 0x000fe200000000ff */
[----:B------:R-:W-:Y:S02]  /*4b10*/  WARPGROUP.DEPBAR.LE gsb0, 0x0 ;  /* 0x00008000000079c5 */ /* 0x000fe40000010000 */
[----:B------:R-:W-:Y:S02]  /*4b20*/  F2FP.F16.F32.PACK_AB R24, R22, R94 ;  /* 0x0000005e1618723e */ /* 0x000fe400000000ff */
[----:B------:R-:W-:Y:S02]  /*4b30*/  F2FP.F16.F32.PACK_AB R25, R21, R95 ;  /* 0x0000005f1519723e */ /* 0x000fe400000000ff */
[----:B------:R-:W-:Y:S02]  /*4b40*/  F2FP.F16.F32.PACK_AB R26, R98, R97 ;  /* 0x00000061621a723e */ /* 0x000fe400000000ff */
[----:B------:R-:W-:-:S04]  /*4b50*/  F2FP.F16.F32.PACK_AB R27, R99, R96 ;  /* 0x00000060631b723e */ /* 0x000fc800000000ff */
[----:B------:R-:W-:-:S06]  /*4b60*/  WARPGROUP.ARRIVE ;  /* 0x00000000000079c5 */ /* 0x000fcc0000000000 */
[----:B------:R-:W-:Y:S01]  /*4b70*/  HGMMA.64x64x16.F32 R184, R24, gdesc[UR4].tnspB, R184, gsb0 ;  /* 0x40e0000418b87df0 */ /* 0x000fe200080008b8 */
[----:B------:R-:W-:Y:S01]  /*4b80*/  UMOV UR6, UR4 ;  /* 0x0000000400067c82 */ /* 0x000fe20008000000 */
[----:B------:R-:W-:Y:S01]  /*4b90*/  UMOV UR7, 0x40000040 ;  /* 0x4000004000077882 */ /* 0x000fe20000000000 */
[----:B------:R-:W-:Y:S01]  /*4ba0*/  UIADD3 UR4, UR8, 0x180, URZ ;  /* 0x0000018008047890 */ /* 0x000fe2000fffe03f */
[----:B------:R-:W-:Y:S02]  /*4bb0*/  WARPGROUP.DEPBAR.LE gsb0, 0x0 ;  /* 0x00008000000079c5 */ /* 0x000fe40000010000 */
[----:B------:R-:W-:Y:S01]  /*4bc0*/  WARPGROUP.ARRIVE ;  /* 0x00000000000079c5 */ /* 0x000fe20000000000 */
[----:B------:R-:W-:Y:S02]  /*4bd0*/  F2FP.F16.F32.PACK_AB R24, R13, R108 ;  /* 0x0000006c0d18723e */ /* 0x000fe400000000ff */
[----:B------:R-:W-:Y:S02]  /*4be0*/  F2FP.F16.F32.PACK_AB R25, R19, R110 ;  /* 0x0000006e1319723e */ /* 0x000fe400000000ff */
[----:B------:R-:W-:Y:S01]  /*4bf0*/  F2FP.F16.F32.PACK_AB R26, R109, R20 ;  /* 0x000000146d1a723e */ /* 0x000fe200000000ff */
[----:B------:R-:W-:Y:S01]  /*4c00*/  HGMMA.64x64x16.F32 R184, R100, gdesc[UR4].tnspB, R184, gsb0 ;  /* 0x40e0000464b87df0 */ /* 0x000fe200080008b8 */
[----:B------:R-:W-:Y:S01]  /*4c10*/  F2FP.F16.F32.PACK_AB R27, R12, R18 ;  /* 0x000000120c1b723e */ /* 0x000fe200000000ff */
[----:B------:R-:W-:Y:S01]  /*4c20*/  UMOV UR6, UR4 ;  /* 0x0000000400067c82 */ /* 0x000fe20008000000 */
[----:B------:R-:W-:Y:S01]  /*4c30*/  UMOV UR7, 0x40000040 ;  /* 0x4000004000077882 */ /* 0x000fe20000000000 */
[----:B------:R-:W-:Y:S01]  /*4c40*/  UIADD3 UR4, UR8, 0x200, URZ ;  /* 0x0000020008047890 */ /* 0x000fe2000fffe03f */
[----:B------:R-:W-:-:S02]  /*4c50*/  WARPGROUP.DEPBAR.LE gsb0, 0x0 ;  /* 0x00008000000079c5 */ /* 0x000fc40000010000 */
[----:B------:R-:W-:-:S06]  /*4c60*/  WARPGROUP.ARRIVE ;  /* 0x00000000000079c5 */ /* 0x000fcc0000000000 */
[----:B------:R-:W-:Y:S01]  /*4c70*/  HGMMA.64x64x16.F32 R184, R24, gdesc[UR4].tnspB, R184, gsb0 ;  /* 0x40e0000418b87df0 */ /* 0x000fe200080008b8 */
[----:B------:R-:W-:Y:S01]  /*4c80*/  UMOV UR6, UR4 ;  /* 0x0000000400067c82 */ /* 0x000fe20008000000 */
[----:B------:R-:W-:Y:S01]  /*4c90*/  UMOV UR7, 0x40000040 ;  /* 0x4000004000077882 */ /* 0x000fe20000000000 */
[----:B------:R-:W-:Y:S01]  /*4ca0*/  UIADD3 UR4, UR8, 0x280, URZ ;  /* 0x0000028008047890 */ /* 0x000fe2000fffe03f */
[----:B------:R-:W-:Y:S02]  /*4cb0*/  WARPGROUP.DEPBAR.LE gsb0, 0x0 ;  /* 0x00008000000079c5 */ /* 0x000fe40000010000 */
[----:B------:R-:W-:Y:S02]  /*4cc0*/  F2FP.F16.F32.PACK_AB R24, R113, R111 ;  /* 0x0000006f7118723e */ /* 0x000fe400000000ff */
[----:B------:R-:W-:Y:S01]  /*4cd0*/  F2FP.F16.F32.PACK_AB R25, R10, R112 ;  /* 0x000000700a19723e */ /* 0x000fe200000000ff */
[----:B------:R-:W-:Y:S01]  /*4ce0*/  IMAD R10, R235, 0x2000, R231 ;  /* 0x00002000eb0a7824 */ /* 0x000fe200078e02e7 */
[----:B------:R-:W-:-:S02]  /*4cf0*/  F2FP.F16.F32.PACK_AB R26, R115, R114 ;  /* 0x00000072731a723e */ /* 0x000fc400000000ff */
[----:B------:R-:W-:Y:S02]  /*4d00*/  F2FP.F16.F32.PACK_AB R27, R117, R116 ;  /* 0x00000074751b723e */ /* 0x000fe400000000ff */
[----:B------:R-:W-:Y:S02]  /*4d10*/  SHF.R.U32.HI R10, RZ, 0x4, R10 ;  /* 0x00000004ff0a7819 */ /* 0x000fe4000001160a */
[----:B------:R-:W-:Y:S02]  /*4d20*/  WARPGROUP.ARRIVE ;  /* 0x00000000000079c5 */ /* 0x000fe40000000000 */
[----:B------:R-:W-:-:S04]  /*4d30*/  LOP3.LUT R10, R10, 0x3fff, RZ, 0xc0, !PT ;  /* 0x00003fff0a0a7812 */ /* 0x000fc800078ec0ff */
[----:B------:R-:W-:Y:S01]  /*4d40*/  HGMMA.64x64x16.F32 R184, R24, gdesc[UR4].tnspB, R184, gsb0 ;  /* 0x40e0000418b87df0 */ /* 0x000fe200080008b8 */
[----:B------:R-:W-:Y:S01]  /*4d50*/  UMOV UR6, UR4 ;  /* 0x0000000400067c82 */ /* 0x000fe20008000000 */
[----:B------:R-:W-:Y:S01]  /*4d60*/  UMOV UR7, 0x40000040 ;  /* 0x4000004000077882 */ /* 0x000fe20000000000 */
[----:B------:R-:W-:Y:S02]  /*4d70*/  UIADD3 UR4, UR8, 0x300, URZ ;  /* 0x0000030008047890 */ /* 0x000fe4000fffe03f */
[----:B------:R-:W-:Y:S01]  /*4d80*/  UIADD3 UR8, UR8, 0x380, URZ ;  /* 0x0000038008087890 */ /* 0x000fe2000fffe03f */
[----:B------:R-:W-:Y:S02]  /*4d90*/  WARPGROUP.DEPBAR.LE gsb0, 0x0 ;  /* 0x00008000000079c5 */ /* 0x000fe40000010000 */
[----:B------:R-:W-:Y:S02]  /*4da0*/  F2FP.F16.F32.PACK_AB R24, R118, R15 ;  /* 0x0000000f7618723e */ /* 0x000fe400000000ff */
[----:B------:R-:W-:-:S02]  /*4db0*/  F2FP.F16.F32.PACK_AB R25, R119, R17 ;  /* 0x000000117719723e */ /* 0x000fc400000000ff */
[----:B------:R-:W-:Y:S02]  /*4dc0*/  F2FP.F16.F32.PACK_AB R26, R14, R28 ;  /* 0x0000001c0e1a723e */ /* 0x000fe400000000ff */
[----:B------:R-:W-:Y:S02]  /*4dd0*/  F2FP.F16.F32.PACK_AB R27, R11, R29 ;  /* 0x0000001d0b1b723e */ /* 0x000fe400000000ff */
[----:B------:R-:W-:Y:S02]  /*4de0*/  LOP3.LUT R11, R10, 0x10000, RZ, 0xfc, !PT ;  /* 0x000100000a0b7812 */ /* 0x000fe400078efcff */
[----:B------:R-:W-:-:S03]  /*4df0*/  WARPGROUP.ARRIVE ;  /* 0x00000000000079c5 */ /* 0x000fc60000000000 */
[----:B------:R-:W-:-:S03]  /*4e00*/  IMAD R11, R0, 0x800, R11 ;  /* 0x00000800000b7824 */ /* 0x000fc600078e020b */
[----:B------:R-:W-:Y:S01]  /*4e10*/  HGMMA.64x64x16.F32 R184, R24, gdesc[UR4].tnspB, R184, gsb0 ;  /* 0x40e0000418b87df0 */ /* 0x000fe200080008b8 */
[----:B------:R-:W-:Y:S01]  /*4e20*/  UMOV UR6, UR4 ;  /* 0x0000000400067c82 */ /* 0x000fe20008000000 */
[----:B------:R-:W-:Y:S01]  /*4e30*/  UMOV UR7, 0x40000040 ;  /* 0x4000004000077882 */ /* 0x000fe20000000000 */
[----:B------:R-:W-:Y:S02]  /*4e40*/  R2UR UR4, R16 ;  /* 0x00000000100472ca */ /* 0x000fe400000e0000 */
[----:B------:R-:W-:-:S11]  /*4e50*/  R2UR UR9, R11 ;  /* 0x000000000b0972ca */ /* 0x000fd600000e0000 */
[----:B------:R-:W-:-:S04]  /*4e60*/  USHF.R.U32.HI UR4, URZ, 0x4, UR4 ;  /* 0x000000043f047899 */ /* 0x000fc80008011604 */
[----:B------:R-:W-:-:S03]  /*4e70*/  ULOP3.LUT UR10, UR4, 0x3fff, URZ, 0xc0, !UPT ;  /* 0x00003fff040a7892 */ /* 0x000fc6000f8ec03f */
[----:B------:R-:W-:Y:S01]  /*4e80*/  UMOV UR4, UR9 ;  /* 0x0000000900047c82 */ /* 0x000fe20008000000 */
[----:B------:R-:W-:Y:S02]  /*4e90*/  WARPGROUP.DEPBAR.LE gsb0, 0x0 ;  /* 0x00008000000079c5 */ /* 0x000fe40000010000 */
[----:B------:R-:W-:-:S06]  /*4ea0*/  WARPGROUP.ARRIVE ;  /* 0x00000000000079c5 */ /* 0x000fcc0000000000 */
[----:B------:R-:W-:Y:S01]  /*4eb0*/  HGMMA.64x64x16.F32 R184, R32, gdesc[UR4].tnspB, R184, gsb0 ;  /* 0x40e0000420b87df0 */ /* 0x000fe200080008b8 */
[----:B------:R-:W-:Y:S01]  /*4ec0*/  UMOV UR6, UR8 ;  /* 0x0000000800067c82 */ /* 0x000fe20008000000 */
[----:B------:R-:W-:Y:S01]  /*4ed0*/  UMOV UR7, 0x40000040 ;  /* 0x4000004000077882 */ /* 0x000fe20000000000 */
[----:B------:R-:W-:Y:S02]  /*4ee0*/  WARPGROUP.DEPBAR.LE gsb0, 0x0 ;  /* 0x00008000000079c5 */ /* 0x000fe40000010000 */
[----:B------:R-:W-:-:S06]  /*4ef0*/  WARPGROUP.ARRIVE ;  /* 0x00000000000079c5 */ /* 0x000fcc0000000000 */
[----:B------:R-:W-:Y:S01]  /*4f00*/  HGMMA.64x64x16.F32 R184, R120, gdesc[UR4].tnspB, R184, gsb0 ;  /* 0x40e0000478b87df0 */ /* 0x000fe200080008b8 */
[----:B------:R-:W-:Y:S01]  /*4f10*/  UMOV UR6, UR10 ;  /* 0x0000000a00067c82 */ /* 0x000fe20008000000 */
[----:B------:R-:W-:Y:S01]  /*4f20*/  UMOV UR7, 0x40000040 ;  /* 0x4000004000077882 */ /* 0x000fe20000000000 */
[----:B------:R-:W-:Y:S02]  /*4f30*/  WARPGROUP.DEPBAR.LE gsb0, 0x0 ;  /* 0x00008000000079c5 */ /* 0x000fe40000010000 */
[----:B------:R1:W-:Y:S06]  /*4f40*/  MEMBAR.ALL.CTA ;  /* 0x0000000000007992 */ /* 0x0003ec0000008000 */
[----:B-1----:R-:W1:Y:S02]  /*4f50*/  FENCE.VIEW.ASYNC.S ;  /* 0x00000000000073c6 */ /* 0x002e640000000000 */
[----:B-1----:R-:W-:Y:S06]  /*4f60*/  BAR.SYNC.DEFER_BLOCKING 0x9, 0x100 ;  /* 0x0244000000007b1d */ /* 0x002fec0000010000 */
        /* <DEDUP_REMOVED lines=54> */
.L_x_1707:
        /* <DEDUP_REMOVED lines=68> */
.L_x_1708:
        /* <DEDUP_REMOVED lines=11> */
.L_x_1698:
[----:B------:R-:W2:Y:S01]  /*57c0*/  S2UR UR6, SR_CTAID.X ;  /* 0x00000000000679c3 */ /* 0x000ea20000002500 */
[----:B------:R-:W-:Y:S01]  /*57d0*/  UIADD3 UR4, UR40, -UR41, URZ ;  /* 0x8000002928047290 */ /* 0x000fe2000fffe03f */
[----:B------:R-:W-:-:S03]  /*57e0*/  ULDC UR5, c[0x0][0x748] ;  /* 0x0001d20000057ab9 */ /* 0x000fc60000000800 */
[----:B--2---:R-:W-:-:S04]  /*57f0*/  ULEA UR4, UR6, UR4, 0x7 ;  /* 0x0000000406047291 */ /* 0x004fc8000f8e383f */
[----:B------:R-:W-:-:S04]  /*5800*/  UIADD3 UR4, UR4, UR5, URZ ;  /* 0x0000000504047290 */ /* 0x000fc8000fffe03f */
[----:B------:R-:W-:-:S04]  /*5810*/  USHF.R.S32.HI UR5, URZ, 0x1f, UR4 ;  /* 0x0000001f3f057899 */ /* 0x000fc80008011404 */
[----:B------:R-:W-:-:S04]  /*5820*/  ULEA.HI UR5, UR5, UR4, URZ, 0x7 ;  /* 0x0000000405057291 */ /* 0x000fc8000f8f383f */
[----:B------:R-:W-:-:S06]  /*5830*/  USHF.R.S32.HI UR5, URZ, 0x7, UR5 ;  /* 0x000000073f057899 */ /* 0x000fcc0008011405 */
[----:B------:R-:W-:-:S05]  /*5840*/  IMAD.U32 R5, RZ, RZ, UR5 ;  /* 0x00000005ff057e24 */ /* 0x000fca000f8e00ff */
[----:B------:R-:W-:-:S04]  /*5850*/  VIMNMX R6, R5, UR42, PT ;  /* 0x0000002a05067c48 */ /* 0x000fc8000bfe0100 */
[----:B------:R-:W-:Y:S01]  /*5860*/  ISETP.LE.AND P0, PT, R6, UR43, PT ;  /* 0x0000002b06007c0c */ /* 0x000fe2000bf03270 */
[----:B------:R2:W-:-:S12]  /*5870*/  STL [R1+0x28], R6 ;  /* 0x0000280601007387 */ /* 0x0005d80000100800 */
[----:B--2---:R-:W-:Y:S05]  /*5880*/  @P0 BRA `(.L_x_1710) ;  /* 0x00000038005c0947 */ /* 0x004fea0003800000 */
[----:B------:R-:W2:Y:S04]  /*5890*/  LDL R11, [R1+0x44] ;  /* 0x00004400010b7983 */ /* 0x000ea80000100800 */
[----:B------:R-:W2:Y:S04]  /*58a0*/  LDL R10, [R1+0x4c] ;  /* 0x00004c00010a7983 */ /* 0x000ea80000100800 */
[----:B------:R-:W3:Y:S01]  /*58b0*/  LDL R9, [R1+0x48] ;  /* 0x0000480001097983 */ /* 0x000ee20000100800 */
[----:B------:R-:W-:Y:S01]  /*58c0*/  UIMAD UR4, UR6, -0x80, UR41 ;  /* 0xffffff80060478a4 */ /* 0x000fe2000f8e0229 */
[----:B------:R-:W-:Y:S01]  /*58d0*/  IMAD.MOV.U32 R237, RZ, RZ, 0x40000040 ;  /* 0x40000040ffed7424 */ /* 0x000fe200078e00ff */
[----:B------:R-:W4:Y:S01]  /*58e0*/  S2R R5, SR_TID.X ;  /* 0x0000000000057919 */ /* 0x000f220000002100 */
[----:B------:R-:W-:-:S03]  /*58f0*/  IMAD.MOV.U32 R233, RZ, RZ, 0x40000040 ;  /* 0x40000040ffe97424 */ /* 0x000fc600078e00ff */
[----:B------:R-:W-:Y:S02]  /*5900*/  IMAD.U32 R13, RZ, RZ, UR4 ;  /* 0x00000004ff0d7e24 */ /* 0x000fe4000f8e00ff */
[----:B----4-:R-:W-:-:S05]  /*5910*/  VIADD R7, R5, 0xffffff80 ;  /* 0xffffff8005077836 */ /* 0x010fca0000000000 */
[----:B-1----:R-:W-:-:S04]  /*5920*/  SHF.R.S32.HI R8, RZ, 0x1f, R7 ;  /* 0x0000001fff087819 */ /* 0x002fc80000011407 */
[----:B------:R-:W-:Y:S02]  /*5930*/  LEA.HI R5, R8, R7, RZ, 0x5 ;  /* 0x0000000708057211 */ /* 0x000fe400078f28ff */
[----:B--2---:R-:W-:Y:S02]  /*5940*/  LEA.HI R6, R10, R11, RZ, 0x5 ;  /* 0x0000000b0a067211 */ /* 0x004fe400078f28ff */
[--C-:B---3--:R-:W-:Y:S02]  /*5950*/  SHF.R.S32.HI R11, RZ, 0x2, R9.reuse ;  /* 0x00000002ff0b7819 */ /* 0x108fe40000011409 */
[----:B------:R-:W-:Y:S02]  /*5960*/  SHF.R.S32.HI R10, RZ, 0x1f, R9 ;  /* 0x0000001fff0a7819 */ /* 0x000fe40000011409 */
[----:B------:R-:W1:Y:S01]  /*5970*/  S2R R9, SR_TID.X ;  /* 0x0000000000097919 */ /* 0x000e620000002100 */
[----:B------:R-:W-:Y:S02]  /*5980*/  SHF.R.S32.HI R12, RZ, 0x5, R6 ;  /* 0x00000005ff0c7819 */ /* 0x000fe40000011406 */
[----:B------:R-:W-:-:S02]  /*5990*/  LOP3.LUT R6, R5, 0xffffffe0, RZ, 0xc0, !PT ;  /* 0xffffffe005067812 */ /* 0x000fc400078ec0ff */
[----:B------:R-:W-:Y:S01]  /*59a0*/  LEA.HI R10, R10, R11, RZ, 0x3 ;  /* 0x0000000b0a0a7211 */ /* 0x000fe200078f18ff */
[C---:B-1----:R-:W-:Y:S02]  /*59b0*/  VIADD R14, R9.reuse, 0xffffff80 ;  /* 0xffffff80090e7836 */ /* 0x042fe40000000000 */
[----:B------:R-:W-:Y:S02]  /*59c0*/  VIADD R15, R9, 0xffffff80 ;  /* 0xffffff80090f7836 */ /* 0x000fe40000000000 */
[----:B------:R-:W-:Y:S01]  /*59d0*/  IMAD.IADD R9, R7, 0x1, -R6 ;  /* 0x0000000107097824 */ /* 0x000fe200078e0a06 */
[----:B------:R-:W-:Y:S01]  /*59e0*/  SHF.R.S32.HI R14, RZ, 0x1f, R14 ;  /* 0x0000001fff0e7819 */ /* 0x000fe2000001140e */
[----:B------:R-:W-:Y:S01]  /*59f0*/  IMAD R6, R12, -0x10, R13 ;  /* 0xfffffff00c067824 */ /* 0x000fe200078e020d */
[----:B------:R-:W-:Y:S02]  /*5a00*/  LOP3.LUT R12, R10, 0xfffffff8, RZ, 0xc0, !PT ;  /* 0xfffffff80a0c7812 */ /* 0x000fe400078ec0ff */
[----:B------:R-:W-:-:S02]  /*5a10*/  LEA.HI R14, R14, R15, RZ, 0x7 ;  /* 0x0000000f0e0e7211 */ /* 0x000fc400078f38ff */
[----:B------:R-:W-:Y:S02]  /*5a20*/  SHF.R.S32.HI R10, RZ, 0x1f, R9 ;  /* 0x0000001fff0a7819 */ /* 0x000fe40000011409 */
[----:B------:R-:W-:Y:S02]  /*5a30*/  SHF.R.S32.HI R14, RZ, 0x7, R14 ;  /* 0x00000007ff0e7819 */ /* 0x000fe4000001140e */
[----:B------:R-:W-:Y:S02]  /*5a40*/  IADD3 R6, R6, R12, -R11 ;  /* 0x0000000c06067210 */ /* 0x000fe40007ffe80b */
[----:B------:R-:W-:Y:S02]  /*5a50*/  LEA.HI R5, R14, R14, RZ, 0x1 ;  /* 0x0000000e0e057211 */ /* 0x000fe400078f08ff */
[CC--:B------:R-:W-:Y:S02]  /*5a60*/  LEA.HI R11, R10.reuse, R9.reuse, RZ, 0x3 ;  /* 0x000000090a0b7211 */ /* 0x0c0fe400078f18ff */
[----:B------:R-:W-:-:S02]  /*5a70*/  LEA.HI R10, R10, R9, RZ, 0x2 ;  /* 0x000000090a0a7211 */ /* 0x000fc400078f10ff */
[----:B------:R-:W-:Y:S02]  /*5a80*/  LOP3.LUT R5, R5, 0xfffffffe, RZ, 0xc0, !PT ;  /* 0xfffffffe05057812 */ /* 0x000fe400078ec0ff */
[--C-:B------:R-:W-:Y:S02]  /*5a90*/  SHF.R.S32.HI R9, RZ, 0x3, R11.reuse ;  /* 0x00000003ff097819 */ /* 0x100fe4000001140b */
[----:B------:R-:W-:Y:S01]  /*5aa0*/  SHF.R.S32.HI R12, RZ, 0x1f, R11 ;  /* 0x0000001fff0c7819 */ /* 0x000fe2000001140b */
[----:B------:R-:W-:Y:S01]  /*5ab0*/  IMAD.IADD R5, R14, 0x1, -R5 ;  /* 0x000000010e057824 */ /* 0x000fe200078e0a05 */
[----:B------:R-:W-:Y:S02]  /*5ac0*/  SHF.R.S32.HI R11, RZ, 0x2, R10 ;  /* 0x00000002ff0b7819 */ /* 0x000fe4000001140a */
[----:B------:R-:W-:Y:S01]  /*5ad0*/  LEA.HI R12, R12, R9, RZ, 0x4 ;  /* 0x000000090c0c7211 */ /* 0x000fe200078f20ff */
[----:B------:R-:W-:Y:S01]  /*5ae0*/  IMAD R5, R5, -0x40, R6 ;  /* 0xffffffc005057824 */ /* 0x000fe200078e0206 */
[----:B------:R-:W-:Y:S01]  /*5af0*/  LEA.HI R10, R10, R11, RZ, 0x1 ;  /* 0x0000000b0a0a7211 */ /* 0x000fe200078f08ff */
[C---:B------:R-:W-:Y:S01]  /*5b00*/  VIADD R15, R11.reuse, 0x18 ;  /* 0x000000180b0f7836 */ /* 0x040fe20000000000 */
[----:B------:R-:W-:Y:S01]  /*5b10*/  LEA.HI R6, R8, R7, RZ, 0x2 ;  /* 0x0000000708067211 */ /* 0x000fe200078f10ff */
[----:B------:R-:W-:Y:S01]  /*5b20*/  VIADD R8, R11, 0x8 ;  /* 0x000000080b087836 */ /* 0x000fe20000000000 */
[----:B------:R-:W-:-:S02]  /*5b30*/  LOP3.LUT R12, R12, 0x1ffffff0, RZ, 0xc0, !PT ;  /* 0x1ffffff00c0c7812 */ /* 0x000fc400078ec0ff */
[----:B------:R-:W-:Y:S02]  /*5b40*/  LOP3.LUT R10, R10, 0xfffffffe, RZ, 0xc0, !PT ;  /* 0xfffffffe0a0a7812 */ /* 0x000fe400078ec0ff */
[----:B------:R-:W-:Y:S01]  /*5b50*/  LOP3.LUT R6, R6, 0xfffffffc, RZ, 0xc0, !PT ;  /* 0xfffffffc06067812 */ /* 0x000fe200078ec0ff */
[----:B------:R-:W-:Y:S01]  /*5b60*/  IMAD.IADD R9, R9, 0x1, -R12 ;  /* 0x0000000109097824 */ /* 0x000fe200078e0a0c */
[----:B------:R-:W-:Y:S01]  /*5b70*/  LEA.HI R13, R8, R8, RZ, 0x1 ;  /* 0x00000008080d7211 */ /* 0x000fe200078f08ff */
[----:B------:R-:W-:Y:S01]  /*5b80*/  IMAD.IADD R10, R11, 0x1, -R10 ;  /* 0x000000010b0a7824 */ /* 0x000fe200078e0a0a */
[----:B------:R-:W-:Y:S01]  /*5b90*/  LEA.HI R17, R15, R15, RZ, 0x1 ;  /* 0x0000000f0f117211 */ /* 0x000fe200078f08ff */
[----:B------:R-:W-:Y:S02]  /*5ba0*/  VIADD R12, R11, 0x10 ;  /* 0x000000100b0c7836 */ /* 0x000fe40000000000 */
[----:B------:R-:W-:Y:S01]  /*5bb0*/  IMAD.IADD R6, R7, 0x1, -R6 ;  /* 0x0000000107067824 */ /* 0x000fe200078e0a06 */
[----:B------:R-:W-:Y:S01]  /*5bc0*/  LOP3.LUT R7, R13, 0xfffffffe, RZ, 0xc0, !PT ;  /* 0xfffffffe0d077812 */ /* 0x000fe200078ec0ff */
[----:B------:R-:W-:Y:S01]  /*5bd0*/  IMAD R10, R9, 0x8, R10 ;  /* 0x00000008090a7824 */ /* 0x000fe200078e020a */
[----:B------:R-:W-:-:S02]  /*5be0*/  LEA.HI R9, R12, R12, RZ, 0x1 ;  /* 0x0000000c0c097211 */ /* 0x000fc400078f08ff */
[----:B------:R-:W-:Y:S01]  /*5bf0*/  SHF.R.S32.HI R18, RZ, 0x1f, R17 ;  /* 0x0000001fff127819 */ /* 0x000fe20000011411 */
[----:B------:R-:W-:Y:S01]  /*5c00*/  IMAD.IADD R8, R8, 0x1, -R7 ;  /* 0x0000000108087824 */ /* 0x000fe200078e0a07 */
[----:B------:R1:W-:Y:S01]  /*5c10*/  STL [R1+0x3c], R10 ;  /* 0x00003c0a01007387 */ /* 0x0003e20000100800 */
[----:B------:R-:W-:Y:S02]  /*5c20*/  SHF.R.S32.HI R7, RZ, 0x1, R13 ;  /* 0x00000001ff077819 */ /* 0x000fe4000001140d */
[--C-:B------:R-:W-:Y:S02]  /*5c30*/  SHF.R.S32.HI R11, RZ, 0x1, R9.reuse ;  /* 0x00000001ff0b7819 */ /* 0x100fe40000011409 */
[----:B------:R-:W-:-:S04]  /*5c40*/  SHF.R.S32.HI R14, RZ, 0x1f, R9 ;  /* 0x0000001fff0e7819 */ /* 0x000fc80000011409 */
[----:B------:R-:W-:Y:S02]  /*5c50*/  LEA.HI R14, R14, R11, RZ, 0x4 ;  /* 0x0000000b0e0e7211 */ /* 0x000fe400078f20ff */
[----:B-1----:R-:W-:Y:S02]  /*5c60*/  SHF.R.S32.HI R10, RZ, 0x1f, R13 ;  /* 0x0000001fff0a7819 */ /* 0x002fe4000001140d */
[----:B------:R-:W-:Y:S02]  /*5c70*/  LOP3.LUT R13, R9, 0xfffffffe, RZ, 0xc0, !PT ;  /* 0xfffffffe090d7812 */ /* 0x000fe400078ec0ff */
[----:B------:R-:W-:Y:S02]  /*5c80*/  LEA.HI R10, R10, R7, RZ, 0x4 ;  /* 0x000000070a0a7211 */ /* 0x000fe400078f20ff */
[----:B------:R-:W-:Y:S01]  /*5c90*/  SHF.R.S32.HI R9, RZ, 0x1, R17 ;  /* 0x00000001ff097819 */ /* 0x000fe20000011411 */
[----:B------:R-:W-:Y:S01]  /*5ca0*/  IMAD.IADD R13, R12, 0x1, -R13 ;  /* 0x000000010c0d7824 */ /* 0x000fe200078e0a0d */
        /* <DEDUP_REMOVED lines=10> */
[----:B------:R1:W-:Y:S01]  /*5d50*/  STL [R1+0x38], R10 ;  /* 0x0000380a01007387 */ /* 0x0003e20000100800 */
[----:B------:R-:W-:-:S02]  /*5d60*/  IMAD.IADD R9, R9, 0x1, -R18 ;  /* 0x0000000109097824 */ /* 0x000fc400078e0a12 */
[----:B------:R-:W-:Y:S01]  /*5d70*/  IMAD R8, R235, 0x2000, R16 ;  /* 0x00002000eb087824 */ /* 0x000fe200078e0210 */
[----:B------:R2:W-:Y:S01]  /*5d80*/  STL [R1+0x34], R7 ;  /* 0x0000340701007387 */ /* 0x0005e20000100800 */
[----:B------:R-:W-:Y:S02]  /*5d90*/  IMAD.MOV.U32 R15, RZ, RZ, 0x40000040 ;  /* 0x40000040ff0f7424 */ /* 0x000fe400078e00ff */
[----:B------:R-:W-:Y:S02]  /*5da0*/  IMAD.MOV.U32 R13, RZ, RZ, 0x40000040 ;  /* 0x40000040ff0d7424 */ /* 0x000fe400078e00ff */
[----:B------:R-:W-:Y:S02]  /*5db0*/  IMAD.MOV.U32 R11, RZ, RZ, 0x40000040 ;  /* 0x40000040ff0b7424 */ /* 0x000fe400078e00ff */
[----:B-1----:R-:W-:Y:S02]  /*5dc0*/  IMAD R10, R9, 0x8, R12 ;  /* 0x00000008090a7824 */ /* 0x002fe400078e020c */
[----:B------:R-:W-:-:S02]  /*5dd0*/  VIADD R9, R8, 0x4000 ;  /* 0x0000400008097836 */ /* 0x000fc40000000000 */
[----:B--2---:R-:W-:Y:S01]  /*5de0*/  VIADD R7, R8, 0x20c00 ;  /* 0x00020c0008077836 */ /* 0x004fe20000000000 */
[----:B------:R-:W-:Y:S01]  /*5df0*/  SHF.R.U32.HI R8, RZ, 0x4, R8 ;  /* 0x00000004ff087819 */ /* 0x000fe20000011608 */
[----:B------:R1:W-:Y:S01]  /*5e00*/  STL [R1+0x30], R10 ;  /* 0x0000300a01007387 */ /* 0x0003e20000100800 */
[----:B------:R-:W-:Y:S01]  /*5e10*/  SHF.R.U32.HI R9, RZ, 0x4, R9 ;  /* 0x00000004ff097819 */ /* 0x000fe20000011609 */
[C---:B------:R-:W-:Y:S01]  /*5e20*/  VIADD R18, R6.reuse, 0x8 ;  /* 0x0000000806127836 */ /* 0x040fe20000000000 */
[----:B------:R-:W-:Y:S01]  /*5e30*/  SHF.R.U32.HI R7, RZ, 0x4, R7 ;  /* 0x00000004ff077819 */ /* 0x000fe20000011607 */
[----:B------:R-:W-:Y:S01]  /*5e40*/  VIADD R18, R6, 0x14 ;  /* 0x0000001406127836 */ /* 0x000fe20000000000 */
[----:B------:R-:W-:Y:S02]  /*5e50*/  LOP3.LUT R8, R8, 0x3fff, RZ, 0xc0, !PT ;  /* 0x00003fff08087812 */ /* 0x000fe400078ec0ff */
[----:B------:R-:W-:Y:S02]  /*5e60*/  LOP3.LUT R9, R9, 0x3fff, RZ, 0xc0, !PT ;  /* 0x00003fff09097812 */ /* 0x000fe400078ec0ff */
[----:B------:R-:W-:-:S02]  /*5e70*/  LOP3.LUT R7, R7, 0x3fff, RZ, 0xc0, !PT ;  /* 0x00003fff07077812 */ /* 0x000fc400078ec0ff */
[----:B------:R-:W-:Y:S02]  /*5e80*/  LOP3.LUT R8, R8, 0x10000, RZ, 0xfc, !PT ;  /* 0x0001000008087812 */ /* 0x000fe400078efcff */
[----:B------:R-:W-:Y:S01]  /*5e90*/  LOP3.LUT R17, R9, 0x10000, RZ, 0xfc, !PT ;  /* 0x0001000009117812 */ /* 0x000fe200078efcff */
[----:B------:R-:W-:Y:S01]  /*5ea0*/  IMAD.MOV.U32 R9, RZ, RZ, 0x40000040 ;  /* 0x40000040ff097424 */ /* 0x000fe200078e00ff */
[----:B------:R-:W-:Y:S01]  /*5eb0*/  LOP3.LUT R7, R7, 0x10000, RZ, 0xfc, !PT ;  /* 0x0001000007077812 */ /* 0x000fe200078efcff */
[C---:B------:R-:W-:Y:S01]  /*5ec0*/  VIADD R14, R8.reuse, 0x2 ;  /* 0x00000002080e7836 */ /* 0x040fe20000000000 */
[----:B------:R2:W-:Y:S01]  /*5ed0*/  STL [R1+0x24], R8 ;  /* 0x0000240801007387 */ /* 0x0005e20000100800 */
[C---:B------:R-:W-:Y:S02]  /*5ee0*/  VIADD R12, R8.reuse, 0x4 ;  /* 0x00000004080c7836 */ /* 0x040fe40000000000 */
[----:B-1----:R-:W-:Y:S01]  /*5ef0*/  VIADD R10, R8, 0x6 ;  /* 0x00000006080a7836 */ /* 0x002fe20000000000 */
[----:B------:R1:W-:Y:S01]  /*5f00*/  STL [R1+0x40], R7 ;  /* 0x0000400701007387 */ /* 0x0003e20000100800 */
[----:B------:R-:W-:-:S02]  /*5f10*/  VIADD R236, R17, 0x4 ;  /* 0x0000000411ec7836 */ /* 0x000fc40000000000 */
[C---:B------:R-:W-:Y:S01]  /*5f20*/  VIADD R232, R17.reuse, 0x6 ;  /* 0x0000000611e87836 */ /* 0x040fe20000000000 */
[----:B------:R3:W-:Y:S01]  /*5f30*/  STL [R1+0x20], R17 ;  /* 0x0000201101007387 */ /* 0x0007e20000100800 */
[----:B--2---:R-:W-:-:S03]  /*5f40*/  VIADD R8, R17, 0x2 ;  /* 0x0000000211087836 */ /* 0x004fc60000000000 */
[----:B------:R2:W-:Y:S01]  /*5f50*/  STL.64 [R1+0x18], R14 ;  /* 0x0000180e01007387 */ /* 0x0005e20000100a00 */
[----:B-1----:R-:W-:-:S03]  /*5f60*/  VIADD R7, R6, 0x4 ;  /* 0x0000000406077836 */ /* 0x002fc60000000000 */
[----:B------:R2:W-:Y:S01]  /*5f70*/  STL.64 [R1+0x10], R12 ;  /* 0x0000100c01007387 */ /* 0x0005e20000100a00 */
[C---:B------:R-:W-:Y:S02]  /*5f80*/  VIADD R7, R6.reuse, 0x10 ;  /* 0x0000001006077836 */ /* 0x040fe40000000000 */
[C---:B---3--:R-:W-:Y:S01]  /*5f90*/  VIADD R17, R6.reuse, 0xc ;  /* 0x0000000c06117836 */ /* 0x048fe20000000000 */
[----:B------:R2:W-:Y:S01]  /*5fa0*/  STL.64 [R1+0x8], R10 ;  /* 0x0000080a01007387 */ /* 0x0005e20000100a00 */
[C---:B------:R-:W-:Y:S02]  /*5fb0*/  VIADD R17, R6.reuse, 0x18 ;  /* 0x0000001806117836 */ /* 0x040fe40000000000 */
[----:B------:R-:W-:Y:S01]  /*5fc0*/  VIADD R7, R6, 0x1c ;  /* 0x0000001c06077836 */ /* 0x000fe20000000000 */
[----:B------:R2:W-:Y:S06]  /*5fd0*/  STL.64 [R1], R8 ;  /* 0x0000000801007387 */ /* 0x0005ec0000100a00 */
.L_x_1721:
[----:B------:R-:W-:-:S05]  /*5fe0*/  IMAD.U32 R7, RZ, RZ, UR36 ;  /* 0x00000024ff077e24 */ /* 0x000fca000f8e00ff */
[----:B------:R-:W-:-:S04]  /*5ff0*/  LOP3.LUT R7, R7, 0x1, RZ, 0xfc, !PT ;  /* 0x0000000107077812 */ /* 0x000fc800078efcff */
[----:B------:R-:W-:-:S13]  /*6000*/  ISETP.NE.AND P0, PT, R7, 0x3, PT ;  /* 0x000000030700780c */ /* 0x000fda0003f05270 */
[----:B------:R-:W-:Y:S05]  /*6010*/  @!P0 BRA `(.L_x_1711) ;  /* 0x0000000000048947 */ /* 0x000fea0003800000 */
[----:B------:R-:W-:Y:S01]  /*6020*/  BPT.TRAP 0x1 ;  /* 0x000000040000795c */ /* 0x000fe20000300000 */
.L_x_1711:
[----:B------:R-:W-:Y:S01]  /*6030*/  IMAD R7, R0, 0x8, R16 ;  /* 0x0000000800077824 */ /* 0x000fe200078e0210 */
[----:B------:R-:W-:-:S04]  /*6040*/  SHF.L.U32 R20, R4, 0x1f, RZ ;  /* 0x0000001f04147819 */ /* 0x000fc800000006ff */
[----:B------:R1:W3:Y:S01]  /*6050*/  SYNCS.PHASECHK.TRANS64.TRYWAIT P1, [R7+URZ+0x30c10], R20 ;  /* 0x030c1014070075a7 */ /* 0x0002e2000802017f */
[----:B------:R-:W-:Y:S05]  /*6060*/  @!P0 BRA `(.L_x_1712) ;  /* 0x0000000000048947 */ /* 0x000fea0003800000 */
[----:B------:R-:W-:Y:S01]  /*6070*/  BPT.TRAP 0x1 ;  /* 0x000000040000795c */ /* 0x000fe20000300000 */
.L_x_1712:
[----:B--2---:R-:W-:-:S05]  /*6080*/  VIADD R8, R16, 0x10000 ;  /* 0x0001000010087836 */ /* 0x004fca0000000000 */
[----:B------:R-:W-:-:S04]  /*6090*/  SHF.R.U32.HI R8, RZ, 0x4, R8 ;  /* 0x00000004ff087819 */ /* 0x000fc80000011608 */
[----:B------:R-:W-:-:S04]  /*60a0*/  LOP3.LUT R8, R8, 0x3fff, RZ, 0xc0, !PT ;  /* 0x00003fff08087812 */ /* 0x000fc800078ec0ff */
[----:B------:R-:W-:Y:S01]  /*60b0*/  LOP3.LUT R9, R8, 0x10000, RZ, 0xfc, !PT ;  /* 0x0001000008097812 */ /* 0x000fe200078efcff */
[----:B---3--:R-:W-:Y:S06]  /*60c0*/  @P1 BRA `(.L_x_1713) ;  /* 0x0000000000081947 */ /* 0x008fec0003800000 */
[----:B------:R-:W2:Y:S02]  /*60d0*/  SYNCS.PHASECHK.TRANS64.TRYWAIT P1, [R7+URZ+0x30c10], R20 ;  /* 0x030c1014070075a7 */ /* 0x000ea4000802017f */
[----:B--2---:R-:W-:Y:S05]  /*60e0*/  @!P1 BRA `(.L_x_1714) ;  /* 0x000000cc00909947 */ /* 0x004fea0003800000 */
.L_x_1713:
        /* <DEDUP_REMOVED lines=9> */
[----:B------:R-:W2:Y:S01]  /*6180*/  LDL.64 R14, [R1+0x8] ;  /* 0x00000800010e7983 */ /* 0x000ea20000100a00 */
        /* <DEDUP_REMOVED lines=53> */
.L_x_1715:
[----:B------:R1:W1:Y:S01]  /*64e0*/  SYNCS.PHASECHK.TRANS64.TRYWAIT P1, [R7+URZ+0x30c30], R20 ;  /* 0x030c3014070075a7 */ /* 0x000262000802017f */
[----:B------:R-:W-:Y:S05]  /*64f0*/  @!P0 BRA `(.L_x_1716) ;  /* 0x0000000000048947 */ /* 0x000fea0003800000 */
[----:B------:R-:W-:Y:S01]  /*6500*/  BPT.TRAP 0x1 ;  /* 0x000000040000795c */ /* 0x000fe20000300000 */
.L_x_1716:
        /* <DEDUP_REMOVED lines=8> */
.L_x_1717:
[----:B------:R-:W5:Y:S04]  /*6590*/  LDL R12, [R1+0x20] ;  /* 0x00002000010c7983 */ /* 0x000f680000100800 */
[----:B------:R-:W4:Y:S01]  /*65a0*/  LDL.64 R10, [R1] ;  /* 0x00000000010a7983 */ /* 0x000f220000100a00 */
[----:B------:R-:W-:Y:S01]  /*65b0*/  R2UR UR6, R9 ;  /* 0x00000000090672ca */ /* 0x000fe200000e0000 */
[----:B------:R-:W-:Y:S01]  /*65c0*/  WARPGROUP.ARRIVE ;  /* 0x00000000000079c5 */ /* 0x000fe20000000000 */
[----:B------:R-:W-:Y:S01]  /*65d0*/  UMOV UR5, 0x40000040 ;  /* 0x4000004000057882 */ /* 0x000fe20000000000 */
[----:B------:R-:W-:Y:S01]  /*65e0*/  UMOV UR7, 0x40000040 ;  /* 0x4000004000077882 */ /* 0x000fe20000000000 */
[----:B------:R-:W-:Y:S01]  /*65f0*/  UMOV UR11, 0x40000040 ;  /* 0x40000040000b7882 */ /* 0x000fe20000000000 */
[C---:B------:R-:W-:Y:S01]  /*6600*/  VIADD R13, R6.reuse, 0x14 ;  /* 0x00000014060d7836 */ /* 0x040fe20000000000 */
[----:B--2---:R-:W1:Y:S01]  /*6610*/  SHFL.IDX PT, R17, R15, R6, 0x1f ;  /* 0x00001f060f117589 */ /* 0x004e6200000e0000 */
[C---:B------:R-:W-:Y:S01]  /*6620*/  VIADD R14, R6.reuse, 0x18 ;  /* 0x00000018060e7836 */ /* 0x040fe20000000000 */
[C---:B------:R-:W-:Y:S01]  /*6630*/  ISETP.GT.AND P2, PT, R5.reuse, RZ, PT ;  /* 0x000000ff0500720c */ /* 0x040fe20003f44270 */
[C---:B------:R-:W-:Y:S01]  /*6640*/  VIADD R21, R6.reuse, 0x4 ;  /* 0x0000000406157836 */ /* 0x040fe20000000000 */
[----:B------:R-:W-:Y:S01]  /*6650*/  ISETP.GT.AND P1, PT, R5, 0x8, PT ;  /* 0x000000080500780c */ /* 0x000fe20003f24270 */
[C---:B------:R-:W-:Y:S01]  /*6660*/  VIADD R19, R6.reuse, 0x8 ;  /* 0x0000000806137836 */ /* 0x040fe20000000000 */
[----:B------:R-:W2:Y:S01]  /*6670*/  SHFL.IDX PT, R13, R15, R13, 0x1f ;  /* 0x00001f0d0f0d7589 */ /* 0x000ea200000e0000 */
[----:B------:R-:W-:Y:S01]  /*6680*/  VIADD R18, R6, 0x1c ;  /* 0x0000001c06127836 */ /* 0x000fe20000000000 */
[----:B------:R-:W-:Y:S01]  /*6690*/  FSEL R101, R101, -INF , P2 ;  /* 0xff80000065657808 */ /* 0x000fe20001000000 */
[----:B------:R-:W-:Y:S01]  /*66a0*/  IMAD R220, R0, 0x400, R220 ;  /* 0x0000040000dc7824 */ /* 0x000fe200078e02dc */
[----:B------:R-:W2:Y:S01]  /*66b0*/  SHFL.IDX PT, R9, R15, R21, 0x1f ;  /* 0x00001f150f097589 */ /* 0x000ea200000e0000 */
[----:B------:R-:W-:-:S02]  /*66c0*/  FSEL R93, R93, -INF , P2 ;  /* 0xff8000005d5d7808 */ /* 0x000fc40001000000 */
[----:B------:R-:W-:Y:S01]  /*66d0*/  FSEL R222, R88, -INF , P2 ;  /* 0xff80000058de7808 */ /* 0x000fe20001000000 */
[----:B------:R-:W2:Y:S01]  /*66e0*/  SHFL.IDX PT, R14, R15, R14, 0x1f ;  /* 0x00001f0e0f0e7589 */ /* 0x000ea200000e0000 */
[----:B------:R-:W-:Y:S02]  /*66f0*/  FSEL R90, R90, -INF , P1 ;  /* 0xff8000005a5a7808 */ /* 0x000fe40000800000 */
[----:B------:R-:W-:Y:S01]  /*6700*/  FSEL R96, R96, -INF , P2 ;  /* 0xff80000060607808 */ /* 0x000fe20001000000 */
[----:B---3--:R-:W-:Y:S01]  /*6710*/  SHFL.IDX PT, R20, R234, R21, 0x1f ;  /* 0x00001f15ea147589 */ /* 0x008fe200000e0000 */
[----:B------:R-:W-:Y:S02]  /*6720*/  FSEL R104, R104, -INF , P2 ;  /* 0xff80000068687808 */ /* 0x000fe40001000000 */
[----:B------:R-:W-:Y:S01]  /*6730*/  FSEL R98, R98, -INF , P1 ;  /* 0xff80000062627808 */ /* 0x000fe20000800000 */
[----:B------:R-:W3:Y:S01]  /*6740*/  SHFL.IDX PT, R22, R234, R19, 0x1f ;  /* 0x00001f13ea167589 */ /* 0x000ee200000e0000 */
        /* <DEDUP_REMOVED lines=40> */
[----:B-----5:R-:W-:Y:S01]  /*69d0*/  R2UR UR4, R12 ;  /* 0x000000000c0472ca */ /* 0x020fe200000e0000 */
[----:B------:R-:W-:Y:S01]  /*69e0*/  VIADD R12, R6, 0x10 ;  /* 0x00000010060c7836 */ /* 0x000fe20000000000 */
[----:B----4-:R-:W-:Y:S02]  /*69f0*/  R2UR UR8, R10 ;  /* 0x000000000a0872ca */ /* 0x010fe400000e0000 */
[----:B------:R-:W-:Y:S01]  /*6a00*/  R2UR UR9, R11 ;  /* 0x000000000b0972ca */ /* 0x000fe200000e0000 */
[----:B------:R-:W-:Y:S01]  /*6a10*/  VIADD R11, R6, 0xc ;  /* 0x0000000c060b7836 */ /* 0x000fe20000000000 */
[----:B------:R-:W4:Y:S04]  /*6a20*/  SHFL.IDX PT, R10, R15, R19, 0x1f ;  /* 0x00001f130f0a7589 */ /* 0x000f2800000e0000 */
[----:B------:R-:W5:Y:S03]  /*6a30*/  SHFL.IDX PT, R12, R15, R12, 0x1f ;  /* 0x00001f0c0f0c7589 */ /* 0x000f6600000e0000 */
[----:B------:R-:W-:Y:S01]  /*6a40*/  HGMMA.64x128x16.F32 R24, gdesc[UR4], RZ, !UPT, gsb0 ;  /* 0x01e00000041879f0 */ /* 0x000fe2000c0008ff */
[----:B------:R-:W-:Y:S01]  /*6a50*/  UIADD3 UR4, UR6, 0x2, URZ ;  /* 0x0000000206047890 */ /* 0x000fe2000fffe03f */
[----:B------:R-:W5:Y:S01]  /*6a60*/  SHFL.IDX PT, R11, R15, R11, 0x1f ;  /* 0x00001f0b0f0b7589 */ /* 0x000f6200000e0000 */
[----:B------:R-:W-:-:S02]  /*6a70*/  ULDC UR5, c[0x0][0x744] ;  /* 0x0001d10000057ab9 */ /* 0x000fc40000000800 */
[--C-:B-1----:R-:W-:Y:S01]  /*6a80*/  FFMA.FTZ R222, R222, UR5, -R17.reuse ;  /* 0x00000005dede7c23 */ /* 0x102fe20008010811 */
[----:B------:R-:W1:Y:S02]  /*6a90*/  SHFL.IDX PT, R15, R15, R18, 0x1f ;  /* 0x00001f120f0f7589 */ /* 0x000e6400000e0000 */
[----:B------:R-:W-:Y:S01]  /*6aa0*/  UMOV UR10, UR4 ;  /* 0x00000004000a7c82 */ /* 0x000fe20008000000 */
[----:B------:R-:W-:Y:S01]  /*6ab0*/  UIADD3 UR4, UR6, 0x4, URZ ;  /* 0x0000000406047890 */ /* 0x000fe2000fffe03f */
[----:B------:R-:W-:Y:S01]  /*6ac0*/  FFMA.FTZ R90, R90, UR5, -R17 ;  /* 0x000000055a5a7c23 */ /* 0x000fe20008010811 */
[----:B------:R-:W1:Y:S01]  /*6ad0*/  SHFL.IDX PT, R18, R234, R6, 0x1f ;  /* 0x00001f06ea127589 */ /* 0x000e6200000e0000 */
[----:B--2---:R-:W-:Y:S01]  /*6ae0*/  FFMA.FTZ R97, R97, UR5, -R13 ;  /* 0x0000000561617c23 */ /* 0x004fe2000801080d */
[----:B------:R-:W-:Y:S01]  /*6af0*/  UIADD3 UR6, UR6, 0x6, URZ ;  /* 0x0000000606067890 */ /* 0x000fe2000fffe03f */
[----:B------:R2:W-:Y:S01]  /*6b00*/  MUFU.EX2 R225, R90 ;  /* 0x0000005a00e17308 */ /* 0x0005e20000000800 */
[--C-:B------:R-:W-:Y:S01]  /*6b10*/  FFMA.FTZ R89, R89, UR5, -R9.reuse ;  /* 0x0000000559597c23 */ /* 0x100fe20008010809 */
[----:B------:R-:W-:Y:S01]  /*6b20*/  FFMA.FTZ R9, R91, UR5, -R9 ;  /* 0x000000055b097c23 */ /* 0x000fe20008010809 */
[----:B------:R-:W-:Y:S01]  /*6b30*/  FFMA.FTZ R100, R100, UR5, -R14 ;  /* 0x0000000564647c23 */ /* 0x000fe2000801080e */
[----:B---3--:R-:W-:Y:S01]  /*6b40*/  FFMA.FTZ R21, R108, UR5, -R22 ;  /* 0x000000056c157c23 */ /* 0x008fe20008010816 */
[--C-:B----4-:R-:W-:Y:S01]  /*6b50*/  FFMA.FTZ R231, R231, UR5, -R10.reuse ;  /* 0x00000005e7e77c23 */ /* 0x110fe2000801080a */
[----:B------:R-:W-:Y:S01]  /*6b60*/  FFMA.FTZ R10, R94, UR5, -R10 ;  /* 0x000000055e0a7c23 */ /* 0x000fe2000801080a */
[----:B------:R-:W-:Y:S01]  /*6b70*/  FFMA.FTZ R22, R110, UR5, -R22 ;  /* 0x000000056e167c23 */ /* 0x000fe20008010816 */
[----:B------:R-:W-:Y:S01]  /*6b80*/  MUFU.EX2 R227, R97 ;  /* 0x0000006100e37308 */ /* 0x000fe20000000800 */
[--C-:B-----5:R-:W-:Y:S01]  /*6b90*/  FFMA.FTZ R96, R96, UR5, -R12.reuse ;  /* 0x0000000560607c23 */ /* 0x120fe2000801080c */
[----:B------:R-:W-:Y:S01]  /*6ba0*/  FFMA.FTZ R12, R98, UR5, -R12 ;  /* 0x00000005620c7c23 */ /* 0x000fe2000801080c */
[----:B------:R-:W-:Y:S01]  /*6bb0*/  FFMA.FTZ R14, R102, UR5, -R14 ;  /* 0x00000005660e7c23 */ /* 0x000fe2000801080e */
[----:B------:R-:W3:Y:S01]  /*6bc0*/  SHFL.IDX PT, R98, R223, R6, 0x1f ;  /* 0x00001f06df627589 */ /* 0x000ee200000e0000 */
[--C-:B------:R-:W-:Y:S01]  /*6bd0*/  FFMA.FTZ R93, R93, UR5, -R11.reuse ;  /* 0x000000055d5d7c23 */ /* 0x100fe2000801080b */
[----:B------:R-:W-:Y:S01]  /*6be0*/  FFMA.FTZ R11, R95, UR5, -R11 ;  /* 0x000000055f0b7c23 */ /* 0x000fe2000801080b */
[----:B------:R-:W-:Y:S01]  /*6bf0*/  FFMA.FTZ R13, R99, UR5, -R13 ;  /* 0x00000005630d7c23 */ /* 0x000fe2000801080d */
[----:B------:R-:W-:Y:S01]  /*6c00*/  MUFU.EX2 R224, R89 ;  /* 0x0000005900e07308 */ /* 0x000fe20000000800 */
[--C-:B-1----:R-:W-:Y:S01]  /*6c10*/  FFMA.FTZ R101, R101, UR5, -R15.reuse ;  /* 0x0000000565657c23 */ /* 0x102fe2000801080f */
[----:B------:R-:W-:Y:S01]  /*6c20*/  FFMA.FTZ R15, R103, UR5, -R15 ;  /* 0x00000005670f7c23 */ /* 0x000fe2000801080f */
[----:B------:R-:W-:Y:S01]  /*6c30*/  VIADD R103, R6, 0xc ;  /* 0x0000000c06677836 */ /* 0x000fe20000000000 */
[----:B------:R-:W-:Y:S01]  /*6c40*/  FSEL R99, R121, -INF , P2 ;  /* 0xff80000079637808 */ /* 0x000fe20001000000 */
[--C-:B------:R-:W-:Y:S01]  /*6c50*/  FFMA.FTZ R17, R104, UR5, -R18.reuse ;  /* 0x0000000568117c23 */ /* 0x100fe20008010812 */
[----:B------:R-:W-:Y:S01]  /*6c60*/  FFMA.FTZ R18, R106, UR5, -R18 ;  /* 0x000000056a127c23 */ /* 0x000fe20008010812 */
[C---:B------:R-:W-:Y:S01]  /*6c70*/  VIADD R106, R6.reuse, 0x10 ;  /* 0x00000010066a7836 */ /* 0x040fe20000000000 */
[----:B------:R1:W-:Y:S01]  /*6c80*/  MUFU.EX2 R226, R101 ;  /* 0x0000006500e27308 */ /* 0x0003e20000000800 */
[----:B------:R-:W-:Y:S01]  /*6c90*/  VIADD R104, R6, 0x18 ;  /* 0x0000001806687836 */ /* 0x000fe20000000000 */
[----:B------:R-:W4:Y:S01]  /*6ca0*/  SHFL.IDX PT, R88, R234, R103, 0x1f ;  /* 0x00001f67ea587589 */ /* 0x000f2200000e0000 */
[--C-:B------:R-:W-:Y:S01]  /*6cb0*/  FFMA.FTZ R19, R105, UR5, -R20.reuse ;  /* 0x0000000569137c23 */ /* 0x100fe20008010814 */
[----:B------:R-:W-:Y:S01]  /*6cc0*/  FFMA.FTZ R20, R107, UR5, -R20 ;  /* 0x000000056b147c23 */ /* 0x000fe20008010814 */
[----:B------:R-:W-:Y:S01]  /*6cd0*/  FSEL R107, R129, -INF , P2 ;  /* 0xff800000816b7808 */ /* 0x000fe20001000000 */
[----:B--2---:R-:W2:Y:S01]  /*6ce0*/  SHFL.IDX PT, R90, R234, R106, 0x1f ;  /* 0x00001f6aea5a7589 */ /* 0x004ea200000e0000 */
[----:B------:R-:W-:Y:S01]  /*6cf0*/  FSEL R105, R128, -INF , P2 ;  /* 0xff80000080697808 */ /* 0x000fe20001000000 */
[----:B------:R5:W-:Y:S01]  /*6d00*/  MUFU.EX2 R228, R93 ;  /* 0x0000005d00e47308 */ /* 0x000be20000000800 */
[----:B-1----:R-:W-:Y:S01]  /*6d10*/  VIADD R101, R6, 0x14 ;  /* 0x0000001406657836 */ /* 0x002fe20000000000 */
[----:B------:R-:W1:Y:S01]  /*6d20*/  SHFL.IDX PT, R94, R234, R104, 0x1f ;  /* 0x00001f68ea5e7589 */ /* 0x000e6200000e0000 */
[----:B---3--:R-:W-:Y:S01]  /*6d30*/  FFMA.FTZ R97, R120, UR5, -R98 ;  /* 0x0000000578617c23 */ /* 0x008fe20008010862 */
[----:B------:R-:W-:-:S02]  /*6d40*/  FSEL R120, R144, -INF , P2 ;  /* 0xff80000090787808 */ /* 0x000fc40001000000 */
[----:B------:R-:W3:Y:S01]  /*6d50*/  SHFL.IDX PT, R92, R234, R101, 0x1f ;  /* 0x00001f65ea5c7589 */ /* 0x000ee200000e0000 */
[C---:B------:R-:W-:Y:S01]  /*6d60*/  VIADD R144, R6.reuse, 0x14 ;  /* 0x0000001406907836 */ /* 0x040fe20000000000 */
[----:B------:R3:W-:Y:S01]  /*6d70*/  MUFU.EX2 R229, R100 ;  /* 0x0000006400e57308 */ /* 0x0007e20000000800 */
[----:B-----5:R-:W-:Y:S01]  /*6d80*/  VIADD R93, R6, 0x1c ;  /* 0x0000001c065d7836 */ /* 0x020fe20000000000 */
[----:B------:R-:W5:Y:S01]  /*6d90*/  SHFL.IDX PT, R103, R223, R103, 0x1f ;  /* 0x00001f67df677589 */ /* 0x000f6200000e0000 */
[----:B------:R-:W-:Y:S01]  /*6da0*/  FFMA.FTZ R98, R122, UR5, -R98 ;  /* 0x000000057a627c23 */ /* 0x000fe20008010862 */
[----:B------:R-:W-:Y:S02]  /*6db0*/  FSEL R122, R141, -INF , P2 ;  /* 0xff8000008d7a7808 */ /* 0x000fe40001000000 */
[----:B------:R1:W5:Y:S02]  /*6dc0*/  SHFL.IDX PT, R234, R234, R93, 0x1f ;  /* 0x00001f5deaea7589 */ /* 0x00036400000e0000 */
[----:B------:R5:W-:Y:S02]  /*6dd0*/  MUFU.EX2 R230, R96 ;  /* 0x0000006000e67308 */ /* 0x000be40000000800 */
[----:B------:R3:W-:Y:S01]  /*6de0*/  SHFL.IDX PT, R110, R223, R104, 0x1f ;  /* 0x00001f68df6e7589 */ /* 0x0007e200000e0000 */
[--C-:B----4-:R-:W-:Y:S01]  /*6df0*/  FFMA.FTZ R23, R109, UR5, -R88.reuse ;  /* 0x000000056d177c23 */ /* 0x110fe20008010858 */
[----:B------:R-:W-:Y:S01]  /*6e00*/  FSEL R109, R125, -INF , P2 ;  /* 0xff8000007d6d7808 */ /* 0x000fe20001000000 */
[----:B------:R-:W-:Y:S01]  /*6e10*/  FFMA.FTZ R88, R111, UR5, -R88 ;  /* 0x000000056f587c23 */ /* 0x000fe20008010858 */
[--C-:B--2---:R-:W-:Y:S01]  /*6e20*/  FFMA.FTZ R89, R112, UR5, -R90.reuse ;  /* 0x0000000570597c23 */ /* 0x104fe2000801085a */
[----:B------:R-:W-:Y:S01]  /*6e30*/  FFMA.FTZ R90, R114, UR5, -R90 ;  /* 0x00000005725a7c23 */ /* 0x000fe2000801085a */
[----:B------:R-:W-:Y:S01]  /*6e40*/  VIADD R114, R6, 0x8 ;  /* 0x0000000806727836 */ /* 0x000fe20000000000 */
[----:B------:R2:W4:Y:S01]  /*6e50*/  SHFL.IDX PT, R108, R223, R101, 0x1f ;  /* 0x00001f65df6c7589 */ /* 0x00052200000e0000 */
[--C-:B-1----:R-:W-:Y:S01]  /*6e60*/  FFMA.FTZ R93, R116, UR5, -R94.reuse ;  /* 0x00000005745d7c23 */ /* 0x102fe2000801085e */
[----:B------:R-:W-:Y:S01]  /*6e70*/  FFMA.FTZ R94, R118, UR5, -R94 ;  /* 0x00000005765e7c23 */ /* 0x000fe2000801085e */
[----:B------:R-:W-:Y:S01]  /*6e80*/  FSEL R118, R145, -INF , P2 ;  /* 0xff80000091767808 */ /* 0x000fe20001000000 */
[----:B------:R-:W1:Y:S01]  /*6e90*/  SHFL.IDX PT, R102, R223, R114, 0x1f ;  /* 0x00001f72df667589 */ /* 0x000e6200000e0000 */
[----:B---3--:R-:W-:Y:S01]  /*6ea0*/  FFMA.FTZ R91, R113, UR5, -R92 ;  /* 0x00000005715b7c23 */ /* 0x008fe2000801085c */
[----:B------:R-:W-:Y:S01]  /*6eb0*/  VIADD R113, R6, 0x4 ;  /* 0x0000000406717836 */ /* 0x000fe20000000000 */
[----:B------:R-:W-:Y:S01]  /*6ec0*/  FSEL R104, R127, -INF , P1 ;  /* 0xff8000007f687808 */ /* 0x000fe20000800000 */
[----:B------:R-:W3:Y:S01]  /*6ed0*/  SHFL.IDX PT, R106, R223, R106, 0x1f ;  /* 0x00001f6adf6a7589 */ /* 0x000ee200000e0000 */
[--C-:B-----5:R-:W-:Y:S01]  /*6ee0*/  FFMA.FTZ R109, R109, UR5, -R103.reuse ;  /* 0x000000056d6d7c23 */ /* 0x120fe20008010867 */
[----:B--2---:R-:W-:Y:S01]  /*6ef0*/  FSEL R101, R124, -INF , P2 ;  /* 0xff8000007c657808 */ /* 0x004fe20001000000 */
[----:B------:R-:W-:Y:S01]  /*6f00*/  VIADD R145, R6, 0x10 ;  /* 0x0000001006917836 */ /* 0x000fe20000000000 */
[----:B------:R-:W2:Y:S01]  /*6f10*/  SHFL.IDX PT, R100, R223, R113, 0x1f ;  /* 0x00001f71df647589 */ /* 0x000ea200000e0000 */
[--C-:B------:R-:W-:Y:S01]  /*6f20*/  FFMA.FTZ R95, R117, UR5, -R234.reuse ;  /* 0x00000005755f7c23 */ /* 0x100fe200080108ea */
[----:B------:R-:W-:Y:S01]  /*6f30*/  FFMA.FTZ R104, R104, UR5, -R103 ;  /* 0x0000000568687c23 */ /* 0x000fe20008010867 */
[----:B------:R-:W-:Y:S01]  /*6f40*/  FFMA.FTZ R96, R119, UR5, -R234 ;  /* 0x0000000577607c23 */ /* 0x000fe200080108ea */
[----:B------:R-:W5:Y:S01]  /*6f50*/  SHFL.IDX PT, R117, R219, R144, 0x1f ;  /* 0x00001f90db757589 */ /* 0x000f6200000e0000 */
[----:B------:R1:W-:Y:S01]  /*6f60*/  MUFU.EX2 R103, R109 ;  /* 0x0000006d00677308 */ /* 0x0003e20000000800 */
[----:B------:R-:W-:Y:S01]  /*6f70*/  VIADD R234, R6, 0x1c ;  /* 0x0000001c06ea7836 */ /* 0x000fe20000000000 */
[----:B------:R-:W-:Y:S01]  /*6f80*/  FSEL R116, R148, -INF , P2 ;  /* 0xff80000094747808 */ /* 0x000fe20001000000 */
[----:B------:R-:W-:Y:S01]  /*6f90*/  VIADD R148, R6, 0xc ;  /* 0x0000000c06947836 */ /* 0x000fe20000000000 */
[----:B------:R-:W-:Y:S01]  /*6fa0*/  FSEL R111, R133, -INF , P2 ;  /* 0xff800000856f7808 */ /* 0x000fe20001000000 */
[----:B------:R-:W-:Y:S01]  /*6fb0*/  FFMA.FTZ R92, R115, UR5, -R92 ;  /* 0x00000005735c7c23 */ /* 0x000fe2000801085c */
[----:B------:R5:W5:Y:S01]  /*6fc0*/  SHFL.IDX PT, R112, R223, R234, 0x1f ;  /* 0x00001feadf707589 */ /* 0x000b6200000e0000 */
[--C-:B----4-:R-:W-:Y:S01]  /*6fd0*/  FFMA.FTZ R107, R107, UR5, -R108.reuse ;  /* 0x000000056b6b7c23 */ /* 0x110fe2000801086c */
[----:B------:R-:W-:Y:S01]  /*6fe0*/  FFMA.FTZ R108, R131, UR5, -R108 ;  /* 0x00000005836c7c23 */ /* 0x000fe2000801086c */
[----:B-1----:R-:W-:Y:S01]  /*6ff0*/  FSEL R109, R132, -INF , P2 ;  /* 0xff800000846d7808 */ /* 0x002fe20001000000 */
[----:B------:R-:W1:Y:S01]  /*7000*/  SHFL.IDX PT, R131, R219, R6, 0x1f ;  /* 0x00001f06db837589 */ /* 0x000e6200000e0000 */
[--C-:B------:R-:W-:Y:S01]  /*7010*/  FFMA.FTZ R101, R101, UR5, -R102.reuse ;  /* 0x0000000565657c23 */ /* 0x100fe20008010866 */
[----:B------:R-:W-:Y:S01]  /*7020*/  FFMA.FTZ R102, R126, UR5, -R102 ;  /* 0x000000057e667c23 */ /* 0x000fe20008010866 */
[----:B------:R-:W-:Y:S01]  /*7030*/  FSEL R125, R140, -INF , P2 ;  /* 0xff8000008c7d7808 */ /* 0x000fe20001000000 */
[--C-:B------:R-:W-:Y:S01]  /*7040*/  FFMA.FTZ R109, R109, UR5, -R110.reuse ;  /* 0x000000056d6d7c23 */ /* 0x100fe2000801086e */
[----:B------:R-:W-:Y:S01]  /*7050*/  FFMA.FTZ R110, R134, UR5, -R110 ;  /* 0x00000005866e7c23 */ /* 0x000fe2000801086e */
[----:B------:R-:W4:Y:S01]  /*7060*/  SHFL.IDX PT, R121, R219, R148, 0x1f ;  /* 0x00001f94db797589 */ /* 0x000f2200000e0000 */
[--C-:B---3--:R-:W-:Y:S01]  /*7070*/  FFMA.FTZ R105, R105, UR5, -R106.reuse ;  /* 0x0000000569697c23 */ /* 0x108fe2000801086a */
[----:B------:R-:W-:Y:S01]  /*7080*/  FFMA.FTZ R106, R130, UR5, -R106 ;  /* 0x00000005826a7c23 */ /* 0x000fe2000801086a */
[--C-:B--2---:R-:W-:Y:S01]  /*7090*/  FFMA.FTZ R99, R99, UR5, -R100.reuse ;  /* 0x0000000563637c23 */ /* 0x104fe20008010864 */
[----:B------:R-:W-:Y:S01]  /*70a0*/  FFMA.FTZ R100, R123, UR5, -R100 ;  /* 0x000000057b647c23 */ /* 0x000fe20008010864 */
[----:B------:R2:W3:Y:S01]  /*70b0*/  SHFL.IDX PT, R134, R219, R113, 0x1f ;  /* 0x00001f71db867589 */ /* 0x0004e200000e0000 */
[----:B------:R-:W-:Y:S01]  /*70c0*/  FSEL R130, R136, -INF , P2 ;  /* 0xff80000088827808 */ /* 0x000fe20001000000 */
[--C-:B-----5:R-:W-:Y:S01]  /*70d0*/  FFMA.FTZ R118, R118, UR5, -R117.reuse ;  /* 0x0000000576767c23 */ /* 0x120fe20008010875 */
[----:B------:R-:W-:Y:S01]  /*70e0*/  FFMA.FTZ R117, R147, UR5, -R117 ;  /* 0x0000000593757c23 */ /* 0x000fe20008010875 */
[----:B------:R5:W3:Y:S01]  /*70f0*/  SHFL.IDX PT, R123, R219, R114, 0x1f ;  /* 0x00001f72db7b7589 */ /* 0x000ae200000e0000 */
[C---:B------:R-:W-:Y:S01]  /*7100*/  VIADD R223, R6.reuse, 0x18 ;  /* 0x0000001806df7836 */ /* 0x040fe20000000000 */
[----:B------:R-:W3:Y:S02]  /*7110*/  MUFU.EX2 R10, R10 ;  /* 0x0000000a000a7308 */ /* 0x000ee40000000800 */
[----:B------:R-:W3:Y:S01]  /*7120*/  LDL R147, [R1+0x2c] ;  /* 0x00002c0001937983 */ /* 0x000ee20000100800 */
[----:B------:R-:W-:Y:S01]  /*7130*/  FFMA.FTZ R111, R111, UR5, -R112 ;  /* 0x000000056f6f7c23 */ /* 0x000fe20008010870 */
[----:B--2---:R-:W-:Y:S01]  /*7140*/  FSEL R113, R151, -INF , P1 ;  /* 0xff80000097717808 */ /* 0x004fe20000800000 */
[----:B------:R-:W-:-:S02]  /*7150*/  VIADD R151, R6, 0x4 ;  /* 0x0000000406977836 */ /* 0x000fc40000000000 */
[----:B------:R-:W-:Y:S01]  /*7160*/  FFMA.FTZ R112, R135, UR5, -R112 ;  /* 0x0000000587707c23 */ /* 0x000fe20008010870 */
[----:B------:R-:W-:Y:S01]  /*7170*/  FSEL R135, R137, -INF , P2 ;  /* 0xff80000089877808 */ /* 0x000fe20001000000 */
[--C-:B-1----:R-:W-:Y:S01]  /*7180*/  FFMA.FTZ R130, R130, UR5, -R131.reuse ;  /* 0x0000000582827c23 */ /* 0x102fe20008010883 */
[----:B-----5:R-:W-:Y:S01]  /*7190*/  FSEL R114, R149, -INF , P2 ;  /* 0xff80000095727808 */ /* 0x020fe20001000000 */
[----:B------:R-:W-:Y:S02]  /*71a0*/  VIADD R149, R6, 0x8 ;  /* 0x0000000806957836 */ /* 0x000fe40000000000 */
[----:B------:R-:W-:Y:S01]  /*71b0*/  FFMA.FTZ R131, R138, UR5, -R131 ;  /* 0x000000058a837c23 */ /* 0x000fe20008010883 */
[----:B------:R-:W1:Y:S01]  /*71c0*/  SHFL.IDX PT, R119, R219, R145, 0x1f ;  /* 0x00001f91db777589 */ /* 0x000e6200000e0000 */
[--C-:B----4-:R-:W-:Y:S01]  /*71d0*/  FFMA.FTZ R122, R122, UR5, -R121.reuse ;  /* 0x000000057a7a7c23 */ /* 0x110fe20008010879 */
[----:B------:R-:W-:Y:S01]  /*71e0*/  FFMA.FTZ R121, R143, UR5, -R121 ;  /* 0x000000058f797c23 */ /* 0x000fe20008010879 */
[----:B------:R-:W2:Y:S01]  /*71f0*/  MUFU.EX2 R11, R11 ;  /* 0x0000000b000b7308 */ /* 0x000ea20000000800 */
[----:B------:R-:W4:Y:S01]  /*7200*/  SHFL.IDX PT, R115, R219, R223, 0x1f ;  /* 0x00001fdfdb737589 */ /* 0x000f2200000e0000 */
[----:B---3--:R-:W-:Y:S01]  /*7210*/  FFMA.FTZ R135, R135, UR5, -R134 ;  /* 0x0000000587877c23 */ /* 0x008fe20008010886 */
[----:B------:R-:W-:-:S02]  /*7220*/  WARPGROUP.DEPBAR.LE gsb0, 0x0 ;  /* 0x00008000000079c5 */ /* 0x000fc40000010000 */
[----:B------:R-:W-:Y:S01]  /*7230*/  WARPGROUP.ARRIVE ;  /* 0x00000000000079c5 */ /* 0x000fe20000000000 */
[----:B------:R-:W-:Y:S01]  /*7240*/  FFMA.FTZ R134, R139, UR5, -R134 ;  /* 0x000000058b867c23 */ /* 0x000fe20008010886 */
[--C-:B------:R-:W-:Y:S01]  /*7250*/  FFMA.FTZ R125, R125, UR5, -R123.reuse ;  /* 0x000000057d7d7c23 */ /* 0x100fe2000801087b */
[----:B------:R-:W-:Y:S01]  /*7260*/  FFMA.FTZ R123, R142, UR5, -R123 ;  /* 0x000000058e7b7c23 */ /* 0x000fe2000801087b */
[----:B------:R-:W3:Y:S01]  /*7270*/  SHFL.IDX PT, R219, R219, R234, 0x1f ;  /* 0x00001feadbdb7589 */ /* 0x000ee200000e0000 */
[----:B------:R-:W5:Y:S01]  /*7280*/  MUFU.EX2 R9, R9 ;  /* 0x0000000900097308 */ /* 0x000f620000000800 */
[----:B------:R-:W-:Y:S01]  /*7290*/  HGMMA.64x128x16.F32 R24, gdesc[UR8], R24, gsb0 ;  /* 0x01e00000081879f0 */ /* 0x000fe20008000818 */
[----:B------:R-:W-:Y:S01]  /*72a0*/  R2UR UR8, R236 ;  /* 0x00000000ec0872ca */ /* 0x000fe200000e0000 */
[----:B------:R-:W-:Y:S01]  /*72b0*/  UMOV UR10, UR4 ;  /* 0x00000004000a7c82 */ /* 0x000fe20008000000 */
[----:B------:R-:W-:Y:S01]  /*72c0*/  R2UR UR9, R237 ;  /* 0x00000000ed0972ca */ /* 0x000fe200000e0000 */
[----:B------:R-:W-:Y:S01]  /*72d0*/  UMOV UR11, 0x40000040 ;  /* 0x40000040000b7882 */ /* 0x000fe20000000000 */
[----:B------:R-:W-:-:S02]  /*72e0*/  R2UR UR4, R220 ;  /* 0x00000000dc0472ca */ /* 0x000fc400000e0000 */
[----:B------:R-:W5:Y:S01]  /*72f0*/  MUFU.EX2 R107, R107 ;  /* 0x0000006b006b7308 */ /* 0x000f620000000800 */
[--C-:B-1----:R-:W-:Y:S01]  /*7300*/  FFMA.FTZ R120, R120, UR5, -R119.reuse ;  /* 0x0000000578787c23 */ /* 0x102fe20008010877 */
[----:B------:R-:W-:Y:S01]  /*7310*/  FFMA.FTZ R119, R146, UR5, -R119 ;  /* 0x0000000592777c23 */ /* 0x000fe20008010877 */
[--C-:B----4-:R-:W-:Y:S01]  /*7320*/  FFMA.FTZ R116, R116, UR5, -R115.reuse ;  /* 0x0000000574747c23 */ /* 0x110fe20008010873 */
[----:B------:R-:W-:-:S04]  /*7330*/  FFMA.FTZ R115, R150, UR5, -R115 ;  /* 0x0000000596737c23 */ /* 0x000fc80008010873 */
[----:B------:R-:W-:Y:S01]  /*7340*/  MUFU.EX2 R106, R106 ;  /* 0x0000006a006a7308 */ /* 0x000fe20000000800 */
[----:B---3--:R-:W-:-:S07]  /*7350*/  FFMA.FTZ R114, R114, UR5, -R219 ;  /* 0x0000000572727c23 */ /* 0x008fce00080108db */
[----:B------:R-:W1:Y:S01]  /*7360*/  MUFU.EX2 R14, R14 ;  /* 0x0000000e000e7308 */ /* 0x000e620000000800 */
[----:B------:R-:W-:-:S07]  /*7370*/  FFMA.FTZ R113, R113, UR5, -R219 ;  /* 0x0000000571717c23 */ /* 0x000fce00080108db */
[----:B------:R-:W3:Y:S08]  /*7380*/  MUFU.EX2 R15, R15 ;  /* 0x0000000f000f7308 */ /* 0x000ef00000000800 */
[----:B------:R-:W4:Y:S08]  /*7390*/  MUFU.EX2 R101, R101 ;  /* 0x0000006500657308 */ /* 0x000f300000000800 */
        /* <DEDUP_REMOVED lines=10> */
[----:B------:R-:W4:Y:S01]  /*7440*/  MUFU.EX2 R97, R97 ;  /* 0x0000006100617308 */ /* 0x000f220000000800 */
[----:B------:R-:W-:-:S02]  /*7450*/  WARPGROUP.DEPBAR.LE gsb0, 0x0 ;  /* 0x00008000000079c5 */ /* 0x000fc40000010000 */
[----:B------:R-:W-:-:S05]  /*7460*/  WARPGROUP.ARRIVE ;  /* 0x00000000000079c5 */ /* 0x000fca0000000000 */
[----:B------:R-:W-:Y:S01]  /*7470*/  MUFU.EX2 R98, R98 ;  /* 0x0000006200627308 */ /* 0x000fe20000000800 */
[----:B------:R-:W-:Y:S01]  /*7480*/  HGMMA.64x128x16.F32 R24, gdesc[UR8], R24, gsb0 ;  /* 0x01e00000081879f0 */ /* 0x000fe20008000818 */
[----:B------:R-:W-:Y:S01]  /*7490*/  R2UR UR8, R232 ;  /* 0x00000000e80872ca */ /* 0x000fe200000e0000 */
[----:B------:R-:W-:Y:S01]  /*74a0*/  UMOV UR10, UR6 ;  /* 0x00000006000a7c82 */ /* 0x000fe20008000000 */
[----:B------:R-:W-:Y:S01]  /*74b0*/  R2UR UR9, R233 ;  /* 0x00000000e90972ca */ /* 0x000fe200000e0000 */
[----:B------:R-:W-:-:S03]  /*74c0*/  UMOV UR11, 0x40000040 ;  /* 0x40000040000b7882 */ /* 0x000fc60000000000 */
[----:B------:R-:W4:Y:S08]  /*74d0*/  MUFU.EX2 R99, R99 ;  /* 0x0000006300637308 */ /* 0x000f300000000800 */
[----:B------:R-:W4:Y:S08]  /*74e0*/  MUFU.EX2 R100, R100 ;  /* 0x0000006400647308 */ /* 0x000f300000000800 */
        /* <DEDUP_REMOVED lines=20> */
[----:B------:R-:W-:Y:S01]  /*7630*/  MUFU.EX2 R112, R112 ;  /* 0x0000007000707308 */ /* 0x000fe20000000800 */
[----:B------:R-:W-:-:S02]  /*7640*/  WARPGROUP.DEPBAR.LE gsb0, 0x0 ;  /* 0x00008000000079c5 */ /* 0x000fc40000010000 */
[----:B------:R-:W2:Y:S04]  /*7650*/  LDS R221, [R221+0x400] ;  /* 0x00040000dddd7984 */ /* 0x000ea80000000800 */
[----:B------:R-:W5:Y:S04]  /*7660*/  LDS R218, [R218+0x400] ;  /* 0x00040000dada7984 */ /* 0x000f680000000800 */
[----:B------:R-:W-:Y:S04]  /*7670*/  LDS R217, [R217+0x400] ;  /* 0x00040000d9d97984 */ /* 0x000fe80000000800 */
[----:B------:R-:W-:Y:S04]  /*7680*/  LDS R216, [R216+0x400] ;  /* 0x00040000d8d87984 */ /* 0x000fe80000000800 */
[----:B--2---:R-:W2:Y:S04]  /*7690*/  SHFL.IDX PT, R124, R221, R6, 0x1f ;  /* 0x00001f06dd7c7589 */ /* 0x004ea800000e0000 */
[----:B------:R-:W1:Y:S04]  /*76a0*/  SHFL.IDX PT, R126, R221, R151, 0x1f ;  /* 0x00001f97dd7e7589 */ /* 0x000e6800000e0000 */
[----:B------:R-:W4:Y:S04]  /*76b0*/  SHFL.IDX PT, R133, R221, R149, 0x1f ;  /* 0x00001f95dd857589 */ /* 0x000f2800000e0000 */
[----:B------:R-:W3:Y:S04]  /*76c0*/  SHFL.IDX PT, R128, R221, R148, 0x1f ;  /* 0x00001f94dd807589 */ /* 0x000ee800000e0000 */
[----:B------:R-:W3:Y:S04]  /*76d0*/  SHFL.IDX PT, R129, R221, R145, 0x1f ;  /* 0x00001f91dd817589 */ /* 0x000ee800000e0000 */
[----:B-----5:R-:W5:Y:S01]  /*76e0*/  SHFL.IDX PT, R137, R218, R148, 0x1f ;  /* 0x00001f94da897589 */ /* 0x020f6200000e0000 */
[--C-:B--2---:R-:W-:Y:S01]  /*76f0*/  FADD.FTZ R24, R24, -R124.reuse ;  /* 0x8000007c18187221 */ /* 0x104fe20000010000 */
[----:B------:R-:W-:-:S02]  /*7700*/  FADD.FTZ R26, R26, -R124 ;  /* 0x8000007c1a1a7221 */ /* 0x000fc40000010000 */
[----:B------:R-:W2:Y:S01]  /*7710*/  SHFL.IDX PT, R139, R218, R149, 0x1f ;  /* 0x00001f95da8b7589 */ /* 0x000ea200000e0000 */
[--C-:B-1----:R-:W-:Y:S01]  /*7720*/  FADD.FTZ R124, R25, -R126.reuse ;  /* 0x8000007e197c7221 */ /* 0x102fe20000010000 */
[----:B------:R-:W-:Y:S02]  /*7730*/  FADD.FTZ R126, R27, -R126 ;  /* 0x8000007e1b7e7221 */ /* 0x000fe40000010000 */
[----:B------:R-:W-:Y:S01]  /*7740*/  SHFL.IDX PT, R132, R221, R144, 0x1f ;  /* 0x00001f90dd847589 */ /* 0x000fe200000e0000 */
[--C-:B----4-:R-:W-:Y:S01]  /*7750*/  FADD.FTZ R127, R28, -R133.reuse ;  /* 0x800000851c7f7221 */ /* 0x110fe20000010000 */
[----:B------:R-:W-:Y:S01]  /*7760*/  FADD.FTZ R25, R30, -R133 ;  /* 0x800000851e197221 */ /* 0x000fe20000010000 */
[----:B------:R1:W4:Y:S01]  /*7770*/  MUFU.EX2 R28, R130 ;  /* 0x00000082001c7308 */ /* 0x0003220000000800 */
[----:B------:R-:W4:Y:S01]  /*7780*/  SHFL.IDX PT, R136, R218, R223, 0x1f ;  /* 0x00001fdfda887589 */ /* 0x000f2200000e0000 */
[----:B---3--:R-:W-:-:S03]  /*7790*/  FADD.FTZ R27, R31, -R128 ;  /* 0x800000801f1b7221 */ /* 0x008fc60000010000 */
[----:B------:R-:W3:Y:S03]  /*77a0*/  SHFL.IDX PT, R143, R221, R223, 0x1f ;  /* 0x00001fdfdd8f7589 */ /* 0x000ee600000e0000 */
[----:B------:R2:W3:Y:S01]  /*77b0*/  MUFU.EX2 R30, R135 ;  /* 0x00000087001e7308 */ /* 0x0004e20000000800 */
[----:B-1----:R-:W-:Y:S01]  /*77c0*/  FADD.FTZ R130, R29, -R128 ;  /* 0x800000801d827221 */ /* 0x002fe20000010000 */
[----:B------:R-:W-:Y:S01]  /*77d0*/  FADD.FTZ R128, R32, -R129 ;  /* 0x8000008120807221 */ /* 0x000fe20000010000 */
[----:B------:R-:W1:Y:S01]  /*77e0*/  SHFL.IDX PT, R141, R218, R6, 0x1f ;  /* 0x00001f06da8d7589 */ /* 0x000e6200000e0000 */
[--C-:B-----5:R-:W-:Y:S01]  /*77f0*/  FADD.FTZ R45, R45, -R137.reuse ;  /* 0x800000892d2d7221 */ /* 0x120fe20000010000 */
[----:B------:R-:W-:Y:S01]  /*7800*/  FADD.FTZ R47, R47, -R137 ;  /* 0x800000892f2f7221 */ /* 0x000fe20000010000 */
[----:B------:R-:W-:Y:S01]  /*7810*/  FADD.FTZ R129, R34, -R129 ;  /* 0x8000008122817221 */ /* 0x000fe20000010000 */
[----:B------:R-:W5:Y:S01]  /*7820*/  SHFL.IDX PT, R32, R218, R144, 0x1f ;  /* 0x00001f90da207589 */ /* 0x000f6200000e0000 */
[--C-:B--2---:R-:W-:Y:S01]  /*7830*/  FADD.FTZ R44, R44, -R139.reuse ;  /* 0x8000008b2c2c7221 */ /* 0x104fe20000010000 */
[----:B------:R-:W-:Y:S01]  /*7840*/  FADD.FTZ R46, R46, -R139 ;  /* 0x8000008b2e2e7221 */ /* 0x000fe20000010000 */
[----:B------:R2:W5:Y:S01]  /*7850*/  MUFU.EX2 R29, R131 ;  /* 0x00000083001d7308 */ /* 0x0005620000000800 */
[----:B------:R-:W5:Y:S04]  /*7860*/  SHFL.IDX PT, R138, R218, R145, 0x1f ;  /* 0x00001f91da8a7589 */ /* 0x000f6800000e0000 */
[----:B------:R-:W5:Y:S01]  /*7870*/  SHFL.IDX PT, R135, R217, R6, 0x1f ;  /* 0x00001f06d9877589 */ /* 0x000f6200000e0000 */
[--C-:B----4-:R-:W-:Y:S01]  /*7880*/  FADD.FTZ R52, R52, -R136.reuse ;  /* 0x8000008834347221 */ /* 0x110fe20000010000 */
[----:B------:R-:W-:-:S02]  /*7890*/  FADD.FTZ R54, R54, -R136 ;  /* 0x8000008836367221 */ /* 0x000fc40000010000 */
[----:B------:R-:W4:Y:S01]  /*78a0*/  SHFL.IDX PT, R142, R221, R234, 0x1f ;  /* 0x00001feadd8e7589 */ /* 0x000f2200000e0000 */
[--C-:B--2---:R-:W-:Y:S01]  /*78b0*/  FADD.FTZ R131, R33, -R132.reuse ;  /* 0x8000008421837221 */ /* 0x104fe20000010000 */
[----:B------:R-:W-:Y:S01]  /*78c0*/  FADD.FTZ R132, R35, -R132 ;  /* 0x8000008423847221 */ /* 0x000fe20000010000 */
[--C-:B---3--:R-:W-:Y:S01]  /*78d0*/  FADD.FTZ R133, R36, -R143.reuse ;  /* 0x8000008f24857221 */ /* 0x108fe20000010000 */
[----:B------:R-:W2:Y:S01]  /*78e0*/  SHFL.IDX PT, R137, R217, R149, 0x1f ;  /* 0x00001f95d9897589 */ /* 0x000ea200000e0000 */
[----:B------:R-:W-:Y:S01]  /*78f0*/  FADD.FTZ R38, R38, -R143 ;  /* 0x8000008f26267221 */ /* 0x000fe20000010000 */
[----:B------:R-:W3:Y:S02]  /*7900*/  MUFU.EX2 R31, R134 ;  /* 0x00000086001f7308 */ /* 0x000ee40000000800 */
[----:B------:R-:W-:Y:S01]  /*7910*/  SHFL.IDX PT, R139, R216, R145, 0x1f ;  /* 0x00001f91d88b7589 */ /* 0x000fe200000e0000 */
[--C-:B-1----:R-:W-:Y:S01]  /*7920*/  FADD.FTZ R40, R40, -R141.reuse ;  /* 0x8000008d28287221 */ /* 0x102fe20000010000 */
[----:B------:R-:W-:-:S02]  /*7930*/  FADD.FTZ R42, R42, -R141 ;  /* 0x8000008d2a2a7221 */ /* 0x000fc40000010000 */
[----:B------:R-:W1:Y:S01]  /*7940*/  SHFL.IDX PT, R34, R217, R151, 0x1f ;  /* 0x00001f97d9227589 */ /* 0x000e6200000e0000 */
[--C-:B-----5:R-:W-:Y:S01]  /*7950*/  FADD.FTZ R49, R49, -R32.reuse ;  /* 0x8000002031317221 */ /* 0x120fe20000010000 */
[----:B------:R-:W-:Y:S01]  /*7960*/  FADD.FTZ R51, R51, -R32 ;  /* 0x8000002033337221 */ /* 0x000fe20000010000 */
[--C-:B------:R-:W-:Y:S01]  /*7970*/  FADD.FTZ R48, R48, -R138.reuse ;  /* 0x8000008a30307221 */ /* 0x100fe20000010000 */
[----:B------:R-:W-:Y:S01]  /*7980*/  FADD.FTZ R50, R50, -R138 ;  /* 0x8000008a32327221 */ /* 0x000fe20000010000 */
[----:B------:R-:W5:Y:S01]  /*7990*/  SHFL.IDX PT, R35, R217, R148, 0x1f ;  /* 0x00001f94d9237589 */ /* 0x000f6200000e0000 */
[----:B------:R3:W5:Y:S01]  /*79a0*/  MUFU.EX2 R32, R125 ;  /* 0x0000007d00207308 */ /* 0x0007620000000800 */
[--C-:B------:R-:W-:Y:S01]  /*79b0*/  FADD.FTZ R56, R56, -R135.reuse ;  /* 0x8000008738387221 */ /* 0x100fe20000010000 */
[----:B------:R-:W-:Y:S01]  /*79c0*/  FADD.FTZ R58, R58, -R135 ;  /* 0x800000873a3a7221 */ /* 0x000fe20000010000 */
[----:B------:R-:W5:Y:S01]  /*79d0*/  SHFL.IDX PT, R136, R217, R145, 0x1f ;  /* 0x00001f91d9887589 */ /* 0x000f6200000e0000 */
[----:B----4-:R-:W-:-:S03]  /*79e0*/  FADD.FTZ R37, R37, -R142 ;  /* 0x8000008e25257221 */ /* 0x010fc60000010000 */
[----:B------:R-:W-:Y:S01]  /*79f0*/  SHFL.IDX PT, R140, R218, R151, 0x1f ;  /* 0x00001f97da8c7589 */ /* 0x000fe200000e0000 */
[----:B------:R-:W-:Y:S01]  /*7a00*/  FMUL.FTZ R25, R10, R25 ;  /* 0x000000190a197220 */ /* 0x000fe20000410000 */
[--C-:B--2---:R-:W-:Y:S01]  /*7a10*/  FADD.FTZ R60, R60, -R137.reuse ;  /* 0x800000893c3c7221 */ /* 0x104fe20000010000 */
[----:B------:R-:W-:Y:S01]  /*7a20*/  FADD.FTZ R62, R62, -R137 ;  /* 0x800000893e3e7221 */ /* 0x000fe20000010000 */
[----:B---3--:R-:W-:Y:S01]  /*7a30*/  SHFL.IDX PT, R125, R216, R6, 0x1f ;  /* 0x00001f06d87d7589 */ /* 0x008fe200000e0000 */
[----:B------:R-:W-:Y:S01]  /*7a40*/  FMUL.FTZ R27, R11, R27 ;  /* 0x0000001b0b1b7220 */ /* 0x000fe20000410000 */
[----:B------:R-:W-:Y:S01]  /*7a50*/  FMUL.FTZ R26, R225, R26 ;  /* 0x0000001ae11a7220 */ /* 0x000fe20000410000 */
[----:B------:R-:W-:Y:S01]  /*7a60*/  MUFU.EX2 R119, R119 ;  /* 0x0000007700777308 */ /* 0x000fe20000000800 */
[----:B------:R-:W-:Y:S01]  /*7a70*/  SHFL.IDX PT, R135, R216, R151, 0x1f ;  /* 0x00001f97d8877589 */ /* 0x000fe200000e0000 */
[----:B------:R-:W-:Y:S01]  /*7a80*/  FADD.FTZ R39, R39, -R142 ;  /* 0x8000008e27277221 */ /* 0x000fe20000010000 */
[--C-:B-1----:R-:W-:Y:S01]  /*7a90*/  FADD.FTZ R57, R57, -R34.reuse ;  /* 0x8000002239397221 */ /* 0x102fe20000010000 */
[----:B------:R-:W-:Y:S01]  /*7aa0*/  FADD.FTZ R59, R59, -R34 ;  /* 0x800000223b3b7221 */ /* 0x000fe20000010000 */
[----:B------:R-:W-:Y:S04]  /*7ab0*/  SHFL.IDX PT, R138, R216, R149, 0x1f ;  /* 0x00001f95d88a7589 */ /* 0x000fe800000e0000 */
[----:B------:R-:W-:Y:S01]  /*7ac0*/  SHFL.IDX PT, R143, R216, R148, 0x1f ;  /* 0x00001f94d88f7589 */ /* 0x000fe200000e0000 */
[--C-:B-----5:R-:W-:Y:S01]  /*7ad0*/  FADD.FTZ R61, R61, -R35.reuse ;  /* 0x800000233d3d7221 */ /* 0x120fe20000010000 */
[----:B------:R-:W-:-:S02]  /*7ae0*/  FADD.FTZ R63, R63, -R35 ;  /* 0x800000233f3f7221 */ /* 0x000fc40000010000 */
[----:B------:R-:W-:Y:S04]  /*7af0*/  SHFL.IDX PT, R141, R216, R144, 0x1f ;  /* 0x00001f90d88d7589 */ /* 0x000fe800000e0000 */
[----:B------:R-:W-:Y:S04]  /*7b00*/  SHFL.IDX PT, R145, R216, R223, 0x1f ;  /* 0x00001fdfd8917589 */ /* 0x000fe800000e0000 */
[----:B------:R-:W1:Y:S04]  /*7b10*/  SHFL.IDX PT, R33, R218, R234, 0x1f ;  /* 0x00001feada217589 */ /* 0x000e6800000e0000 */
[----:B------:R-:W2:Y:S04]  /*7b20*/  SHFL.IDX PT, R134, R217, R144, 0x1f ;  /* 0x00001f90d9867589 */ /* 0x000ea800000e0000 */
[----:B------:R-:W3:Y:S01]  /*7b30*/  SHFL.IDX PT, R36, R217, R223, 0x1f ;  /* 0x00001fdfd9247589 */ /* 0x000ee200000e0000 */
[----:B------:R-:W-:Y:S01]  /*7b40*/  FADD.FTZ R137, R80, -R139 ;  /* 0x8000008b50897221 */ /* 0x000fe20000010000 */
[----:B------:R3:W4:Y:S01]  /*7b50*/  MUFU.EX2 R34, R122 ;  /* 0x0000007a00227308 */ /* 0x0007220000000800 */
[----:B------:R-:W-:Y:S01]  /*7b60*/  FMUL.FTZ R37, R226, R37 ;  /* 0x00000025e2257220 */ /* 0x000fe20000410000 */
[----:B------:R-:W5:Y:S01]  /*7b70*/  SHFL.IDX PT, R216, R216, R234, 0x1f ;  /* 0x00001fead8d87589 */ /* 0x000f6200000e0000 */
[--C-:B------:R-:W-:Y:S01]  /*7b80*/  FADD.FTZ R66, R66, -R136.reuse ;  /* 0x8000008842427221 */ /* 0x100fe20000010000 */
[----:B------:R-:W-:-:S04]  /*7b90*/  FADD.FTZ R64, R64, -R136 ;  /* 0x8000008840407221 */ /* 0x000fc80000010000 */
[----:B------:R-:W-:Y:S01]  /*7ba0*/  MUFU.EX2 R118, R118 ;  /* 0x0000007600767308 */ /* 0x000fe20000000800 */
[----:B------:R-:W4:Y:S01]  /*7bb0*/  SHFL.IDX PT, R217, R217, R234, 0x1f ;  /* 0x00001fead9d97589 */ /* 0x000f2200000e0000 */
[----:B------:R-:W-:Y:S01]  /*7bc0*/  FADD.FTZ R139, R82, -R139 ;  /* 0x8000008b528b7221 */ /* 0x000fe20000010000 */
[----:B------:R-:W-:-:S05]  /*7bd0*/  FMUL.FTZ R82, R229, R133 ;  /* 0x00000085e5527220 */ /* 0x000fca0000410000 */
[----:B------:R-:W-:Y:S01]  /*7be0*/  MUFU.EX2 R117, R117 ;  /* 0x0000007500757308 */ /* 0x000fe20000000800 */
[--C-:B-1----:R-:W-:Y:S01]  /*7bf0*/  FADD.FTZ R53, R53, -R33.reuse ;  /* 0x8000002135357221 */ /* 0x102fe20000010000 */
[----:B------:R-:W-:Y:S01]  /*7c00*/  FADD.FTZ R55, R55, -R33 ;  /* 0x8000002137377221 */ /* 0x000fe20000010000 */
[----:B--2---:R-:W-:Y:S01]  /*7c10*/  FADD.FTZ R65, R65, -R134 ;  /* 0x8000008641417221 */ /* 0x004fe20000010000 */
[----:B------:R-:W-:-:S04]  /*7c20*/  F2FP.F16.F32.PACK_AB R82, R37, R82 ;  /* 0x000000522552723e */ /* 0x000fc800000000ff */
[----:B------:R-:W-:Y:S01]  /*7c30*/  MUFU.EX2 R116, R116 ;  /* 0x0000007400747308 */ /* 0x000fe20000000800 */
[----:B---3--:R-:W-:Y:S01]  /*7c40*/  FADD.FTZ R122, R68, -R36 ;  /* 0x80000024447a7221 */ /* 0x008fe20000010000 */
[--C-:B-----5:R-:W-:Y:S01]  /*7c50*/  FADD.FTZ R146, R85, -R216.reuse ;  /* 0x800000d855927221 */ /* 0x120fe20000010000 */
[----:B------:R-:W-:Y:S01]  /*7c60*/  FMUL.FTZ R85, R9, R126 ;  /* 0x0000007e09557220 */ /* 0x000fe20000410000 */
[----:B------:R-:W-:-:S04]  /*7c70*/  FADD.FTZ R216, R87, -R216 ;  /* 0x800000d857d87221 */ /* 0x000fc80000010000 */
[----:B------:R-:W-:Y:S01]  /*7c80*/  MUFU.EX2 R115, R115 ;  /* 0x0000007300737308 */ /* 0x000fe20000000800 */
[----:B------:R-:W-:Y:S01]  /*7c90*/  F2FP.F16.F32.PACK_AB R87, R27, R25 ;  /* 0x000000191b57723e */ /* 0x000fe200000000ff */
[----:B------:R-:W-:Y:S01]  /*7ca0*/  FMUL.FTZ R25, R107, R65 ;  /* 0x000000416b197220 */ /* 0x000fe20000410000 */
[----:B------:R-:W-:Y:S01]  /*7cb0*/  FMUL.FTZ R38, R14, R38 ;  /* 0x000000260e267220 */ /* 0x000fe20000410000 */
[--C-:B------:R-:W-:Y:S01]  /*7cc0*/  FADD.FTZ R41, R41, -R140.reuse ;  /* 0x8000008c29297221 */ /* 0x100fe20000010000 */
[----:B------:R-:W-:-:S03]  /*7cd0*/  FADD.FTZ R43, R43, -R140 ;  /* 0x8000008c2b2b7221 */ /* 0x000fc60000010000 */
[----:B------:R1:W-:Y:S01]  /*7ce0*/  MUFU.EX2 R35, R121 ;  /* 0x0000007900237308 */ /* 0x0003e20000000800 */
[----:B------:R-:W-:Y:S01]  /*7cf0*/  F2FP.F16.F32.PACK_AB R85, R85, R26 ;  /* 0x0000001a5555723e */ /* 0x000fe200000000ff */
[----:B------:R-:W-:-:S06]  /*7d00*/  FMUL.FTZ R65, R106, R66 ;  /* 0x000000426a417220 */ /* 0x000fcc0000410000 */
[----:B------:R2:W3:Y:S01]  /*7d10*/  MUFU.EX2 R33, R123 ;  /* 0x0000007b00217308 */ /* 0x0004e20000000800 */
[----:B-1----:R-:W-:Y:S01]  /*7d20*/  FADD.FTZ R121, R67, -R134 ;  /* 0x8000008643797221 */ /* 0x002fe20000010000 */
[----:B------:R-:W-:Y:S01]  /*7d30*/  FADD.FTZ R67, R70, -R36 ;  /* 0x8000002446437221 */ /* 0x000fe20000010000 */
[----:B----4-:R-:W-:-:S05]  /*7d40*/  FADD.FTZ R70, R69, -R217 ;  /* 0x800000d945467221 */ /* 0x010fca0000010000 */
[----:B------:R1:W4:Y:S01]  /*7d50*/  MUFU.EX2 R36, R120 ;  /* 0x0000007800247308 */ /* 0x0003220000000800 */
[----:B------:R-:W-:Y:S01]  /*7d60*/  FMUL.FTZ R39, R15, R39 ;  /* 0x000000270f277220 */ /* 0x000fe20000410000 */
[----:B------:R-:W-:Y:S01]  /*7d70*/  FMUL.FTZ R60, R101, R60 ;  /* 0x0000003c653c7220 */ /* 0x000fe20000410000 */
[----:B------:R-:W-:-:S05]  /*7d80*/  FMUL.FTZ R61, R103, R61 ;  /* 0x0000003d673d7220 */ /* 0x000fca0000410000 */
[----:B------:R-:W5:Y:S01]  /*7d90*/  MUFU.EX2 R114, R114 ;  /* 0x0000007200727308 */ /* 0x000f620000000800 */
[----:B------:R-:W-:Y:S01]  /*7da0*/  FMUL.FTZ R62, R102, R62 ;  /* 0x0000003e663e7220 */ /* 0x000fe20000410000 */
[----:B------:R-:W-:Y:S01]  /*7db0*/  FMUL.FTZ R63, R104, R63 ;  /* 0x0000003f683f7220 */ /* 0x000fe20000410000 */
[----:B------:R-:W-:-:S05]  /*7dc0*/  FMUL.FTZ R64, R105, R64 ;  /* 0x0000004069407220 */ /* 0x000fca0000410000 */
[----:B------:R-:W5:Y:S01]  /*7dd0*/  MUFU.EX2 R37, R113 ;  /* 0x0000007100257308 */ /* 0x000f620000000800 */
[----:B------:R-:W-:Y:S01]  /*7de0*/  FMUL.FTZ R26, R108, R121 ;  /* 0x000000796c1a7220 */ /* 0x000fe20000410000 */
[----:B------:R-:W-:Y:S01]  /*7df0*/  FMUL.FTZ R66, R109, R122 ;  /* 0x0000007a6d427220 */ /* 0x000fe20000410000 */
[----:B------:R-:W-:Y:S01]  /*7e00*/  FMUL.FTZ R27, R111, R70 ;  /* 0x000000466f1b7220 */ /* 0x000fe20000410000 */
[----:B--2---:R-:W-:Y:S01]  /*7e10*/  FADD.FTZ R123, R72, -R125 ;  /* 0x8000007d487b7221 */ /* 0x004fe20000010000 */
[----:B------:R-:W-:Y:S01]  /*7e20*/  FADD.FTZ R134, R73, -R135 ;  /* 0x8000008749867221 */ /* 0x000fe20000010000 */
[----:B------:R-:W-:Y:S01]  /*7e30*/  FADD.FTZ R125, R74, -R125 ;  /* 0x8000007d4a7d7221 */ /* 0x000fe20000010000 */
[----:B------:R-:W-:Y:S01]  /*7e40*/  FADD.FTZ R135, R75, -R135 ;  /* 0x800000874b877221 */ /* 0x000fe20000010000 */
[----:B------:R-:W-:Y:S01]  /*7e50*/  FADD.FTZ R136, R76, -R138 ;  /* 0x8000008a4c887221 */ /* 0x000fe20000010000 */
        /* <DEDUP_REMOVED lines=55> */
[----:B---3--:R-:W-:Y:S01]  /*81d0*/  FMUL.FTZ R63, R33, R138 ;  /* 0x0000008a213f7220 */ /* 0x008fe20000410000 */
[----:B------:R-:W-:Y:S01]  /*81e0*/  F2FP.F16.F32.PACK_AB R81, R132, R81 ;  /* 0x000000518451723e */ /* 0x000fe200000000ff */
[----:B------:R-:W-:Y:S01]  /*81f0*/  FMUL.FTZ R38, R35, R143 ;  /* 0x0000008f23267220 */ /* 0x000fe20000410000 */
[----:B------:R-:W-:Y:S01]  /*8200*/  F2FP.F16.F32.PACK_AB R68, R57, R56 ;  /* 0x000000383944723e */ /* 0x000fe200000000ff */
[----:B----4-:R-:W-:Y:S01]  /*8210*/  FMUL.FTZ R56, R36, R137 ;  /* 0x0000008924387220 */ /* 0x010fe20000410000 */
        /* <DEDUP_REMOVED lines=14> */
[----:B------:R-:W-:-:S02]  /*8300*/  F2FP.F16.F32.PACK_AB R79, R47, R46 ;  /* 0x0000002e2f4f723e */ /* 0x000fc400000000ff */
[----:B------:R-:W-:Y:S02]  /*8310*/  F2FP.F16.F32.PACK_AB R72, R49, R48 ;  /* 0x000000303148723e */ /* 0x000fe400000000ff */
        /* <DEDUP_REMOVED lines=18> */
[----:B------:R-:W-:Y:S04]  /*8440*/  STSM.16.MT88.4 [R39+0x23400], R64 ;  /* 0x0234004027007844 */ /* 0x000fe80000004200 */
[----:B------:R-:W-:Y:S04]  /*8450*/  STSM.16.MT88.4 [R39+0x23c00], R60 ;  /* 0x023c003c27007844 */ /* 0x000fe80000004200 */
[----:B------:R1:W-:Y:S01]  /*8460*/  STSM.16.MT88.4 [R39+0x24400], R56 ;  /* 0x0244003827007844 */ /* 0x0003e20000004200 */
[----:B------:R-:W-:Y:S01]  /*8470*/  WARPGROUP.ARRIVE ;  /* 0x00000000000079c5 */ /* 0x000fe20000000000 */
[----:B------:R-:W-:Y:S01]  /*8480*/  UMOV UR6, UR4 ;  /* 0x0000000400067c82 */ /* 0x000fe20008000000 */
[----:B------:R-:W-:Y:S01]  /*8490*/  UMOV UR7, 0x40000040 ;  /* 0x4000004000077882 */ /* 0x000fe20000000000 */
[----:B------:R-:W2:Y:S03]  /*84a0*/  LDL R38, [R1+0x40] ;  /* 0x0000400001267983 */ /* 0x000ea60000100800 */
[----:B------:R-:W-:Y:S01]  /*84b0*/  HGMMA.64x64x16.F32 R184, R24, gdesc[UR4].tnspB, R184, gsb0 ;  /* 0x40e0000418b87df0 */ /* 0x000fe200080008b8 */
[----:B------:R-:W-:Y:S01]  /*84c0*/  UIADD3 UR6, UR4, 0x80, URZ ;  /* 0x0000008004067890 */ /* 0x000fe2000fffe03f */
[----:B------:R-:W-:Y:S01]  /*84d0*/  UMOV UR7, 0x40000040 ;  /* 0x4000004000077882 */ /* 0x000fe20000000000 */
[----:B------:R-:W-:-:S02]  /*84e0*/  WARPGROUP.DEPBAR.LE gsb0, 0x0 ;  /* 0x00008000000079c5 */ /* 0x000fc40000010000 */
        /* <DEDUP_REMOVED lines=61> */
[----:B--2---:R-:W-:-:S05]  /*88c0*/  IMAD R9, R0, 0x800, R38 ;  /* 0x0000080000097824 */ /* 0x004fca00078e0226 */
        /* <DEDUP_REMOVED lines=65> */
.L_x_1719:
        /* <DEDUP_REMOVED lines=70> */
.L_x_1720:
[----:B--2---:R-:W2:Y:S01]  /*9140*/  LDL R8, [R1+0x28] ;  /* 0x0000280001087983 */ /* 0x004ea20000100800 */
[----:B------:R-:W-:Y:S01]  /*9150*/  UIADD3 UR43, UR43, 0x1, URZ ;  /* 0x000000012b2b7890 */ /* 0x000fe2000fffe03f */
[----:B------:R-:W-:Y:S02]  /*9160*/  VIADD R7, R7, 0x30c20 ;  /* 0x00030c2007077836 */ /* 0x000fe40000000000 */
[----:B------:R-:W-:-:S03]  /*9170*/  VIADD R0, R0, 0x1 ;  /* 0x0000000100007836 */ /* 0x000fc60000000000 */
[----:B------:R-:W-:Y:S02]  /*9180*/  PRMT R7, RZ, 0x654, R7 ;  /* 0x00000654ff077816 */ /* 0x000fe40000000007 */
[C---:B------:R-:W-:Y:S02]  /*9190*/  ISETP.NE.AND P0, PT, R0.reuse, 0x2, PT ;  /* 0x000000020000780c */ /* 0x040fe40003f05270 */
[----:B------:R1:W-:Y:S02]  /*91a0*/  SYNCS.ARRIVE.TRANS64.RED.A1T0 RZ, [R7+URZ], RZ ;  /* 0x000000ff07ff79a7 */ /* 0x0003e4000810043f */
[----:B------:R-:W-:Y:S02]  /*91b0*/  SEL R0, R0, RZ, P0 ;  /* 0x000000ff00007207 */ /* 0x000fe40000000000 */
[----:B-1----:R-:W-:-:S04]  /*91c0*/  SEL R7, RZ, 0x1, P0 ;  /* 0x00000001ff077807 */ /* 0x002fc80000000000 */
[----:B------:R-:W-:Y:S02]  /*91d0*/  LOP3.LUT R4, R4, R7, RZ, 0x3c, !PT ;  /* 0x0000000704047212 */ /* 0x000fe400078e3cff */
[----:B--2---:R-:W-:-:S13]  /*91e0*/  ISETP.LE.AND P1, PT, R8, UR43, PT ;  /* 0x0000002b08007c0c */ /* 0x004fda000bf23270 */
[----:B------:R-:W-:Y:S05]  /*91f0*/  @!P1 BRA `(.L_x_1721) ;  /* 0xffffffcc00789947 */ /* 0x000fea000383ffff */
.L_x_1710:
[----:B------:R-:W-:-:S06]  /*9200*/  UISETP.GE.AND UP0, UPT, UR43, UR42, UPT ;  /* 0x0000002a2b00728c */ /* 0x000fcc000bf06270 */
[----:B------:R-:W-:-:S13]  /*9210*/  PLOP3.LUT P0, PT, PT, PT, UP0, 0x80, 0x0 ;  /* 0x000000000000781c */ /* 0x000fda0003f0f008 */
[----:B------:R-:W-:Y:S05]  /*9220*/  @P0 BRA `(.L_x_1722) ;  /* 0x0000004000b80947 */ /* 0x000fea0003800000 */
[----:B-1----:R-:W2:Y:S04]  /*9230*/  LDL.LU R8, [R1+0x48] ;  /* 0x0000480001087983 */ /* 0x002ea80000300800 */
[----:B------:R-:W3:Y:S04]  /*9240*/  LDL.LU R12, [R1+0x44] ;  /* 0x00004400010c7983 */ /* 0x000ee80000300800 */
[----:B------:R-:W3:Y:S01]  /*9250*/  LDL.LU R11, [R1+0x4c] ;  /* 0x00004c00010b7983 */ /* 0x000ee20000300800 */
[----:B------:R-:W-:Y:S01]  /*9260*/  IMAD R235, R235, 0x2000, R16 ;  /* 0x00002000ebeb7824 */ /* 0x000fe200078e0210 */
[----:B------:R-:W1:Y:S01]  /*9270*/  S2UR UR4, SR_CTAID.X ;  /* 0x00000000000479c3 */ /* 0x000e620000002500 */
[----:B------:R-:W-:Y:S01]  /*9280*/  IMAD.MOV.U32 R237, RZ, RZ, 0x40000040 ;  /* 0x40000040ffed7424 */ /* 0x000fe200078e00ff */
[----:B------:R-:W4:Y:S01]  /*9290*/  S2R R5, SR_TID.X ;  /* 0x0000000000057919 */ /* 0x000f220000002100 */
[----:B------:R-:W-:-:S02]  /*92a0*/  IMAD.MOV.U32 R233, RZ, RZ, 0x40000040 ;  /* 0x40000040ffe97424 */ /* 0x000fc400078e00ff */
[----:B------:R-:W-:Y:S01]  /*92b0*/  IMAD.MOV.U32 R229, RZ, RZ, 0x40000040 ;  /* 0x40000040ffe57424 */ /* 0x000fe200078e00ff */
[----:B------:R-:W5:Y:S01]  /*92c0*/  S2R R7, SR_TID.X ;  /* 0x0000000000077919 */ /* 0x000f620000002100 */
[----:B-1----:R-:W-:Y:S01]  /*92d0*/  UIMAD UR4, UR4, -0x80, UR41 ;  /* 0xffffff80040478a4 */ /* 0x002fe2000f8e0229 */
[----:B----4-:R-:W-:Y:S02]  /*92e0*/  VIADD R5, R5, 0xffffff80 ;  /* 0xffffff8005057836 */ /* 0x010fe40000000000 */
[----:B-----5:R-:W-:-:S03]  /*92f0*/  VIADD R13, R7, 0xffffff80 ;  /* 0xffffff80070d7836 */ /* 0x020fc60000000000 */
[----:B------:R-:W-:Y:S01]  /*9300*/  SHF.R.S32.HI R6, RZ, 0x1f, R5 ;  /* 0x0000001fff067819 */ /* 0x000fe20000011405 */
[----:B------:R-:W-:Y:S01]  /*9310*/  VIADD R14, R7, 0xffffff80 ;  /* 0xffffff80070e7836 */ /* 0x000fe20000000000 */
[----:B------:R-:W-:Y:S02]  /*9320*/  SHF.R.S32.HI R13, RZ, 0x1f, R13 ;  /* 0x0000001fff0d7819 */ /* 0x000fe4000001140d */
[----:B------:R-:W-:Y:S02]  /*9330*/  LEA.HI R7, R6, R5, RZ, 0x5 ;  /* 0x0000000506077211 */ /* 0x000fe400078f28ff */
[----:B------:R-:W-:-:S04]  /*9340*/  LEA.HI R13, R13, R14, RZ, 0x7 ;  /* 0x0000000e0d0d7211 */ /* 0x000fc800078f38ff */
[----:B------:R-:W-:Y:S02]  /*9350*/  SHF.R.S32.HI R13, RZ, 0x7, R13 ;  /* 0x00000007ff0d7819 */ /* 0x000fe4000001140d */
[--C-:B--2---:R-:W-:Y:S02]  /*9360*/  SHF.R.S32.HI R9, RZ, 0x2, R8.reuse ;  /* 0x00000002ff097819 */ /* 0x104fe40000011408 */
[----:B------:R-:W-:-:S04]  /*9370*/  SHF.R.S32.HI R8, RZ, 0x1f, R8 ;  /* 0x0000001fff087819 */ /* 0x000fc80000011408 */
[----:B------:R-:W-:Y:S02]  /*9380*/  LEA.HI R10, R8, R9, RZ, 0x3 ;  /* 0x00000009080a7211 */ /* 0x000fe400078f18ff */
[----:B------:R-:W-:Y:S02]  /*9390*/  LOP3.LUT R8, R7, 0xffffffe0, RZ, 0xc0, !PT ;  /* 0xffffffe007087812 */ /* 0x000fe400078ec0ff */
[----:B------:R-:W-:Y:S02]  /*93a0*/  LEA.HI R7, R13, R13, RZ, 0x1 ;  /* 0x0000000d0d077211 */ /* 0x000fe400078f08ff */
[----:B------:R-:W-:Y:S01]  /*93b0*/  LOP3.LUT R10, R10, 0xfffffff8, RZ, 0xc0, !PT ;  /* 0xfffffff80a0a7812 */ /* 0x000fe200078ec0ff */
[----:B------:R-:W-:Y:S01]  /*93c0*/  IMAD.IADD R8, R5, 0x1, -R8 ;  /* 0x0000000105087824 */ /* 0x000fe200078e0a08 */
[----:B---3--:R-:W-:Y:S02]  /*93d0*/  LEA.HI R11, R11, R12, RZ, 0x5 ;  /* 0x0000000c0b0b7211 */ /* 0x008fe400078f28ff */
[----:B------:R-:W-:Y:S01]  /*93e0*/  LOP3.LUT R12, R7, 0x3fffffe, RZ, 0xc0, !PT ;  /* 0x03fffffe070c7812 */ /* 0x000fe200078ec0ff */
[----:B------:R-:W-:Y:S01]  /*93f0*/  IMAD.IADD R10, R9, 0x1, -R10 ;  /* 0x00000001090a7824 */ /* 0x000fe200078e0a0a */
[----:B------:R-:W-:-:S02]  /*9400*/  SHF.R.S32.HI R7, RZ, 0x1f, R8 ;  /* 0x0000001fff077819 */ /* 0x000fc40000011408 */
[----:B------:R-:W-:Y:S01]  /*9410*/  LEA.HI R9, R6, R5, RZ, 0x2 ;  /* 0x0000000506097211 */ /* 0x000fe200078f10ff */
[----:B------:R-:W-:Y:S01]  /*9420*/  IMAD.IADD R13, R13, 0x1, -R12 ;  /* 0x000000010d0d7824 */ /* 0x000fe200078e0a0c */
[----:B------:R-:W-:Y:S02]  /*9430*/  SHF.R.S32.HI R11, RZ, 0x5, R11 ;  /* 0x00000005ff0b7819 */ /* 0x000fe4000001140b */
[CC--:B------:R-:W-:Y:S02]  /*9440*/  LEA.HI R6, R7.reuse, R8.reuse, RZ, 0x3 ;  /* 0x0000000807067211 */ /* 0x0c0fe400078f18ff */
[----:B------:R-:W-:Y:S01]  /*9450*/  LEA.HI R8, R7, R8, RZ, 0x2 ;  /* 0x0000000807087211 */ /* 0x000fe200078f10ff */
[----:B------:R-:W-:Y:S01]  /*9460*/  IMAD R10, R11, 0x10, R10 ;  /* 0x000000100b0a7824 */ /* 0x000fe200078e020a */
[----:B------:R-:W-:Y:S02]  /*9470*/  LOP3.LUT R12, R9, 0xfffffffc, RZ, 0xc0, !PT ;  /* 0xfffffffc090c7812 */ /* 0x000fe400078ec0ff */
[----:B------:R-:W-:Y:S01]  /*9480*/  SHF.R.S32.HI R9, RZ, 0x2, R8 ;  /* 0x00000002ff097819 */ /* 0x000fe20000011408 */
[----:B------:R-:W-:Y:S01]  /*9490*/  IMAD R20, R13, 0x40, R10 ;  /* 0x000000400d147824 */ /* 0x000fe200078e020a */
[----:B------:R-:W-:Y:S01]  /*94a0*/  SHF.R.S32.HI R7, RZ, 0x3, R6 ;  /* 0x00000003ff077819 */ /* 0x000fe20000011406 */
[----:B------:R-:W-:Y:S01]  /*94b0*/  IMAD.IADD R5, R5, 0x1, -R12 ;  /* 0x0000000105057824 */ /* 0x000fe200078e0a0c */
[----:B------:R-:W-:Y:S01]  /*94c0*/  SHF.R.S32.HI R6, RZ, 0x1f, R6 ;  /* 0x0000001fff067819 */ /* 0x000fe20000011406 */
[C---:B------:R-:W-:Y:S01]  /*94d0*/  VIADD R10, R9.reuse, 0x8 ;  /* 0x00000008090a7836 */ /* 0x040fe20000000000 */
[----:B------:R-:W-:Y:S01]  /*94e0*/  LEA.HI R8, R8, R9, RZ, 0x1 ;  /* 0x0000000908087211 */ /* 0x000fe200078f08ff */
[C---:B------:R-:W-:Y:S01]  /*94f0*/  VIADD R12, R9.reuse, 0x10 ;  /* 0x00000010090c7836 */ /* 0x040fe20000000000 */
[----:B------:R-:W-:Y:S01]  /*9500*/  LEA.HI R6, R6, R7, RZ, 0x4 ;  /* 0x0000000706067211 */ /* 0x000fe200078f20ff */
[----:B------:R-:W-:Y:S01]  /*9510*/  VIADD R17, R9, 0x18 ;  /* 0x0000001809117836 */ /* 0x000fe20000000000 */
[----:B------:R-:W-:-:S02]  /*9520*/  LEA.HI R11, R10, R10, RZ, 0x1 ;  /* 0x0000000a0a0b7211 */ /* 0x000fc400078f08ff */
[----:B------:R-:W-:Y:S02]  /*9530*/  LEA.HI R14, R12, R12, RZ, 0x1 ;  /* 0x0000000c0c0e7211 */ /* 0x000fe400078f08ff */
[----:B------:R-:W-:Y:S02]  /*9540*/  LOP3.LUT R13, R11, 0xfffffffe, RZ, 0xc0, !PT ;  /* 0xfffffffe0b0d7812 */ /* 0x000fe400078ec0ff */
[----:B------:R-:W-:Y:S02]  /*9550*/  LOP3.LUT R6, R6, 0x1ffffff0, RZ, 0xc0, !PT ;  /* 0x1ffffff006067812 */ /* 0x000fe400078ec0ff */
[----:B------:R-:W-:Y:S01]  /*9560*/  LOP3.LUT R8, R8, 0xfffffffe, RZ, 0xc0, !PT ;  /* 0xfffffffe08087812 */ /* 0x000fe200078ec0ff */
[----:B------:R-:W-:Y:S01]  /*9570*/  IMAD.IADD R13, R10, 0x1, -R13 ;  /* 0x000000010a0d7824 */ /* 0x000fe200078e0a0d */
[----:B------:R-:W-:Y:S01]  /*9580*/  LOP3.LUT R15, R14, 0xfffffffe, RZ, 0xc0, !PT ;  /* 0xfffffffe0e0f7812 */ /* 0x000fe200078ec0ff */
[----:B------:R-:W-:Y:S01]  /*9590*/  IMAD.IADD R7, R7, 0x1, -R6 ;  /* 0x0000000107077824 */ /* 0x000fe200078e0a06 */
[----:B------:R-:W-:Y:S01]  /*95a0*/  LEA.HI R10, R17, R17, RZ, 0x1 ;  /* 0x00000011110a7211 */ /* 0x000fe200078f08ff */
[----:B------:R-:W-:Y:S01]  /*95b0*/  IMAD.IADD R8, R9, 0x1, -R8 ;  /* 0x0000000109087824 */ /* 0x000fe200078e0a08 */
[----:B------:R-:W-:Y:S01]  /*95c0*/  SHF.R.S32.HI R6, RZ, 0x1, R11 ;  /* 0x00000001ff067819 */ /* 0x000fe2000001140b */
[----:B------:R-:W-:Y:S01]  /*95d0*/  IMAD.IADD R15, R12, 0x1, -R15 ;  /* 0x000000010c0f7824 */ /* 0x000fe200078e0a0f */
[----:B------:R-:W-:Y:S01]  /*95e0*/  SHF.R.S32.HI R11, RZ, 0x1f, R11 ;  /* 0x0000001fff0b7819 */ /* 0x000fe2000001140b */
[----:B------:R-:W-:Y:S01]  /*95f0*/  IMAD R7, R7, 0x8, R8 ;  /* 0x0000000807077824 */ /* 0x000fe200078e0208 */
[----:B------:R-:W-:-:S02]  /*9600*/  SHF.R.S32.HI R9, RZ, 0x1, R14 ;  /* 0x00000001ff097819 */ /* 0x000fc4000001140e */
[----:B------:R-:W-:Y:S02]  /*9610*/  SHF.R.S32.HI R14, RZ, 0x1f, R14 ;  /* 0x0000001fff0e7819 */ /* 0x000fe4000001140e */
[--C-:B------:R-:W-:Y:S01]  /*9620*/  SHF.R.S32.HI R12, RZ, 0x1, R10.reuse ;  /* 0x00000001ff0c7819 */ /* 0x100fe2000001140a */
[----:B------:R1:W-:Y:S01]  /*9630*/  STL [R1+0x28], R7 ;  /* 0x0000280701007387 */ /* 0x0003e20000100800 */
[----:B------:R-:W-:Y:S02]  /*9640*/  SHF.R.S32.HI R19, RZ, 0x1f, R10 ;  /* 0x0000001fff137819 */ /* 0x000fe4000001140a */
[----:B------:R-:W-:Y:S02]  /*9650*/  LEA.HI R11, R11, R6, RZ, 0x4 ;  /* 0x000000060b0b7211 */ /* 0x000fe400078f20ff */
[----:B------:R-:W-:Y:S02]  /*9660*/  LEA.HI R14, R14, R9, RZ, 0x4 ;  /* 0x000000090e0e7211 */ /* 0x000fe400078f20ff */
[----:B------:R-:W-:-:S02]  /*9670*/  LEA.HI R19, R19, R12, RZ, 0x4 ;  /* 0x0000000c13137211 */ /* 0x000fc400078f20ff */
[----:B------:R-:W-:Y:S02]  /*9680*/  LOP3.LUT R11, R11, 0x1ffffff0, RZ, 0xc0, !PT ;  /* 0x1ffffff00b0b7812 */ /* 0x000fe400078ec0ff */
[----:B------:R-:W-:Y:S02]  /*9690*/  LOP3.LUT R14, R14, 0x1ffffff0, RZ, 0xc0, !PT ;  /* 0x1ffffff00e0e7812 */ /* 0x000fe400078ec0ff */
[----:B------:R-:W-:Y:S01]  /*96a0*/  LOP3.LUT R18, R10, 0xfffffffe, RZ, 0xc0, !PT ;  /* 0xfffffffe0a127812 */ /* 0x000fe200078ec0ff */
[----:B------:R-:W-:Y:S01]  /*96b0*/  IMAD.IADD R6, R6, 0x1, -R11 ;  /* 0x0000000106067824 */ /* 0x000fe200078e0a0b */
[----:B------:R-:W-:Y:S01]  /*96c0*/  LOP3.LUT R19, R19, 0x1ffffff0, RZ, 0xc0, !PT ;  /* 0x1ffffff013137812 */ /* 0x000fe200078ec0ff */
[----:B------:R-:W-:Y:S02]  /*96d0*/  IMAD.IADD R14, R9, 0x1, -R14 ;  /* 0x00000001090e7824 */ /* 0x000fe400078e0a0e */
[----:B------:R-:W-:Y:S02]  /*96e0*/  IMAD.IADD R18, R17, 0x1, -R18 ;  /* 0x0000000111127824 */ /* 0x000fe400078e0a12 */
[----:B------:R-:W-:Y:S01]  /*96f0*/  IMAD.IADD R19, R12, 0x1, -R19 ;  /* 0x000000010c137824 */ /* 0x000fe200078e0a13 */
[----:B------:R-:W2:Y:S01]  /*9700*/  S2R R17, SR_CTAID.X ;  /* 0x0000000000117919 */ /* 0x000ea20000002500 */
[----:B------:R-:W-:-:S02]  /*9710*/  IMAD R8, R6, 0x8, R13 ;  /* 0x0000000806087824 */ /* 0x000fc400078e020d */
[----:B------:R-:W-:Y:S02]  /*9720*/  IMAD R6, R14, 0x8, R15 ;  /* 0x000000080e067824 */ /* 0x000fe400078e020f */
[----:B-1----:R-:W-:Y:S01]  /*9730*/  IMAD R7, R19, 0x8, R18 ;  /* 0x0000000813077824 */ /* 0x002fe200078e0212 */
[----:B------:R-:W-:Y:S01]  /*9740*/  STL [R1+0x24], R8 ;  /* 0x0000240801007387 */ /* 0x000fe20000100800 */
[----:B------:R-:W-:Y:S02]  /*9750*/  IMAD.MOV.U32 R11, RZ, RZ, 0x40000040 ;  /* 0x40000040ff0b7424 */ /* 0x000fe400078e00ff */
[----:B------:R-:W-:Y:S01]  /*9760*/  IMAD.MOV.U32 R9, RZ, RZ, 0x40000040 ;  /* 0x40000040ff097424 */ /* 0x000fe200078e00ff */
[----:B------:R1:W-:Y:S01]  /*9770*/  STL [R1+0x20], R6 ;  /* 0x0000200601007387 */ /* 0x0003e20000100800 */
[C---:B------:R-:W-:Y:S02]  /*9780*/  VIADD R13, R5.reuse, 0x8 ;  /* 0x00000008050d7836 */ /* 0x040fe40000000000 */
[----:B------:R-:W-:Y:S01]  /*9790*/  VIADD R13, R5, 0x14 ;  /* 0x00000014050d7836 */ /* 0x000fe20000000000 */
[----:B------:R3:W-:Y:S01]  /*97a0*/  STL [R1+0x1c], R7 ;  /* 0x00001c0701007387 */ /* 0x0007e20000100800 */
[----:B-1----:R-:W-:-:S02]  /*97b0*/  VIADD R6, R235, 0x4000 ;  /* 0x00004000eb067836 */ /* 0x002fc40000000000 */
[----:B---3--:R-:W-:Y:S01]  /*97c0*/  VIADD R7, R235, 0x20c00 ;  /* 0x00020c00eb077836 */ /* 0x008fe20000000000 */
[----:B------:R-:W-:Y:S02]  /*97d0*/  SHF.R.U32.HI R235, RZ, 0x4, R235 ;  /* 0x00000004ffeb7819 */ /* 0x000fe400000116eb */
[----:B------:R-:W-:Y:S02]  /*97e0*/  SHF.R.U32.HI R6, RZ, 0x4, R6 ;  /* 0x00000004ff067819 */ /* 0x000fe40000011606 */
[----:B------:R-:W-:Y:S02]  /*97f0*/  SHF.R.U32.HI R7, RZ, 0x4, R7 ;  /* 0x00000004ff077819 */ /* 0x000fe40000011607 */
[----:B------:R-:W-:Y:S01]  /*9800*/  LOP3.LUT R235, R235, 0x3fff, RZ, 0xc0, !PT ;  /* 0x00003fffebeb7812 */ /* 0x000fe200078ec0ff */
[----:B--2---:R-:W-:Y:S01]  /*9810*/  IMAD R230, R17, -0x80, -R20 ;  /* 0xffffff8011e67824 */ /* 0x004fe200078e0a14 */
[----:B------:R-:W-:Y:S02]  /*9820*/  LOP3.LUT R7, R7, 0x3fff, RZ, 0xc0, !PT ;  /* 0x00003fff07077812 */ /* 0x000fe400078ec0ff */
[----:B------:R-:W-:-:S02]  /*9830*/  LOP3.LUT R6, R6, 0x3fff, RZ, 0xc0, !PT ;  /* 0x00003fff06067812 */ /* 0x000fc400078ec0ff */
[----:B------:R-:W-:Y:S01]  /*9840*/  LOP3.LUT R12, R235, 0x10000, RZ, 0xfc, !PT ;  /* 0x00010000eb0c7812 */ /* 0x000fe200078efcff */
[----:B------:R-:W-:Y:S01]  /*9850*/  IMAD.MOV.U32 R235, RZ, RZ, 0x40000040 ;  /* 0x40000040ffeb7424 */ /* 0x000fe200078e00ff */
        /* <DEDUP_REMOVED lines=9> */
[----:B------:R3:W-:Y:S01]  /*98f0*/  STL [R1+0x10], R6 ;  /* 0x0000100601007387 */ /* 0x0007e20000100800 */
[----:B------:R-:W-:Y:S02]  /*9900*/  VIADD R228, R6, 0x6 ;  /* 0x0000000606e47836 */ /* 0x000fe40000000000 */
[C---:B-1----:R-:W-:Y:S01]  /*9910*/  VIADD R12, R5.reuse, 0xc ;  /* 0x0000000c050c7836 */ /* 0x042fe20000000000 */
[----:B------:R1:W-:Y:S01]  /*9920*/  STL.64 [R1+0x8], R10 ;  /* 0x0000080a01007387 */ /* 0x0003e20000100a00 */
[C---:B------:R-:W-:Y:S02]  /*9930*/  VIADD R12, R5.reuse, 0x18 ;  /* 0x00000018050c7836 */ /* 0x040fe40000000000 */
[C---:B--2---:R-:W-:Y:S01]  /*9940*/  VIADD R7, R5.reuse, 0x4 ;  /* 0x0000000405077836 */ /* 0x044fe20000000000 */
[----:B------:R1:W-:Y:S01]  /*9950*/  STL.64 [R1], R8 ;  /* 0x0000000801007387 */ /* 0x0003e20000100a00 */
[C---:B------:R-:W-:Y:S01]  /*9960*/  VIADD R7, R5.reuse, 0x10 ;  /* 0x0000001005077836 */ /* 0x040fe20000000000 */
[----:B---3--:R-:W-:Y:S01]  /*9970*/  IADD3 R6, -R20, UR4, RZ ;  /* 0x0000000414067c10 */ /* 0x008fe2000fffe1ff */
[----:B------:R-:W-:-:S07]  /*9980*/  VIADD R7, R5, 0x1c ;  /* 0x0000001c05077836 */ /* 0x000fce0000000000 */
.L_x_1733:
[----:B------:R-:W-:-:S05]  /*9990*/  IMAD.U32 R7, RZ, RZ, UR36 ;  /* 0x00000024ff077e24 */ /* 0x000fca000f8e00ff */
[----:B------:R-:W-:-:S04]  /*99a0*/  LOP3.LUT R7, R7, 0x1, RZ, 0xfc, !PT ;  /* 0x0000000107077812 */ /* 0x000fc800078efcff */
[----:B------:R-:W-:-:S13]  /*99b0*/  ISETP.NE.AND P6, PT, R7, 0x3, PT ;  /* 0x000000030700780c */ /* 0x000fda0003fc5270 */
[----:B--2---:R-:W-:Y:S05]  /*99c0*/  @!P6 BRA `(.L_x_1723) ;  /* 0x000000000004e947 */ /* 0x004fea0003800000 */
[----:B------:R-:W-:Y:S01]  /*99d0*/  BPT.TRAP 0x1 ;  /* 0x000000040000795c */ /* 0x000fe20000300000 */
.L_x_1723:
[----:B------:R-:W-:Y:S01]  /*99e0*/  IMAD R7, R0, 0x8, R16 ;  /* 0x0000000800077824 */ /* 0x000fe200078e0210 */
[----:B------:R-:W-:-:S04]  /*99f0*/  SHF.L.U32 R20, R4, 0x1f, RZ ;  /* 0x0000001f04147819 */ /* 0x000fc800000006ff */
[----:B------:R2:W3:Y:S01]  /*9a00*/  SYNCS.PHASECHK.TRANS64.TRYWAIT P0, [R7+URZ+0x30c10], R20 ;  /* 0x030c1014070075a7 */ /* 0x0004e2000800017f */
[----:B------:R-:W-:Y:S05]  /*9a10*/  @!P6 BRA `(.L_x_1724) ;  /* 0x000000000004e947 */ /* 0x000fea0003800000 */
[----:B------:R-:W-:Y:S01]  /*9a20*/  BPT.TRAP 0x1 ;  /* 0x000000040000795c */ /* 0x000fe20000300000 */
.L_x_1724:
[----:B-1----:R-:W-:-:S05]  /*9a30*/  VIADD R8, R16, 0x10000 ;  /* 0x0001000010087836 */ /* 0x002fca0000000000 */
[----:B------:R-:W-:-:S04]  /*9a40*/  SHF.R.U32.HI R8, RZ, 0x4, R8 ;  /* 0x00000004ff087819 */ /* 0x000fc80000011608 */
[----:B------:R-:W-:-:S04]  /*9a50*/  LOP3.LUT R8, R8, 0x3fff, RZ, 0xc0, !PT ;  /* 0x00003fff08087812 */ /* 0x000fc800078ec0ff */
[----:B------:R-:W-:Y:S01]  /*9a60*/  LOP3.LUT R9, R8, 0x10000, RZ, 0xfc, !PT ;  /* 0x0001000008097812 */ /* 0x000fe200078efcff */
[----:B---3--:R-:W-:Y:S06]  /*9a70*/  @P0 BRA `(.L_x_1725) ;  /* 0x0000000000080947 */ /* 0x008fec0003800000 */
[----:B------:R-:W1:Y:S02]  /*9a80*/  SYNCS.PHASECHK.TRANS64.TRYWAIT P0, [R7+URZ+0x30c10], R20 ;  /* 0x030c1014070075a7 */ /* 0x000e64000800017f */
[----:B-1----:R-:W-:Y:S05]  /*9a90*/  @!P0 BRA `(.L_x_1726) ;  /* 0x00000094004c8947 */ /* 0x002fea0003800000 */
.L_x_1725:
        /* <DEDUP_REMOVED lines=26> */
[----:B-----5:R-:W-:Y:S02]  /*9c40*/  IMAD R12, R0, 0x80, R12 ;  /* 0x00000080000c7824 */ /* 0x020fe400078e020c */
[C---:B------:R-:W-:Y:S02]  /*9c50*/  IMAD R223, R3.reuse, 0x2, R10 ;  /* 0x0000000203df7824 */ /* 0x040fe400078e020a */
[----:B------:R-:W-:Y:S02]  /*9c60*/  IMAD R219, R3, 0x2, R12 ;  /* 0x0000000203db7824 */ /* 0x000fe400078e020c */
[----:B------:R-:W-:-:S02]  /*9c70*/  IMAD R17, R223, 0x4, R16 ;  /* 0x00000004df117824 */ /* 0x000fc400078e0210 */
[----:B------:R-:W-:Y:S02]  /*9c80*/  IMAD R18, R0, 0x80, R11 ;  /* 0x0000008000127824 */ /* 0x000fe400078e020b */
[----:B------:R-:W-:Y:S02]  /*9c90*/  IMAD R231, R219, 0x4, R16 ;  /* 0x00000004dbe77824 */ /* 0x000fe400078e0210 */
[----:B------:R-:W-:Y:S02]  /*9ca0*/  IMAD R9, R3, 0x2, R18 ;  /* 0x0000000203097824 */ /* 0x000fe400078e0212 */
[----:B------:R-:W-:Y:S02]  /*9cb0*/  IMAD R223, R223, 0x4, R216 ;  /* 0x00000004dfdf7824 */ /* 0x000fe400078e02d8 */
[----:B------:R-:W-:Y:S02]  /*9cc0*/  IMAD R221, R9, 0x4, R16 ;  /* 0x0000000409dd7824 */ /* 0x000fe400078e0210 */
[----:B------:R-:W-:Y:S01]  /*9cd0*/  IMAD R219, R219, 0x4, R216 ;  /* 0x00000004dbdb7824 */ /* 0x000fe200078e02d8 */
[----:B------:R-:W-:-:S02]  /*9ce0*/  WARPGROUP.DEPBAR.LE gsb0, 0x0 ;  /* 0x00008000000079c5 */ /* 0x000fc40000010000 */
[----:B------:R-:W-:-:S06]  /*9cf0*/  WARPGROUP.ARRIVE ;  /* 0x00000000000079c5 */ /* 0x000fcc0000000000 */
[----:B------:R-:W-:Y:S01]  /*9d00*/  HGMMA.64x128x16.F32 R88, gdesc[UR8], R88, gsb0 ;  /* 0x01e00000085879f0 */ /* 0x000fe20008000858 */
[----:B------:R-:W-:Y:S01]  /*9d10*/  R2UR UR8, R14 ;  /* 0x000000000e0872ca */ /* 0x000fe200000e0000 */
[----:B------:R-:W-:Y:S01]  /*9d20*/  UMOV UR10, UR4 ;  /* 0x00000004000a7c82 */ /* 0x000fe20008000000 */
[----:B------:R-:W-:Y:S01]  /*9d30*/  R2UR UR9, R15 ;  /* 0x000000000f0972ca */ /* 0x000fe200000e0000 */
[----:B------:R-:W-:Y:S01]  /*9d40*/  UMOV UR11, 0x40000040 ;  /* 0x40000040000b7882 */ /* 0x000fe20000000000 */
[----:B------:R-:W-:Y:S01]  /*9d50*/  R2UR UR4, R236 ;  /* 0x00000000ec0472ca */ /* 0x000fe200000e0000 */
[----:B------:R-:W-:-:S04]  /*9d60*/  IMAD R14, R0, 0x80, R13 ;  /* 0x00000080000e7824 */ /* 0x000fc800078e020d */
[----:B------:R-:W-:-:S04]  /*9d70*/  IMAD R217, R3, 0x2, R14 ;  /* 0x0000000203d97824 */ /* 0x000fc800078e020e */
[C---:B------:R-:W-:Y:S02]  /*9d80*/  IMAD R220, R217.reuse, 0x4, R16 ;  /* 0x00000004d9dc7824 */ /* 0x040fe400078e0210 */
        /* <DEDUP_REMOVED lines=15> */
.L_x_1727:
[----:B------:R1:W1:Y:S01]  /*9e80*/  SYNCS.PHASECHK.TRANS64.TRYWAIT P0, [R7+URZ+0x30c30], R20 ;  /* 0x030c3014070075a7 */ /* 0x000262000800017f */
[----:B------:R-:W-:Y:S05]  /*9e90*/  @!P6 BRA `(.L_x_1728) ;  /* 0x000000000004e947 */ /* 0x000fea0003800000 */
[----:B------:R-:W-:Y:S01]  /*9ea0*/  BPT.TRAP 0x1 ;  /* 0x000000040000795c */ /* 0x000fe20000300000 */
.L_x_1728:
        /* <DEDUP_REMOVED lines=8> */
.L_x_1729:
        /* <DEDUP_REMOVED lines=8> */
[----:B------:R-:W1:Y:S01]  /*9fb0*/  LDC R13, c[0x0][0x74c] ;  /* 0x0001d300ff0d7b82 */ /* 0x000e620000000800 */
[----:B------:R-:W-:Y:S01]  /*9fc0*/  ISETP.GT.AND P2, PT, R230, RZ, PT ;  /* 0x000000ffe600720c */ /* 0x000fe20003f44270 */
[----:B------:R-:W-:Y:S01]  /*9fd0*/  IMAD R9, R0, 0x400, R9 ;  /* 0x0000040000097824 */ /* 0x000fe200078e0209 */
[----:B------:R-:W-:Y:S01]  /*9fe0*/  ISETP.GT.AND P1, PT, R6, RZ, PT ;  /* 0x000000ff0600720c */ /* 0x000fe20003f24270 */
[C---:B------:R-:W-:Y:S01]  /*9ff0*/  VIADD R21, R5.reuse, 0x1c ;  /* 0x0000001c05157836 */ /* 0x040fe20000000000 */
[----:B------:R-:W-:Y:S01]  /*a000*/  ISETP.GT.AND P0, PT, R230, 0x8, PT ;  /* 0x00000008e600780c */ /* 0x000fe20003f04270 */
[----:B------:R-:W-:Y:S01]  /*a010*/  VIADD R14, R5, 0x4 ;  /* 0x00000004050e7836 */ /* 0x000fe20000000000 */
[----:B------:R-:W-:-:S02]  /*a020*/  ISETP.GT.AND P3, PT, R6, 0x8, PT ;  /* 0x000000080600780c */ /* 0x000fc40003f64270 */
[----:B------:R-:W-:Y:S02]  /*a030*/  R2UR UR8, R9 ;  /* 0x00000000090872ca */ /* 0x000fe400000e0000 */
[----:B--2---:R-:W2:Y:S01]  /*a040*/  SHFL.IDX PT, R9, R17, R5, 0x1f ;  /* 0x00001f0511097589 */ /* 0x004ea200000e0000 */
[----:B-1----:R-:W-:Y:S02]  /*a050*/  IADD3 R13, -R13, 0x8, RZ ;  /* 0x000000080d0d7810 */ /* 0x002fe40007ffe1ff */
[----:B-----5:R-:W-:Y:S02]  /*a060*/  R2UR UR4, R10 ;  /* 0x000000000a0472ca */ /* 0x020fe400000e0000 */
[----:B------:R-:W1:Y:S11]  /*a070*/  LDC.64 R10, c[0x0][0x748] ;  /* 0x0001d200ff0a7b82 */ /* 0x000e760000000a00 */
[----:B------:R-:W-:Y:S01]  /*a080*/  HGMMA.64x128x16.F32 R24, gdesc[UR4], RZ, !UPT, gsb0 ;  /* 0x01e00000041879f0 */ /* 0x000fe2000c0008ff */
[----:B------:R-:W-:Y:S01]  /*a090*/  ULEA UR4, UR43, -UR40, 0x7 ;  /* 0x800000282b047291 */ /* 0x000fe2000f8e383f */
[----:B------:R-:W-:-:S05]  /*a0a0*/  ULDC UR5, c[0x0][0x744] ;  /* 0x0001d10000057ab9 */ /* 0x000fca0000000800 */
[----:B------:R-:W-:Y:S01]  /*a0b0*/  LEA R12, R3, UR4, 0x1 ;  /* 0x00000004030c7c11 */ /* 0x000fe2000f8e08ff */
[----:B------:R-:W-:-:S04]  /*a0c0*/  UIADD3 UR4, UR6, 0x2, URZ ;  /* 0x0000000206047890 */ /* 0x000fc8000fffe03f */
[----:B------:R-:W-:-:S03]  /*a0d0*/  IMAD.IADD R12, R6, 0x1, R12 ;  /* 0x00000001060c7824 */ /* 0x000fc600078e020c */
[----:B------:R-:W-:Y:S01]  /*a0e0*/  UMOV UR14, UR4 ;  /* 0x00000004000e7c82 */ /* 0x000fe20008000000 */
[----:B------:R-:W-:Y:S01]  /*a0f0*/  UIADD3 UR4, UR6, 0x4, URZ ;  /* 0x0000000406047890 */ /* 0x000fe2000fffe03f */
[C-C-:B-1----:R-:W-:Y:S01]  /*a100*/  IMAD.IADD R225, R10.reuse, 0x1, -R12.reuse ;  /* 0x000000010ae17824 */ /* 0x142fe200078e0a0c */
[----:B------:R-:W-:Y:S01]  /*a110*/  IADD3 R224, RZ, -R12, -R11 ;  /* 0x8000000cffe07210 */ /* 0x000fe20007ffe80b */
[--C-:B------:R-:W-:Y:S01]  /*a120*/  IMAD.IADD R222, R13, 0x1, -R12.reuse ;  /* 0x000000010dde7824 */ /* 0x100fe200078e0a0c */
[----:B------:R-:W-:Y:S01]  /*a130*/  IADD3 R218, R10, 0x8, -R12 ;  /* 0x000000080ada7810 */ /* 0x000fe20007ffe80c */
[----:B------:R-:W-:Y:S01]  /*a140*/  VIADD R13, R5, 0xc ;  /* 0x0000000c050d7836 */ /* 0x000fe20000000000 */
[----:B------:R-:W-:Y:S01]  /*a150*/  SEL R225, R225, 0x80, !P2 ;  /* 0x00000080e1e17807 */ /* 0x000fe20005000000 */
[----:B------:R-:W-:Y:S01]  /*a160*/  UIADD3 UR6, UR6, 0x6, URZ ;  /* 0x0000000606067890 */ /* 0x000fe2000fffe03f */
[----:B------:R-:W-:Y:S01]  /*a170*/  SEL R224, R224, 0x80, P1 ;  /* 0x00000080e0e07807 */ /* 0x000fe20000800000 */
[----:B------:R-:W-:Y:S01]  /*a180*/  SHFL.IDX PT, R11, R17, R14, 0x1f ;  /* 0x00001f0e110b7589 */ /* 0x000fe200000e0000 */
[----:B------:R-:W-:-:S02]  /*a190*/  SEL R218, R218, 0x80, !P0 ;  /* 0x00000080dada7807 */ /* 0x000fc40004000000 */
[----:B------:R-:W-:Y:S01]  /*a1a0*/  ISETP.GE.AND P1, PT, R225, RZ, PT ;  /* 0x000000ffe100720c */ /* 0x000fe20003f26270 */
[----:B------:R1:W5:Y:S01]  /*a1b0*/  SHFL.IDX PT, R10, R17, R13, 0x1f ;  /* 0x00001f0d110a7589 */ /* 0x00036200000e0000 */
[----:B------:R-:W-:Y:S02]  /*a1c0*/  SEL R222, R222, 0x80, P3 ;  /* 0x00000080dede7807 */ /* 0x000fe40001800000 */
[----:B------:R-:W-:Y:S02]  /*a1d0*/  ISETP.GE.AND P0, PT, R218, 0x1, PT ;  /* 0x00000001da00780c */ /* 0x000fe40003f06270 */
[----:B------:R-:W-:Y:S02]  /*a1e0*/  ISETP.GT.OR P1, PT, R224, RZ, !P1 ;  /* 0x000000ffe000720c */ /* 0x000fe40004f24670 */
[----:B------:R-:W-:Y:S02]  /*a1f0*/  ISETP.GT.OR P0, PT, R222, 0x1, !P0 ;  /* 0x00000001de00780c */ /* 0x000fe40004704670 */
[----:B------:R-:W-:Y:S01]  /*a200*/  FSEL R88, R88, -INF , !P1 ;  /* 0xff80000058587808 */ /* 0x000fe20004800000 */
[----:B-1----:R-:W-:Y:S01]  /*a210*/  VIADD R13, R5, 0x10 ;  /* 0x00000010050d7836 */ /* 0x002fe20000000000 */
[----:B------:R-:W-:-:S02]  /*a220*/  ISETP.GE.AND P1, PT, R225, 0x8, PT ;  /* 0x00000008e100780c */ /* 0x000fc40003f26270 */
[----:B------:R-:W-:Y:S01]  /*a230*/  FSEL R91, R91, -INF , !P0 ;  /* 0xff8000005b5b7808 */ /* 0x000fe20004000000 */
[----:B--2---:R-:W-:Y:S01]  /*a240*/  FFMA.FTZ R88, R88, UR5, -R9 ;  /* 0x0000000558587c23 */ /* 0x004fe20008010809 */
[----:B------:R-:W-:Y:S01]  /*a250*/  ISETP.GE.AND P0, PT, R218, 0x9, PT ;  /* 0x00000009da00780c */ /* 0x000fe20003f06270 */
[----:B------:R-:W1:Y:S01]  /*a260*/  SHFL.IDX PT, R18, R17, R13, 0x1f ;  /* 0x00001f0d11127589 */ /* 0x000e6200000e0000 */
[----:B------:R-:W-:Y:S01]  /*a270*/  ISETP.GT.OR P1, PT, R224, 0x8, !P1 ;  /* 0x00000008e000780c */ /* 0x000fe20004f24670 */
[----:B------:R2:W-:Y:S01]  /*a280*/  MUFU.EX2 R227, R88 ;  /* 0x0000005800e37308 */ /* 0x0005e20000000800 */
[----:B------:R-:W-:Y:S02]  /*a290*/  ISETP.GE.AND P3, PT, R218, RZ, PT ;  /* 0x000000ffda00720c */ /* 0x000fe40003f66270 */
[----:B------:R-:W-:Y:S02]  /*a2a0*/  ISETP.GT.OR P0, PT, R222, 0x9, !P0 ;  /* 0x00000009de00780c */ /* 0x000fe40004704670 */
[----:B------:R-:W-:-:S02]  /*a2b0*/  FSEL R92, R92, -INF , !P1 ;  /* 0xff8000005c5c7808 */ /* 0x000fc40004800000 */
[----:B------:R-:W-:Y:S02]  /*a2c0*/  ISETP.GE.AND P2, PT, R225, 0x1, PT ;  /* 0x00000001e100780c */ /* 0x000fe40003f46270 */
[----:B------:R-:W-:Y:S01]  /*a2d0*/  ISETP.GT.OR P3, PT, R222, RZ, !P3 ;  /* 0x000000ffde00720c */ /* 0x000fe20005f64670 */
[----:B--2---:R-:W-:Y:S01]  /*a2e0*/  SHFL.IDX PT, R88, R17, R21, 0x1f ;  /* 0x00001f1511587589 */ /* 0x004fe200000e0000 */
[----:B------:R-:W-:Y:S02]  /*a2f0*/  ISETP.GE.AND P1, PT, R218, 0x10, PT ;  /* 0x00000010da00780c */ /* 0x000fe40003f26270 */
[----:B------:R-:W-:Y:S02]  /*a300*/  FSEL R95, R95, -INF , !P0 ;  /* 0xff8000005f5f7808 */ /* 0x000fe40004000000 */
[----:B------:R-:W-:Y:S02]  /*a310*/  ISETP.GT.OR P2, PT, R224, 0x1, !P2 ;  /* 0x00000001e000780c */ /* 0x000fe40005744670 */
[----:B------:R-:W-:Y:S01]  /*a320*/  FSEL R90, R90, -INF , !P3 ;  /* 0xff8000005a5a7808 */ /* 0x000fe20005800000 */
[----:B-----5:R-:W-:Y:S01]  /*a330*/  FFMA.FTZ R14, R95, UR5, -R10 ;  /* 0x000000055f0e7c23 */ /* 0x020fe2000801080a */
[----:B------:R-:W-:-:S02]  /*a340*/  ISETP.GE.AND P0, PT, R225, 0x10, PT ;  /* 0x00000010e100780c */ /* 0x000fc40003f06270 */
[----:B------:R-:W-:Y:S01]  /*a350*/  ISETP.GT.OR P1, PT, R222, 0x10, !P1 ;  /* 0x00000010de00780c */ /* 0x000fe20004f24670 */
[----:B------:R-:W-:Y:S01]  /*a360*/  FFMA.FTZ R9, R90, UR5, -R9 ;  /* 0x000000055a097c23 */ /* 0x000fe20008010809 */
[----:B------:R-:W-:Y:S01]  /*a370*/  ISETP.GE.AND P3, PT, R218, 0x8, PT ;  /* 0x00000008da00780c */ /* 0x000fe20003f66270 */
[----:B------:R-:W-:Y:S01]  /*a380*/  VIADD R90, R5, 0x8 ;  /* 0x00000008055a7836 */ /* 0x000fe20000000000 */
[----:B------:R-:W-:Y:S01]  /*a390*/  FSEL R226, R89, -INF , !P2 ;  /* 0xff80000059e27808 */ /* 0x000fe20005000000 */
[----:B------:R-:W-:Y:S01]  /*a3a0*/  MUFU.EX2 R14, R14 ;  /* 0x0000000e000e7308 */ /* 0x000fe20000000800 */
[----:B------:R-:W-:Y:S01]  /*a3b0*/  ISETP.GT.OR P0, PT, R224, 0x10, !P0 ;  /* 0x00000010e000780c */ /* 0x000fe20004704670 */
[----:B---3--:R-:W-:Y:S01]  /*a3c0*/  SHFL.IDX PT, R89, R231, R5, 0x1f ;  /* 0x00001f05e7597589 */ /* 0x008fe200000e0000 */
[----:B------:R-:W-:Y:S01]  /*a3d0*/  FSEL R98, R98, -INF , !P1 ;  /* 0xff80000062627808 */ /* 0x000fe20004800000 */
[--C-:B------:R-:W-:Y:S01]  /*a3e0*/  FFMA.FTZ R226, R226, UR5, -R11.reuse ;  /* 0x00000005e2e27c23 */ /* 0x100fe2000801080b */
[----:B------:R-:W-:Y:S01]  /*a3f0*/  ISETP.GE.AND P2, PT, R225, 0x9, PT ;  /* 0x00000009e100780c */ /* 0x000fe20003f46270 */
[----:B------:R-:W2:Y:S01]  /*a400*/  SHFL.IDX PT, R12, R17, R90, 0x1f ;  /* 0x00001f5a110c7589 */ /* 0x000ea200000e0000 */
[----:B------:R-:W-:Y:S01]  /*a410*/  ISETP.GT.OR P3, PT, R222, 0x8, !P3 ;  /* 0x00000008de00780c */ /* 0x000fe20005f64670 */
[----:B------:R-:W-:Y:S01]  /*a420*/  FFMA.FTZ R11, R91, UR5, -R11 ;  /* 0x000000055b0b7c23 */ /* 0x000fe2000801080b */
[----:B------:R-:W-:Y:S01]  /*a430*/  ISETP.GE.AND P1, PT, R218, 0x11, PT ;  /* 0x00000011da00780c */ /* 0x000fe20003f26270 */
[----:B------:R-:W3:Y:S01]  /*a440*/  MUFU.EX2 R9, R9 ;  /* 0x0000000900097308 */ /* 0x000ee20000000800 */
[----:B------:R-:W-:Y:S01]  /*a450*/  FSEL R15, R96, -INF , !P0 ;  /* 0xff800000600f7808 */ /* 0x000fe20004000000 */
[----:B------:R-:W-:Y:S01]  /*a460*/  VIADD R96, R5, 0x14 ;  /* 0x0000001405607836 */ /* 0x000fe20000000000 */
[----:B------:R-:W-:-:S02]  /*a470*/  ISETP.GT.OR P2, PT, R224, 0x9, !P2 ;  /* 0x00000009e000780c */ /* 0x000fc40005744670 */
[----:B------:R-:W-:Y:S01]  /*a480*/  FSEL R94, R94, -INF , !P3 ;  /* 0xff8000005e5e7808 */ /* 0x000fe20005800000 */
[--C-:B-1----:R-:W-:Y:S01]  /*a490*/  FFMA.FTZ R15, R15, UR5, -R18.reuse ;  /* 0x000000050f0f7c23 */ /* 0x102fe20008010812 */
[----:B------:R-:W-:Y:S01]  /*a4a0*/  ISETP.GE.AND P0, PT, R225, 0x11, PT ;  /* 0x00000011e100780c */ /* 0x000fe20003f06270 */
[----:B------:R-:W-:Y:S01]  /*a4b0*/  FFMA.FTZ R18, R98, UR5, -R18 ;  /* 0x0000000562127c23 */ /* 0x000fe20008010812 */
[----:B------:R-:W-:Y:S01]  /*a4c0*/  ISETP.GT.OR P1, PT, R222, 0x11, !P1 ;  /* 0x00000011de00780c */ /* 0x000fe20004f24670 */
[----:B------:R-:W-:Y:S01]  /*a4d0*/  VIADD R98, R5, 0x18 ;  /* 0x0000001805627836 */ /* 0x000fe20000000000 */
[----:B------:R-:W-:Y:S01]  /*a4e0*/  ISETP.GE.AND P3, PT, R218, 0x18, PT ;  /* 0x00000018da00780c */ /* 0x000fe20003f66270 */
[----:B------:R-:W1:Y:S01]  /*a4f0*/  SHFL.IDX PT, R19, R17, R96, 0x1f ;  /* 0x00001f6011137589 */ /* 0x000e6200000e0000 */
[----:B------:R-:W-:Y:S01]  /*a500*/  FSEL R93, R93, -INF , !P2 ;  /* 0xff8000005d5d7808 */ /* 0x000fe20005000000 */
[----:B------:R-:W-:Y:S01]  /*a510*/  MUFU.EX2 R11, R11 ;  /* 0x0000000b000b7308 */ /* 0x000fe20000000800 */
[----:B------:R-:W-:Y:S01]  /*a520*/  ISETP.GT.OR P0, PT, R224, 0x11, !P0 ;  /* 0x00000011e000780c */ /* 0x000fe20004704670 */
[----:B------:R1:W5:Y:S01]  /*a530*/  SHFL.IDX PT, R20, R17, R98, 0x1f ;  /* 0x00001f6211147589 */ /* 0x00036200000e0000 */
[----:B------:R-:W-:Y:S01]  /*a540*/  FSEL R99, R99, -INF , !P1 ;  /* 0xff80000063637808 */ /* 0x000fe20004800000 */
[----:B------:R-:W-:Y:S01]  /*a550*/  FFMA.FTZ R13, R93, UR5, -R10 ;  /* 0x000000055d0d7c23 */ /* 0x000fe2000801080a */
[----:B------:R-:W-:Y:S01]  /*a560*/  ISETP.GE.AND P2, PT, R225, 0x18, PT ;  /* 0x00000018e100780c */ /* 0x000fe20003f46270 */
[----:B------:R-:W-:Y:S01]  /*a570*/  SHFL.IDX PT, R93, R231, R90, 0x1f ;  /* 0x00001f5ae75d7589 */ /* 0x000fe200000e0000 */
[----:B------:R-:W-:Y:S01]  /*a580*/  ISETP.GT.OR P1, PT, R222, 0x18, !P3 ;  /* 0x00000018de00780c */ /* 0x000fe20005f24670 */
[--C-:B--2---:R-:W-:Y:S01]  /*a590*/  FFMA.FTZ R92, R92, UR5, -R12.reuse ;  /* 0x000000055c5c7c23 */ /* 0x104fe2000801080c */
[----:B------:R-:W-:Y:S01]  /*a5a0*/  FSEL R97, R97, -INF , !P0 ;  /* 0xff80000061617808 */ /* 0x000fe20004000000 */
[----:B------:R-:W-:Y:S01]  /*a5b0*/  FFMA.FTZ R12, R94, UR5, -R12 ;  /* 0x000000055e0c7c23 */ /* 0x000fe2000801080c */
[----:B------:R-:W-:Y:S01]  /*a5c0*/  ISETP.GT.OR P0, PT, R224, 0x18, !P2 ;  /* 0x00000018e000780c */ /* 0x000fe20005704670 */
[----:B------:R-:W-:Y:S01]  /*a5d0*/  VIADD R94, R5, 0xc ;  /* 0x0000000c055e7836 */ /* 0x000fe20000000000 */
[----:B------:R-:W-:Y:S01]  /*a5e0*/  FSEL R102, R102, -INF , !P1 ;  /* 0xff80000066667808 */ /* 0x000fe20004800000 */
[----:B------:R2:W-:Y:S01]  /*a5f0*/  MUFU.EX2 R10, R92 ;  /* 0x0000005c000a7308 */ /* 0x0005e20000000800 */
[----:B------:R-:W-:-:S02]  /*a600*/  ISETP.GE.AND P1, PT, R225, 0x20, PT ;  /* 0x00000020e100780c */ /* 0x000fc40003f26270 */
[----:B------:R-:W-:Y:S01]  /*a610*/  FSEL R21, R100, -INF , !P0 ;  /* 0xff80000064157808 */ /* 0x000fe20004000000 */
[----:B------:R4:W-:Y:S01]  /*a620*/  SHFL.IDX PT, R95, R231, R94, 0x1f ;  /* 0x00001f5ee75f7589 */ /* 0x0009e200000e0000 */
[----:B------:R-:W-:Y:S02]  /*a630*/  ISETP.GE.AND P0, PT, R225, 0x19, PT ;  /* 0x00000019e100780c */ /* 0x000fe40003f06270 */
[C---:B------:R-:W-:Y:S01]  /*a640*/  ISETP.GT.OR P1, PT, R224.reuse, 0x20, !P1 ;  /* 0x00000020e000780c */ /* 0x040fe20004f24670 */
[--C-:B-1----:R-:W-:Y:S01]  /*a650*/  FFMA.FTZ R17, R97, UR5, -R19.reuse ;  /* 0x0000000561117c23 */ /* 0x102fe20008010813 */
[----:B------:R-:W-:Y:S01]  /*a660*/  ISETP.GT.OR P0, PT, R224, 0x19, !P0 ;  /* 0x00000019e000780c */ /* 0x000fe20004704670 */
[----:B------:R-:W-:Y:S01]  /*a670*/  FFMA.FTZ R19, R99, UR5, -R19 ;  /* 0x0000000563137c23 */ /* 0x000fe20008010813 */
[----:B------:R-:W-:Y:S01]  /*a680*/  FSEL R23, R104, -INF , !P1 ;  /* 0xff80000068177808 */ /* 0x000fe20004800000 */
[--C-:B-----5:R-:W-:Y:S01]  /*a690*/  FFMA.FTZ R21, R21, UR5, -R20.reuse ;  /* 0x0000000515157c23 */ /* 0x120fe20008010814 */
[C---:B------:R-:W-:Y:S01]  /*a6a0*/  ISETP.GE.AND P3, PT, R218.reuse, 0x20, PT ;  /* 0x00000020da00780c */ /* 0x040fe20003f66270 */
[----:B----4-:R-:W-:Y:S01]  /*a6b0*/  VIADD R94, R5, 0x10 ;  /* 0x00000010055e7836 */ /* 0x010fe20000000000 */
[----:B------:R-:W-:Y:S01]  /*a6c0*/  ISETP.GE.AND P1, PT, R218, 0x21, PT ;  /* 0x00000021da00780c */ /* 0x000fe20003f26270 */
[----:B------:R-:W-:Y:S01]  /*a6d0*/  FFMA.FTZ R20, R102, UR5, -R20 ;  /* 0x0000000566147c23 */ /* 0x000fe20008010814 */
[----:B------:R-:W-:Y:S01]  /*a6e0*/  FSEL R22, R101, -INF , !P0 ;  /* 0xff80000065167808 */ /* 0x000fe20004000000 */
[----:B------:R-:W-:Y:S01]  /*a6f0*/  VIADD R102, R5, 0x4 ;  /* 0x0000000405667836 */ /* 0x000fe20000000000 */
[C---:B------:R-:W-:Y:S01]  /*a700*/  ISETP.GT.OR P0, PT, R222.reuse, 0x20, !P3 ;  /* 0x00000020de00780c */ /* 0x040fe20005f04670 */
[----:B------:R-:W-:Y:S01]  /*a710*/  SHFL.IDX PT, R101, R231, R98, 0x1f ;  /* 0x00001f62e7657589 */ /* 0x000fe200000e0000 */
[----:B------:R-:W-:Y:S01]  /*a720*/  ISETP.GT.OR P1, PT, R222, 0x21, !P1 ;  /* 0x00000021de00780c */ /* 0x000fe20004f24670 */
[----:B------:R-:W-:Y:S01]  /*a730*/  FFMA.FTZ R22, R22, UR5, -R88 ;  /* 0x0000000516167c23 */ /* 0x000fe20008010858 */
[----:B------:R-:W-:-:S02]  /*a740*/  WARPGROUP.DEPBAR.LE gsb0, 0x0 ;  /* 0x00008000000079c5 */ /* 0x000fc40000010000 */
[----:B------:R-:W-:Y:S01]  /*a750*/  WARPGROUP.ARRIVE ;  /* 0x00000000000079c5 */ /* 0x000fe20000000000 */
[----:B------:R-:W-:Y:S01]  /*a760*/  ISETP.GE.AND P3, PT, R218, 0x28, PT ;  /* 0x00000028da00780c */ /* 0x000fe20003f66270 */
[----:B------:R-:W-:Y:S01]  /*a770*/  SHFL.IDX PT, R97, R231, R94, 0x1f ;  /* 0x00001f5ee7617589 */ /* 0x000fe200000e0000 */
[----:B------:R-:W-:Y:S01]  /*a780*/  FSEL R107, R107, -INF , !P1 ;  /* 0xff8000006b6b7808 */ /* 0x000fe20004800000 */
[----:B------:R-:W-:Y:S01]  /*a790*/  FFMA.FTZ R23, R23, UR5, -R89 ;  /* 0x0000000517177c23 */ /* 0x000fe20008010859 */
[----:B------:R-:W-:Y:S01]  /*a7a0*/  ISETP.GT.OR P1, PT, R222, 0x28, !P3 ;  /* 0x00000028de00780c */ /* 0x000fe20005f24670 */
[----:B------:R-:W-:Y:S01]  /*a7b0*/  HGMMA.64x128x16.F32 R24, gdesc[UR12], R24, gsb0 ;  /* 0x01e000000c1879f0 */ /* 0x000fe20008000818 */
[----:B------:R-:W-:Y:S01]  /*a7c0*/  R2UR UR12, R232 ;  /* 0x00000000e80c72ca */ /* 0x000fe200000e0000 */
[----:B------:R-:W-:Y:S01]  /*a7d0*/  UMOV UR14, UR4 ;  /* 0x00000004000e7c82 */ /* 0x000fe20008000000 */
[----:B------:R-:W-:Y:S01]  /*a7e0*/  R2UR UR13, R233 ;  /* 0x00000000e90d72ca */ /* 0x000fe200000e0000 */
[----:B------:R-:W-:Y:S01]  /*a7f0*/  UMOV UR15, 0x40000040 ;  /* 0x40000040000f7882 */ /* 0x000fe20000000000 */
[----:B------:R-:W-:Y:S01]  /*a800*/  FSEL R110, R110, -INF , !P1 ;  /* 0xff8000006e6e7808 */ /* 0x000fe20004800000 */
[----:B------:R-:W1:Y:S01]  /*a810*/  SHFL.IDX PT, R91, R231, R102, 0x1f ;  /* 0x00001f66e75b7589 */ /* 0x000e6200000e0000 */
[C---:B------:R-:W-:Y:S01]  /*a820*/  ISETP.GE.AND P1, PT, R218.reuse, 0x29, PT ;  /* 0x00000029da00780c */ /* 0x040fe20003f26270 */
[----:B------:R-:W4:Y:S01]  /*a830*/  MUFU.EX2 R12, R12 ;  /* 0x0000000c000c7308 */ /* 0x000f220000000800 */
[----:B------:R-:W-:Y:S01]  /*a840*/  ISETP.GE.AND P2, PT, R218, 0x19, PT ;  /* 0x00000019da00780c */ /* 0x000fe20003f46270 */
[----:B------:R-:W5:Y:S01]  /*a850*/  SHFL.IDX PT, R99, R231, R96, 0x1f ;  /* 0x00001f60e7637589 */ /* 0x000f6200000e0000 */
[----:B------:R-:W-:-:S02]  /*a860*/  ISETP.GT.OR P1, PT, R222, 0x29, !P1 ;  /* 0x00000029de00780c */ /* 0x000fc40004f24670 */
[----:B------:R-:W-:Y:S01]  /*a870*/  FSEL R106, R106, -INF , !P0 ;  /* 0xff8000006a6a7808 */ /* 0x000fe20004000000 */
[----:B------:R-:W-:Y:S01]  /*a880*/  SHFL.IDX PT, R104, R220, R5, 0x1f ;  /* 0x00001f05dc687589 */ /* 0x000fe200000e0000 */
[----:B------:R-:W-:Y:S01]  /*a890*/  ISETP.GT.OR P2, PT, R222, 0x19, !P2 ;  /* 0x00000019de00780c */ /* 0x000fe20005744670 */
[----:B------:R-:W4:Y:S01]  /*a8a0*/  MUFU.EX2 R20, R20 ;  /* 0x0000001400147308 */ /* 0x000f220000000800 */
[----:B------:R-:W-:Y:S01]  /*a8b0*/  ISETP.GE.AND P0, PT, R225, 0x21, PT ;  /* 0x00000021e100780c */ /* 0x000fe20003f06270 */
[----:B------:R-:W-:Y:S01]  /*a8c0*/  FFMA.FTZ R89, R106, UR5, -R89 ;  /* 0x000000056a597c23 */ /* 0x000fe20008010859 */
[----:B------:R-:W-:Y:S02]  /*a8d0*/  FSEL R111, R111, -INF , !P1 ;  /* 0xff8000006f6f7808 */ /* 0x000fe40004800000 */
[----:B------:R-:W-:Y:S02]  /*a8e0*/  ISETP.GE.AND P1, PT, R218, 0x30, PT ;  /* 0x00000030da00780c */ /* 0x000fe40003f26270 */
[----:B------:R-:W-:Y:S01]  /*a8f0*/  FSEL R103, R103, -INF , !P2 ;  /* 0xff80000067677808 */ /* 0x000fe20005000000 */
[----:B------:R-:W-:Y:S01]  /*a900*/  MUFU.EX2 R21, R21 ;  /* 0x0000001500157308 */ /* 0x000fe20000000800 */
[----:B------:R-:W-:-:S02]  /*a910*/  ISETP.GT.OR P0, PT, R224, 0x21, !P0 ;  /* 0x00000021e000780c */ /* 0x000fc40004704670 */
[----:B------:R-:W-:Y:S01]  /*a920*/  ISETP.GE.AND P2, PT, R225, 0x28, PT ;  /* 0x00000028e100780c */ /* 0x000fe20003f46270 */
[----:B------:R-:W-:Y:S01]  /*a930*/  FFMA.FTZ R88, R103, UR5, -R88 ;  /* 0x0000000567587c23 */ /* 0x000fe20008010858 */
[----:B------:R-:W-:Y:S01]  /*a940*/  ISETP.GT.OR P1, PT, R222, 0x30, !P1 ;  /* 0x00000030de00780c */ /* 0x000fe20004f24670 */
[----:B------:R-:W-:Y:S01]  /*a950*/  VIADD R103, R5, 0x1c ;  /* 0x0000001c05677836 */ /* 0x000fe20000000000 */
[----:B------:R-:W-:Y:S01]  /*a960*/  FSEL R90, R105, -INF , !P0 ;  /* 0xff800000695a7808 */ /* 0x000fe20004000000 */
[----:B------:R-:W-:Y:S01]  /*a970*/  MUFU.EX2 R22, R22 ;  /* 0x0000001600167308 */ /* 0x000fe20000000800 */
[----:B------:R-:W-:Y:S02]  /*a980*/  ISETP.GT.OR P0, PT, R224, 0x28, !P2 ;  /* 0x00000028e000780c */ /* 0x000fe40005704670 */
[----:B------:R-:W-:Y:S01]  /*a990*/  FSEL R114, R114, -INF , !P1 ;  /* 0xff80000072727808 */ /* 0x000fe20004800000 */
[----:B------:R-:W-:Y:S01]  /*a9a0*/  SHFL.IDX PT, R231, R231, R103, 0x1f ;  /* 0x00001f67e7e77589 */ /* 0x000fe200000e0000 */
[C---:B------:R-:W-:Y:S01]  /*a9b0*/  ISETP.GE.AND P1, PT, R225.reuse, 0x31, PT ;  /* 0x00000031e100780c */ /* 0x040fe20003f26270 */
[--C-:B-1----:R-:W-:Y:S01]  /*a9c0*/  FFMA.FTZ R90, R90, UR5, -R91.reuse ;  /* 0x000000055a5a7c23 */ /* 0x102fe2000801085b */
[----:B--2---:R-:W-:Y:S01]  /*a9d0*/  FSEL R92, R108, -INF , !P0 ;  /* 0xff8000006c5c7808 */ /* 0x004fe20004000000 */
[----:B------:R-:W1:Y:S01]  /*a9e0*/  SHFL.IDX PT, R103, R220, R102, 0x1f ;  /* 0x00001f66dc677589 */ /* 0x000e6200000e0000 */
[----:B------:R-:W-:Y:S01]  /*a9f0*/  ISETP.GE.AND P0, PT, R225, 0x29, PT ;  /* 0x00000029e100780c */ /* 0x000fe20003f06270 */
[----:B------:R-:W-:Y:S01]  /*aa00*/  FFMA.FTZ R91, R107, UR5, -R91 ;  /* 0x000000056b5b7c23 */ /* 0x000fe2000801085b */
[----:B------:R-:W-:Y:S01]  /*aa10*/  ISETP.GT.OR P1, PT, R224, 0x31, !P1 ;  /* 0x00000031e000780c */ /* 0x000fe20004f24670 */
[--C-:B------:R-:W-:Y:S01]  /*aa20*/  FFMA.FTZ R92, R92, UR5, -R93.reuse ;  /* 0x000000055c5c7c23 */ /* 0x100fe2000801085d */
[----:B------:R-:W-:Y:S01]  /*aa30*/  ISETP.GT.OR P0, PT, R224, 0x29, !P0 ;  /* 0x00000029e000780c */ /* 0x000fe20004704670 */
[----:B------:R-:W-:Y:S01]  /*aa40*/  FFMA.FTZ R93, R110, UR5, -R93 ;  /* 0x000000056e5d7c23 */ /* 0x000fe2000801085d */
[----:B------:R-:W-:Y:S01]  /*aa50*/  ISETP.GE.AND P2, PT, R225, 0x38, PT ;  /* 0x00000038e100780c */ /* 0x000fe20003f46270 */
[----:B------:R-:W2:Y:S01]  /*aa60*/  MUFU.EX2 R88, R88 ;  /* 0x0000005800587308 */ /* 0x000ea20000000800 */
[----:B------:R-:W-:-:S02]  /*aa70*/  FSEL R98, R113, -INF , !P1 ;  /* 0xff80000071627808 */ /* 0x000fc40004800000 */
[----:B------:R-:W-:Y:S02]  /*aa80*/  ISETP.GE.AND P3, PT, R218, 0x31, PT ;  /* 0x00000031da00780c */ /* 0x000fe40003f66270 */
[----:B------:R-:W-:Y:S01]  /*aa90*/  ISETP.GE.AND P1, PT, R225, 0x41, PT ;  /* 0x00000041e100780c */ /* 0x000fe20003f26270 */
[----:B-----5:R-:W-:Y:S01]  /*aaa0*/  FFMA.FTZ R98, R98, UR5, -R99 ;  /* 0x0000000562627c23 */ /* 0x020fe20008010863 */
[----:B------:R-:W-:Y:S01]  /*aab0*/  FSEL R94, R109, -INF , !P0 ;  /* 0xff8000006d5e7808 */ /* 0x000fe20004000000 */
[----:B------:R-:W-:Y:S01]  /*aac0*/  VIADD R109, R5, 0xc ;  /* 0x0000000c056d7836 */ /* 0x000fe20000000000 */
[----:B------:R-:W-:Y:S01]  /*aad0*/  ISETP.GT.OR P2, PT, R224, 0x38, !P2 ;  /* 0x00000038e000780c */ /* 0x000fe20005744670 */
[----:B------:R-:W-:Y:S01]  /*aae0*/  MUFU.EX2 R226, R226 ;  /* 0x000000e200e27308 */ /* 0x000fe20000000800 */
[----:B------:R-:W-:Y:S01]  /*aaf0*/  ISETP.GE.AND P0, PT, R225, 0x30, PT ;  /* 0x00000030e100780c */ /* 0x000fe20003f06270 */
[--C-:B------:R-:W-:Y:S01]  /*ab00*/  FFMA.FTZ R94, R94, UR5, -R95.reuse ;  /* 0x000000055e5e7c23 */ /* 0x100fe2000801085f */
[----:B------:R-:W-:Y:S01]  /*ab10*/  ISETP.GT.OR P3, PT, R222, 0x31, !P3 ;  /* 0x00000031de00780c */ /* 0x000fe20005f64670 */
[----:B------:R-:W-:Y:S01]  /*ab20*/  FFMA.FTZ R95, R111, UR5, -R95 ;  /* 0x000000056f5f7c23 */ /* 0x000fe2000801085f */
[----:B------:R-:W-:Y:S01]  /*ab30*/  ISETP.GT.OR P1, PT, R224, 0x41, !P1 ;  /* 0x00000041e000780c */ /* 0x000fe20004f24670 */
[----:B------:R5:W3:Y:S01]  /*ab40*/  SHFL.IDX PT, R111, R220, R109, 0x1f ;  /* 0x00001f6ddc6f7589 */ /* 0x000ae200000e0000 */
[----:B------:R-:W-:Y:S01]  /*ab50*/  FSEL R100, R116, -INF , !P2 ;  /* 0xff80000074647808 */ /* 0x000fe20005000000 */
[----:B------:R-:W-:Y:S01]  /*ab60*/  MUFU.EX2 R13, R13 ;  /* 0x0000000d000d7308 */ /* 0x000fe20000000800 */
[----:B------:R-:W-:-:S02]  /*ab70*/  ISETP.GT.OR P0, PT, R224, 0x30, !P0 ;  /* 0x00000030e000780c */ /* 0x000fc40004704670 */
[----:B------:R-:W-:Y:S01]  /*ab80*/  FSEL R115, R115, -INF , !P3 ;  /* 0xff80000073737808 */ /* 0x000fe20005800000 */
[----:B------:R-:W-:Y:S01]  /*ab90*/  FFMA.FTZ R100, R100, UR5, -R101 ;  /* 0x0000000564647c23 */ /* 0x000fe20008010865 */
[----:B------:R-:W-:Y:S02]  /*aba0*/  ISETP.GE.AND P2, PT, R225, 0x48, PT ;  /* 0x00000048e100780c */ /* 0x000fe40003f46270 */
[----:B------:R-:W-:Y:S01]  /*abb0*/  FSEL R121, R121, -INF , !P1 ;  /* 0xff80000079797808 */ /* 0x000fe20004800000 */
[----:B-----5:R-:W-:Y:S01]  /*abc0*/  VIADD R109, R5, 0x10 ;  /* 0x00000010056d7836 */ /* 0x020fe20000000000 */
[----:B------:R-:W-:Y:S01]  /*abd0*/  ISETP.GE.AND P3, PT, R225, 0x49, PT ;  /* 0x00000049e100780c */ /* 0x000fe20003f66270 */
[----:B------:R-:W-:Y:S01]  /*abe0*/  FFMA.FTZ R99, R115, UR5, -R99 ;  /* 0x0000000573637c23 */ /* 0x000fe20008010863 */
[----:B------:R-:W-:Y:S01]  /*abf0*/  ISETP.GE.AND P1, PT, R225, 0x59, PT ;  /* 0x00000059e100780c */ /* 0x000fe20003f26270 */
[----:B-1----:R-:W-:Y:S01]  /*ac00*/  FFMA.FTZ R106, R121, UR5, -R103 ;  /* 0x00000005796a7c23 */ /* 0x002fe20008010867 */
[----:B------:R-:W-:Y:S01]  /*ac10*/  FSEL R96, R112, -INF , !P0 ;  /* 0xff80000070607808 */ /* 0x000fe20004000000 */
[----:B------:R-:W-:Y:S01]  /*ac20*/  VIADD R112, R5, 0x8 ;  /* 0x0000000805707836 */ /* 0x000fe20000000000 */
[C---:B------:R-:W-:Y:S01]  /*ac30*/  ISETP.GT.OR P2, PT, R224.reuse, 0x48, !P2 ;  /* 0x00000048e000780c */ /* 0x040fe20005744670 */
[----:B------:R3:W-:Y:S01]  /*ac40*/  SHFL.IDX PT, R113, R220, R109, 0x1f ;  /* 0x00001f6ddc717589 */ /* 0x0007e200000e0000 */
[----:B------:R-:W-:Y:S01]  /*ac50*/  ISETP.GT.OR P3, PT, R224, 0x49, !P3 ;  /* 0x00000049e000780c */ /* 0x000fe20005f64670 */
[--C-:B------:R-:W-:Y:S01]  /*ac60*/  FFMA.FTZ R96, R96, UR5, -R97.reuse ;  /* 0x0000000560607c23 */ /* 0x100fe20008010861 */
[----:B------:R-:W-:Y:S01]  /*ac70*/  ISETP.GT.OR P1, PT, R224, 0x59, !P1 ;  /* 0x00000059e000780c */ /* 0x000fe20004f24670 */
[----:B------:R-:W1:Y:S01]  /*ac80*/  SHFL.IDX PT, R110, R220, R112, 0x1f ;  /* 0x00001f70dc6e7589 */ /* 0x000e6200000e0000 */
[----:B------:R-:W-:Y:S01]  /*ac90*/  FSEL R124, R124, -INF , !P2 ;  /* 0xff8000007c7c7808 */ /* 0x000fe20005000000 */
[----:B------:R-:W-:Y:S01]  /*aca0*/  FFMA.FTZ R97, R114, UR5, -R97 ;  /* 0x0000000572617c23 */ /* 0x000fe20008010861 */
[----:B------:R-:W-:Y:S01]  /*acb0*/  ISETP.GE.AND P2, PT, R225, 0x60, PT ;  /* 0x00000060e100780c */ /* 0x000fe20003f46270 */
[----:B------:R-:W-:Y:S01]  /*acc0*/  MUFU.EX2 R15, R15 ;  /* 0x0000000f000f7308 */ /* 0x000fe20000000800 */
[----:B------:R-:W-:-:S02]  /*acd0*/  FSEL R125, R125, -INF , !P3 ;  /* 0xff8000007d7d7808 */ /* 0x000fc40005800000 */
[----:B------:R-:W-:Y:S02]  /*ace0*/  FSEL R133, R133, -INF , !P1 ;  /* 0xff80000085857808 */ /* 0x000fe40004800000 */
[----:B------:R-:W-:Y:S01]  /*acf0*/  ISETP.GE.AND P3, PT, R225, 0x61, PT ;  /* 0x00000061e100780c */ /* 0x000fe20003f66270 */
[----:B---3--:R-:W-:Y:S01]  /*ad00*/  FFMA.FTZ R109, R125, UR5, -R111 ;  /* 0x000000057d6d7c23 */ /* 0x008fe2000801086f */
[----:B------:R-:W-:Y:S01]  /*ad10*/  ISETP.GE.AND P1, PT, R218, 0x39, PT ;  /* 0x00000039da00780c */ /* 0x000fe20003f26270 */
[----:B------:R-:W-:Y:S01]  /*ad20*/  MUFU.EX2 R18, R18 ;  /* 0x0000001200127308 */ /* 0x000fe20000000800 */
[C---:B------:R-:W-:Y:S02]  /*ad30*/  ISETP.GT.OR P2, PT, R224.reuse, 0x60, !P2 ;  /* 0x00000060e000780c */ /* 0x040fe40005744670 */
[----:B------:R-:W-:Y:S02]  /*ad40*/  ISETP.GT.OR P3, PT, R224, 0x61, !P3 ;  /* 0x00000061e000780c */ /* 0x000fe40005f64670 */
[----:B------:R-:W-:-:S02]  /*ad50*/  ISETP.GT.OR P1, PT, R222, 0x39, !P1 ;  /* 0x00000039de00780c */ /* 0x000fc40004f24670 */
[----:B------:R-:W-:Y:S01]  /*ad60*/  FSEL R136, R136, -INF , !P2 ;  /* 0xff80000088887808 */ /* 0x000fe20005000000 */
[----:B------:R-:W-:Y:S01]  /*ad70*/  MUFU.EX2 R109, R109 ;  /* 0x0000006d006d7308 */ /* 0x000fe20000000800 */
[----:B------:R-:W-:Y:S02]  /*ad80*/  ISETP.GE.AND P0, PT, R218, 0x38, PT ;  /* 0x00000038da00780c */ /* 0x000fe40003f06270 */
[C---:B------:R-:W-:Y:S01]  /*ad90*/  ISETP.GE.AND P5, PT, R225.reuse, 0x39, PT ;  /* 0x00000039e100780c */ /* 0x040fe20003fa6270 */
[----:B-1----:R-:W-:Y:S01]  /*ada0*/  FFMA.FTZ R108, R124, UR5, -R110 ;  /* 0x000000057c6c7c23 */ /* 0x002fe2000801086e */
[----:B------:R-:W-:Y:S02]  /*adb0*/  ISETP.GE.AND P4, PT, R225, 0x40, PT ;  /* 0x00000040e100780c */ /* 0x000fe40003f86270 */
[----:B------:R-:W-:Y:S01]  /*adc0*/  ISETP.GE.AND P2, PT, R218, 0x40, PT ;  /* 0x00000040da00780c */ /* 0x000fe20003f46270 */
[----:B------:R-:W-:Y:S01]  /*add0*/  MUFU.EX2 R17, R17 ;  /* 0x0000001100117308 */ /* 0x000fe20000000800 */
[----:B------:R-:W-:-:S02]  /*ade0*/  FSEL R137, R137, -INF , !P3 ;  /* 0xff80000089897808 */ /* 0x000fc40005800000 */
[----:B------:R-:W-:Y:S02]  /*adf0*/  FSEL R119, R119, -INF , !P1 ;  /* 0xff80000077777808 */ /* 0x000fe40004800000 */
[C---:B------:R-:W-:Y:S02]  /*ae00*/  ISETP.GE.AND P3, PT, R218.reuse, 0x41, PT ;  /* 0x00000041da00780c */ /* 0x040fe40003f66270 */
[----:B------:R-:W-:Y:S01]  /*ae10*/  ISETP.GE.AND P1, PT, R218, 0x48, PT ;  /* 0x00000048da00780c */ /* 0x000fe20003f26270 */
[----:B------:R-:W-:Y:S01]  /*ae20*/  FFMA.FTZ R119, R119, UR5, -R231 ;  /* 0x0000000577777c23 */ /* 0x000fe200080108e7 */
[----:B------:R-:W-:Y:S01]  /*ae30*/  ISETP.GT.OR P0, PT, R222, 0x38, !P0 ;  /* 0x00000038de00780c */ /* 0x000fe20004704670 */
[----:B------:R-:W-:Y:S01]  /*ae40*/  MUFU.EX2 R108, R108 ;  /* 0x0000006c006c7308 */ /* 0x000fe20000000800 */
[C---:B------:R-:W-:Y:S02]  /*ae50*/  ISETP.GT.OR P5, PT, R224.reuse, 0x39, !P5 ;  /* 0x00000039e000780c */ /* 0x040fe40006fa4670 */
[----:B------:R-:W-:-:S02]  /*ae60*/  ISETP.GT.OR P4, PT, R224, 0x40, !P4 ;  /* 0x00000040e000780c */ /* 0x000fc40006784670 */
[C---:B------:R-:W-:Y:S02]  /*ae70*/  ISETP.GT.OR P2, PT, R222.reuse, 0x40, !P2 ;  /* 0x00000040de00780c */ /* 0x040fe40005744670 */
[C---:B------:R-:W-:Y:S01]  /*ae80*/  ISETP.GT.OR P3, PT, R222.reuse, 0x41, !P3 ;  /* 0x00000041de00780c */ /* 0x040fe20005f64670 */
[----:B------:R-:W-:Y:S01]  /*ae90*/  MUFU.EX2 R19, R19 ;  /* 0x0000001300137308 */ /* 0x000fe20000000800 */
[----:B------:R-:W-:Y:S01]  /*aea0*/  ISETP.GT.OR P1, PT, R222, 0x48, !P1 ;  /* 0x00000048de00780c */ /* 0x000fe20004f24670 */
[----:B------:R-:W-:Y:S02]  /*aeb0*/  WARPGROUP.DEPBAR.LE gsb0, 0x0 ;  /* 0x00008000000079c5 */ /* 0x000fe40000010000 */
[----:B------:R-:W-:Y:S01]  /*aec0*/  WARPGROUP.ARRIVE ;  /* 0x00000000000079c5 */ /* 0x000fe20000000000 */
[----:B------:R-:W-:Y:S02]  /*aed0*/  FSEL R118, R118, -INF , !P0 ;  /* 0xff80000076767808 */ /* 0x000fe40004000000 */
[----:B------:R-:W-:Y:S01]  /*aee0*/  FSEL R117, R117, -INF , !P5 ;  /* 0xff80000075757808 */ /* 0x000fe20006800000 */
[----:B------:R-:W-:Y:S01]  /*aef0*/  MUFU.EX2 R106, R106 ;  /* 0x0000006a006a7308 */ /* 0x000fe20000000800 */
[----:B------:R-:W-:Y:S01]  /*af00*/  FSEL R120, R120, -INF , !P4 ;  /* 0xff80000078787808 */ /* 0x000fe20006000000 */
[----:B------:R-:W-:Y:S01]  /*af10*/  HGMMA.64x128x16.F32 R24, gdesc[UR12], R24, gsb0 ;  /* 0x01e000000c1879f0 */ /* 0x000fe20008000818 */
[----:B------:R-:W-:Y:S01]  /*af20*/  R2UR UR12, R228 ;  /* 0x00000000e40c72ca */ /* 0x000fe200000e0000 */
[----:B------:R-:W-:Y:S01]  /*af30*/  UMOV UR14, UR6 ;  /* 0x00000006000e7c82 */ /* 0x000fe20008000000 */
[----:B------:R-:W-:Y:S01]  /*af40*/  R2UR UR13, R229 ;  /* 0x00000000e50d72ca */ /* 0x000fe200000e0000 */
[----:B------:R-:W-:Y:S01]  /*af50*/  UMOV UR15, 0x40000040 ;  /* 0x40000040000f7882 */ /* 0x000fe20000000000 */
[----:B------:R-:W-:Y:S01]  /*af60*/  FSEL R105, R122, -INF , !P2 ;  /* 0xff8000007a697808 */ /* 0x000fe20005000000 */
[--C-:B------:R-:W-:Y:S01]  /*af70*/  FFMA.FTZ R120, R120, UR5, -R104.reuse ;  /* 0x0000000578787c23 */ /* 0x100fe20008010868 */
[----:B------:R-:W-:Y:S01]  /*af80*/  ISETP.GE.AND P0, PT, R225, 0x50, PT ;  /* 0x00000050e100780c */ /* 0x000fe20003f06270 */
[----:B------:R-:W-:Y:S01]  /*af90*/  FFMA.FTZ R102, R117, UR5, -R231 ;  /* 0x0000000575667c23 */ /* 0x000fe200080108e7 */
[----:B------:R-:W-:Y:S01]  /*afa0*/  ISETP.GE.AND P5, PT, R225, 0x51, PT ;  /* 0x00000051e100780c */ /* 0x000fe20003fa6270 */
[----:B------:R-:W-:Y:S01]  /*afb0*/  VIADD R231, R5, 0x14 ;  /* 0x0000001405e77836 */ /* 0x000fe20000000000 */
[C---:B------:R-:W-:Y:S01]  /*afc0*/  ISETP.GE.AND P4, PT, R225.reuse, 0x58, PT ;  /* 0x00000058e100780c */ /* 0x040fe20003f86270 */
[----:B------:R-:W-:Y:S01]  /*afd0*/  FFMA.FTZ R101, R118, UR5, -R101 ;  /* 0x0000000576657c23 */ /* 0x000fe20008010865 */
[----:B------:R-:W-:Y:S01]  /*afe0*/  ISETP.GE.AND P2, PT, R225, 0x71, PT ;  /* 0x00000071e100780c */ /* 0x000fe20003f46270 */
[----:B------:R-:W-:Y:S01]  /*aff0*/  FFMA.FTZ R105, R105, UR5, -R104 ;  /* 0x0000000569697c23 */ /* 0x000fe20008010868 */
[----:B------:R-:W-:Y:S01]  /*b000*/  FSEL R107, R123, -INF , !P3 ;  /* 0xff8000007b6b7808 */ /* 0x000fe20005800000 */
[----:B------:R-:W-:Y:S01]  /*b010*/  VIADD R123, R5, 0x4 ;  /* 0x00000004057b7836 */ /* 0x000fe20000000000 */
[----:B------:R-:W-:Y:S01]  /*b020*/  FSEL R126, R126, -INF , !P1 ;  /* 0xff8000007e7e7808 */ /* 0x000fe20004800000 */
[----:B------:R-:W-:Y:S01]  /*b030*/  MUFU.EX2 R104, R119 ;  /* 0x0000007700687308 */ /* 0x000fe20000000800 */
[----:B------:R-:W-:Y:S01]  /*b040*/  ISETP.GE.AND P3, PT, R225, 0x78, PT ;  /* 0x00000078e100780c */ /* 0x000fe20003f66270 */
[----:B------:R-:W-:Y:S01]  /*b050*/  FFMA.FTZ R107, R107, UR5, -R103 ;  /* 0x000000056b6b7c23 */ /* 0x000fe20008010867 */
[----:B------:R-:W-:Y:S01]  /*b060*/  ISETP.GE.AND P1, PT, R225, 0x79, PT ;  /* 0x00000079e100780c */ /* 0x000fe20003f26270 */
[----:B------:R-:W-:Y:S01]  /*b070*/  FFMA.FTZ R110, R126, UR5, -R110 ;  /* 0x000000057e6e7c23 */ /* 0x000fe2000801086e */
[----:B------:R-:W-:-:S02]  /*b080*/  ISETP.GT.OR P0, PT, R224, 0x50, !P0 ;  /* 0x00000050e000780c */ /* 0x000fc40004704670 */
[C---:B------:R-:W-:Y:S01]  /*b090*/  ISETP.GT.OR P5, PT, R224.reuse, 0x51, !P5 ;  /* 0x00000051e000780c */ /* 0x040fe20006fa4670 */
[----:B------:R1:W-:Y:S01]  /*b0a0*/  MUFU.EX2 R103, R120 ;  /* 0x0000007800677308 */ /* 0x0003e20000000800 */
[C---:B------:R-:W-:Y:S02]  /*b0b0*/  ISETP.GT.OR P4, PT, R224.reuse, 0x58, !P4 ;  /* 0x00000058e000780c */ /* 0x040fe40006784670 */
[C---:B------:R-:W-:Y:S02]  /*b0c0*/  ISETP.GT.OR P2, PT, R224.reuse, 0x71, !P2 ;  /* 0x00000071e000780c */ /* 0x040fe40005744670 */
[C---:B------:R-:W-:Y:S02]  /*b0d0*/  ISETP.GT.OR P3, PT, R224.reuse, 0x78, !P3 ;  /* 0x00000078e000780c */ /* 0x040fe40005f64670 */
[----:B------:R-:W-:Y:S01]  /*b0e0*/  ISETP.GT.OR P1, PT, R224, 0x79, !P1 ;  /* 0x00000079e000780c */ /* 0x000fe20004f24670 */
[----:B------:R-:W3:Y:S01]  /*b0f0*/  MUFU.EX2 R110, R110 ;  /* 0x0000006e006e7308 */ /* 0x000ee20000000800 */
[----:B------:R-:W-:-:S02]  /*b100*/  FSEL R128, R128, -INF , !P0 ;  /* 0xff80000080807808 */ /* 0x000fc40004000000 */
[----:B------:R-:W-:Y:S02]  /*b110*/  FSEL R129, R129, -INF , !P5 ;  /* 0xff80000081817808 */ /* 0x000fe40006800000 */
[----:B------:R-:W-:Y:S02]  /*b120*/  FSEL R132, R132, -INF , !P4 ;  /* 0xff80000084847808 */ /* 0x000fe40006000000 */
[----:B------:R-:W-:Y:S01]  /*b130*/  FSEL R124, R145, -INF , !P2 ;  /* 0xff800000917c7808 */ /* 0x000fe20005000000 */
[----:B------:R-:W-:Y:S01]  /*b140*/  MUFU.EX2 R105, R105 ;  /* 0x0000006900697308 */ /* 0x000fe20000000800 */
[C---:B------:R-:W-:Y:S02]  /*b150*/  ISETP.GE.AND P0, PT, R225.reuse, 0x68, PT ;  /* 0x00000068e100780c */ /* 0x040fe40003f06270 */
[C---:B------:R-:W-:Y:S02]  /*b160*/  ISETP.GE.AND P5, PT, R225.reuse, 0x69, PT ;  /* 0x00000069e100780c */ /* 0x040fe40003fa6270 */
[----:B------:R-:W-:Y:S01]  /*b170*/  ISETP.GE.AND P4, PT, R225, 0x70, PT ;  /* 0x00000070e100780c */ /* 0x000fe20003f86270 */
[----:B------:R-:W-:Y:S01]  /*b180*/  VIADD R225, R5, 0x1c ;  /* 0x0000001c05e17836 */ /* 0x000fe20000000000 */
[----:B------:R-:W-:Y:S01]  /*b190*/  ISETP.GE.AND P2, PT, R218, 0x58, PT ;  /* 0x00000058da00780c */ /* 0x000fe20003f46270 */
[----:B------:R-:W-:Y:S01]  /*b1a0*/  MUFU.EX2 R107, R107 ;  /* 0x0000006b006b7308 */ /* 0x000fe20000000800 */
[----:B------:R-:W-:-:S02]  /*b1b0*/  FSEL R122, R148, -INF , !P3 ;  /* 0xff800000947a7808 */ /* 0x000fc40005800000 */
[----:B-1----:R-:W-:Y:S01]  /*b1c0*/  FSEL R120, R149, -INF , !P1 ;  /* 0xff80000095787808 */ /* 0x002fe20004800000 */
[----:B------:R-:W-:Y:S01]  /*b1d0*/  SHFL.IDX PT, R148, R221, R5, 0x1f ;  /* 0x00001f05dd947589 */ /* 0x000fe200000e0000 */
[C---:B------:R-:W-:Y:S02]  /*b1e0*/  ISETP.GE.AND P3, PT, R218.reuse, 0x59, PT ;  /* 0x00000059da00780c */ /* 0x040fe40003f66270 */
[----:B------:R-:W-:Y:S01]  /*b1f0*/  ISETP.GE.AND P1, PT, R218, 0x60, PT ;  /* 0x00000060da00780c */ /* 0x000fe20003f26270 */
[----:B------:R-:W-:Y:S01]  /*b200*/  MUFU.EX2 R23, R23 ;  /* 0x0000001700177308 */ /* 0x000fe20000000800 */
[C---:B------:R-:W-:Y:S02]  /*b210*/  ISETP.GT.OR P0, PT, R224.reuse, 0x68, !P0 ;  /* 0x00000068e000780c */ /* 0x040fe40004704670 */
[C---:B------:R-:W-:Y:S02]  /*b220*/  ISETP.GT.OR P5, PT, R224.reuse, 0x69, !P5 ;  /* 0x00000069e000780c */ /* 0x040fe40006fa4670 */
[----:B------:R-:W-:Y:S01]  /*b230*/  ISETP.GT.OR P4, PT, R224, 0x70, !P4 ;  /* 0x00000070e000780c */ /* 0x000fe20006784670 */
[----:B------:R-:W-:Y:S01]  /*b240*/  VIADD R224, R5, 0x18 ;  /* 0x0000001805e07836 */ /* 0x000fe20000000000 */
[C---:B------:R-:W-:Y:S01]  /*b250*/  ISETP.GT.OR P2, PT, R222.reuse, 0x58, !P2 ;  /* 0x00000058de00780c */ /* 0x040fe20005744670 */
[----:B------:R-:W-:Y:S01]  /*b260*/  MUFU.EX2 R89, R89 ;  /* 0x0000005900597308 */ /* 0x000fe20000000800 */
[----:B------:R-:W-:-:S02]  /*b270*/  ISETP.GT.OR P3, PT, R222, 0x59, !P3 ;  /* 0x00000059de00780c */ /* 0x000fc40005f64670 */
[----:B------:R-:W-:Y:S02]  /*b280*/  ISETP.GT.OR P1, PT, R222, 0x60, !P1 ;  /* 0x00000060de00780c */ /* 0x000fe40004f24670 */
[----:B------:R-:W-:Y:S02]  /*b290*/  FSEL R117, R134, -INF , !P2 ;  /* 0xff80000086757808 */ /* 0x000fe40005000000 */
[----:B------:R-:W-:Y:S01]  /*b2a0*/  FSEL R134, R135, -INF , !P3 ;  /* 0xff80000087867808 */ /* 0x000fe20005800000 */
[----:B------:R-:W-:Y:S01]  /*b2b0*/  MUFU.EX2 R90, R90 ;  /* 0x0000005a005a7308 */ /* 0x000fe20000000800 */
[----:B------:R-:W-:Y:S01]  /*b2c0*/  FSEL R114, R138, -INF , !P1 ;  /* 0xff8000008a727808 */ /* 0x000fe20004800000 */
[----:B------:R-:W-:Y:S01]  /*b2d0*/  SHFL.IDX PT, R135, R220, R231, 0x1f ;  /* 0x00001fe7dc877589 */ /* 0x000fe200000e0000 */
[----:B------:R-:W-:Y:S02]  /*b2e0*/  FSEL R116, R141, -INF , !P5 ;  /* 0xff8000008d747808 */ /* 0x000fe40006800000 */
[----:B------:R-:W-:Y:S01]  /*b2f0*/  ISETP.GE.AND P5, PT, R218, 0x50, PT ;  /* 0x00000050da00780c */ /* 0x000fe20003fa6270 */
[----:B------:R-:W1:Y:S01]  /*b300*/  SHFL.IDX PT, R138, R220, R224, 0x1f ;  /* 0x00001fe0dc8a7589 */ /* 0x000e6200000e0000 */
[----:B------:R-:W-:Y:S01]  /*b310*/  FSEL R126, R144, -INF , !P4 ;  /* 0xff800000907e7808 */ /* 0x000fe20006000000 */
[----:B------:R-:W-:Y:S01]  /*b320*/  MUFU.EX2 R91, R91 ;  /* 0x0000005b005b7308 */ /* 0x000fe20000000800 */
[----:B------:R-:W-:Y:S01]  /*b330*/  ISETP.GE.AND P4, PT, R218, 0x51, PT ;  /* 0x00000051da00780c */ /* 0x000fe20003f86270 */
[----:B------:R-:W5:Y:S01]  /*b340*/  SHFL.IDX PT, R220, R220, R225, 0x1f ;  /* 0x00001fe1dcdc7589 */ /* 0x000f6200000e0000 */
[----:B------:R-:W-:-:S02]  /*b350*/  ISETP.GT.OR P5, PT, R222, 0x50, !P5 ;  /* 0x00000050de00780c */ /* 0x000fc40006fa4670 */
[----:B------:R-:W-:Y:S02]  /*b360*/  FSEL R140, R140, -INF , !P0 ;  /* 0xff8000008c8c7808 */ /* 0x000fe40004000000 */
[----:B------:R-:W-:Y:S01]  /*b370*/  ISETP.GT.OR P4, PT, R222, 0x51, !P4 ;  /* 0x00000051de00780c */ /* 0x000fe20006784670 */
[----:B------:R-:W-:Y:S01]  /*b380*/  MUFU.EX2 R92, R92 ;  /* 0x0000005c005c7308 */ /* 0x000fe20000000800 */
[----:B------:R-:W-:Y:S02]  /*b390*/  ISETP.GE.AND P0, PT, R218, 0x49, PT ;  /* 0x00000049da00780c */ /* 0x000fe40003f06270 */
[----:B------:R-:W-:Y:S02]  /*b3a0*/  FSEL R115, R130, -INF , !P5 ;  /* 0xff80000082737808 */ /* 0x000fe40006800000 */
[----:B------:R-:W-:Y:S01]  /*b3b0*/  FSEL R118, R131, -INF , !P4 ;  /* 0xff80000083767808 */ /* 0x000fe20006000000 */
[----:B------:R4:W-:Y:S01]  /*b3c0*/  SHFL.IDX PT, R130, R221, R112, 0x1f ;  /* 0x00001f70dd827589 */ /* 0x0009e200000e0000 */
[----:B------:R-:W-:Y:S01]  /*b3d0*/  ISETP.GT.OR P0, PT, R222, 0x49, !P0 ;  /* 0x00000049de00780c */ /* 0x000fe20004704670 */
[----:B------:R-:W-:Y:S01]  /*b3e0*/  MUFU.EX2 R93, R93 ;  /* 0x0000005d005d7308 */ /* 0x000fe20000000800 */
[----:B------:R-:W-:Y:S01]  /*b3f0*/  ISETP.GE.AND P3, PT, R218, 0x71, PT ;  /* 0x00000071da00780c */ /* 0x000fe20003f66270 */
[----:B------:R-:W2:Y:S01]  /*b400*/  SHFL.IDX PT, R131, R221, R123, 0x1f ;  /* 0x00001f7bdd837589 */ /* 0x000ea200000e0000 */
[----:B------:R-:W-:-:S02]  /*b410*/  FSEL R127, R127, -INF , !P0 ;  /* 0xff8000007f7f7808 */ /* 0x000fc40004000000 */
[----:B------:R-:W-:Y:S01]  /*b420*/  ISETP.GE.AND P0, PT, R218, 0x61, PT ;  /* 0x00000061da00780c */ /* 0x000fe20003f06270 */
[--C-:B-1----:R-:W-:Y:S01]  /*b430*/  FFMA.FTZ R145, R132, UR5, -R138.reuse ;  /* 0x0000000584917c23 */ /* 0x102fe2000801088a */
[----:B------:R-:W-:Y:S01]  /*b440*/  FFMA.FTZ R117, R117, UR5, -R138 ;  /* 0x0000000575757c23 */ /* 0x000fe2000801088a */
[--C-:B----4-:R-:W-:Y:S01]  /*b450*/  FFMA.FTZ R112, R128, UR5, -R113.reuse ;  /* 0x0000000580707c23 */ /* 0x110fe20008010871 */
[----:B------:R-:W-:Y:S01]  /*b460*/  FFMA.FTZ R113, R115, UR5, -R113 ;  /* 0x0000000573717c23 */ /* 0x000fe20008010871 */
[--C-:B------:R-:W-:Y:S01]  /*b470*/  FFMA.FTZ R115, R129, UR5, -R135.reuse ;  /* 0x0000000581737c23 */ /* 0x100fe20008010887 */
[----:B------:R-:W-:Y:S01]  /*b480*/  FFMA.FTZ R128, R118, UR5, -R135 ;  /* 0x0000000576807c23 */ /* 0x000fe20008010887 */
[----:B------:R-:W-:Y:S01]  /*b490*/  SHFL.IDX PT, R138, R221, R224, 0x1f ;  /* 0x00001fe0dd8a7589 */ /* 0x000fe200000e0000 */
[----:B------:R-:W-:Y:S01]  /*b4a0*/  ISETP.GT.OR P0, PT, R222, 0x61, !P0 ;  /* 0x00000061de00780c */ /* 0x000fe20004704670 */
[--C-:B-----5:R-:W-:Y:S01]  /*b4b0*/  FFMA.FTZ R118, R133, UR5, -R220.reuse ;  /* 0x0000000585767c23 */ /* 0x120fe200080108dc */
[----:B------:R-:W-:Y:S01]  /*b4c0*/  ISETP.GE.AND P1, PT, R218, 0x78, PT ;  /* 0x00000078da00780c */ /* 0x000fe20003f26270 */
[----:B------:R-:W1:Y:S01]  /*b4d0*/  SHFL.IDX PT, R135, R221, R231, 0x1f ;  /* 0x00001fe7dd877589 */ /* 0x000e6200000e0000 */
[----:B------:R-:W-:Y:S01]  /*b4e0*/  FSEL R141, R139, -INF , !P0 ;  /* 0xff8000008b8d7808 */ /* 0x000fe20004000000 */
[----:B------:R-:W-:Y:S01]  /*b4f0*/  FFMA.FTZ R134, R134, UR5, -R220 ;  /* 0x0000000586867c23 */ /* 0x000fe200080108dc */
[C---:B------:R-:W-:Y:S01]  /*b500*/  ISETP.GE.AND P0, PT, R218.reuse, 0x79, PT ;  /* 0x00000079da00780c */ /* 0x040fe20003f06270 */
[----:B------:R-:W-:Y:S01]  /*b510*/  VIADD R220, R5, 0x4 ;  /* 0x0000000405dc7836 */ /* 0x000fe20000000000 */
[----:B------:R-:W-:Y:S01]  /*b520*/  ISETP.GE.AND P5, PT, R218, 0x68, PT ;  /* 0x00000068da00780c */ /* 0x000fe20003fa6270 */
[----:B------:R-:W-:Y:S01]  /*b530*/  FFMA.FTZ R139, R136, UR5, -R148 ;  /* 0x00000005888b7c23 */ /* 0x000fe20008010894 */
[----:B------:R-:W-:Y:S01]  /*b540*/  ISETP.GT.OR P0, PT, R222, 0x79, !P0 ;  /* 0x00000079de00780c */ /* 0x000fe20004704670 */
[----:B------:R-:W-:Y:S01]  /*b550*/  FFMA.FTZ R111, R127, UR5, -R111 ;  /* 0x000000057f6f7c23 */ /* 0x000fe2000801086f */
[C---:B------:R-:W-:Y:S01]  /*b560*/  ISETP.GE.AND P4, PT, R218.reuse, 0x69, PT ;  /* 0x00000069da00780c */ /* 0x040fe20003f86270 */
[----:B--2---:R-:W-:Y:S01]  /*b570*/  FFMA.FTZ R141, R141, UR5, -R131 ;  /* 0x000000058d8d7c23 */ /* 0x004fe20008010883 */
[----:B------:R-:W-:Y:S01]  /*b580*/  ISETP.GE.AND P2, PT, R218, 0x70, PT ;  /* 0x00000070da00780c */ /* 0x000fe20003f46270 */
[----:B------:R-:W-:Y:S01]  /*b590*/  VIADD R218, R5, 0x10 ;  /* 0x0000001005da7836 */ /* 0x000fe20000000000 */
[----:B------:R-:W-:Y:S01]  /*b5a0*/  ISETP.GT.OR P3, PT, R222, 0x71, !P3 ;  /* 0x00000071de00780c */ /* 0x000fe20005f64670 */
[----:B------:R-:W-:Y:S01]  /*b5b0*/  FFMA.FTZ R132, R140, UR5, -R130 ;  /* 0x000000058c847c23 */ /* 0x000fe20008010882 */
[C---:B------:R-:W-:Y:S01]  /*b5c0*/  ISETP.GT.OR P1, PT, R222.reuse, 0x78, !P1 ;  /* 0x00000078de00780c */ /* 0x040fe20004f24670 */
[----:B------:R-:W2:Y:S01]  /*b5d0*/  MUFU.EX2 R111, R111 ;  /* 0x0000006f006f7308 */ /* 0x000ea20000000800 */
[----:B------:R-:W-:-:S02]  /*b5e0*/  ISETP.GT.OR P5, PT, R222, 0x68, !P5 ;  /* 0x00000068de00780c */ /* 0x000fc40006fa4670 */
[----:B------:R-:W-:Y:S01]  /*b5f0*/  FSEL R119, R151, -INF , !P0 ;  /* 0xff80000097777808 */ /* 0x000fe20004000000 */
[----:B------:R-:W-:Y:S02]  /*b600*/  WARPGROUP.DEPBAR.LE gsb0, 0x0 ;  /* 0x00008000000079c5 */ /* 0x000fe40000010000 */
[----:B------:R-:W-:Y:S01]  /*b610*/  WARPGROUP.ARRIVE ;  /* 0x00000000000079c5 */ /* 0x000fe20000000000 */
[C---:B------:R-:W-:Y:S01]  /*b620*/  ISETP.GT.OR P4, PT, R222.reuse, 0x69, !P4 ;  /* 0x00000069de00780c */ /* 0x040fe20006784670 */
[C---:B------:R-:W-:Y:S01]  /*b630*/  VIADD R151, R5.reuse, 0x8 ;  /* 0x0000000805977836 */ /* 0x040fe20000000000 */
[----:B------:R-:W-:Y:S01]  /*b640*/  ISETP.GT.OR P2, PT, R222, 0x70, !P2 ;  /* 0x00000070de00780c */ /* 0x000fe20005744670 */
[----:B------:R-:W-:Y:S01]  /*b650*/  VIADD R222, R5, 0xc ;  /* 0x0000000c05de7836 */ /* 0x000fe20000000000 */
[----:B------:R-:W-:Y:S01]  /*b660*/  FSEL R123, R147, -INF , !P3 ;  /* 0xff800000937b7808 */ /* 0x000fe20005800000 */
[----:B------:R-:W-:Y:S01]  /*b670*/  HGMMA.64x128x16.F32 R24, gdesc[UR12], R24, gsb0 ;  /* 0x01e000000c1879f0 */ /* 0x000fe20008000818 */
[----:B------:R-:W-:Y:S01]  /*b680*/  FSEL R121, R150, -INF , !P1 ;  /* 0xff80000096797808 */ /* 0x000fe20004800000 */
[----:B-1----:R-:W-:Y:S01]  /*b690*/  FFMA.FTZ R124, R124, UR5, -R135 ;  /* 0x000000057c7c7c23 */ /* 0x002fe20008010887 */
[----:B------:R-:W-:Y:S01]  /*b6a0*/  FSEL R144, R142, -INF , !P5 ;  /* 0xff8000008e907808 */ /* 0x000fe20006800000 */
[----:B------:R-:W-:Y:S01]  /*b6b0*/  FFMA.FTZ R142, R137, UR5, -R131 ;  /* 0x00000005898e7c23 */ /* 0x000fe20008010883 */
[----:B------:R-:W-:Y:S01]  /*b6c0*/  FSEL R127, R143, -INF , !P4 ;  /* 0xff8000008f7f7808 */ /* 0x000fe20006000000 */
[----:B------:R-:W1:Y:S01]  /*b6d0*/  SHFL.IDX PT, R147, R221, R222, 0x1f ;  /* 0x00001fdedd937589 */ /* 0x000e6200000e0000 */
[----:B------:R-:W-:Y:S01]  /*b6e0*/  FFMA.FTZ R123, R123, UR5, -R135 ;  /* 0x000000057b7b7c23 */ /* 0x000fe20008010887 */
[--C-:B------:R-:W-:Y:S01]  /*b6f0*/  FFMA.FTZ R122, R122, UR5, -R138.reuse ;  /* 0x000000057a7a7c23 */ /* 0x100fe2000801088a */
[----:B------:R-:W-:Y:S01]  /*b700*/  FFMA.FTZ R121, R121, UR5, -R138 ;  /* 0x0000000579797c23 */ /* 0x000fe2000801088a */
[----:B------:R-:W4:Y:S01]  /*b710*/  SHFL.IDX PT, R143, R221, R218, 0x1f ;  /* 0x00001fdadd8f7589 */ /* 0x000f2200000e0000 */
[----:B------:R-:W-:Y:S01]  /*b720*/  FSEL R125, R146, -INF , !P2 ;  /* 0xff800000927d7808 */ /* 0x000fe20005000000 */
[----:B------:R-:W-:Y:S01]  /*b730*/  FFMA.FTZ R146, R114, UR5, -R148 ;  /* 0x0000000572927c23 */ /* 0x000fe20008010894 */
[----:B------:R-:W-:Y:S01]  /*b740*/  FFMA.FTZ R130, R144, UR5, -R130 ;  /* 0x0000000590827c23 */ /* 0x000fe20008010882 */
[----:B------:R1:W-:Y:S01]  /*b750*/  MUFU.EX2 R114, R128 ;  /* 0x0000008000727308 */ /* 0x0003e20000000800 */
[----:B------:R-:W5:Y:S07]  /*b760*/  SHFL.IDX PT, R221, R221, R225, 0x1f ;  /* 0x00001fe1dddd7589 */ /* 0x000f6e00000e0000 */
[----:B------:R-:W2:Y:S01]  /*b770*/  MUFU.EX2 R112, R112 ;  /* 0x0000007000707308 */ /* 0x000ea20000000800 */
[--C-:B-1----:R-:W-:Y:S01]  /*b780*/  FFMA.FTZ R128, R116, UR5, -R147.reuse ;  /* 0x0000000574807c23 */ /* 0x102fe20008010893 */
[----:B------:R-:W-:-:S06]  /*b790*/  FFMA.FTZ R127, R127, UR5, -R147 ;  /* 0x000000057f7f7c23 */ /* 0x000fcc0008010893 */
[----:B------:R1:W-:Y:S01]  /*b7a0*/  MUFU.EX2 R116, R145 ;  /* 0x0000009100747308 */ /* 0x0003e20000000800 */
[--C-:B----4-:R-:W-:Y:S01]  /*b7b0*/  FFMA.FTZ R126, R126, UR5, -R143.reuse ;  /* 0x000000057e7e7c23 */ /* 0x110fe2000801088f */
[----:B------:R-:W-:Y:S01]  /*b7c0*/  FFMA.FTZ R125, R125, UR5, -R143 ;  /* 0x000000057d7d7c23 */ /* 0x000fe2000801088f */
[----:B-----5:R-:W-:-:S05]  /*b7d0*/  FFMA.FTZ R120, R120, UR5, -R221 ;  /* 0x0000000578787c23 */ /* 0x020fca00080108dd */
[----:B------:R-:W4:Y:S01]  /*b7e0*/  MUFU.EX2 R115, R115 ;  /* 0x0000007300737308 */ /* 0x000f220000000800 */
[----:B------:R-:W-:-:S07]  /*b7f0*/  FFMA.FTZ R119, R119, UR5, -R221 ;  /* 0x0000000577777c23 */ /* 0x000fce00080108dd */
        /* <DEDUP_REMOVED lines=12> */
[----:B------:R-:W5:Y:S05]  /*b8c0*/  LDS R223, [R223+0x400] ;  /* 0x00040000dfdf7984 */ /* 0x000f6a0000000800 */
[----:B------:R-:W-:Y:S01]  /*b8d0*/  MUFU.EX2 R117, R117 ;  /* 0x0000007500757308 */ /* 0x000fe20000000800 */
[----:B------:R-:W-:Y:S04]  /*b8e0*/  LDS R219, [R219+0x400] ;  /* 0x00040000dbdb7984 */ /* 0x000fe80000000800 */
[----:B------:R-:W-:Y:S04]  /*b8f0*/  LDS R217, [R217+0x400] ;  /* 0x00040000d9d97984 */ /* 0x000fe80000000800 */
[----:B------:R-:W-:Y:S04]  /*b900*/  LDS R216, [R216+0x400] ;  /* 0x00040000d8d87984 */ /* 0x000fe80000000800 */
[----:B-----5:R-:W5:Y:S04]  /*b910*/  SHFL.IDX PT, R129, R223, R5, 0x1f ;  /* 0x00001f05df817589 */ /* 0x020f6800000e0000 */
[----:B------:R-:W3:Y:S04]  /*b920*/  SHFL.IDX PT, R131, R223, R220, 0x1f ;  /* 0x00001fdcdf837589 */ /* 0x000ee800000e0000 */
[----:B------:R-:W2:Y:S04]  /*b930*/  SHFL.IDX PT, R136, R223, R151, 0x1f ;  /* 0x00001f97df887589 */ /* 0x000ea800000e0000 */
[----:B------:R-:W1:Y:S04]  /*b940*/  SHFL.IDX PT, R137, R223, R222, 0x1f ;  /* 0x00001fdedf897589 */ /* 0x000e6800000e0000 */
[----:B------:R-:W4:Y:S04]  /*b950*/  SHFL.IDX PT, R135, R223, R218, 0x1f ;  /* 0x00001fdadf877589 */ /* 0x000f2800000e0000 */
[----:B------:R-:W4:Y:S01]  /*b960*/  SHFL.IDX PT, R138, R223, R231, 0x1f ;  /* 0x00001fe7df8a7589 */ /* 0x000f2200000e0000 */
[--C-:B-----5:R-:W-:Y:S01]  /*b970*/  FADD.FTZ R24, R24, -R129.reuse ;  /* 0x8000008118187221 */ /* 0x120fe20000010000 */
[----:B------:R-:W-:-:S02]  /*b980*/  FADD.FTZ R26, R26, -R129 ;  /* 0x800000811a1a7221 */ /* 0x000fc40000010000 */
[----:B------:R-:W5:Y:S01]  /*b990*/  SHFL.IDX PT, R149, R219, R5, 0x1f ;  /* 0x00001f05db957589 */ /* 0x000f6200000e0000 */
[--C-:B---3--:R-:W-:Y:S01]  /*b9a0*/  FADD.FTZ R129, R25, -R131.reuse ;  /* 0x8000008319817221 */ /* 0x108fe20000010000 */
[----:B------:R-:W-:Y:S02]  /*b9b0*/  FADD.FTZ R131, R27, -R131 ;  /* 0x800000831b837221 */ /* 0x000fe40000010000 */
[----:B------:R-:W-:Y:S01]  /*b9c0*/  SHFL.IDX PT, R148, R219, R220, 0x1f ;  /* 0x00001fdcdb947589 */ /* 0x000fe200000e0000 */
[--C-:B--2---:R-:W-:Y:S01]  /*b9d0*/  FADD.FTZ R133, R28, -R136.reuse ;  /* 0x800000881c857221 */ /* 0x104fe20000010000 */
[----:B------:R-:W-:Y:S01]  /*b9e0*/  FADD.FTZ R25, R30, -R136 ;  /* 0x800000881e197221 */ /* 0x000fe20000010000 */
[----:B------:R4:W-:Y:S01]  /*b9f0*/  MUFU.EX2 R28, R134 ;  /* 0x00000086001c7308 */ /* 0x0009e20000000800 */
[----:B------:R-:W-:Y:S01]  /*ba00*/  SHFL.IDX PT, R147, R219, R151, 0x1f ;  /* 0x00001f97db937589 */ /* 0x000fe200000e0000 */
[--C-:B-1----:R-:W-:Y:S01]  /*ba10*/  FADD.FTZ R136, R29, -R137.reuse ;  /* 0x800000891d887221 */ /* 0x102fe20000010000 */
[----:B------:R-:W-:-:S02]  /*ba20*/  FADD.FTZ R27, R31, -R137 ;  /* 0x800000891f1b7221 */ /* 0x000fc40000010000 */
[----:B------:R-:W1:Y:S03]  /*ba30*/  SHFL.IDX PT, R145, R219, R222, 0x1f ;  /* 0x00001fdedb917589 */ /* 0x000e6600000e0000 */
[----:B------:R2:W-:Y:S01]  /*ba40*/  MUFU.EX2 R29, R139 ;  /* 0x0000008b001d7308 */ /* 0x0005e20000000800 */
[--C-:B----4-:R-:W-:Y:S01]  /*ba50*/  FADD.FTZ R134, R32, -R135.reuse ;  /* 0x8000008720867221 */ /* 0x110fe20000010000 */
[--C-:B------:R-:W-:Y:S01]  /*ba60*/  FADD.FTZ R137, R33, -R138.reuse ;  /* 0x8000008a21897221 */ /* 0x100fe20000010000 */
[----:B------:R-:W3:Y:S01]  /*ba70*/  SHFL.IDX PT, R32, R219, R218, 0x1f ;  /* 0x00001fdadb207589 */ /* 0x000ee200000e0000 */
[----:B------:R-:W-:Y:S01]  /*ba80*/  FADD.FTZ R135, R34, -R135 ;  /* 0x8000008722877221 */ /* 0x000fe20000010000 */
[----:B------:R-:W-:Y:S02]  /*ba90*/  FADD.FTZ R138, R35, -R138 ;  /* 0x8000008a238a7221 */ /* 0x000fe40000010000 */
[----:B------:R-:W4:Y:S01]  /*baa0*/  SHFL.IDX PT, R144, R219, R231, 0x1f ;  /* 0x00001fe7db907589 */ /* 0x000f2200000e0000 */
[----:B------:R-:W-:Y:S01]  /*bab0*/  MUFU.EX2 R30, R146 ;  /* 0x00000092001e7308 */ /* 0x000fe20000000800 */
[--C-:B-----5:R-:W-:Y:S01]  /*bac0*/  FADD.FTZ R40, R40, -R149.reuse ;  /* 0x8000009528287221 */ /* 0x120fe20000010000 */
[----:B------:R-:W-:Y:S01]  /*bad0*/  FADD.FTZ R42, R42, -R149 ;  /* 0x800000952a2a7221 */ /* 0x000fe20000010000 */
[----:B------:R-:W5:Y:S04]  /*bae0*/  SHFL.IDX PT, R143, R219, R224, 0x1f ;  /* 0x00001fe0db8f7589 */ /* 0x000f6800000e0000 */
[----:B------:R-:W2:Y:S01]  /*baf0*/  SHFL.IDX PT, R140, R223, R224, 0x1f ;  /* 0x00001fe0df8c7589 */ /* 0x000ea200000e0000 */
[----:B------:R-:W-:Y:S03]  /*bb00*/  MUFU.EX2 R31, R142 ;  /* 0x0000008e001f7308 */ /* 0x000fe60000000800 */
[----:B------:R-:W2:Y:S01]  /*bb10*/  SHFL.IDX PT, R150, R223, R225, 0x1f ;  /* 0x00001fe1df967589 */ /* 0x000ea200000e0000 */
[----:B------:R-:W-:Y:S01]  /*bb20*/  FMUL.FTZ R26, R9, R26 ;  /* 0x0000001a091a7220 */ /* 0x000fe20000410000 */
[--C-:B-1----:R-:W-:Y:S01]  /*bb30*/  FADD.FTZ R45, R45, -R145.reuse ;  /* 0x800000912d2d7221 */ /* 0x102fe20000010000 */
[----:B------:R-:W-:Y:S01]  /*bb40*/  FADD.FTZ R47, R47, -R145 ;  /* 0x800000912f2f7221 */ /* 0x000fe20000010000 */
[----:B------:R1:W2:Y:S01]  /*bb50*/  SHFL.IDX PT, R33, R219, R225, 0x1f ;  /* 0x00001fe1db217589 */ /* 0x0002a200000e0000 */
[----:B------:R-:W-:Y:S01]  /*bb60*/  FMUL.FTZ R25, R12, R25 ;  /* 0x000000190c197220 */ /* 0x000fe20000410000 */
[--C-:B------:R-:W-:Y:S01]  /*bb70*/  FADD.FTZ R41, R41, -R148.reuse ;  /* 0x8000009429297221 */ /* 0x100fe20000010000 */
[----:B------:R-:W-:Y:S01]  /*bb80*/  FADD.FTZ R43, R43, -R148 ;  /* 0x800000942b2b7221 */ /* 0x000fe20000010000 */
[----:B------:R-:W2:Y:S01]  /*bb90*/  SHFL.IDX PT, R145, R217, R151, 0x1f ;  /* 0x00001f97d9917589 */ /* 0x000ea200000e0000 */
[--C-:B---3--:R-:W-:Y:S01]  /*bba0*/  FADD.FTZ R48, R48, -R32.reuse ;  /* 0x8000002030307221 */ /* 0x108fe20000010000 */
[----:B------:R-:W-:Y:S01]  /*bbb0*/  FADD.FTZ R50, R50, -R32 ;  /* 0x8000002032327221 */ /* 0x000fe20000010000 */
[----:B------:R-:W-:Y:S01]  /*bbc0*/  MUFU.EX2 R125, R125 ;  /* 0x0000007d007d7308 */ /* 0x000fe20000000800 */
[--C-:B----4-:R-:W-:Y:S01]  /*bbd0*/  FADD.FTZ R49, R49, -R144.reuse ;  /* 0x8000009031317221 */ /* 0x110fe20000010000 */
[----:B------:R-:W-:Y:S01]  /*bbe0*/  FADD.FTZ R51, R51, -R144 ;  /* 0x8000009033337221 */ /* 0x000fe20000010000 */
[----:B-1----:R-:W3:Y:S01]  /*bbf0*/  LDL R219, [R1+0x2c] ;  /* 0x00002c0001db7983 */ /* 0x002ee20000100800 */
[----:B------:R-:W-:Y:S01]  /*bc00*/  FADD.FTZ R44, R44, -R147 ;  /* 0x800000932c2c7221 */ /* 0x000fe20000010000 */
[--C-:B-----5:R-:W-:Y:S01]  /*bc10*/  FADD.FTZ R52, R52, -R143.reuse ;  /* 0x8000008f34347221 */ /* 0x120fe20000010000 */
[----:B------:R-:W-:Y:S01]  /*bc20*/  FADD.FTZ R54, R54, -R143 ;  /* 0x8000008f36367221 */ /* 0x000fe20000010000 */
[----:B------:R-:W1:Y:S01]  /*bc30*/  SHFL.IDX PT, R34, R217, R5, 0x1f ;  /* 0x00001f05d9227589 */ /* 0x000e6200000e0000 */
[----:B------:R-:W-:Y:S01]  /*bc40*/  MUFU.EX2 R32, R141 ;  /* 0x0000008d00207308 */ /* 0x000fe20000000800 */
[--C-:B--2---:R-:W-:Y:S01]  /*bc50*/  FADD.FTZ R139, R36, -R140.reuse ;  /* 0x8000008c248b7221 */ /* 0x104fe20000010000 */
[----:B------:R-:W-:Y:S01]  /*bc60*/  FADD.FTZ R38, R38, -R140 ;  /* 0x8000008c26267221 */ /* 0x000fe20000010000 */
[----:B------:R-:W2:Y:S01]  /*bc70*/  SHFL.IDX PT, R35, R217, R220, 0x1f ;  /* 0x00001fdcd9237589 */ /* 0x000ea200000e0000 */
[----:B------:R-:W-:Y:S01]  /*bc80*/  FADD.FTZ R46, R46, -R147 ;  /* 0x800000932e2e7221 */ /* 0x000fe20000010000 */
[--C-:B------:R-:W-:Y:S01]  /*bc90*/  FADD.FTZ R140, R37, -R150.reuse ;  /* 0x80000096258c7221 */ /* 0x100fe20000010000 */
[----:B------:R-:W-:Y:S01]  /*bca0*/  FADD.FTZ R39, R39, -R150 ;  /* 0x8000009627277221 */ /* 0x000fe20000010000 */
[----:B------:R-:W4:Y:S01]  /*bcb0*/  SHFL.IDX PT, R36, R217, R222, 0x1f ;  /* 0x00001fded9247589 */ /* 0x000f2200000e0000 */
[--C-:B------:R-:W-:Y:S01]  /*bcc0*/  FADD.FTZ R53, R53, -R33.reuse ;  /* 0x8000002135357221 */ /* 0x100fe20000010000 */
[----:B------:R-:W-:-:S02]  /*bcd0*/  FADD.FTZ R55, R55, -R33 ;  /* 0x8000002137377221 */ /* 0x000fc40000010000 */
[----:B------:R-:W5:Y:S01]  /*bce0*/  SHFL.IDX PT, R144, R217, R218, 0x1f ;  /* 0x00001fdad9907589 */ /* 0x000f6200000e0000 */
[----:B------:R1:W5:Y:S01]  /*bcf0*/  MUFU.EX2 R33, R132 ;  /* 0x0000008400217308 */ /* 0x0003620000000800 */
[--C-:B------:R-:W-:Y:S01]  /*bd00*/  FADD.FTZ R60, R60, -R145.reuse ;  /* 0x800000913c3c7221 */ /* 0x100fe20000010000 */
[----:B------:R-:W-:Y:S01]  /*bd10*/  FADD.FTZ R62, R62, -R145 ;  /* 0x800000913e3e7221 */ /* 0x000fe20000010000 */
[----:B------:R-:W-:Y:S04]  /*bd20*/  SHFL.IDX PT, R37, R217, R224, 0x1f ;  /* 0x00001fe0d9257589 */ /* 0x000fe800000e0000 */
[----:B------:R-:W-:Y:S04]  /*bd30*/  SHFL.IDX PT, R143, R217, R225, 0x1f ;  /* 0x00001fe1d98f7589 */ /* 0x000fe800000e0000 */
[----:B-1----:R-:W-:Y:S01]  /*bd40*/  SHFL.IDX PT, R132, R217, R231, 0x1f ;  /* 0x00001fe7d9847589 */ /* 0x002fe200000e0000 */
[--C-:B------:R-:W-:Y:S01]  /*bd50*/  FADD.FTZ R56, R56, -R34.reuse ;  /* 0x8000002238387221 */ /* 0x100fe20000010000 */
[----:B------:R-:W-:-:S02]  /*bd60*/  FADD.FTZ R58, R58, -R34 ;  /* 0x800000223a3a7221 */ /* 0x000fc40000010000 */
[----:B------:R-:W-:Y:S01]  /*bd70*/  SHFL.IDX PT, R145, R216, R218, 0x1f ;  /* 0x00001fdad8917589 */ /* 0x000fe200000e0000 */
[--C-:B--2---:R-:W-:Y:S01]  /*bd80*/  FADD.FTZ R57, R57, -R35.reuse ;  /* 0x8000002339397221 */ /* 0x104fe20000010000 */
[----:B------:R-:W-:Y:S01]  /*bd90*/  FADD.FTZ R59, R59, -R35 ;  /* 0x800000233b3b7221 */ /* 0x000fe20000010000 */
[----:B------:R1:W-:Y:S01]  /*bda0*/  MUFU.EX2 R34, R130 ;  /* 0x0000008200227308 */ /* 0x0003e20000000800 */
[----:B------:R-:W2:Y:S01]  /*bdb0*/  SHFL.IDX PT, R217, R216, R224, 0x1f ;  /* 0x00001fe0d8d97589 */ /* 0x000ea200000e0000 */
[--C-:B----4-:R-:W-:Y:S01]  /*bdc0*/  FADD.FTZ R61, R61, -R36.reuse ;  /* 0x800000243d3d7221 */ /* 0x110fe20000010000 */
[----:B------:R-:W-:Y:S02]  /*bdd0*/  FADD.FTZ R63, R63, -R36 ;  /* 0x800000243f3f7221 */ /* 0x000fe40000010000 */
[----:B------:R-:W4:Y:S01]  /*bde0*/  SHFL.IDX PT, R218, R216, R225, 0x1f ;  /* 0x00001fe1d8da7589 */ /* 0x000f2200000e0000 */
[----:B-----5:R-:W-:-:S03]  /*bdf0*/  FADD.FTZ R64, R64, -R144 ;  /* 0x8000009040407221 */ /* 0x020fc60000010000 */
[----:B------:R2:W5:Y:S01]  /*be00*/  SHFL.IDX PT, R146, R216, R151, 0x1f ;  /* 0x00001f97d8927589 */ /* 0x00056200000e0000 */
[----:B------:R-:W5:Y:S03]  /*be10*/  MUFU.EX2 R35, R128 ;  /* 0x0000008000237308 */ /* 0x000f660000000800 */
[----:B------:R-:W5:Y:S04]  /*be20*/  SHFL.IDX PT, R149, R216, R222, 0x1f ;  /* 0x00001fded8957589 */ /* 0x000f6800000e0000 */
[----:B------:R-:W5:Y:S04]  /*be30*/  SHFL.IDX PT, R150, R216, R231, 0x1f ;  /* 0x00001fe7d8967589 */ /* 0x000f6800000e0000 */
[----:B------:R-:W5:Y:S04]  /*be40*/  SHFL.IDX PT, R141, R216, R5, 0x1f ;  /* 0x00001f05d88d7589 */ /* 0x000f6800000e0000 */
[----:B------:R1:W5:Y:S01]  /*be50*/  SHFL.IDX PT, R142, R216, R220, 0x1f ;  /* 0x00001fdcd88e7589 */ /* 0x00036200000e0000 */
[--C-:B--2---:R-:W-:Y:S01]  /*be60*/  FADD.FTZ R151, R84, -R217.reuse ;  /* 0x800000d954977221 */ /* 0x104fe20000010000 */
[----:B------:R2:W5:Y:S01]  /*be70*/  MUFU.EX2 R36, R127 ;  /* 0x0000007f00247308 */ /* 0x0005620000000800 */
[----:B------:R-:W-:Y:S01]  /*be80*/  FMUL.FTZ R38, R20, R38 ;  /* 0x0000002614267220 */ /* 0x000fe20000410000 */
[----:B------:R-:W-:Y:S01]  /*be90*/  FMUL.FTZ R39, R88, R39 ;  /* 0x0000002758277220 */ /* 0x000fe20000410000 */
[----:B------:R-:W-:Y:S01]  /*bea0*/  FADD.FTZ R66, R66, -R144 ;  /* 0x8000009042427221 */ /* 0x000fe20000010000 */
[----:B-1----:R-:W-:Y:S01]  /*beb0*/  FADD.FTZ R216, R86, -R217 ;  /* 0x800000d956d87221 */ /* 0x002fe20000010000 */
[----:B----4-:R-:W-:Y:S01]  /*bec0*/  FADD.FTZ R217, R85, -R218 ;  /* 0x800000da55d97221 */ /* 0x010fe20000010000 */
[----:B------:R-:W-:Y:S01]  /*bed0*/  FMUL.FTZ R85, R11, R131 ;  /* 0x000000830b557220 */ /* 0x000fe20000410000 */
[----:B------:R-:W-:-:S04]  /*bee0*/  FADD.FTZ R65, R65, -R132 ;  /* 0x8000008441417221 */ /* 0x000fc80000010000 */
[----:B------:R-:W-:Y:S01]  /*bef0*/  F2FP.F16.F32.PACK_AB R85, R85, R26 ;  /* 0x0000001a5555723e */ /* 0x000fe200000000ff */
[----:B------:R-:W-:Y:S01]  /*bf00*/  FMUL.FTZ R26, R14, R27 ;  /* 0x0000001b0e1a7220 */ /* 0x000fe20000410000 */
[----:B------:R-:W-:Y:S01]  /*bf10*/  FADD.FTZ R218, R87, -R218 ;  /* 0x800000da57da7221 */ /* 0x000fe20000010000 */
[----:B------:R-:W-:Y:S01]  /*bf20*/  FADD.FTZ R130, R67, -R132 ;  /* 0x8000008443827221 */ /* 0x000fe20000010000 */
[--C-:B------:R-:W-:Y:S01]  /*bf30*/  FADD.FTZ R132, R68, -R37.reuse ;  /* 0x8000002544847221 */ /* 0x100fe20000010000 */
[----:B------:R-:W-:Y:S01]  /*bf40*/  FADD.FTZ R67, R70, -R37 ;  /* 0x8000002546437221 */ /* 0x000fe20000010000 */
[----:B------:R-:W-:Y:S01]  /*bf50*/  F2FP.F16.F32.PACK_AB R87, R26, R25 ;  /* 0x000000191a57723e */ /* 0x000fe200000000ff */
[----:B------:R-:W-:Y:S01]  /*bf60*/  FMUL.FTZ R62, R110, R62 ;  /* 0x0000003e6e3e7220 */ /* 0x000fe20000410000 */
[----:B------:R-:W-:Y:S01]  /*bf70*/  FMUL.FTZ R63, R111, R63 ;  /* 0x0000003f6f3f7220 */ /* 0x000fe20000410000 */
[----:B------:R-:W-:Y:S01]  /*bf80*/  FMUL.FTZ R64, R112, R64 ;  /* 0x0000004070407220 */ /* 0x000fe20000410000 */
[----:B------:R-:W-:Y:S01]  /*bf90*/  FMUL.FTZ R25, R115, R65 ;  /* 0x0000004173197220 */ /* 0x000fe20000410000 */
[--C-:B------:R-:W-:Y:S01]  /*bfa0*/  FADD.FTZ R70, R69, -R143.reuse ;  /* 0x8000008f45467221 */ /* 0x100fe20000010000 */
[----:B--2---:R-:W-:Y:S01]  /*bfb0*/  FADD.FTZ R127, R71, -R143 ;  /* 0x8000008f477f7221 */ /* 0x004fe20000010000 */
[----:B------:R1:W2:Y:S01]  /*bfc0*/  MUFU.EX2 R37, R126 ;  /* 0x0000007e00257308 */ /* 0x0002a20000000800 */
[----:B-----5:R-:W-:Y:S01]  /*bfd0*/  FADD.FTZ R143, R76, -R146 ;  /* 0x800000924c8f7221 */ /* 0x020fe20000010000 */
[----:B------:R-:W-:Y:S01]  /*bfe0*/  FADD.FTZ R148, R77, -R149 ;  /* 0x800000954d947221 */ /* 0x000fe20000010000 */
[----:B------:R-:W-:-:S05]  /*bff0*/  F2FP.F16.F32.PACK_AB R71, R63, R62 ;  /* 0x0000003e3f47723e */ /* 0x000fca00000000ff */
[----:B------:R-:W4:Y:S01]  /*c000*/  MUFU.EX2 R124, R124 ;  /* 0x0000007c007c7308 */ /* 0x000f220000000800 */
[----:B------:R-:W-:Y:S01]  /*c010*/  F2FP.F16.F32.PACK_AB R64, R25, R64 ;  /* 0x000000401940723e */ /* 0x000fe200000000ff */
[----:B------:R-:W-:Y:S01]  /*c020*/  FADD.FTZ R146, R78, -R146 ;  /* 0x800000924e927221 */ /* 0x000fe20000010000 */
[----:B------:R-:W-:-:S05]  /*c030*/  FADD.FTZ R149, R79, -R149 ;  /* 0x800000954f957221 */ /* 0x000fca0000010000 */
[----:B------:R-:W5:Y:S01]  /*c040*/  MUFU.EX2 R123, R123 ;  /* 0x0000007b007b7308 */ /* 0x000f620000000800 */
[----:B------:R-:W-:Y:S01]  /*c050*/  FMUL.FTZ R62, R33, R143 ;  /* 0x0000008f213e7220 */ /* 0x000fe20000410000 */
[----:B------:R-:W-:-:S06]  /*c060*/  FMUL.FTZ R25, R35, R148 ;  /* 0x0000009423197220 */ /* 0x000fcc0000410000 */
[----:B------:R-:W5:Y:S01]  /*c070*/  MUFU.EX2 R122, R122 ;  /* 0x0000007a007a7308 */ /* 0x000f620000000800 */
[----:B------:R-:W-:Y:S01]  /*c080*/  FADD.FTZ R144, R80, -R145 ;  /* 0x8000009150907221 */ /* 0x000fe20000010000 */
[----:B------:R-:W-:-:S06]  /*c090*/  FADD.FTZ R147, R81, -R150 ;  /* 0x8000009651937221 */ /* 0x000fcc0000010000 */
[----:B------:R-:W5:Y:S01]  /*c0a0*/  MUFU.EX2 R121, R121 ;  /* 0x0000007900797308 */ /* 0x000f620000000800 */
[----:B------:R-:W-:-:S07]  /*c0b0*/  FADD.FTZ R145, R82, -R145 ;  /* 0x8000009152917221 */ /* 0x000fce0000010000 */
[----:B------:R-:W5:Y:S01]  /*c0c0*/  MUFU.EX2 R120, R120 ;  /* 0x0000007800787308 */ /* 0x000f620000000800 */
[----:B------:R-:W-:-:S07]  /*c0d0*/  FADD.FTZ R150, R83, -R150 ;  /* 0x8000009653967221 */ /* 0x000fce0000010000 */
[----:B------:R-:W5:Y:S01]  /*c0e0*/  MUFU.EX2 R119, R119 ;  /* 0x0000007700777308 */ /* 0x000f620000000800 */
[----:B------:R-:W-:Y:S01]  /*c0f0*/  FMUL.FTZ R82, R21, R139 ;  /* 0x0000008b15527220 */ /* 0x000fe20000410000 */
[----:B------:R-:W-:Y:S01]  /*c100*/  FMUL.FTZ R27, R22, R140 ;  /* 0x0000008c161b7220 */ /* 0x000fe20000410000 */
[----:B------:R-:W-:Y:S01]  /*c110*/  F2FP.F16.F32.PACK_AB R83, R39, R38 ;  /* 0x000000262753723e */ /* 0x000fe200000000ff */
[----:B------:R-:W-:Y:S01]  /*c120*/  FMUL.FTZ R63, R34, R146 ;  /* 0x00000092223f7220 */ /* 0x000fe20000410000 */
[----:B------:R-:W-:Y:S01]  /*c130*/  FMUL.FTZ R38, R36, R149 ;  /* 0x0000009524267220 */ /* 0x000fe20000410000 */
[--C-:B------:R-:W-:Y:S01]  /*c140*/  FADD.FTZ R128, R72, -R141.reuse ;  /* 0x8000008d48807221 */ /* 0x100fe20000010000 */
[----:B-1----:R-:W-:Y:S01]  /*c150*/  FADD.FTZ R126, R74, -R141 ;  /* 0x8000008d4a7e7221 */ /* 0x002fe20000010000 */
[----:B------:R-:W-:Y:S01]  /*c160*/  FMUL.FTZ R84, R227, R24 ;  /* 0x00000018e3547220 */ /* 0x000fe20000410000 */
[----:B------:R-:W-:Y:S01]  /*c170*/  FMUL.FTZ R129, R226, R129 ;  /* 0x00000081e2817220 */ /* 0x000fe20000410000 */
[----:B------:R-:W-:Y:S01]  /*c180*/  FMUL.FTZ R86, R10, R133 ;  /* 0x000000850a567220 */ /* 0x000fe20000410000 */
[----:B------:R-:W-:Y:S01]  /*c190*/  FMUL.FTZ R136, R13, R136 ;  /* 0x000000880d887220 */ /* 0x000fe20000410000 */
[----:B------:R-:W-:Y:S01]  /*c1a0*/  FMUL.FTZ R60, R108, R60 ;  /* 0x0000003c6c3c7220 */ /* 0x000fe20000410000 */
[----:B------:R-:W-:Y:S01]  /*c1b0*/  FMUL.FTZ R61, R109, R61 ;  /* 0x0000003d6d3d7220 */ /* 0x000fe20000410000 */
        /* <DEDUP_REMOVED lines=51> */
[----:B----4-:R-:W-:Y:S01]  /*c4f0*/  FMUL.FTZ R147, R124, R147 ;  /* 0x000000937c937220 */ /* 0x010fe20000410000 */
[----:B------:R-:W-:Y:S01]  /*c500*/  F2FP.F16.F32.PACK_AB R79, R47, R46 ;  /* 0x0000002e2f4f723e */ /* 0x000fe200000000ff */
[----:B-----5:R-:W-:Y:S01]  /*c510*/  FMUL.FTZ R150, R123, R150 ;  /* 0x000000967b967220 */ /* 0x020fe20000410000 */
[----:B------:R-:W-:Y:S01]  /*c520*/  FMUL.FTZ R58, R122, R151 ;  /* 0x000000977a3a7220 */ /* 0x000fe20000410000 */
[----:B------:R-:W-:Y:S01]  /*c530*/  FMUL.FTZ R59, R121, R216 ;  /* 0x000000d8793b7220 */ /* 0x000fe20000410000 */
[----:B------:R-:W-:Y:S01]  /*c540*/  FMUL.FTZ R217, R120, R217 ;  /* 0x000000d978d97220 */ /* 0x000fe20000410000 */
[----:B------:R-:W-:Y:S01]  /*c550*/  FMUL.FTZ R218, R119, R218 ;  /* 0x000000da77da7220 */ /* 0x000fe20000410000 */
[----:B------:R-:W-:Y:S01]  /*c560*/  F2FP.F16.F32.PACK_AB R72, R49, R48 ;  /* 0x000000303148723e */ /* 0x000fe200000000ff */
[----:B------:R-:W-:Y:S01]  /*c570*/  UMOV UR6, UR8 ;  /* 0x0000000800067c82 */ /* 0x000fe20008000000 */
[----:B------:R-:W-:Y:S01]  /*c580*/  F2FP.F16.F32.PACK_AB R73, R51, R50 ;  /* 0x000000323349723e */ /* 0x000fe200000000ff */
[----:B------:R-:W-:Y:S01]  /*c590*/  UMOV UR7, 0x40000040 ;  /* 0x4000004000077882 */ /* 0x000fe20000000000 */
[----:B------:R-:W-:Y:S01]  /*c5a0*/  F2FP.F16.F32.PACK_AB R74, R53, R52 ;  /* 0x00000034354a723e */ /* 0x000fe200000000ff */
[----:B------:R-:W-:Y:S01]  /*c5b0*/  UIADD3 UR4, UR8, 0x80, URZ ;  /* 0x0000008008047890 */ /* 0x000fe2000fffe03f */
[----:B------:R-:W-:Y:S01]  /*c5c0*/  F2FP.F16.F32.PACK_AB R75, R55, R54 ;  /* 0x00000036374b723e */ /* 0x000fe200000000ff */
[----:B------:R-:W2:Y:S01]  /*c5d0*/  LDL R39, [R1+0x18] ;  /* 0x0000180001277983 */ /* 0x000ea20000100800 */
        /* <DEDUP_REMOVED lines=11> */
[----:B------:R-:W-:Y:S01]  /*c690*/  F2FP.F16.F32.PACK_AB R27, R14, R12 ;  /* 0x0000000c0e1b723e */ /* 0x000fe200000000ff */
[----:B---3--:R-:W-:-:S04]  /*c6a0*/  IMAD R25, R0, 0x4000, R219 ;  /* 0x0000400000197824 */ /* 0x008fc800078e02db */
[----:B------:R-:W-:Y:S01]  /*c6b0*/  IMAD R38, R25, 0x2, R16 ;  /* 0x0000000219267824 */ /* 0x000fe200078e0210 */
[----:B------:R-:W-:-:S04]  /*c6c0*/  F2FP.F16.F32.PACK_AB R25, R11, R9 ;  /* 0x000000090b19723e */ /* 0x000fc800000000ff */
        /* <DEDUP_REMOVED lines=79> */
[----:B------:R-:W-:Y:S01]  /*cbc0*/  R2UR UR4, R16 ;  /* 0x00000000100472ca */ /* 0x000fe200000e0000 */
[----:B--2---:R-:W-:-:S05]  /*cbd0*/  IMAD R9, R0, 0x800, R39 ;  /* 0x0000080000097824 */ /* 0x004fca00078e0227 */
        /* <DEDUP_REMOVED lines=65> */
.L_x_1731:
        /* <DEDUP_REMOVED lines=70> */
.L_x_1732:
        /* <DEDUP_REMOVED lines=12> */
.L_x_1722:
        /* <DEDUP_REMOVED lines=34> */
.L_x_1690:
[----:B------:R-:W-:Y:S05]  /*d730*/  @P0 BRA `(.L_x_1734) ;  /* 0x0000001000a00947 */ /* 0x000fea0003800000 */
[----:B------:R-:W3:Y:S01]  /*d740*/  S2R R0, SR_TID.X ;  /* 0x0000000000007919 */ /* 0x000ee20000002100 */
[----:B------:R-:W4:Y:S01]  /*d750*/  S2UR UR5, SR_CgaCtaId ;  /* 0x00000000000579c3 */ /* 0x000f220000008800 */
[----:B------:R-:W-:Y:S01]  /*d760*/  UMOV UR4, 0x400 ;  /* 0x0000040000047882 */ /* 0x000fe20000000000 */
[----:B------:R-:W-:-:S06]  /*d770*/  F2FP.F16.F32.PACK_AB R184, R185, R184 ;  /* 0x000000b8b9b8723e */ /* 0x000fcc00000000ff */
[----:B------:R-:W-:Y:S01]  /*d780*/  BAR.SYNC.DEFER_BLOCKING 0x1, 0x100 ;  /* 0x0044000000007b1d */ /* 0x000fe20000010000 */
        /* <DEDUP_REMOVED lines=10> */
[----:B----4-:R-:W-:Y:S01]  /*d830*/  ULEA UR6, UR5, UR4, 0x18 ;  /* 0x0000000405067291 */ /* 0x010fe2000f8ec03f */
[----:B------:R-:W-:Y:S02]  /*d840*/  F2FP.F16.F32.PACK_AB R202, R205, R204 ;  /* 0x000000cccdca723e */ /* 0x000fe400000000ff */
[----:B------:R-:W-:Y:S01]  /*d850*/  F2FP.F16.F32.PACK_AB R203, R207, R206 ;  /* 0x000000cecfcb723e */ /* 0x000fe200000000ff */
[----:B------:R-:W-:Y:S01]  /*d860*/  ULDC.64 UR4, c[0x0][0x870] ;  /* 0x00021c0000047ab9 */ /* 0x000fe20000000a00 */
[----:B------:R-:W-:Y:S01]  /*d870*/  F2FP.F16.F32.PACK_AB R209, R211, R210 ;  /* 0x000000d2d3d1723e */ /* 0x000fe200000000ff */
[----:B---3--:R-:W-:Y:S01]  /*d880*/  VIADD R11, R0, 0xffffff80 ;  /* 0xffffff80000b7836 */ /* 0x008fe20000000000 */
[----:B------:R-:W-:-:S02]  /*d890*/  F2FP.F16.F32.PACK_AB R152, R153, R152 ;  /* 0x000000989998723e */ /* 0x000fc400000000ff */
[----:B------:R-:W-:Y:S02]  /*d8a0*/  F2FP.F16.F32.PACK_AB R210, R213, R212 ;  /* 0x000000d4d5d2723e */ /* 0x000fe400000000ff */
[----:B------:R-:W-:Y:S02]  /*d8b0*/  SHF.R.S32.HI R10, RZ, 0x1f, R11 ;  /* 0x0000001fff0a7819 */ /* 0x000fe4000001140b */
[----:B------:R-:W-:Y:S02]  /*d8c0*/  F2FP.F16.F32.PACK_AB R211, R215, R214 ;  /* 0x000000d6d7d3723e */ /* 0x000fe400000000ff */
[CC--:B------:R-:W-:Y:S02]  /*d8d0*/  LEA.HI R7, R10.reuse, R11.reuse, RZ, 0x4 ;  /* 0x0000000b0a077211 */ /* 0x0c0fe400078f20ff */
[----:B------:R-:W-:Y:S02]  /*d8e0*/  LEA.HI R4, R10, R11, RZ, 0x5 ;  /* 0x0000000b0a047211 */ /* 0x000fe400078f28ff */
[----:B------:R-:W-:-:S02]  /*d8f0*/  LOP3.LUT R0, R7, 0xfffffff0, RZ, 0xc0, !PT ;  /* 0xfffffff007007812 */ /* 0x000fc400078ec0ff */
[----:B------:R-:W-:Y:S02]  /*d900*/  SHF.R.U32.HI R7, RZ, 0x1, R7 ;  /* 0x00000001ff077819 */ /* 0x000fe40000011607 */
[----:B------:R-:W-:Y:S01]  /*d910*/  F2FP.F16.F32.PACK_AB R153, R155, R154 ;  /* 0x0000009a9b99723e */ /* 0x000fe200000000ff */
[----:B------:R-:W-:Y:S01]  /*d920*/  IMAD.IADD R0, R11, 0x1, -R0 ;  /* 0x000000010b007824 */ /* 0x000fe200078e0a00 */
[----:B------:R-:W-:Y:S02]  /*d930*/  F2FP.F16.F32.PACK_AB R160, R161, R160 ;  /* 0x000000a0a1a0723e */ /* 0x000fe400000000ff */
        /* <DEDUP_REMOVED lines=13> */
[----:B------:R-:W-:Y:S01]  /*da10*/  R2P PR, R5, 0x6 ;  /* 0x0000000605007804 */ /* 0x000fe20000000000 */
[----:B------:R-:W-:Y:S01]  /*da20*/  IMAD.MOV.U32 R5, RZ, RZ, 0x40 ;  /* 0x00000040ff057424 */ /* 0x000fe200078e00ff */
[----:B------:R-:W-:Y:S02]  /*da30*/  F2FP.F16.F32.PACK_AB R169, R171, R170 ;  /* 0x000000aaaba9723e */ /* 0x000fe400000000ff */
[----:B------:R-:W-:Y:S02]  /*da40*/  LOP3.LUT R0, R0, 0x1c0, RZ, 0xc0, !PT ;  /* 0x000001c000007812 */ /* 0x000fe400078ec0ff */
[----:B------:R-:W-:Y:S02]  /*da50*/  SEL R5, R5, 0xffffffc0, !P2 ;  /* 0xffffffc005057807 */ /* 0x000fe40005000000 */
[----:B------:R-:W-:-:S02]  /*da60*/  LOP3.LUT R7, R0, 0x8, R7, 0xf8, !PT ;  /* 0x0000000800077812 */ /* 0x000fc400078ef807 */
[----:B--2---:R-:W-:Y:S01]  /*da70*/  SHF.R.U32.HI R2, RZ, 0x3, R0 ;  /* 0x00000003ff027819 */ /* 0x004fe20000011600 */
[----:B------:R-:W-:Y:S01]  /*da80*/  IMAD.SHL.U32 R0, R4, 0x20, RZ ;  /* 0x0000002004007824 */ /* 0x000fe200078e00ff */
[----:B------:R-:W-:Y:S02]  /*da90*/  F2FP.F16.F32.PACK_AB R176, R177, R176 ;  /* 0x000000b0b1b0723e */ /* 0x000fe400000000ff */
[----:B------:R-:W-:Y:S02]  /*daa0*/  LOP3.LUT R2, R7, R2, RZ, 0x3c, !PT ;  /* 0x0000000207027212 */ /* 0x000fe400078e3cff */
[----:B------:R-:W-:Y:S02]  /*dab0*/  LOP3.LUT R0, R0, 0x7ffffc00, RZ, 0xc0, !PT ;  /* 0x7ffffc0000007812 */ /* 0x000fe400078ec0ff */
[----:B------:R-:W-:Y:S02]  /*dac0*/  F2FP.F16.F32.PACK_AB R170, R173, R172 ;  /* 0x000000acadaa723e */ /* 0x000fe400000000ff */
[----:B------:R-:W-:Y:S01]  /*dad0*/  IADD3 R0, R2, R3, R0 ;  /* 0x0000000302007210 */ /* 0x000fe20007ffe000 */
[----:B------:R-:W-:Y:S01]  /*dae0*/  IMAD.MOV.U32 R3, RZ, RZ, 0x20 ;  /* 0x00000020ff037424 */ /* 0x000fe200078e00ff */
[----:B------:R-:W-:-:S02]  /*daf0*/  F2FP.F16.F32.PACK_AB R171, R175, R174 ;  /* 0x000000aeafab723e */ /* 0x000fc400000000ff */
[----:B------:R-:W-:Y:S02]  /*db00*/  LEA R0, R0, UR6, 0x1 ;  /* 0x0000000600007c11 */ /* 0x000fe4000f8e08ff */
[----:B------:R-:W-:Y:S02]  /*db10*/  SEL R3, R3, 0xffffffe0, !P1 ;  /* 0xffffffe003037807 */ /* 0x000fe40004800000 */
[--C-:B------:R-:W-:Y:S01]  /*db20*/  IADD3 R6, R5, 0x4000, R0.reuse ;  /* 0x0000400005067810 */ /* 0x100fe20007ffe000 */
[----:B------:R-:W-:Y:S01]  /*db30*/  STSM.16.M88.4 [R0+0x4000], R184 ;  /* 0x004000b800007844 */ /* 0x000fe20000000200 */
[----:B------:R-:W-:Y:S02]  /*db40*/  IADD3 R2, R3, 0x4000, R0 ;  /* 0x0000400003027810 */ /* 0x000fe40007ffe000 */
[----:B------:R-:W-:Y:S01]  /*db50*/  F2FP.F16.F32.PACK_AB R177, R179, R178 ;  /* 0x000000b2b3b1723e */ /* 0x000fe200000000ff */
[----:B------:R-:W-:Y:S01]  /*db60*/  IMAD.IADD R3, R3, 0x1, R6 ;  /* 0x0000000103037824 */ /* 0x000fe200078e0206 */
[----:B------:R-:W-:Y:S01]  /*db70*/  F2FP.F16.F32.PACK_AB R178, R181, R180 ;  /* 0x000000b4b5b2723e */ /* 0x000fe200000000ff */
[----:B------:R-:W-:Y:S01]  /*db80*/  STSM.16.M88.4 [R2], R192 ;  /* 0x000000c002007844 */ /* 0x000fe20000000200 */
[----:B------:R-:W-:-:S02]  /*db90*/  F2FP.F16.F32.PACK_AB R179, R183, R182 ;  /* 0x000000b6b7b3723e */ /* 0x000fc400000000ff */
[----:B------:R-:W-:Y:S01]  /*dba0*/  ISETP.NE.U32.AND P4, PT, RZ, UR4, PT ;  /* 0x00000004ff007c0c */ /* 0x000fe2000bf85070 */
[----:B------:R-:W-:Y:S03]  /*dbb0*/  STSM.16.M88.4 [R6], R200 ;  /* 0x000000c806007844 */ /* 0x000fe60000000200 */
[----:B------:R-:W-:Y:S01]  /*dbc0*/  ISETP.NE.AND.EX P4, PT, RZ, UR5, PT, P4 ;  /* 0x00000005ff007c0c */ /* 0x000fe2000bf85340 */
[----:B------:R-:W-:Y:S01]  /*dbd0*/  STSM.16.M88.4 [R3], R208 ;  /* 0x000000d003007844 */ /* 0x000fe20000000200 */
[----:B------:R-:W-:Y:S02]  /*dbe0*/  ULDC.64 UR4, c[0x0][0x870] ;  /* 0x00021c0000047ab9 */ /* 0x000fe40000000a00 */
[----:B------:R-:W-:Y:S01]  /*dbf0*/  UIMAD.WIDE UR4, UR37, 0x4, UR4 ;  /* 0x00000004250478a5 */ /* 0x000fe2000f8e0204 */
[----:B------:R-:W-:Y:S04]  /*dc00*/  STSM.16.M88.4 [R0], R152 ;  /* 0x0000009800007844 */ /* 0x000fe80000000200 */
[----:B------:R-:W-:Y:S01]  /*dc10*/  STSM.16.M88.4 [R2+-0x4000], R160 ;  /* 0xffc000a002007844 */ /* 0x000fe20000000200 */
[----:B------:R-:W-:-:S02]  /*dc20*/  IMAD.U32 R4, RZ, RZ, UR4 ;  /* 0x00000004ff047e24 */ /* 0x000fc4000f8e00ff */
[----:B------:R-:W-:Y:S01]  /*dc30*/  IMAD.U32 R5, RZ, RZ, UR5 ;  /* 0x00000005ff057e24 */ /* 0x000fe2000f8e00ff */
[----:B------:R2:W-:Y:S01]  /*dc40*/  STSM.16.M88.4 [R6+-0x4000], R168 ;  /* 0xffc000a806007844 */ /* 0x0005e20000000200 */
[----:B------:R-:W-:-:S03]  /*dc50*/  ULDC.64 UR4, c[0x0][0x878] ;  /* 0x00021e0000047ab9 */ /* 0x000fc60000000a00 */
[----:B------:R3:W-:Y:S01]  /*dc60*/  STSM.16.M88.4 [R3+-0x4000], R176 ;  /* 0xffc000b003007844 */ /* 0x0007e20000000200 */
[----:B------:R-:W-:Y:S06]  /*dc70*/  BAR.SYNC.DEFER_BLOCKING 0x1, 0x100 ;  /* 0x0044000000007b1d */ /* 0x000fec0000010000 */
[----:B------:R-:W4:Y:S01]  /*dc80*/  @P4 LDG.E R7, desc[UR38][R4.64] ;  /* 0x0000002604074981 */ /* 0x000f22000c1e1900 */
[----:B------:R-:W-:Y:S01]  /*dc90*/  UISETP.NE.U32.AND UP0, UPT, UR4, URZ, UPT ;  /* 0x0000003f0400728c */ /* 0x000fe2000bf05070 */
[----:B------:R-:W-:Y:S01]  /*dca0*/  LEA.HI R19, R10, R11, RZ, 0x3 ;  /* 0x0000000b0a137211 */ /* 0x000fe200078f18ff */
[----:B------:R-:W-:-:S02]  /*dcb0*/  ULDC UR7, c[0x0][0x808] ;  /* 0x0002020000077ab9 */ /* 0x000fc40000000800 */
[----:B------:R-:W-:Y:S01]  /*dcc0*/  UISETP.NE.AND.EX UP0, UPT, UR5, URZ, UPT, UP0 ;  /* 0x0000003f0500728c */ /* 0x000fe2000bf05300 */
[----:B--2---:R-:W-:Y:S01]  /*dcd0*/  LOP3.LUT R6, R19, 0x1ffffff8, RZ, 0xc0, !PT ;  /* 0x1ffffff813067812 */ /* 0x004fe200078ec0ff */
[----:B------:R-:W2:Y:S01]  /*dce0*/  S2R R27, SR_CTAID.X ;  /* 0x00000000001b7919 */ /* 0x000ea20000002500 */
[----:B------:R-:W-:Y:S01]  /*dcf0*/  SHF.R.S32.HI R19, RZ, 0x3, R19 ;  /* 0x00000003ff137819 */ /* 0x000fe20000011413 */
[----:B------:R-:W-:Y:S01]  /*dd00*/  IMAD.U32 R0, RZ, RZ, UR7 ;  /* 0x00000007ff007e24 */ /* 0x000fe2000f8e00ff */
[----:B------:R-:W2:Y:S01]  /*dd10*/  S2R R31, SR_CTAID.Y ;  /* 0x00000000001f7919 */ /* 0x000ea20000002600 */
[----:B------:R-:W-:Y:S01]  /*dd20*/  IMAD.IADD R6, R11, 0x1, -R6 ;  /* 0x000000010b067824 */ /* 0x000fe200078e0a06 */
[----:B------:R-:W-:Y:S01]  /*dd30*/  PLOP3.LUT P0, PT, PT, PT, UP0, 0x80, 0x0 ;  /* 0x000000000000781c */ /* 0x000fe20003f0f008 */
[----:B-1----:R-:W-:-:S03]  /*dd40*/  IMAD.SHL.U32 R8, R19, 0x40, RZ ;  /* 0x0000004013087824 */ /* 0x002fc600078e00ff */
[----:B------:R-:W-:Y:S01]  /*dd50*/  @UP0 ULDC.64 UR4, c[0x0][0x878] ;  /* 0x00021e0000040ab9 */ /* 0x000fe20000000a00 */
[----:B------:R-:W-:Y:S01]  /*dd60*/  IMAD.SHL.U32 R20, R6, 0x8, RZ ;  /* 0x0000000806147824 */ /* 0x000fe200078e00ff */
[----:B------:R-:W-:Y:S01]  /*dd70*/  @UP0 UIMAD.WIDE UR4, UR37, 0x4, UR4 ;  /* 0x00000004250408a5 */ /* 0x000fe2000f8e0204 */
[----:B------:R-:W-:Y:S02]  /*dd80*/  LOP3.LUT R9, R8, 0x1c0, RZ, 0xc0, !PT ;  /* 0x000001c008097812 */ /* 0x000fe400078ec0ff */
[----:B------:R-:W-:Y:S02]  /*dd90*/  LEA.HI R8, R10, R11, RZ, 0x6 ;  /* 0x0000000b0a087211 */ /* 0x000fe400078f30ff */
[----:B------:R-:W-:Y:S01]  /*dda0*/  LOP3.LUT R6, R9, 0x38, R20, 0xf8, !PT ;  /* 0x0000003809067812 */ /* 0x000fe200078ef814 */
[----:B------:R-:W-:Y:S01]  /*ddb0*/  IMAD.U32 R2, RZ, RZ, UR4 ;  /* 0x00000004ff027e24 */ /* 0x000fe2000f8e00ff */
[----:B------:R-:W-:Y:S01]  /*ddc0*/  SHF.R.U32.HI R9, RZ, 0x3, R9 ;  /* 0x00000003ff097819 */ /* 0x000fe20000011609 */
[----:B---3--:R-:W-:-:S02]  /*ddd0*/  IMAD.U32 R3, RZ, RZ, UR5 ;  /* 0x00000005ff037e24 */ /* 0x008fc4000f8e00ff */
[----:B------:R-:W-:Y:S01]  /*dde0*/  IMAD.SHL.U32 R8, R8, 0x8, RZ ;  /* 0x0000000808087824 */ /* 0x000fe200078e00ff */
[----:B------:R-:W-:Y:S02]  /*ddf0*/  LOP3.LUT R9, R6, R9, RZ, 0x3c, !PT ;  /* 0x0000000906097212 */ /* 0x000fe400078e3cff */
[----:B------:R1:W5:Y:S02]  /*de00*/  @P0 LDG.E R0, desc[UR38][R2.64] ;  /* 0x0000002602000981 */ /* 0x000364000c1e1900 */
[----:B------:R-:W-:Y:S02]  /*de10*/  LOP3.LUT R8, R9, 0x7ffffe00, R8, 0xf8, !PT ;  /* 0x7ffffe0009087812 */ /* 0x000fe400078ef808 */
[----:B-1----:R-:W-:Y:S02]  /*de20*/  CS2R R2, SRZ ;  /* 0x0000000000027805 */ /* 0x002fe4000001ff00 */
[--C-:B----4-:R-:W-:Y:S01]  /*de30*/  @P4 SHF.R.S32.HI R3, RZ, 0x1f, R7.reuse ;  /* 0x0000001fff034819 */ /* 0x110fe20000011407 */
[----:B------:R-:W-:Y:S01]  /*de40*/  @P4 IMAD.MOV.U32 R2, RZ, RZ, R7 ;  /* 0x000000ffff024224 */ /* 0x000fe200078e0007 */
[----:B--2---:R-:W-:Y:S06]  /*de50*/  @P0 BRA `(.L_x_1735) ;  /* 0x0000000000100947 */ /* 0x004fec0003800000 */
[----:B------:R-:W-:Y:S05]  /*de60*/  @!P4 BRA `(.L_x_1735) ;  /* 0x00000000000cc947 */ /* 0x000fea0003800000 */
[----:B------:R-:W2:Y:S04]  /*de70*/  LDG.E R7, desc[UR38][R4.64] ;  /* 0x0000002604077981 */ /* 0x000ea8000c1e1900 */
[----:B-----5:R-:W2:Y:S02]  /*de80*/  LDG.E R0, desc[UR38][R4.64+0x4] ;  /* 0x0000042604007981 */ /* 0x020ea4000c1e1900 */
[----:B--2---:R-:W-:-:S07]  /*de90*/  IMAD.IADD R0, R0, 0x1, -R7 ;  /* 0x0000000100007824 */ /* 0x004fce00078e0a07 */
.L_x_1735:
[----:B------:R-:W-:Y:S01]  /*dea0*/  LEA R30, R8, UR6, 0x1 ;  /* 0x00000006081e7c11 */ /* 0x000fe2000f8e08ff */
[----:B------:R-:W1:Y:S01]  /*deb0*/  LDC R33, c[0x0][0x83c] ;  /* 0x00020f00ff217b82 */ /* 0x000e620000000800 */
[----:B------:R-:W-:Y:S01]  /*dec0*/  SHF.R.S32.HI R32, RZ, 0x1f, R31 ;  /* 0x0000001fff207819 */ /* 0x000fe2000001141f */
[----:B-----5:R-:W-:Y:S01]  /*ded0*/  IMAD R0, R27, -0x80, R0 ;  /* 0xffffff801b007824 */ /* 0x020fe200078e0200 */
[--C-:B------:R-:W-:Y:S01]  /*dee0*/  SHF.R.S32.HI R21, RZ, 0x1f, R20.reuse ;  /* 0x0000001fff157819 */ /* 0x100fe20000011414 */
[----:B------:R2:W3:Y:S01]  /*def0*/  LDS.128 R12, [R30+0x1000] ;  /* 0x001000001e0c7984 */ /* 0x0004e20000000c00 */
[----:B------:R-:W-:Y:S01]  /*df00*/  ULDC.64 UR4, c[0x0][0x850] ;  /* 0x0002140000047ab9 */ /* 0x000fe20000000a00 */
[----:B------:R-:W-:Y:S01]  /*df10*/  IADD3 R2, P0, R19, R2, RZ ;  /* 0x0000000213027210 */ /* 0x000fe20007f1e0ff */
[----:B------:R-:W-:Y:S01]  /*df20*/  IMAD R18, R32, UR4, RZ ;  /* 0x0000000420127c24 */ /* 0x000fe2000f8e02ff */
[----:B------:R2:W4:Y:S01]  /*df30*/  LDS.128 R8, [R30+0x2000] ;  /* 0x002000001e087984 */ /* 0x0005220000000c00 */
[----:B------:R-:W-:Y:S01]  /*df40*/  IMAD.WIDE.U32 R16, R31, UR4, R20 ;  /* 0x000000041f107c25 */ /* 0x000fe2000f8e0014 */
[----:B------:R-:W-:Y:S01]  /*df50*/  USHF.R.S32.HI UR4, URZ, 0x1f, UR37 ;  /* 0x0000001f3f047899 */ /* 0x000fe20008011425 */
[----:B------:R-:W-:Y:S01]  /*df60*/  VIMNMX R22, R0, 0x80, PT ;  /* 0x0000008000167848 */ /* 0x000fe20003fe0100 */
[----:B------:R2:W2:Y:S01]  /*df70*/  LDS.128 R4, [R30+0x3000] ;  /* 0x003000001e047984 */ /* 0x0004a20000000c00 */
[----:B------:R-:W2:Y:S01]  /*df80*/  LDC R35, c[0x0][0x80c] ;  /* 0x00020300ff237b82 */ /* 0x000ea20000000800 */
[C---:B------:R-:W-:Y:S01]  /*df90*/  VIADD R0, R19.reuse, 0x20 ;  /* 0x0000002013007836 */ /* 0x040fe20000000000 */
[-C--:B------:R-:W-:Y:S01]  /*dfa0*/  ISETP.GE.AND P3, PT, R19, R22.reuse, PT ;  /* 0x000000161300720c */ /* 0x080fe20003f66270 */
[----:B------:R-:W-:Y:S01]  /*dfb0*/  IMAD.U32 R34, RZ, RZ, UR4 ;  /* 0x00000004ff227e24 */ /* 0x000fe2000f8e00ff */
[----:B------:R-:W-:Y:S01]  /*dfc0*/  SEL R37, RZ, UR37, P4 ;  /* 0x00000025ff257c07 */ /* 0x000fe2000a000000 */
[----:B------:R-:W-:Y:S01]  /*dfd0*/  IMAD R23, R31, UR5, R18 ;  /* 0x000000051f177c24 */ /* 0x000fe2000f8e0212 */
[----:B------:R-:W-:Y:S01]  /*dfe0*/  ULDC.64 UR4, c[0x0][0x858] ;  /* 0x0002160000047ab9 */ /* 0x000fe20000000a00 */
[----:B------:R-:W-:Y:S01]  /*dff0*/  VIADD R18, R19, 0x40 ;  /* 0x0000004013127836 */ /* 0x000fe20000000000 */
[----:B------:R-:W-:Y:S01]  /*e000*/  SEL R34, R34, RZ, !P4 ;  /* 0x000000ff22227207 */ /* 0x000fe20006000000 */
[----:B------:R-:W-:Y:S01]  /*e010*/  IMAD.IADD R17, R17, 0x1, R23 ;  /* 0x0000000111117824 */ /* 0x000fe200078e0217 */
[-C--:B------:R-:W-:Y:S01]  /*e020*/  ISETP.GE.AND P2, PT, R0, R22.reuse, PT ;  /* 0x000000160000720c */ /* 0x080fe20003f46270 */
[----:B------:R-:W-:Y:S01]  /*e030*/  BSSY B0, `(.L_x_1736) ;  /* 0x0000019000007945 */ /* 0x000fe20003800000 */
[----:B-1----:R-:W-:Y:S01]  /*e040*/  ISETP.GE.OR P6, PT, R20, R33, P3 ;  /* 0x000000211400720c */ /* 0x002fe20001fc6670 */
[----:B------:R-:W-:Y:S01]  /*e050*/  IMAD R0, R34, UR4, RZ ;  /* 0x0000000422007c24 */ /* 0x000fe2000f8e02ff */
[C---:B------:R-:W-:Y:S01]  /*e060*/  LEA.HI.X.SX32 R3, R19.reuse, R3, 0x1, P0 ;  /* 0x0000000313037211 */ /* 0x040fe200000f0eff */
[----:B------:R-:W-:Y:S01]  /*e070*/  VIADD R19, R19, 0x60 ;  /* 0x0000006013137836 */ /* 0x000fe20000000000 */
[-C--:B------:R-:W-:Y:S01]  /*e080*/  ISETP.GE.AND P1, PT, R18, R22.reuse, PT ;  /* 0x000000161200720c */ /* 0x080fe20003f26270 */
[C---:B------:R-:W-:Y:S01]  /*e090*/  IMAD R23, R37.reuse, UR5, R0 ;  /* 0x0000000525177c24 */ /* 0x040fe2000f8e0200 */
[----:B------:R-:W-:Y:S01]  /*e0a0*/  ISETP.GE.OR P5, PT, R20, R33, P2 ;  /* 0x000000211400720c */ /* 0x000fe200017a6670 */
[----:B------:R-:W-:Y:S01]  /*e0b0*/  IMAD.WIDE.U32 R28, R37, UR4, R16 ;  /* 0x00000004251c7c25 */ /* 0x000fe2000f8e0010 */
[----:B------:R-:W-:-:S02]  /*e0c0*/  ISETP.GE.AND P0, PT, R19, R22, PT ;  /* 0x000000161300720c */ /* 0x000fc40003f06270 */
[----:B------:R-:W-:Y:S01]  /*e0d0*/  ISETP.GE.OR P4, PT, R20, R33, P1 ;  /* 0x000000211400720c */ /* 0x000fe20000f86670 */
[----:B------:R-:W-:-:S04]  /*e0e0*/  IMAD.WIDE R26, R27, 0x80, R2 ;  /* 0x000000801b1a7825 */ /* 0x000fc800078e0202 */
[----:B------:R-:W-:Y:S01]  /*e0f0*/  IMAD.IADD R23, R29, 0x1, R23 ;  /* 0x000000011d177824 */ /* 0x000fe200078e0217 */
[----:B--234-:R-:W-:Y:S07]  /*e100*/  @P6 BRA `(.L_x_1737) ;  /* 0x00000000002c6947 */ /* 0x01cfee0003800000 */
[----:B------:R-:W1:Y:S01]  /*e110*/  LDS.128 R16, [R30+0x4000] ;  /* 0x004000001e107984 */ /* 0x000e620000000c00 */
        /* <DEDUP_REMOVED lines=10> */
.L_x_1737:
[----:B------:R-:W-:Y:S05]  /*e1c0*/  BSYNC B0 ;  /* 0x0000000000007941 */ /* 0x000fea0003800000 */
.L_x_1736:
[----:B-1----:R1:W2:Y:S01]  /*e1d0*/  LDS.128 R16, [R30+0x5000] ;  /* 0x005000001e107984 */ /* 0x0022a20000000c00 */
[----:B------:R-:W-:Y:S01]  /*e1e0*/  BSSY B0, `(.L_x_1738) ;  /* 0x0000010000007945 */ /* 0x000fe20003800000 */
[----:B------:R-:W-:-:S03]  /*e1f0*/  ISETP.GE.OR P6, PT, R20, R33, P0 ;  /* 0x000000211400720c */ /* 0x000fc600007c6670 */
        /* <DEDUP_REMOVED lines=13> */
[----:B--2---:R3:W-:Y:S02]  /*e2d0*/  STG.E.128 desc[UR38][R24.64], R16 ;  /* 0x0000001018007986 */ /* 0x0047e4000c101d26 */
.L_x_1739:
[----:B------:R-:W-:Y:S05]  /*e2e0*/  BSYNC B0 ;  /* 0x0000000000007941 */ /* 0x000fea0003800000 */
.L_x_1738:
[----:B--23--:R2:W3:Y:S01]  /*e2f0*/  LDS.128 R16, [R30+0x6000] ;  /* 0x006000001e107984 */ /* 0x00c4e20000000c00 */
        /* <DEDUP_REMOVED lines=15> */
.L_x_1741:
[----:B------:R-:W-:Y:S05]  /*e3f0*/  BSYNC B0 ;  /* 0x0000000000007941 */ /* 0x000fea0003800000 */
.L_x_1740:
[----:B---34-:R3:W4:Y:S01]  /*e400*/  LDS.128 R16, [R30+0x7000] ;  /* 0x007000001e107984 */ /* 0x0187220000000c00 */
        /* <DEDUP_REMOVED lines=15> */
.L_x_1743:
[----:B------:R-:W-:Y:S05]  /*e500*/  BSYNC B0 ;  /* 0x0000000000007941 */ /* 0x000fea0003800000 */
.L_x_1742:
[----:B----4-:R4:W1:Y:S01]  /*e510*/  LDS.128 R16, [R30] ;  /* 0x000000001e107984 */ /* 0x0108620000000c00 */
[----:B------:R-:W-:Y:S01]  /*e520*/  ULDC.64 UR4, c[0x0][0x820] ;  /* 0x0002080000047ab9 */ /* 0x000fe20000000a00 */
[-C--:B------:R-:W-:Y:S01]  /*e530*/  ISETP.GE.OR P3, PT, R20, R35.reuse, P3 ;  /* 0x000000231400720c */ /* 0x080fe20001f66670 */
        /* <DEDUP_REMOVED lines=10> */
[C---:B------:R-:W-:Y:S02]  /*e5e0*/  IMAD R21, R37.reuse, UR5, R0 ;  /* 0x0000000525157c24 */ /* 0x040fe4000f8e0200 */
        /* <DEDUP_REMOVED lines=13> */
.L_x_1745:
[----:B------:R-:W-:Y:S05]  /*e6c0*/  BSYNC B0 ;  /* 0x0000000000007941 */ /* 0x000fea0003800000 */
.L_x_1744:
        /* <DEDUP_REMOVED lines=14> */
[----:B------:R1:W-:Y:S02]  /*e7b0*/  STG.E.128 desc[UR38][R16.64], R12 ;  /* 0x0000000c10007986 */ /* 0x0003e4000c101d26 */
.L_x_1747:
[----:B------:R-:W-:Y:S05]  /*e7c0*/  BSYNC B0 ;  /* 0x0000000000007941 */ /* 0x000fea0003800000 */
.L_x_1746:
        /* <DEDUP_REMOVED lines=15> */
.L_x_1749:
[----:B------:R-:W-:Y:S05]  /*e8c0*/  BSYNC B0 ;  /* 0x0000000000007941 */ /* 0x000fea0003800000 */
.L_x_1748:
        /* <DEDUP_REMOVED lines=15> */
.L_x_1734:
[----:B------:R-:W-:Y:S01]  /*e9c0*/  ULDC.64 UR4, c[0x0][0x870] ;  /* 0x00021c0000047ab9 */ /* 0x000fe20000000a00 */
[----:B------:R-:W-:Y:S01]  /*e9d0*/  ULDC.64 UR6, c[0x0][0x870] ;  /* 0x00021c0000067ab9 */ /* 0x000fe20000000a00 */
[----:B------:R-:W-:Y:S01]  /*e9e0*/  UIMAD.WIDE UR4, UR37, 0x4, UR4 ;  /* 0x00000004250478a5 */ /* 0x000fe2000f8e0204 */
[----:B------:R-:W-:-:S04]  /*e9f0*/  ISETP.NE.U32.AND P0, PT, RZ, UR6, PT ;  /* 0x00000006ff007c0c */ /* 0x000fc8000bf05070 */
[----:B------:R-:W-:Y:S01]  /*ea00*/  ISETP.NE.AND.EX P4, PT, RZ, UR7, PT, P0 ;  /* 0x00000007ff007c0c */ /* 0x000fe2000bf85300 */
[----:B------:R-:W-:Y:S02]  /*ea10*/  IMAD.U32 R4, RZ, RZ, UR4 ;  /* 0x00000004ff047e24 */ /* 0x000fe4000f8e00ff */
[----:B------:R-:W-:Y:S01]  /*ea20*/  IMAD.U32 R5, RZ, RZ, UR5 ;  /* 0x00000005ff057e24 */ /* 0x000fe2000f8e00ff */
[----:B------:R-:W-:Y:S02]  /*ea30*/  ULDC.64 UR4, c[0x0][0x878] ;  /* 0x00021e0000047ab9 */ /* 0x000fe40000000a00 */
[----:B------:R-:W-:-:S04]  /*ea40*/  UISETP.NE.U32.AND UP0, UPT, UR4, URZ, UPT ;  /* 0x0000003f0400728c */ /* 0x000fc8000bf05070 */
[----:B------:R-:W-:Y:S01]  /*ea50*/  UISETP.NE.AND.EX UP0, UPT, UR5, URZ, UPT, UP0 ;  /* 0x0000003f0500728c */ /* 0x000fe2000bf05300 */
[----:B------:R-:W-:Y:S02]  /*ea60*/  ULDC UR6, c[0x0][0x808] ;  /* 0x0002020000067ab9 */ /* 0x000fe40000000800 */
[----:B--2---:R-:W2:Y:S01]  /*ea70*/  @P4 LDG.E R9, desc[UR38][R4.64] ;  /* 0x0000002604094981 */ /* 0x004ea2000c1e1900 */
[----:B------:R-:W-:Y:S02]  /*ea80*/  IMAD.U32 R0, RZ, RZ, UR6 ;  /* 0x00000006ff007e24 */ /* 0x000fe4000f8e00ff */
[----:B------:R-:W-:-:S05]  /*ea90*/  PLOP3.LUT P0, PT, PT, PT, UP0, 0x80, 0x0 ;  /* 0x000000000000781c */ /* 0x000fca0003f0f008 */
[----:B------:R-:W-:Y:S02]  /*eaa0*/  @UP0 ULDC.64 UR4, c[0x0][0x878] ;  /* 0x00021e0000040ab9 */ /* 0x000fe40000000a00 */
[----:B------:R-:W-:-:S06]  /*eab0*/  @UP0 UIMAD.WIDE UR4, UR37, 0x4, UR4 ;  /* 0x00000004250408a5 */ /* 0x000fcc000f8e0204 */
[----:B------:R-:W-:Y:S02]  /*eac0*/  IMAD.U32 R6, RZ, RZ, UR4 ;  /* 0x00000004ff067e24 */ /* 0x000fe4000f8e00ff */
[----:B------:R-:W-:-:S05]  /*ead0*/  IMAD.U32 R7, RZ, RZ, UR5 ;  /* 0x00000005ff077e24 */ /* 0x000fca000f8e00ff */
[----:B------:R3:W5:Y:S01]  /*eae0*/  @P0 LDG.E R0, desc[UR38][R6.64] ;  /* 0x0000002606000981 */ /* 0x000762000c1e1900 */
[----:B------:R-:W1:Y:S01]  /*eaf0*/  S2R R2, SR_TID.X ;  /* 0x0000000000027919 */ /* 0x000e620000002100 */
[----:B------:R-:W4:Y:S01]  /*eb00*/  S2R R15, SR_CTAID.X ;  /* 0x00000000000f7919 */ /* 0x000f220000002500 */
[----:B------:R-:W2:Y:S01]  /*eb10*/  S2R R19, SR_CTAID.Y ;  /* 0x0000000000137919 */ /* 0x000ea20000002600 */
[----:B-1----:R-:W-:-:S05]  /*eb20*/  VIADD R8, R2, 0xffffff80 ;  /* 0xffffff8002087836 */ /* 0x002fca0000000000 */
[----:B------:R-:W-:-:S04]  /*eb30*/  SHF.R.S32.HI R3, RZ, 0x1f, R8 ;  /* 0x0000001fff037819 */ /* 0x000fc80000011408 */
[----:B------:R-:W-:Y:S02]  /*eb40*/  LEA.HI R10, R3, R8, RZ, 0x3 ;  /* 0x00000008030a7211 */ /* 0x000fe400078f18ff */
[----:B------:R-:W-:Y:S02]  /*eb50*/  CS2R R2, SRZ ;  /* 0x0000000000027805 */ /* 0x000fe4000001ff00 */
[----:B------:R-:W-:-:S05]  /*eb60*/  LOP3.LUT R11, R10, 0x1ffffff8, RZ, 0xc0, !PT ;  /* 0x1ffffff80a0b7812 */ /* 0x000fca00078ec0ff */
[----:B------:R-:W-:Y:S01]  /*eb70*/  IMAD.IADD R11, R8, 0x1, -R11 ;  /* 0x00000001080b7824 */ /* 0x000fe200078e0a0b */
[--C-:B--2---:R-:W-:Y:S01]  /*eb80*/  @P4 SHF.R.S32.HI R3, RZ, 0x1f, R9.reuse ;  /* 0x0000001fff034819 */ /* 0x104fe20000011409 */
[----:B------:R-:W-:Y:S01]  /*eb90*/  @P4 IMAD.MOV.U32 R2, RZ, RZ, R9 ;  /* 0x000000ffff024224 */ /* 0x000fe200078e0009 */
[----:B---34-:R-:W-:Y:S06]  /*eba0*/  @P0 BRA `(.L_x_1750) ;  /* 0x0000000000100947 */ /* 0x018fec0003800000 */
[----:B------:R-:W-:Y:S05]  /*ebb0*/  @!P4 BRA `(.L_x_1750) ;  /* 0x00000000000cc947 */ /* 0x000fea0003800000 */
[----:B------:R-:W2:Y:S04]  /*ebc0*/  LDG.E R7, desc[UR38][R4.64] ;  /* 0x0000002604077981 */ /* 0x000ea8000c1e1900 */
[----:B-----5:R-:W2:Y:S02]  /*ebd0*/  LDG.E R0, desc[UR38][R4.64+0x4] ;  /* 0x0000042604007981 */ /* 0x020ea4000c1e1900 */
[----:B--2---:R-:W-:-:S07]  /*ebe0*/  IMAD.IADD R0, R0, 0x1, -R7 ;  /* 0x0000000100007824 */ /* 0x004fce00078e0a07 */
.L_x_1750:
[----:B------:R-:W1:Y:S01]  /*ebf0*/  LDC R21, c[0x0][0x80c] ;  /* 0x00020300ff157b82 */ /* 0x000e620000000800 */
[----:B------:R-:W-:Y:S01]  /*ec00*/  SHF.R.S32.HI R7, RZ, 0x3, R10 ;  /* 0x00000003ff077819 */ /* 0x000fe2000001140a */
[----:B------:R-:W-:Y:S01]  /*ec10*/  IMAD.SHL.U32 R10, R11, 0x8, RZ ;  /* 0x000000080b0a7824 */ /* 0x000fe200078e00ff */
[----:B------:R-:W-:Y:S01]  /*ec20*/  SHF.R.S32.HI R14, RZ, 0x1f, R19 ;  /* 0x0000001fff0e7819 */ /* 0x000fe20000011413 */
[----:B------:R-:W-:Y:S01]  /*ec30*/  ULDC.64 UR4, c[0x0][0x820] ;  /* 0x0002080000047ab9 */ /* 0x000fe20000000a00 */
[----:B-----5:R-:W-:Y:S01]  /*ec40*/  IMAD R0, R15, -0x80, R0 ;  /* 0xffffff800f007824 */ /* 0x020fe200078e0200 */
[C---:B------:R-:W-:Y:S01]  /*ec50*/  IADD3 R2, P0, R7.reuse, R2, RZ ;  /* 0x0000000207027210 */ /* 0x040fe20007f1e0ff */
[C---:B------:R-:W-:Y:S01]  /*ec60*/  VIADD R13, R7.reuse, 0x20 ;  /* 0x00000020070d7836 */ /* 0x040fe20000000000 */
[--C-:B------:R-:W-:Y:S01]  /*ec70*/  SHF.R.S32.HI R11, RZ, 0x1f, R10.reuse ;  /* 0x0000001fff0b7819 */ /* 0x100fe2000001140a */
[----:B------:R-:W-:Y:S01]  /*ec80*/  IMAD R6, R14, UR4, RZ ;  /* 0x000000040e067c24 */ /* 0x000fe2000f8e02ff */
[----:B------:R-:W2:Y:S01]  /*ec90*/  LDC R23, c[0x0][0x83c] ;  /* 0x00020f00ff177b82 */ /* 0x000ea20000000800 */
[CC--:B------:R-:W-:Y:S01]  /*eca0*/  ISETP.GE.AND P3, PT, R7.reuse, R0.reuse, PT ;  /* 0x000000000700720c */ /* 0x0c0fe20003f66270 */
[C---:B------:R-:W-:Y:S01]  /*ecb0*/  VIADD R17, R7.reuse, 0x40 ;  /* 0x0000004007117836 */ /* 0x040fe20000000000 */
[----:B------:R-:W-:Y:S01]  /*ecc0*/  LEA.HI.X.SX32 R3, R7, R3, 0x1, P0 ;  /* 0x0000000307037211 */ /* 0x000fe200000f0eff */
[----:B------:R-:W-:Y:S01]  /*ecd0*/  IMAD.WIDE.U32 R4, R19, UR4, R10 ;  /* 0x0000000413047c25 */ /* 0x000fe2000f8e000a */
[----:B------:R-:W-:Y:S01]  /*ece0*/  USHF.R.S32.HI UR4, URZ, 0x1f, UR37 ;  /* 0x0000001f3f047899 */ /* 0x000fe20008011425 */
[-C--:B------:R-:W-:Y:S01]  /*ecf0*/  ISETP.GE.AND P2, PT, R13, R0.reuse, PT ;  /* 0x000000000d00720c */ /* 0x080fe20003f46270 */
[----:B------:R-:W-:Y:S01]  /*ed00*/  BSSY B0, `(.L_x_1751) ;  /* 0x000001d000007945 */ /* 0x000fe20003800000 */
[----:B------:R-:W-:Y:S01]  /*ed10*/  VIADD R7, R7, 0x60 ;  /* 0x0000006007077836 */ /* 0x000fe20000000000 */
[-C--:B------:R-:W-:Y:S01]  /*ed20*/  ISETP.GE.AND P1, PT, R17, R0.reuse, PT ;  /* 0x000000001100720c */ /* 0x080fe20003f26270 */
[----:B------:R-:W-:Y:S01]  /*ed30*/  IMAD R9, R19, UR5, R6 ;  /* 0x0000000513097c24 */ /* 0x000fe2000f8e0206 */
[----:B------:R-:W-:Y:S01]  /*ed40*/  SEL R17, RZ, UR37, P4 ;  /* 0x00000025ff117c07 */ /* 0x000fe2000a000000 */
[----:B------:R-:W-:Y:S01]  /*ed50*/  IMAD.U32 R12, RZ, RZ, UR4 ;  /* 0x00000004ff0c7e24 */ /* 0x000fe2000f8e00ff */
[----:B------:R-:W-:Y:S01]  /*ed60*/  ULDC.64 UR4, c[0x0][0x828] ;  /* 0x00020a0000047ab9 */ /* 0x000fe20000000a00 */
[----:B-1----:R-:W-:Y:S01]  /*ed70*/  ISETP.GE.OR P6, PT, R10, R21, P3 ;  /* 0x000000150a00720c */ /* 0x002fe20001fc6670 */
[----:B------:R-:W-:Y:S01]  /*ed80*/  IMAD.IADD R5, R5, 0x1, R9 ;  /* 0x0000000105057824 */ /* 0x000fe200078e0209 */
[----:B------:R-:W-:Y:S01]  /*ed90*/  ISETP.GE.AND P0, PT, R7, R0, PT ;  /* 0x000000000700720c */ /* 0x000fe20003f06270 */
[----:B------:R-:W-:Y:S01]  /*eda0*/  IMAD.WIDE R6, R15, 0x80, R2 ;  /* 0x000000800f067825 */ /* 0x000fe200078e0202 */
[----:B------:R-:W-:-:S02]  /*edb0*/  SEL R12, R12, RZ, !P4 ;  /* 0x000000ff0c0c7207 */ /* 0x000fc40006000000 */
[CC--:B------:R-:W-:Y:S01]  /*edc0*/  ISETP.GE.OR P5, PT, R10.reuse, R21.reuse, P2 ;  /* 0x000000150a00720c */ /* 0x0c0fe200017a6670 */
[----:B------:R-:W-:Y:S01]  /*edd0*/  IMAD.WIDE.U32 R8, R17, UR4, R4 ;  /* 0x0000000411087c25 */ /* 0x000fe2000f8e0004 */
[----:B------:R-:W-:-:S03]  /*ede0*/  ISETP.GE.OR P4, PT, R10, R21, P1 ;  /* 0x000000150a00720c */ /* 0x000fc60000f86670 */
[----:B------:R-:W-:-:S04]  /*edf0*/  IMAD R0, R12, UR4, RZ ;  /* 0x000000040c007c24 */ /* 0x000fc8000f8e02ff */
[----:B------:R-:W-:-:S04]  /*ee00*/  IMAD R13, R17, UR5, R0 ;  /* 0x00000005110d7c24 */ /* 0x000fc8000f8e0200 */
[----:B------:R-:W-:Y:S01]  /*ee10*/  IMAD.IADD R5, R9, 0x1, R13 ;  /* 0x0000000109057824 */ /* 0x000fe200078e020d */
[----:B--2---:R-:W-:Y:S06]  /*ee20*/  @P6 BRA `(.L_x_1752) ;  /* 0x0000000000286947 */ /* 0x004fec0003800000 */
        /* <DEDUP_REMOVED lines=10> */
.L_x_1752:
[----:B------:R-:W-:Y:S05]  /*eed0*/  BSYNC B0 ;  /* 0x0000000000007941 */ /* 0x000fea0003800000 */
.L_x_1751:
        /* <DEDUP_REMOVED lines=16> */
.L_x_1754:
[----:B------:R-:W-:Y:S05]  /*efe0*/  BSYNC B0 ;  /* 0x0000000000007941 */ /* 0x000fea0003800000 */
.L_x_1753:
        /* <DEDUP_REMOVED lines=11> */
[----:B--2---:R-:W-:Y:S01]  /*f0a0*/  LEA R20, P4, R2, UR4, 0x1 ;  /* 0x0000000402147c11 */ /* 0x004fe2000f8808ff */
[----:B------:R-:W-:-:S05]  /*f0b0*/  IMAD.IADD R3, R3, 0x1, R13 ;  /* 0x0000000103037824 */ /* 0x000fca00078e020d */
[----:B------:R-:W-:-:S05]  /*f0c0*/  LEA.HI.X R21, R2, UR5, R3, 0x1, P4 ;  /* 0x0000000502157c11 */ /* 0x000fca000a0f0c03 */
[----:B------:R3:W-:Y:S02]  /*f0d0*/  STG.E.128 desc[UR38][R20.64], RZ ;  /* 0x000000ff14007986 */ /* 0x0007e4000c101d26 */
.L_x_1756:
[----:B------:R-:W-:Y:S05]  /*f0e0*/  BSYNC B0 ;  /* 0x0000000000007941 */ /* 0x000fea0003800000 */
.L_x_1755:
        /* <DEDUP_REMOVED lines=15> */
.L_x_1758:
[----:B------:R-:W-:Y:S05]  /*f1e0*/  BSYNC B0 ;  /* 0x0000000000007941 */ /* 0x000fea0003800000 */
.L_x_1757:
        /* <DEDUP_REMOVED lines=26> */
.L_x_1760:
[----:B------:R-:W-:Y:S05]  /*f390*/  BSYNC B0 ;  /* 0x0000000000007941 */ /* 0x000fea0003800000 */
.L_x_1759:
        /* <DEDUP_REMOVED lines=15> */
.L_x_1762:
[----:B------:R-:W-:Y:S05]  /*f490*/  BSYNC B0 ;  /* 0x0000000000007941 */ /* 0x000fea0003800000 */
.L_x_1761:
        /* <DEDUP_REMOVED lines=15> */
.L_x_1764:
[----:B------:R-:W-:Y:S05]  /*f590*/  BSYNC B0 ;  /* 0x0000000000007941 */ /* 0x000fea0003800000 */
.L_x_1763:
        /* <DEDUP_REMOVED lines=15> */
.L_x_1679:
[----:B------:R-:W-:-:S08]  /*f690*/  NOP ;  /* 0x0000000000007918 */ /* 0x000fd00000000000 */
[----:B------:R-:W1:-:S00]  /*f6a0*/  USETMAXREG.DEALLOC.CTAPOOL 0x18 ;  /* 0x00000018000079c8 */ /* 0x000e4000080e0500 */
        /* <DEDUP_REMOVED lines=19> */
.L_x_1766:
        /* <DEDUP_REMOVED lines=13> */
.L_x_1768:
[----:B------:R-:W-:-:S05]  /*f8b0*/  ULDC UR4, c[0x0][0x8bc] ;  /* 0x00022f0000047ab9 */ /* 0x000fca0000000800 */
.L_x_1767:
[----:B-1----:R-:W-:-:S04]  /*f8c0*/  USHF.L.U32 UR11, UR14, 0x7, URZ ;  /* 0x000000070e0b7899 */ /* 0x002fc8000800063f */
[----:B------:R-:W-:-:S04]  /*f8d0*/  UISETP.GE.AND UP0, UPT, UR11, UR4, UPT ;  /* 0x000000040b00728c */ /* 0x000fc8000bf06270 */
[----:B--2---:R-:W-:-:S06]  /*f8e0*/  USEL UR12, UR12, 0xffffffff, !UP0 ;  /* 0xffffffff0c0c7887 */ /* 0x004fcc000c000000 */
[----:B------:R-:W-:-:S13]  /*f8f0*/  ISETP.LE.AND P0, PT, RZ, UR12, PT ;  /* 0x0000000cff007c0c */ /* 0x000fda000bf03270 */
[----:B------:R-:W-:Y:S05]  /*f900*/  @!P0 BRA `(.L_x_1684) ;  /* 0x0000003400248947 */ /* 0x000fea0003800000 */
[----:B------:R-:W-:Y:S01]  /*f910*/  ULDC.64 UR4, c[0x0][0x770] ;  /* 0x0001dc0000047ab9 */ /* 0x000fe20000000a00 */
[----:B------:R-:W1:Y:S01]  /*f920*/  S2UR UR13, SR_CTAID.Y ;  /* 0x00000000000d79c3 */ /* 0x000e620000002600 */
[----:B------:R-:W-:Y:S01]  /*f930*/  UISETP.NE.U32.AND UP0, UPT, UR4, URZ, UPT ;  /* 0x0000003f0400728c */ /* 0x000fe2000bf05070 */
[----:B------:R-:W-:-:S03]  /*f940*/  ULDC.64 UR8, c[0x0][0x788] ;  /* 0x0001e20000087ab9 */ /* 0x000fc60000000a00 */
        /* <DEDUP_REMOVED lines=8> */
[----:B------:R-:W-:-:S04]  /*f9d0*/  UISETP.NE.U32.AND UP1, UPT, UR4, URZ, UPT ;  /* 0x0000003f0400728c */ /* 0x000fc8000bf25070 */
[----:B------:R-:W-:-:S06]  /*f9e0*/  UISETP.NE.AND.EX UP1, UPT, UR5, URZ, UPT, UP1 ;  /* 0x0000003f0500728c */ /* 0x000fcc000bf25310 */
[----:B------:R-:W-:-:S05]  /*f9f0*/  PLOP3.LUT P2, PT, PT, PT, UP1, 0x80, 0x0 ;  /* 0x000000000000781c */ /* 0x000fca0003f4f018 */
[----:B------:R-:W-:Y:S02]  /*fa00*/  @UP1 ULDC.64 UR4, c[0x0][0x780] ;  /* 0x0001e00000041ab9 */ /* 0x000fe40000000a00 */
[----:B------:R-:W-:-:S06]  /*fa10*/  @UP1 UIMAD.WIDE UR4, UR12, 0x4, UR4 ;  /* 0x000000040c0418a5 */ /* 0x000fcc000f8e0204 */
[----:B------:R-:W-:Y:S02]  /*fa20*/  IMAD.U32 R4, RZ, RZ, UR4 ;  /* 0x00000004ff047e24 */ /* 0x000fe4000f8e00ff */
[----:B------:R-:W-:-:S05]  /*fa30*/  IMAD.U32 R5, RZ, RZ, UR5 ;  /* 0x00000005ff057e24 */ /* 0x000fca000f8e00ff */
[----:B------:R-:W3:Y:S01]  /*fa40*/  @P2 LDG.E R4, desc[UR38][R4.64] ;  /* 0x0000002604042981 */ /* 0x000ee2000c1e1900 */
[----:B------:R-:W-:Y:S01]  /*fa50*/  PLOP3.LUT P0, PT, PT, PT, UP0, 0x80, 0x0 ;  /* 0x000000000000781c */ /* 0x000fe20003f0f008 */
[----:B-1----:R-:W-:-:S12]  /*fa60*/  USHF.R.S32.HI UR16, URZ, 0x1f, UR13 ;  /* 0x0000001f3f107899 */ /* 0x002fd8000801140d */
[----:B--2---:R-:W-:Y:S02]  /*fa70*/  @P0 R2UR UR4, R0 ;  /* 0x00000000000402ca */ /* 0x004fe400000e0000 */
[----:B------:R-:W-:Y:S01]  /*fa80*/  ISETP.NE.U32.AND P0, PT, RZ, UR8, PT ;  /* 0x00000008ff007c0c */ /* 0x000fe2000bf05070 */
[----:B------:R-:W-:-:S03]  /*fa90*/  ULDC UR8, c[0x0][0x280] ;  /* 0x0000a00000087ab9 */ /* 0x000fc60000000800 */
[----:B------:R-:W-:-:S07]  /*faa0*/  ISETP.NE.AND.EX P0, PT, RZ, UR9, PT, P0 ;  /* 0x00000009ff007c0c */ /* 0x000fce000bf05300 */
[----:B------:R-:W-:-:S04]  /*fab0*/  @UP0 ULEA UR4, UR12, UR4, 0x7 ;  /* 0x000000040c040291 */ /* 0x000fc8000f8e383f */
[----:B------:R-:W-:-:S04]  /*fac0*/  @UP0 USHF.R.S32.HI UR5, URZ, 0x1f, UR4 ;  /* 0x0000001f3f050899 */ /* 0x000fc80008011404 */
[----:B------:R-:W-:-:S04]  /*fad0*/  @UP0 ULEA.HI UR5, UR5, UR4, URZ, 0x7 ;  /* 0x0000000405050291 */ /* 0x000fc8000f8f383f */
[----:B------:R-:W-:-:S04]  /*fae0*/  @UP0 USHF.L.U32 UR5, UR5, 0x6, URZ ;  /* 0x0000000605050899 */ /* 0x000fc8000800063f */
[----:B------:R-:W-:Y:S01]  /*faf0*/  @UP0 ULOP3.LUT UR7, UR5, 0xffffe000, URZ, 0xc0, !UPT ;  /* 0xffffe00005070892 */ /* 0x000fe2000f8ec03f */
[----:B---3--:R-:W-:-:S03]  /*fb00*/  @P2 R2UR UR8, R4 ;  /* 0x00000000040822ca */ /* 0x008fc600000e0000 */
[----:B------:R-:W-:Y:S01]  /*fb10*/  @UP0 USHF.R.S32.HI UR9, URZ, 0x1f, UR7 ;  /* 0x0000001f3f090899 */ /* 0x000fe20008011407 */
[----:B------:R-:W-:Y:S11]  /*fb20*/  @P2 BRA `(.L_x_1769) ;  /* 0x0000000000142947 */ /* 0x000ff60003800000 */
[----:B------:R-:W-:Y:S05]  /*fb30*/  @!P1 BRA `(.L_x_1769) ;  /* 0x0000000000109947 */ /* 0x000fea0003800000 */
[----:B------:R-:W2:Y:S04]  /*fb40*/  LDG.E R5, desc[UR38][R2.64] ;  /* 0x0000002602057981 */ /* 0x000ea8000c1e1900 */
[----:B------:R-:W2:Y:S02]  /*fb50*/  LDG.E R0, desc[UR38][R2.64+0x4] ;  /* 0x0000042602007981 */ /* 0x000ea4000c1e1900 */
[----:B--2---:R-:W-:-:S05]  /*fb60*/  IMAD.IADD R0, R0, 0x1, -R5 ;  /* 0x0000000100007824 */ /* 0x004fca00078e0a05 */
[----:B------:R-:W-:-:S15]  /*fb70*/  R2UR UR8, R0 ;  /* 0x00000000000872ca */ /* 0x000fde00000e0000 */
.L_x_1769:
[----:B------:R-:W-:Y:S01]  /*fb80*/  UMOV UR4, URZ ;  /* 0x0000003f00047c82 */ /* 0x000fe20008000000 */
[----:B------:R-:W-:Y:S01]  /*fb90*/  UMOV UR5, URZ ;  /* 0x0000003f00057c82 */ /* 0x000fe20008000000 */
[----:B------:R-:W-:Y:S01]  /*fba0*/  ULDC UR6, c[0x0][0x290] ;  /* 0x0000a40000067ab9 */ /* 0x000fe20000000800 */
[----:B------:R-:W-:Y:S01]  /*fbb0*/  @UP0 UMOV UR4, UR7 ;  /* 0x0000000700040c82 */ /* 0x000fe20008000000 */
[----:B------:R-:W-:Y:S01]  /*fbc0*/  @UP0 UMOV UR5, UR9 ;  /* 0x0000000900050c82 */ /* 0x000fe20008000000 */
        /* <DEDUP_REMOVED lines=8> */
.L_x_1770:
        /* <DEDUP_REMOVED lines=9> */
[----:B------:R-:W2:Y:S02]  /*fce0*/  LDG.E R5, desc[UR38][R2.64+0x4] ;  /* 0x0000042602057981 */ /* 0x000ea4000c1e1900 */
[----:B--2---:R-:W-:-:S05]  /*fcf0*/  IMAD.IADD R0, R5, 0x1, -R0 ;  /* 0x0000000105007824 */ /* 0x004fca00078e0a00 */
[----:B------:R-:W-:-:S15]  /*fd00*/  R2UR UR6, R0 ;  /* 0x00000000000672ca */ /* 0x000fde00000e0000 */
.L_x_1771:
[----:B------:R-:W-:Y:S01]  /*fd10*/  UIADD3 UR7, -UR6, UR8, UR11 ;  /* 0x0000000806077290 */ /* 0x000fe2000fffe10b */
[----:B------:R-:W-:Y:S01]  /*fd20*/  ISETP.LE.AND P0, PT, RZ, UR14, PT ;  /* 0x0000000eff007c0c */ /* 0x000fe2000bf03270 */
[----:B------:R-:W-:Y:S02]  /*fd30*/  ULDC UR9, c[0x0][0x74c] ;  /* 0x0001d30000097ab9 */ /* 0x000fe40000000800 */
[----:B------:R-:W-:Y:S02]  /*fd40*/  UIADD3 UR9, UR7, -UR9, URZ ;  /* 0x8000000907097290 */ /* 0x000fe4000fffe03f */
        /* <DEDUP_REMOVED lines=10> */
[----:B------:R-:W-:Y:S07]  /*fdf0*/  @!P0 BRA `(.L_x_1772) ;  /* 0x00000000001c8947 */ /* 0x000fee0003800000 */
[----:B------:R-:W-:Y:S01]  /*fe00*/  UIADD3 UR8, UR11, 0xff, UR8 ;  /* 0x000000ff0b087890 */ /* 0x000fe2000fffe008 */
[----:B------:R-:W-:-:S03]  /*fe10*/  ULDC UR9, c[0x0][0x748] ;  /* 0x0001d20000097ab9 */ /* 0x000fc60000000800 */
[----:B------:R-:W-:-:S04]  /*fe20*/  UIADD3 UR8, UR8, UR9, -UR6 ;  /* 0x0000000908087290 */ /* 0x000fc8000fffe806 */
[----:B------:R-:W-:-:S04]  /*fe30*/  USHF.R.S32.HI UR6, URZ, 0x1f, UR8 ;  /* 0x0000001f3f067899 */ /* 0x000fc80008011408 */
[----:B------:R-:W-:-:S04]  /*fe40*/  ULEA.HI UR6, UR6, UR8, URZ, 0x7 ;  /* 0x0000000806067291 */ /* 0x000fc8000f8f383f */
[----:B------:R-:W-:-:S06]  /*fe50*/  USHF.R.S32.HI UR6, URZ, 0x7, UR6 ;  /* 0x000000073f067899 */ /* 0x000fcc0008011406 */
[----:B------:R-:W-:-:S07]  /*fe60*/  VIMNMX R2, R2, UR6, PT ;  /* 0x0000000602027c48 */ /* 0x000fce000bfe0100 */
.L_x_1772:
[----:B------:R-:W-:-:S13]  /*fe70*/  ISETP.GT.AND P0, PT, R2, UR7, PT ;  /* 0x0000000702007c0c */ /* 0x000fda000bf04270 */
[----:B------:R-:W-:Y:S05]  /*fe80*/  @!P0 BRA `(.L_x_1684) ;  /* 0x0000002c00c48947 */ /* 0x000fea0003800000 */
[----:B------:R-:W-:Y:S01]  /*fe90*/  ULDC.64 UR14, c[0x0][0x2d8] ;  /* 0x0000b600000e7ab9 */ /* 0x000fe20000000a00 */
[----:B------:R-:W-:Y:S01]  /*fea0*/  VIADD R0, R2, -UR7 ;  /* 0x8000000702007c36 */ /* 0x000fe20008000000 */
[----:B------:R-:W-:Y:S02]  /*feb0*/  UIMAD UR10, UR16, UR14, URZ ;  /* 0x0000000e100a72a4 */ /* 0x000fe4000f8e023f */
[----:B------:R-:W-:Y:S02]  /*fec0*/  UIMAD.WIDE.U32 UR8, UR13, UR14, URZ ;  /* 0x0000000e0d0872a5 */ /* 0x000fe4000f8e003f */
[----:B------:R-:W-:Y:S01]  /*fed0*/  USHF.R.S32.HI UR6, URZ, 0x1f, UR12 ;  /* 0x0000001f3f067899 */ /* 0x000fe2000801140c */
[----:B------:R-:W-:Y:S01]  /*fee0*/  LOP3.LUT R0, R0, 0x1, RZ, 0xc0, !PT ;  /* 0x0000000100007812 */ /* 0x000fe200078ec0ff */
[----:B------:R-:W-:Y:S02]  /*fef0*/  UIMAD UR13, UR13, UR15, UR10 ;  /* 0x0000000f0d0d72a4 */ /* 0x000fe4000f8e020a */
[----:B------:R-:W-:Y:S01]  /*ff00*/  UIADD3 UR10, UP1, UR4, UR8, URZ ;  /* 0x00000008040a7290 */ /* 0x000fe2000ff3e03f */
[----:B------:R-:W-:Y:S01]  /*ff10*/  ISETP.NE.U32.AND P1, PT, R0, 0x1, PT ;  /* 0x000000010000780c */ /* 0x000fe20003f25070 */
[----:B------:R-:W-:-:S02]  /*ff20*/  UIADD3 UR13, UR9, UR13, URZ ;  /* 0x0000000d090d7290 */ /* 0x000fc4000fffe03f */
[----:B------:R-:W-:Y:S01]  /*ff30*/  USEL UR6, UR6, URZ, !UP0 ;  /* 0x0000003f06067287 */ /* 0x000fe2000c000000 */
[----:B------:R-:W-:Y:S01]  /*ff40*/  ULDC.64 UR26, c[0x0][0x2e0] ;  /* 0x0000b800001a7ab9 */ /* 0x000fe20000000a00 */
[----:B------:R-:W-:Y:S02]  /*ff50*/  USEL UR12, UR12, URZ, !UP0 ;  /* 0x0000003f0c0c7287 */ /* 0x000fe4000c000000 */
[----:B------:R-:W-:Y:S02]  /*ff60*/  UIADD3.X UR11, UR5, UR13, URZ, UP1, !UPT ;  /* 0x0000000d050b7290 */ /* 0x000fe40008ffe43f */
[----:B------:R-:W-:Y:S02]  /*ff70*/  UIMAD UR14, UR6, UR26, URZ ;  /* 0x0000001a060e72a4 */ /* 0x000fe4000f8e023f */
[----:B------:R-:W-:Y:S02]  /*ff80*/  UIMAD.WIDE.U32 UR10, UR12, UR26, UR10 ;  /* 0x0000001a0c0a72a5 */ /* 0x000fe4000f8e000a */
[----:B------:R-:W-:Y:S01]  /*ff90*/  UIMAD UR14, UR12, UR27, UR14 ;  /* 0x0000001b0c0e72a4 */ /* 0x000fe2000f8e020e */
[----:B------:R-:W-:-:S03]  /*ffa0*/  ELECT P0, URZ, PT ;  /* 0x00000000003f782f */ /* 0x000fc60003800000 */
        /* <DEDUP_REMOVED lines=20> */
.L_x_1775:
[----:B------:R-:W-:Y:S05]  /*100f0*/  BSYNC B0 ;  /* 0x0000000000007941 */ /* 0x000fea0003800000 */
.L_x_1774:
        /* <DEDUP_REMOVED lines=19> */
.L_x_1777:
[----:B------:R-:W-:Y:S05]  /*10230*/  BSYNC B0 ;  /* 0x0000000000007941 */ /* 0x000fea0003800000 */
.L_x_1776:
[----:B------:R-:W-:Y:S06]  /*10240*/  BAR.ARV 0xa, 0xa0 ;  /* 0x0282800000007b1d */ /* 0x000fec0000002000 */
[----:B------:R-:W-:Y:S04]  /*10250*/  BSSY B0, `(.L_x_1778) ;  /* 0x0000003000007945 */ /* 0x000fe80003800000 */
[----:B------:R-:W-:Y:S05]  /*10260*/  @!P0 BRA `(.L_x_1779) ;  /* 0x0000000000048947 */ /* 0x000fea0003800000 */
[----:B------:R-:W-:-:S04]  /*10270*/  DEPBAR.LE SB0, 0x0 ;  /* 0x000080000000791a */ /* 0x000fc80000000000 */
.L_x_1779:
[----:B------:R-:W-:Y:S05]  /*10280*/  BSYNC B0 ;  /* 0x0000000000007941 */ /* 0x000fea0003800000 */
.L_x_1778:
[----:B------:R-:W-:Y:S06]  /*10290*/  BAR.ARV 0xb, 0xa0 ;  /* 0x02c2800000007b1d */ /* 0x000fec0000002000 */
[----:B------:R-:W-:Y:S01]  /*102a0*/  UIADD3 UR15, UR7, 0x1, URZ ;  /* 0x00000001070f7890 */ /* 0x000fe2000fffe03f */
[----:B------:R-:W-:Y:S11]  /*102b0*/  BRA `(.L_x_1780) ;  /* 0x0000000000047947 */ /* 0x000ff60003800000 */
.L_x_1773:
[----:B------:R-:W-:-:S05]  /*102c0*/  UMOV UR15, UR7 ;  /* 0x00000007000f7c82 */ /* 0x000fca0008000000 */
.L_x_1780:
[----:B------:R-:W-:-:S06]  /*102d0*/  UIADD3 UR6, UR7, 0x1, URZ ;  /* 0x0000000107067890 */ /* 0x000fcc000fffe03f */
[----:B------:R-:W-:-:S13]  /*102e0*/  ISETP.NE.AND P1, PT, R2, UR6, PT ;  /* 0x0000000602007c0c */ /* 0x000fda000bf25270 */
[----:B------:R-:W-:Y:S05]  /*102f0*/  @!P1 BRA `(.L_x_1684) ;  /* 0x0000002800a89947 */ /* 0x000fea0003800000 */
[----:B------:R-:W-:Y:S01]  /*10300*/  UMOV UR16, UR8 ;  /* 0x0000000800107c82 */ /* 0x000fe20008000000 */
[----:B------:R-:W-:Y:S01]  /*10310*/  UMOV UR17, UR13 ;  /* 0x0000000d00117c82 */ /* 0x000fe20008000000 */
[----:B------:R-:W-:Y:S01]  /*10320*/  ULDC.64 UR18, c[0x0][0x2c0] ;  /* 0x0000b00000127ab9 */ /* 0x000fe20000000a00 */
[----:B------:R-:W-:Y:S01]  /*10330*/  UIMAD.WIDE.U32 UR16, UR12, UR26, UR16 ;  /* 0x0000001a0c1072a5 */ /* 0x000fe2000f8e0010 */
[----:B------:R-:W-:Y:S01]  /*10340*/  UMOV UR6, URZ ;  /* 0x0000003f00067c82 */ /* 0x000fe20008000000 */
[----:B------:R-:W-:Y:S02]  /*10350*/  ULDC.64 UR30, c[0x0][0x2c0] ;  /* 0x0000b000001e7ab9 */ /* 0x000fe40000000a00 */
[----:B------:R-:W-:-:S04]  /*10360*/  UIADD3 UR25, UP0, UR4, UR16, URZ ;  /* 0x0000001004197290 */ /* 0x000fc8000ff1e03f */
[----:B------:R-:W-:Y:S02]  /*10370*/  UIADD3.X UR16, UR5, UR14, UR17, UP0, !UPT ;  /* 0x0000000e05107290 */ /* 0x000fe400087fe411 */
[----:B------:R-:W-:Y:S02]  /*10380*/  ULEA UR24, UP0, UR25, UR18, 0x2 ;  /* 0x0000001219187291 */ /* 0x000fe4000f80103f */
[----:B------:R-:W-:Y:S02]  /*10390*/  USHF.L.U32 UR18, UR15, 0xd, URZ ;  /* 0x0000000d0f127899 */ /* 0x000fe4000800063f */
        /* <DEDUP_REMOVED lines=8> */
.L_x_1793:
        /* <DEDUP_REMOVED lines=9> */
[----:B------:R-:W-:Y:S01]  /*104b0*/  UMOV UR28, 0x400 ;  /* 0x00000400001c7882 */ /* 0x000fe20000000000 */
[----:B------:R-:W-:Y:S02]  /*104c0*/  UMOV UR42, 0x0 ;  /* 0x00000000002a7882 */ /* 0x000fe40000000000 */
[----:B------:R-:W-:Y:S02]  /*104d0*/  ULEA.HI.X.SX32 UR41, UR19, UR27, 0x1, UP0 ;  /* 0x0000001b13297291 */ /* 0x000fe400080f0e3f */
[----:B------:R-:W-:Y:S01]  /*104e0*/  ULEA UR40, UP0, UR37, UR30, 0x2 ;  /* 0x0000001e25287291 */ /* 0x000fe2000f80103f */
[----:B------:R-:W-:-:S03]  /*104f0*/  UMOV UR43, 0x14f00000 ;  /* 0x14f00000002b7882 */ /* 0x000fc60000000000 */
[----:B------:R-:W-:Y:S02]  /*10500*/  ULEA.HI.X UR41, UR37, UR31, UR41, 0x2, UP0 ;  /* 0x0000001f25297291 */ /* 0x000fe400080f1429 */
[----:B-1----:R-:W-:-:S03]  /*10510*/  ULEA UR28, UR29, UR28, 0x18 ;  /* 0x0000001c1d1c7291 */ /* 0x002fc6000f8ec03f */
[----:B------:R-:W-:Y:S01]  /*10520*/  UMOV UR29, 0x400 ;  /* 0x00000400001d7882 */ /* 0x000fe20000000000 */
[----:B------:R-:W-:-:S09]  /*10530*/  UIADD3 UR28, UR28, 0x8000, URZ ;  /* 0x000080001c1c7890 */ /* 0x000fd2000fffe03f */
[----:B------:R1:W-:Y:S02]  /*10540*/  UBLKRED.G.S.ADD.F32.RN [UR40], [UR28], UR29, desc[UR42] ;  /* 0x00002a281c0073bb */ /* 0x0003e400080a141d */
[----:B-1----:R0:W-:Y:S02]  /*10550*/  UTMACMDFLUSH ;  /* 0x00000000000079b7 */ /* 0x0021e40000000000 */
.L_x_1782:
[----:B------:R-:W-:Y:S05]  /*10560*/  BSYNC B0 ;  /* 0x0000000000007941 */ /* 0x000fea0003800000 */
.L_x_1781:
        /* <DEDUP_REMOVED lines=13> */
.L_x_1784:
[----:B------:R-:W-:Y:S05]  /*10640*/  BSYNC B0 ;  /* 0x0000000000007941 */ /* 0x000fea0003800000 */
.L_x_1783:
[----:B------:R-:W-:Y:S06]  /*10650*/  BAR.ARV 0xa, 0xa0 ;  /* 0x0282800000007b1d */ /* 0x000fec0000002000 */
[----:B------:R-:W-:Y:S04]  /*10660*/  BSSY B0, `(.L_x_1785) ;  /* 0x0000003000007945 */ /* 0x000fe80003800000 */
[----:B------:R-:W-:Y:S05]  /*10670*/  @!P0 BRA `(.L_x_1786) ;  /* 0x0000000000048947 */ /* 0x000fea0003800000 */
[----:B------:R-:W-:-:S04]  /*10680*/  DEPBAR.LE SB0, 0x0 ;  /* 0x000080000000791a */ /* 0x000fc80000000000 */
.L_x_1786:
[----:B------:R-:W-:Y:S05]  /*10690*/  BSYNC B0 ;  /* 0x0000000000007941 */ /* 0x000fea0003800000 */
.L_x_1785:
        /* <DEDUP_REMOVED lines=13> */
.L_x_1788:
[----:B------:R-:W-:Y:S05]  /*10770*/  BSYNC B0 ;  /* 0x0000000000007941 */ /* 0x000fea0003800000 */
.L_x_1787:
        /* <DEDUP_REMOVED lines=13> */
.L_x_1790:
[----:B------:R-:W-:Y:S05]  /*10850*/  BSYNC B0 ;  /* 0x0000000000007941 */ /* 0x000fea0003800000 */
.L_x_1789:
[----:B------:R-:W-:Y:S01]  /*10860*/  UIADD3 UR15, UR15, 0x2, URZ ;  /* 0x000000020f0f7890 */ /* 0x000fe2000fffe03f */
[----:B------:R-:W-:Y:S06]  /*10870*/  BAR.ARV 0xa, 0xa0 ;  /* 0x0282800000007b1d */ /* 0x000fec0000002000 */
[----:B------:R-:W-:Y:S01]  /*10880*/  BSSY B0, `(.L_x_1791) ;  /* 0x0000004000007945 */ /* 0x000fe20003800000 */
[----:B------:R-:W-:-:S03]  /*10890*/  ISETP.LE.AND P1, PT, R2, UR15, PT ;  /* 0x0000000f02007c0c */ /* 0x000fc6000bf23270 */
[----:B------:R-:W-:Y:S10]  /*108a0*/  @!P0 BRA `(.L_x_1792) ;  /* 0x0000000000048947 */ /* 0x000ff40003800000 */
[----:B------:R-:W-:-:S04]  /*108b0*/  DEPBAR.LE SB0, 0x0 ;  /* 0x000080000000791a */ /* 0x000fc80000000000 */
.L_x_1792:
[----:B------:R-:W-:Y:S05]  /*108c0*/  BSYNC B0 ;  /* 0x0000000000007941 */ /* 0x000fea0003800000 */
.L_x_1791:
[----:B------:R-:W-:Y:S06]  /*108d0*/  BAR.ARV 0xb, 0xa0 ;  /* 0x02c2800000007b1d */ /* 0x000fec0000002000 */
[----:B------:R-:W-:Y:S02]  /*108e0*/  UIADD3 UR19, UR19, 0x4000, URZ ;  /* 0x0000400013137890 */ /* 0x000fe4000fffe03f */
[----:B------:R-:W-:Y:S01]  /*108f0*/  UIADD3 UR6, UR6, 0x4000, URZ ;  /* 0x0000400006067890 */ /* 0x000fe2000fffe03f */
[----:B------:R-:W-:Y:S11]  /*10900*/  @!P1 BRA `(.L_x_1793) ;  /* 0xfffffff800c49947 */ /* 0x000ff6000383ffff */
[----:B------:R-:W-:Y:S05]  /*10910*/  BRA `(.L_x_1684) ;  /* 0x0000002400207947 */ /* 0x000fea0003800000 */
.L_x_1765:
[----:B------:R-:W-:Y:S01]  /*10920*/  ULDC.64 UR4, c[0x0][0x8d8] ;  /* 0x0002360000047ab9 */ /* 0x000fe20000000a00 */
[----:B------:R-:W1:Y:S01]  /*10930*/  S2UR UR21, SR_CTAID.X ;  /* 0x00000000001579c3 */ /* 0x000e620000002500 */
[----:B------:R-:W-:-:S04]  /*10940*/  ISETP.NE.U32.AND P0, PT, RZ, UR4, PT ;  /* 0x00000004ff007c0c */ /* 0x000fc8000bf05070 */
[----:B------:R-:W-:-:S03]  /*10950*/  ISETP.NE.AND.EX P0, PT, RZ, UR5, PT, P0 ;  /* 0x00000005ff007c0c */ /* 0x000fc6000bf05300 */
[----:B------:R-:W2:Y:S08]  /*10960*/  S2UR UR13, SR_CTAID.Z ;  /* 0x00000000000d79c3 */ /* 0x000eb00000002700 */
[----:B------:R-:W3:Y:S02]  /*10970*/  S2UR UR20, SR_CTAID.Y ;  /* 0x00000000001479c3 */ /* 0x000ee40000002600 */
        /* <DEDUP_REMOVED lines=8> */
.L_x_1794:
        /* <DEDUP_REMOVED lines=9> */
[----:B------:R-:W4:Y:S01]  /*10a90*/  LDG.E R4, desc[UR38][R2.64+0x4] ;  /* 0x0000042602047981 */ /* 0x000f22000c1e1900 */
[----:B--2---:R-:W-:Y:S02]  /*10aa0*/  R2UR UR4, R0 ;  /* 0x00000000000472ca */ /* 0x004fe400000e0000 */
[----:B----4-:R-:W-:-:S13]  /*10ab0*/  R2UR UR5, R4 ;  /* 0x00000000040572ca */ /* 0x010fda00000e0000 */
[----:B------:R-:W-:Y:S01]  /*10ac0*/  UIADD3 UR4, -UR4, UR5, URZ ;  /* 0x0000000504047290 */ /* 0x000fe2000fffe13f */
[----:B------:R-:W-:Y:S11]  /*10ad0*/  BRA `(.L_x_1795) ;  /* 0x0000000000047947 */ /* 0x000ff60003800000 */
.L_x_1796:
[----:B------:R-:W-:-:S05]  /*10ae0*/  ULDC UR4, c[0x0][0x8bc] ;  /* 0x00022f0000047ab9 */ /* 0x000fca0000000800 */
.L_x_1795:
[----:B-1----:R-:W-:Y:S01]  /*10af0*/  USHF.L.U32 UR8, UR21, 0x7, URZ ;  /* 0x0000000715087899 */ /* 0x002fe2000800063f */
[----:B------:R-:W-:Y:S02]  /*10b00*/  IMAD.MOV.U32 R10, RZ, RZ, 0x1 ;  /* 0x00000001ff0a7424 */ /* 0x000fe400078e00ff */
[----:B------:R-:W-:Y:S01]  /*10b10*/  IMAD.MOV.U32 R0, RZ, RZ, RZ ;  /* 0x000000ffff007224 */ /* 0x000fe200078e00ff */
[----:B------:R-:W-:-:S04]  /*10b20*/  UISETP.GE.AND UP0, UPT, UR8, UR4, UPT ;  /* 0x000000040800728c */ /* 0x000fc8000bf06270 */
[----:B--2---:R-:W-:-:S06]  /*10b30*/  USEL UR13, UR13, 0xffffffff, !UP0 ;  /* 0xffffffff0d0d7887 */ /* 0x004fcc000c000000 */
[----:B------:R-:W-:-:S13]  /*10b40*/  ISETP.LE.AND P0, PT, RZ, UR13, PT ;  /* 0x0000000dff007c0c */ /* 0x000fda000bf03270 */
[----:B------:R-:W-:Y:S05]  /*10b50*/  @!P0 BRA `(.L_x_1797) ;  /* 0x0000001c00fc8947 */ /* 0x000fea0003800000 */
[----:B------:R-:W-:Y:S01]  /*10b60*/  ULDC.64 UR18, c[0x0][0x770] ;  /* 0x0001dc0000127ab9 */ /* 0x000fe20000000a00 */
[----:B------:R-:W-:Y:S01]  /*10b70*/  ULDC.64 UR14, c[0x0][0x770] ;  /* 0x0001dc00000e7ab9 */ /* 0x000fe20000000a00 */
[----:B------:R-:W-:Y:S02]  /*10b80*/  UISETP.NE.U32.AND UP1, UPT, UR18, URZ, UPT ;  /* 0x0000003f1200728c */ /* 0x000fe4000bf25070 */
[----:B------:R-:W-:Y:S02]  /*10b90*/  UIMAD.WIDE UR14, UR13, 0x4, UR14 ;  /* 0x000000040d0e78a5 */ /* 0x000fe4000f8e020e */
[----:B------:R-:W-:Y:S01]  /*10ba0*/  UISETP.NE.AND.EX UP1, UPT, UR19, URZ, UPT, UP1 ;  /* 0x0000003f1300728c */ /* 0x000fe2000bf25310 */
[----:B------:R-:W-:Y:S01]  /*10bb0*/  ULDC.64 UR4, c[0x0][0x778] ;  /* 0x0001de0000047ab9 */ /* 0x000fe20000000a00 */
[----:B------:R-:W-:Y:S02]  /*10bc0*/  ULDC.64 UR6, c[0x0][0x780] ;  /* 0x0001e00000067ab9 */ /* 0x000fe40000000a00 */
[----:B------:R-:W-:Y:S01]  /*10bd0*/  IMAD.U32 R2, RZ, RZ, UR14 ;  /* 0x0000000eff027e24 */ /* 0x000fe2000f8e00ff */
[----:B------:R-:W-:Y:S01]  /*10be0*/  ULDC.64 UR16, c[0x0][0x778] ;  /* 0x0001de0000107ab9 */ /* 0x000fe20000000a00 */
[----:B------:R-:W-:Y:S01]  /*10bf0*/  PLOP3.LUT P1, PT, PT, PT, UP1, 0x80, 0x0 ;  /* 0x000000000000781c */ /* 0x000fe20003f2f018 */
[----:B------:R-:W-:Y:S01]  /*10c00*/  IMAD.U32 R3, RZ, RZ, UR15 ;  /* 0x0000000fff037e24 */ /* 0x000fe2000f8e00ff */
[----:B------:R-:W-:-:S02]  /*10c10*/  UISETP.NE.U32.AND UP0, UPT, UR4, URZ, UPT ;  /* 0x0000003f0400728c */ /* 0x000fc4000bf05070 */
[----:B------:R-:W-:Y:S02]  /*10c20*/  UISETP.NE.U32.AND UP2, UPT, UR6, URZ, UPT ;  /* 0x0000003f0600728c */ /* 0x000fe4000bf45070 */
[----:B------:R-:W-:Y:S02]  /*10c30*/  UISETP.NE.AND.EX UP0, UPT, UR5, URZ, UPT, UP0 ;  /* 0x0000003f0500728c */ /* 0x000fe4000bf05300 */
[----:B------:R-:W-:Y:S01]  /*10c40*/  UISETP.NE.AND.EX UP2, UPT, UR7, URZ, UPT, UP2 ;  /* 0x0000003f0700728c */ /* 0x000fe2000bf45320 */
[----:B------:R-:W-:-:S04]  /*10c50*/  ULDC.64 UR22, c[0x0][0x788] ;  /* 0x0001e20000167ab9 */ /* 0x000fc80000000a00 */
[----:B------:R-:W2:Y:S01]  /*10c60*/  @P1 LDG.E R6, desc[UR38][R2.64] ;  /* 0x0000002602061981 */ /* 0x000ea2000c1e1900 */
[----:B------:R-:W-:Y:S01]  /*10c70*/  PLOP3.LUT P2, PT, PT, PT, UP0, 0x80, 0x0 ;  /* 0x000000000000781c */ /* 0x000fe20003f4f008 */
[----:B------:R-:W-:Y:S01]  /*10c80*/  UIMAD.WIDE UR16, UR13, 0x4, UR16 ;  /* 0x000000040d1078a5 */ /* 0x000fe2000f8e0210 */
[----:B------:R-:W-:Y:S01]  /*10c90*/  PLOP3.LUT P3, PT, PT, PT, UP2, 0x80, 0x0 ;  /* 0x000000000000781c */ /* 0x000fe20003f6f028 */
[----:B------:R1:W4:Y:S02]  /*10ca0*/  @P1 LDG.E R0, desc[UR38][R2.64] ;  /* 0x0000002602001981 */ /* 0x000324000c1e1900 */
[----:B------:R-:W-:Y:S02]  /*10cb0*/  @UP2 ULDC.64 UR4, c[0x0][0x780] ;  /* 0x0001e00000042ab9 */ /* 0x000fe40000000a00 */
[----:B------:R-:W-:Y:S01]  /*10cc0*/  @UP2 UIMAD.WIDE UR4, UR13, 0x4, UR4 ;  /* 0x000000040d0428a5 */ /* 0x000fe2000f8e0204 */
[----:B-1----:R-:W-:Y:S02]  /*10cd0*/  IMAD.U32 R2, RZ, RZ, UR16 ;  /* 0x00000010ff027e24 */ /* 0x002fe4000f8e00ff */
[----:B------:R-:W-:-:S05]  /*10ce0*/  IMAD.U32 R3, RZ, RZ, UR17 ;  /* 0x00000011ff037e24 */ /* 0x000fca000f8e00ff */
[----:B------:R1:W5:Y:S02]  /*10cf0*/  @P2 LDG.E R4, desc[UR38][R2.64] ;  /* 0x0000002602042981 */ /* 0x000364000c1e1900 */
[----:B-1----:R-:W-:Y:S02]  /*10d00*/  IMAD.U32 R2, RZ, RZ, UR4 ;  /* 0x00000004ff027e24 */ /* 0x002fe4000f8e00ff */
[----:B------:R-:W-:-:S05]  /*10d10*/  IMAD.U32 R3, RZ, RZ, UR5 ;  /* 0x00000005ff037e24 */ /* 0x000fca000f8e00ff */
[----:B------:R-:W3:Y:S01]  /*10d20*/  @P3 LDG.E R5, desc[UR38][R2.64] ;  /* 0x0000002602053981 */ /* 0x000ee2000c1e1900 */
[----:B------:R-:W-:Y:S01]  /*10d30*/  ISETP.NE.U32.AND P0, PT, RZ, UR22, PT ;  /* 0x00000016ff007c0c */ /* 0x000fe2000bf05070 */
[----:B------:R-:W-:Y:S01]  /*10d40*/  UMOV UR7, URZ ;  /* 0x0000003f00077c82 */ /* 0x000fe20008000000 */
[----:B------:R-:W-:Y:S01]  /*10d50*/  UMOV UR11, URZ ;  /* 0x0000003f000b7c82 */ /* 0x000fe20008000000 */
[----:B------:R-:W-:Y:S01]  /*10d60*/  ULDC UR9, c[0x0][0x280] ;  /* 0x0000a00000097ab9 */ /* 0x000fe20000000800 */
[----:B------:R-:W-:Y:S02]  /*10d70*/  ISETP.NE.AND.EX P0, PT, RZ, UR23, PT, P0 ;  /* 0x00000017ff007c0c */ /* 0x000fe4000bf05300 */
[----:B--2---:R-:W-:Y:S02]  /*10d80*/  @P1 R2UR UR4, R6 ;  /* 0x00000000060412ca */ /* 0x004fe400000e0000 */
[----:B----4-:R-:W-:-:S11]  /*10d90*/  @P1 R2UR UR7, R0 ;  /* 0x00000000000712ca */ /* 0x010fd600000e0000 */
[----:B------:R-:W-:-:S04]  /*10da0*/  @UP1 ULEA UR4, UR13, UR4, 0x7 ;  /* 0x000000040d041291 */ /* 0x000fc8000f8e383f */
[----:B------:R-:W-:-:S04]  /*10db0*/  @UP1 USHF.R.S32.HI UR5, URZ, 0x1f, UR4 ;  /* 0x0000001f3f051899 */ /* 0x000fc80008011404 */
[----:B------:R-:W-:Y:S01]  /*10dc0*/  @UP1 ULEA.HI UR5, UR5, UR4, URZ, 0x7 ;  /* 0x0000000405051291 */ /* 0x000fe2000f8f383f */
[----:B-----5:R-:W-:-:S03]  /*10dd0*/  @P2 R2UR UR11, R4 ;  /* 0x00000000040b22ca */ /* 0x020fc600000e0000 */
[----:B------:R-:W-:-:S04]  /*10de0*/  @UP1 ULOP3.LUT UR6, UR5, 0xffffff80, URZ, 0xc0, !UPT ;  /* 0xffffff8005061892 */ /* 0x000fc8000f8ec03f */
[----:B------:R-:W-:Y:S01]  /*10df0*/  @UP1 USHF.R.S32.HI UR12, URZ, 0x1f, UR6 ;  /* 0x0000001f3f0c1899 */ /* 0x000fe20008011406 */
[----:B---3--:R-:W-:Y:S01]  /*10e00*/  @P3 R2UR UR9, R5 ;  /* 0x00000000050932ca */ /* 0x008fe200000e0000 */
[----:B------:R-:W-:-:S14]  /*10e10*/  @P3 BRA `(.L_x_1798) ;  /* 0x0000000000203947 */ /* 0x000fdc0003800000 */
[----:B------:R-:W-:Y:S05]  /*10e20*/  @!P1 BRA `(.L_x_1798) ;  /* 0x00000000001c9947 */ /* 0x000fea0003800000 */
[----:B------:R-:W-:Y:S02]  /*10e30*/  IMAD.U32 R2, RZ, RZ, UR14 ;  /* 0x0000000eff027e24 */ /* 0x000fe4000f8e00ff */
[----:B------:R-:W-:-:S05]  /*10e40*/  IMAD.U32 R3, RZ, RZ, UR15 ;  /* 0x0000000fff037e24 */ /* 0x000fca000f8e00ff */
[----:B------:R-:W2:Y:S04]  /*10e50*/  LDG.E R0, desc[UR38][R2.64] ;  /* 0x0000002602007981 */ /* 0x000ea8000c1e1900 */
[----:B------:R-:W3:Y:S01]  /*10e60*/  LDG.E R4, desc[UR38][R2.64+0x4] ;  /* 0x0000042602047981 */ /* 0x000ee2000c1e1900 */
[----:B--2---:R-:W-:Y:S02]  /*10e70*/  R2UR UR4, R0 ;  /* 0x00000000000472ca */ /* 0x004fe400000e0000 */
[----:B---3--:R-:W-:-:S13]  /*10e80*/  R2UR UR9, R4 ;  /* 0x00000000040972ca */ /* 0x008fda00000e0000 */
[----:B------:R-:W-:-:S12]  /*10e90*/  UIADD3 UR9, -UR4, UR9, URZ ;  /* 0x0000000904097290 */ /* 0x000fd8000fffe13f */
.L_x_1798:
        /* <DEDUP_REMOVED lines=13> */
.L_x_1799:
        /* <DEDUP_REMOVED lines=8> */
.L_x_1800:
        /* <DEDUP_REMOVED lines=9> */
[----:B------:R-:W-:-:S04]  /*11080*/  ULEA.HI UR6, UR12, UR6, URZ, 0x7 ;  /* 0x000000060c067291 */ /* 0x000fc8000f8f383f */
[----:B------:R-:W-:Y:S01]  /*11090*/  VIMNMX R4, RZ, UR14, !PT ;  /* 0x0000000eff047c48 */ /* 0x000fe2000ffe0100 */
[----:B------:R-:W-:Y:S01]  /*110a0*/  USHF.R.S32.HI UR6, URZ, 0x7, UR6 ;  /* 0x000000073f067899 */ /* 0x000fe20008011406 */
[----:B------:R-:W-:Y:S11]  /*110b0*/  @!P0 BRA `(.L_x_1801) ;  /* 0x0000000000208947 */ /* 0x000ff60003800000 */
[----:B------:R-:W-:Y:S01]  /*110c0*/  UIADD3 UR9, UR8, 0xff, UR9 ;  /* 0x000000ff08097890 */ /* 0x000fe2000fffe009 */
[----:B------:R-:W-:-:S03]  /*110d0*/  ULDC UR12, c[0x0][0x748] ;  /* 0x0001d200000c7ab9 */ /* 0x000fc60000000800 */
[----:B------:R-:W-:-:S04]  /*110e0*/  UIADD3 UR9, UR9, UR12, -UR10 ;  /* 0x0000000c09097290 */ /* 0x000fc8000fffe80a */
[----:B------:R-:W-:-:S04]  /*110f0*/  USHF.R.S32.HI UR10, URZ, 0x1f, UR9 ;  /* 0x0000001f3f0a7899 */ /* 0x000fc80008011409 */
[----:B------:R-:W-:-:S04]  /*11100*/  ULEA.HI UR10, UR10, UR9, URZ, 0x7 ;  /* 0x000000090a0a7291 */ /* 0x000fc8000f8f383f */
[----:B------:R-:W-:-:S04]  /*11110*/  USHF.R.S32.HI UR10, URZ, 0x7, UR10 ;  /* 0x000000073f0a7899 */ /* 0x000fc8000801140a */
[----:B------:R-:W-:-:S04]  /*11120*/  UISETP.LT.AND UP1, UPT, UR6, UR10, UPT ;  /* 0x0000000a0600728c */ /* 0x000fc8000bf21270 */
[----:B------:R-:W-:-:S12]  /*11130*/  USEL UR6, UR6, UR10, UP1 ;  /* 0x0000000a06067287 */ /* 0x000fd80008800000 */
.L_x_1801:
[----:B------:R-:W-:Y:S01]  /*11140*/  ISETP.LT.AND P0, PT, R4, UR6, PT ;  /* 0x0000000604007c0c */ /* 0x000fe2000bf01270 */
[----:B------:R-:W-:-:S12]  /*11150*/  IMAD.MOV.U32 R0, RZ, RZ, RZ ;  /* 0x000000ffff007224 */ /* 0x000fd800078e00ff */
[----:B------:R-:W-:Y:S05]  /*11160*/  @!P0 BRA `(.L_x_1797) ;  /* 0x0000001800788947 */ /* 0x000fea0003800000 */
[----:B------:R-:W-:Y:S01]  /*11170*/  USHF.R.S32.HI UR10, URZ, 0x1f, UR20 ;  /* 0x0000001f3f0a7899 */ /* 0x000fe20008011414 */
[----:B------:R-:W-:Y:S01]  /*11180*/  BSSY B0, `(.L_x_1797) ;  /* 0x000019c000007945 */ /* 0x000fe20003800000 */
[----:B------:R-:W-:Y:S01]  /*11190*/  ULDC.64 UR16, c[0x0][0x718] ;  /* 0x0001c60000107ab9 */ /* 0x000fe20000000a00 */
[----:B------:R-:W-:Y:S01]  /*111a0*/  UISETP.NE.U32.AND UP1, UPT, UR18, URZ, UPT ;  /* 0x0000003f1200728c */ /* 0x000fe2000bf25070 */
[----:B------:R-:W-:Y:S01]  /*111b0*/  IMAD.MOV.U32 R0, RZ, RZ, RZ ;  /* 0x000000ffff007224 */ /* 0x000fe200078e00ff */
[----:B------:R-:W-:Y:S01]  /*111c0*/  UIMAD UR9, UR10, UR16, URZ ;  /* 0x000000100a0972a4 */ /* 0x000fe2000f8e023f */
[----:B------:R-:W-:Y:S01]  /*111d0*/  ULDC UR12, c[0x0][0x2e8] ;  /* 0x0000ba00000c7ab9 */ /* 0x000fe20000000800 */
[----:B------:R-:W-:Y:S01]  /*111e0*/  UMOV UR14, UR4 ;  /* 0x00000004000e7c82 */ /* 0x000fe20008000000 */
[----:B------:R-:W-:Y:S01]  /*111f0*/  UMOV UR15, UR5 ;  /* 0x00000005000f7c82 */ /* 0x000fe20008000000 */
[----:B------:R-:W-:Y:S02]  /*11200*/  UIMAD UR22, UR20, UR17, UR9 ;  /* 0x00000011141672a4 */ /* 0x000fe4000f8e0209 */
[----:B------:R-:W-:-:S02]  /*11210*/  UISETP.NE.AND.EX UP1, UPT, UR19, URZ, UPT, UP1 ;  /* 0x0000003f1300728c */ /* 0x000fc4000bf25310 */
[----:B------:R-:W-:Y:S02]  /*11220*/  USHF.R.S32.HI UR9, URZ, 0x1f, UR13 ;  /* 0x0000001f3f097899 */ /* 0x000fe4000801140d */
[----:B------:R-:W-:Y:S02]  /*11230*/  UISETP.NE.AND UP2, UPT, UR12, 0x1, UPT ;  /* 0x000000010c00788c */ /* 0x000fe4000bf45270 */
[----:B------:R-:W-:Y:S01]  /*11240*/  UIMAD.WIDE.U32 UR4, UR20, UR16, UR14 ;  /* 0x00000010140472a5 */ /* 0x000fe2000f8e000e */
[----:B------:R-:W-:Y:S01]  /*11250*/  ULDC.64 UR18, c[0x0][0x730] ;  /* 0x0001cc0000127ab9 */ /* 0x000fe20000000a00 */
[----:B------:R-:W-:Y:S02]  /*11260*/  USEL UR9, UR9, URZ, !UP1 ;  /* 0x0000003f09097287 */ /* 0x000fe4000c800000 */
[----:B------:R-:W-:Y:S01]  /*11270*/  UIMAD UR10, UR10, UR18, URZ ;  /* 0x000000120a0a72a4 */ /* 0x000fe2000f8e023f */
[----:B------:R-:W-:Y:S01]  /*11280*/  ELECT P0, URZ, PT ;  /* 0x00000000003f782f */ /* 0x000fe20003800000 */
[----:B------:R-:W-:Y:S01]  /*11290*/  ULDC.64 UR16, c[0x0][0x720] ;  /* 0x0001c80000107ab9 */ /* 0x000fe20000000a00 */
[----:B------:R-:W-:-:S02]  /*112a0*/  USEL UR21, UR13, URZ, !UP1 ;  /* 0x0000003f0d157287 */ /* 0x000fc4000c800000 */
[----:B------:R-:W-:Y:S02]  /*112b0*/  UIADD3 UR23, UR5, UR22, URZ ;  /* 0x0000001605177290 */ /* 0x000fe4000fffe03f */
[----:B------:R-:W-:Y:S01]  /*112c0*/  UIMAD UR5, UR9, UR16, URZ ;  /* 0x00000010090572a4 */ /* 0x000fe2000f8e023f */
[----:B------:R-:W-:Y:S01]  /*112d0*/  UMOV UR22, UR4 ;  /* 0x0000000400167c82 */ /* 0x000fe20008000000 */
[----:B------:R-:W-:Y:S02]  /*112e0*/  UIMAD.WIDE.U32 UR14, UR20, UR18, UR14 ;  /* 0x00000012140e72a5 */ /* 0x000fe4000f8e000e */
[----:B------:R-:W-:Y:S02]  /*112f0*/  UIMAD UR10, UR20, UR19, UR10 ;  /* 0x00000013140a72a4 */ /* 0x000fe4000f8e020a */
[----:B------:R-:W-:Y:S01]  /*11300*/  UIMAD.WIDE.U32 UR22, UR16, UR21, UR22 ;  /* 0x00000015101672a5 */ /* 0x000fe2000f8e0016 */
[----:B------:R-:W-:Y:S02]  /*11310*/  ULDC.64 UR18, c[0x0][0x738] ;  /* 0x0001ce0000127ab9 */ /* 0x000fe40000000a00 */
[----:B------:R-:W-:Y:S01]  /*11320*/  @UP2 ULDC UR16, c[0x0][0x2ec] ;  /* 0x0000bb0000102ab9 */ /* 0x000fe20000000800 */
[----:B------:R-:W-:-:S02]  /*11330*/  UIMAD UR5, UR17, UR21, UR5 ;  /* 0x00000015110572a4 */ /* 0x000fc4000f8e0205 */
[----:B------:R-:W-:Y:S02]  /*11340*/  UIADD3 UR15, UR15, UR10, URZ ;  /* 0x0000000a0f0f7290 */ /* 0x000fe4000fffe03f */
[----:B------:R-:W-:Y:S02]  /*11350*/  UIMAD UR9, UR9, UR18, URZ ;  /* 0x00000012090972a4 */ /* 0x000fe4000f8e023f */
[----:B------:R-:W-:Y:S02]  /*11360*/  UIMAD.WIDE.U32 UR16, UR20, UR16, URZ ;  /* 0x00000010141072a5 */ /* 0x000fe4000f8e003f */
[----:B------:R-:W-:Y:S01]  /*11370*/  UIADD3 UR11, UR8, UR11, URZ ;  /* 0x0000000b080b7290 */ /* 0x000fe2000fffe03f */
[----:B------:R-:W-:Y:S02]  /*11380*/  UMOV UR12, UR20 ;  /* 0x00000014000c7c82 */ /* 0x000fe40008000000 */
[----:B------:R-:W-:Y:S01]  /*11390*/  @UP2 ULDC UR8, c[0x0][0x2f0] ;  /* 0x0000bc0000082ab9 */ /* 0x000fe20000000800 */
[----:B------:R-:W-:-:S02]  /*113a0*/  UIMAD UR4, UR19, UR21, UR9 ;  /* 0x00000015130472a4 */ /* 0x000fc4000f8e0209 */
[----:B------:R-:W-:Y:S02]  /*113b0*/  UIMAD.WIDE.U32 UR14, UR18, UR21, UR14 ;  /* 0x00000015120e72a5 */ /* 0x000fe4000f8e000e */
[----:B------:R-:W-:Y:S02]  /*113c0*/  USEL UR13, UR13, URZ, !UP0 ;  /* 0x0000003f0d0d7287 */ /* 0x000fe4000c000000 */
        /* <DEDUP_REMOVED lines=9> */
.L_x_1831:
        /* <DEDUP_REMOVED lines=15> */
.L_x_1804:
[----:B------:R-:W-:Y:S01]  /*11550*/  R2UR UR19, R4 ;  /* 0x00000000041372ca */ /* 0x000fe200000e0000 */
[----:B------:R-:W2:Y:S01]  /*11560*/  LDC.64 R12, c[0x0][0x198] ;  /* 0x00006600ff0c7b82 */ /* 0x000ea20000000a00 */
        /* <DEDUP_REMOVED lines=10> */
[----:B------:R-:W-:Y:S01]  /*11610*/  UMOV UR27, UR11 ;  /* 0x0000000b001b7c82 */ /* 0x000fe20008000000 */
[----:B------:R-:W-:Y:S01]  /*11620*/  USHF.L.U32 UR19, UR19, 0x7, URZ ;  /* 0x0000000713137899 */ /* 0x000fe2000800063f */
[----:B------:R-:W-:Y:S01]  /*11630*/  IMAD.MOV.U32 R16, RZ, RZ, RZ ;  /* 0x000000ffff107224 */ /* 0x000fe200078e00ff */
[----:B------:R-:W-:Y:S01]  /*11640*/  UMOV UR28, UR12 ;  /* 0x0000000c001c7c82 */ /* 0x000fe20008000000 */
[----:B------:R-:W-:Y:S01]  /*11650*/  UMOV UR29, UR13 ;  /* 0x0000000d001d7c82 */ /* 0x000fe20008000000 */
[----:B------:R-:W-:-:S02]  /*11660*/  UIADD3 UR8, UP0, UR19, UR22, URZ ;  /* 0x0000001613087290 */ /* 0x000fc4000ff1e03f */
[----:B------:R-:W-:Y:S01]  /*11670*/  IMAD.U32 R3, RZ, RZ, UR19 ;  /* 0x00000013ff037e24 */ /* 0x000fe2000f8e00ff */
[----:B------:R-:W-:Y:S01]  /*11680*/  UIADD3 UR19, UR19, UR7, URZ ;  /* 0x0000000713137290 */ /* 0x000fe2000fffe03f */
[----:B------:R-:W-:Y:S02]  /*11690*/  UMOV UR26, UR18 ;  /* 0x00000012001a7c82 */ /* 0x000fe40008000000 */
[----:B------:R-:W-:Y:S01]  /*116a0*/  PLOP3.LUT P1, PT, PT, PT, UP0, 0x80, 0x0 ;  /* 0x000000000000781c */ /* 0x000fe20003f2f008 */
[----:B-1----:R-:W-:Y:S01]  /*116b0*/  IMAD.U32 R0, RZ, RZ, UR8 ;  /* 0x00000008ff007e24 */ /* 0x002fe2000f8e00ff */
[----:B------:R-:W-:Y:S01]  /*116c0*/  R2UR UR8, R15 ;  /* 0x000000000f0872ca */ /* 0x000fe200000e0000 */
[----:B--2---:R-:W-:Y:S01]  /*116d0*/  IMAD.MOV.U32 R7, RZ, RZ, R12 ;  /* 0x000000ffff077224 */ /* 0x004fe200078e000c */
[----:B------:R-:W-:Y:S01]  /*116e0*/  LEA.HI.X.SX32 R3, R3, R14, 0x1, P1 ;  /* 0x0000000e03037211 */ /* 0x000fe200008f0eff */
[----:B------:R-:W-:Y:S01]  /*116f0*/  IMAD.MOV.U32 R6, RZ, RZ, R13 ;  /* 0x000000ffff067224 */ /* 0x000fe200078e000d */
[----:B------:R-:W-:-:S04]  /*11700*/  LEA R2, P1, R0, R9, 0x2 ;  /* 0x0000000900027211 */ /* 0x000fc800078210ff */
[----:B------:R-:W-:Y:S02]  /*11710*/  LEA.HI.X R0, R0, R8, R3, 0x2, P1 ;  /* 0x0000000800007211 */ /* 0x000fe400008f1403 */
[----:B------:R-:W-:Y:S02]  /*11720*/  R2UR UR30, R2 ;  /* 0x00000000021e72ca */ /* 0x000fe400000e0000 */
[----:B------:R-:W-:Y:S01]  /*11730*/  R2UR UR31, R0 ;  /* 0x00000000001f72ca */ /* 0x000fe200000e0000 */
[----:B------:R-:W-:Y:S01]  /*11740*/  UIADD3 UR16, UR8, 0x10000, URZ ;  /* 0x0001000008107890 */ /* 0x000fe2000fffe03f */
[C---:B------:R-:W-:Y:S01]  /*11750*/  IADD3 R0, P1, R7.reuse, 0x2f0, RZ ;  /* 0x000002f007007810 */ /* 0x040fe20007f3e0ff */
[----:B------:R-:W-:Y:S02]  /*11760*/  UIADD3 UR17, UR8, 0x30c10, URZ ;  /* 0x00030c1008117890 */ /* 0x000fe4000fffe03f */
[----:B------:R-:W-:Y:S01]  /*11770*/  UIADD3 UR42, UR8, 0x20000, URZ ;  /* 0x00020000082a7890 */ /* 0x000fe2000fffe03f */
[----:B------:R-:W-:Y:S01]  /*11780*/  R2UR UR44, R0 ;  /* 0x00000000002c72ca */ /* 0x000fe200000e0000 */
[----:B------:R-:W-:Y:S01]  /*11790*/  UIADD3 UR9, UR8, 0x30c00, URZ ;  /* 0x00030c0008097890 */ /* 0x000fe2000fffe03f */
[----:B------:R-:W-:Y:S01]  /*117a0*/  IADD3 R0, P2, R7, 0x3f0, RZ ;  /* 0x000003f007007810 */ /* 0x000fe20007f5e0ff */
[----:B------:R-:W-:Y:S01]  /*117b0*/  UIADD3 UR24, UR8, 0x4000, URZ ;  /* 0x0000400008187890 */ /* 0x000fe2000fffe03f */
[----:B------:R-:W-:-:S02]  /*117c0*/  UMOV UR43, UR17 ;  /* 0x00000011002b7c82 */ /* 0x000fc40008000000 */
[----:B------:R-:W-:Y:S01]  /*117d0*/  R2UR UR46, R0 ;  /* 0x00000000002e72ca */ /* 0x000fe200000e0000 */
[----:B------:R-:W-:Y:S01]  /*117e0*/  IMAD.X R0, RZ, RZ, R6, P1 ;  /* 0x000000ffff007224 */ /* 0x000fe200008e0606 */
[----:B------:R-:W-:Y:S01]  /*117f0*/  IADD3 R2, P1, R7, 0xf0, RZ ;  /* 0x000000f007027810 */ /* 0x000fe20007f3e0ff */
[----:B------:R-:W-:-:S03]  /*11800*/  UMOV UR25, UR9 ;  /* 0x0000000900197c82 */ /* 0x000fc60008000000 */
[----:B------:R-:W-:Y:S01]  /*11810*/  R2UR UR32, R2 ;  /* 0x00000000022072ca */ /* 0x000fe200000e0000 */
[--C-:B------:R-:W-:Y:S01]  /*11820*/  IMAD.X R3, RZ, RZ, R6.reuse, P1 ;  /* 0x000000ffff037224 */ /* 0x100fe200008e0606 */
[----:B------:R-:W-:Y:S01]  /*11830*/  R2UR UR45, R0 ;  /* 0x00000000002d72ca */ /* 0x000fe200000e0000 */
[----:B------:R-:W-:-:S03]  /*11840*/  IMAD.X R0, RZ, RZ, R6, P2 ;  /* 0x000000ffff007224 */ /* 0x000fc600010e0606 */
[----:B------:R-:W-:Y:S02]  /*11850*/  R2UR UR33, R3 ;  /* 0x00000000032172ca */ /* 0x000fe400000e0000 */
[----:B------:R-:W-:Y:S01]  /*11860*/  R2UR UR47, R0 ;  /* 0x00000000002f72ca */ /* 0x000fe200000e0000 */
[----:B------:R-:W-:-:S10]  /*11870*/  IMAD.MOV.U32 R0, RZ, RZ, 0x8000 ;  /* 0x00008000ff007424 */ /* 0x000fd400078e00ff */
[----:B------:R1:W-:Y:S01]  /*11880*/  UTMALDG.4D [UR16], [UR32], desc[UR34] ;  /* 0x00002210200075b4 */ /* 0x0003e20008019000 */
[----:B------:R1:W-:Y:S01]  /*11890*/  UBLKCP.S.G [UR42], [UR30], UR37 ;  /* 0x0000002a1e0073ba */ /* 0x0003e20008000225 */
[----:B------:R2:W-:Y:S01]  /*118a0*/  SYNCS.ARRIVE.TRANS64 RZ, [R15+URZ+0x30c00], R0 ;  /* 0x030c00000fff79a7 */ /* 0x0005e2000800003f */
[----:B------:R1:W-:Y:S01]  /*118b0*/  UTMALDG.4D [UR8], [UR44], desc[UR40] ;  /* 0x000028082c0075b4 */ /* 0x0003e20008019000 */
[----:B--2---:R-:W-:-:S04]  /*118c0*/  IMAD.U32 R0, RZ, RZ, UR6 ;  /* 0x00000006ff007e24 */ /* 0x004fc8000f8e00ff */
[----:B------:R-:W-:Y:S01]  /*118d0*/  VIADD R5, R0, 0xffffffff ;  /* 0xffffffff00057836 */ /* 0x000fe20000000000 */
[----:B------:R1:W-:Y:S04]  /*118e0*/  UTMALDG.4D [UR24], [UR46], desc[UR40] ;  /* 0x000028182e0075b4 */ /* 0x0003e80008019000 */
[----:B------:R-:W-:Y:S01]  /*118f0*/  ISETP.GE.AND P1, PT, R4, R5, PT ;  /* 0x000000050400720c */ /* 0x000fe20003f26270 */
[----:B------:R1:W-:-:S12]  /*11900*/  STL [R1+0x4], R5 ;  /* 0x0000040501007387 */ /* 0x0003d80000100800 */
[----:B-1----:R-:W-:Y:S05]  /*11910*/  @P1 BRA `(.L_x_1805) ;  /* 0x0000000c00c81947 */ /* 0x002fea0003800000 */
[----:B------:R-:W-:Y:S01]  /*11920*/  R2UR UR8, R4 ;  /* 0x00000000040872ca */ /* 0x000fe200000e0000 */
[----:B------:R-:W-:Y:S01]  /*11930*/  UIADD3 UR9, UR6, -0x2, URZ ;  /* 0xfffffffe06097890 */ /* 0x000fe2000fffe03f */
[----:B------:R-:W-:-:S05]  /*11940*/  IMAD.MOV.U32 R10, RZ, RZ, 0x1 ;  /* 0x00000001ff0a7424 */ /* 0x000fca00078e00ff */
[----:B------:R-:W-:-:S06]  /*11950*/  ISETP.NE.AND P1, PT, R4, UR9, PT ;  /* 0x0000000904007c0c */ /* 0x000fcc000bf25270 */
[----:B------:R-:W-:-:S04]  /*11960*/  ULOP3.LUT UR8, URZ, UR8, URZ, 0x33, !UPT ;  /* 0x000000083f087292 */ /* 0x000fc8000f8e333f */
[----:B------:R-:W-:-:S06]  /*11970*/  UIADD3 UR8, UR8, UR6, URZ ;  /* 0x0000000608087290 */ /* 0x000fcc000fffe03f */
[----:B------:R-:W-:-:S05]  /*11980*/  IMAD.U32 R0, RZ, RZ, UR8 ;  /* 0x00000008ff007e24 */ /* 0x000fca000f8e00ff */
[----:B------:R-:W-:Y:S01]  /*11990*/  LOP3.LUT R5, R0, 0x1, RZ, 0xc0, !PT ;  /* 0x0000000100057812 */ /* 0x000fe200078ec0ff */
[----:B------:R-:W-:-:S04]  /*119a0*/  IMAD.MOV.U32 R0, RZ, RZ, R4 ;  /* 0x000000ffff007224 */ /* 0x000fc800078e0004 */
[----:B------:R1:W-:Y:S01]  /*119b0*/  STL [R1+0x8], R5 ;  /* 0x0000080501007387 */ /* 0x0003e20000100800 */
[----:B------:R-:W-:Y:S05]  /*119c0*/  @!P1 BRA `(.L_x_1806) ;  /* 0x0000000800689947 */ /* 0x000fea0003800000 */
[----:B------:R-:W-:Y:S01]  /*119d0*/  R2UR UR9, R5 ;  /* 0x00000000050972ca */ /* 0x000fe200000e0000 */
[----:B------:R-:W-:Y:S02]  /*119e0*/  IMAD.MOV.U32 R0, RZ, RZ, R4 ;  /* 0x000000ffff007224 */ /* 0x000fe400078e0004 */
[----:B------:R-:W-:-:S10]  /*119f0*/  IMAD.MOV.U32 R10, RZ, RZ, 0x1 ;  /* 0x00000001ff0a7424 */ /* 0x000fd400078e00ff */
[----:B------:R-:W-:-:S06]  /*11a00*/  UIADD3 UR8, UR8, -UR9, URZ ;  /* 0x8000000908087290 */ /* 0x000fcc000fffe03f */
[----:B------:R-:W-:-:S07]  /*11a10*/  IMAD.U32 R17, RZ, RZ, UR8 ;  /* 0x00000008ff117e24 */ /* 0x000fce000f8e00ff */
.L_x_1815:
[----:B-123--:R-:W-:-:S04]  /*11a20*/  SHF.L.U32 R18, R10, 0x1f, RZ ;  /* 0x0000001f0a127819 */ /* 0x00efc800000006ff */
[----:B------:R-:W2:Y:S02]  /*11a30*/  SYNCS.PHASECHK.TRANS64.TRYWAIT P1, [R15+URZ+0x30c40], R18 ;  /* 0x030c40120f0075a7 */ /* 0x000ea4000802017f */
[----:B--2---:R-:W-:Y:S05]  /*11a40*/  @!P1 BRA `(.L_x_1807) ;  /* 0x00000014009c9947 */ /* 0x004fea0003800000 */
.L_x_1832:
[----:B------:R-:W-:Y:S05]  /*11a50*/  @P0 BRA `(.L_x_1808) ;  /* 0x00000000001c0947 */ /* 0x000fea0003800000 */
[----:B------:R-:W3:Y:S02]  /*11a60*/  S2R R2, SR_TID.X ;  /* 0x0000000000027919 */ /* 0x000ee40000002100 */
[----:B---3--:R-:W-:Y:S01]  /*11a70*/  LOP3.LUT R3, R2, 0x1f, RZ, 0xc0, !PT ;  /* 0x0000001f02037812 */ /* 0x008fe200078ec0ff */
[----:B------:R-:W-:-:S03]  /*11a80*/  IMAD.MOV.U32 R2, RZ, RZ, 0x4200 ;  /* 0x00004200ff027424 */ /* 0x000fc600078e00ff */
[----:B------:R-:W-:Y:S01]  /*11a90*/  ISETP.NE.AND P1, PT, R3, RZ, PT ;  /* 0x000000ff0300720c */ /* 0x000fe20003f25270 */
[----:B------:R3:W-:-:S12]  /*11aa0*/  SYNCS.ARRIVE.TRANS64 RZ, [R15+URZ+0x30c30], R2 ;  /* 0x030c30020fff79a7 */ /* 0x0007d8000800003f */
[----:B---3--:R-:W-:Y:S05]  /*11ab0*/  @!P1 BRA `(.L_x_1808) ;  /* 0x0000000000049947 */ /* 0x008fea0003800000 */
[----:B------:R-:W-:Y:S01]  /*11ac0*/  BPT.TRAP 0x1 ;  /* 0x000000040000795c */ /* 0x000fe20000300000 */
.L_x_1808:
[----:B------:R-:W3:Y:S01]  /*11ad0*/  LDC.64 R12, c[0x0][0x728] ;  /* 0x0001ca00ff0c7b82 */ /* 0x000ee20000000a00 */
[----:B------:R-:W-:Y:S01]  /*11ae0*/  IMAD.SHL.U32 R19, R0, 0x80, RZ ;  /* 0x0000008000137824 */ /* 0x000fe200078e00ff */
[----:B------:R-:W-:Y:S01]  /*11af0*/  R2UR UR8, R15 ;  /* 0x000000000f0872ca */ /* 0x000fe200000e0000 */
[----:B------:R-:W-:Y:S01]  /*11b00*/  UMOV UR28, 0x0 ;  /* 0x00000000001c7882 */ /* 0x000fe20000000000 */
[----:B------:R-:W-:Y:S01]  /*11b10*/  UMOV UR29, 0x14f00000 ;  /* 0x14f00000001d7882 */ /* 0x000fe20000000000 */
[----:B------:R-:W-:Y:S01]  /*11b20*/  UMOV UR18, URZ ;  /* 0x0000003f00127c82 */ /* 0x000fe20008000000 */
[C---:B------:R-:W-:Y:S01]  /*11b30*/  IADD3 R2, P1, R19.reuse, UR14, RZ ;  /* 0x0000000e13027c10 */ /* 0x040fe2000ff3e0ff */
[----:B------:R-:W-:Y:S01]  /*11b40*/  UMOV UR10, 0x20 ;  /* 0x00000020000a7882 */ /* 0x000fe20000000000 */
[----:B-1----:R-:W1:Y:S01]  /*11b50*/  LDC.64 R4, c[0x0][0x198] ;  /* 0x00006600ff047b82 */ /* 0x002e620000000a00 */
[----:B------:R-:W-:-:S06]  /*11b60*/  R2UR UR19, R19 ;  /* 0x00000000131372ca */ /* 0x000fcc00000e0000 */
[----:B------:R-:W-:Y:S02]  /*11b70*/  UIADD3 UR16, UR8, 0x18000, URZ ;  /* 0x0001800008107890 */ /* 0x000fe4000fffe03f */
[----:B------:R-:W-:Y:S02]  /*11b80*/  UIADD3 UR17, UR8, 0x30c30, URZ ;  /* 0x00030c3008117890 */ /* 0x000fe4000fffe03f */
[----:B------:R-:W-:-:S03]  /*11b90*/  UIADD3 UR8, UR8, 0x20400, URZ ;  /* 0x0002040008087890 */ /* 0x000fc6000fffe03f */
[----:B------:R-:W-:Y:S01]  /*11ba0*/  UIADD3 UR19, UR19, UR7, URZ ;  /* 0x0000000713137290 */ /* 0x000fe2000fffe03f */
[----:B---3--:R-:W-:Y:S01]  /*11bb0*/  LEA R3, P2, R2, R12, 0x2 ;  /* 0x0000000c02037211 */ /* 0x008fe200078410ff */
[----:B------:R-:W-:-:S03]  /*11bc0*/  UMOV UR9, UR17 ;  /* 0x0000001100097c82 */ /* 0x000fc60008000000 */
[----:B------:R-:W-:Y:S02]  /*11bd0*/  R2UR UR24, R3 ;  /* 0x00000000031872ca */ /* 0x000fe400000e0000 */
[----:B------:R-:W-:Y:S01]  /*11be0*/  LEA.HI.X.SX32 R3, R19, R11, 0x1, P1 ;  /* 0x0000000b13037211 */ /* 0x000fe200008f0eff */
[----:B-1----:R-:W-:Y:S02]  /*11bf0*/  IMAD.MOV.U32 R7, RZ, RZ, R4 ;  /* 0x000000ffff077224 */ /* 0x002fe400078e0004 */
        /* <DEDUP_REMOVED lines=10> */
[----:B-1-3--:R-:W-:Y:S05]  /*11ca0*/  @!P1 BRA `(.L_x_1809) ;  /* 0x0000001400189947 */ /* 0x00afea0003800000 */
.L_x_1833:
        /* <DEDUP_REMOVED lines=8> */
.L_x_1810:
[----:B------:R-:W-:Y:S01]  /*11d30*/  VIADD R19, R19, 0x80 ;  /* 0x0000008013137836 */ /* 0x000fe20000000000 */
[----:B------:R-:W-:Y:S01]  /*11d40*/  ULDC.64 UR8, c[0x0][0x700] ;  /* 0x0001c00000087ab9 */ /* 0x000fe20000000a00 */
[----:B------:R-:W-:Y:S01]  /*11d50*/  R2UR UR26, R15 ;  /* 0x000000000f1a72ca */ /* 0x000fe200000e0000 */
[----:B------:R-:W-:Y:S01]  /*11d60*/  IMAD.U32 R9, RZ, RZ, UR8 ;  /* 0x00000008ff097e24 */ /* 0x000fe2000f8e00ff */
[----:B------:R-:W-:Y:S01]  /*11d70*/  UMOV UR24, 0x0 ;  /* 0x0000000000187882 */ /* 0x000fe20000000000 */
[C---:B------:R-:W-:Y:S01]  /*11d80*/  IADD3 R2, P1, R19.reuse, UR22, RZ ;  /* 0x0000001613027c10 */ /* 0x040fe2000ff3e0ff */
[----:B------:R-:W-:Y:S01]  /*11d90*/  IMAD.U32 R8, RZ, RZ, UR9 ;  /* 0x00000009ff087e24 */ /* 0x000fe2000f8e00ff */
[----:B------:R-:W-:Y:S01]  /*11da0*/  SHF.R.S32.HI R20, RZ, 0x1f, R19 ;  /* 0x0000001fff147819 */ /* 0x000fe20000011413 */
[----:B------:R-:W-:Y:S01]  /*11db0*/  VIADD R21, R19, UR7 ;  /* 0x0000000713157c36 */ /* 0x000fe20008000000 */
[----:B------:R-:W-:Y:S01]  /*11dc0*/  LEA R3, P2, R2, R9, 0x2 ;  /* 0x0000000902037211 */ /* 0x000fe200078410ff */
[----:B------:R-:W-:Y:S01]  /*11dd0*/  UMOV UR25, 0x14f00000 ;  /* 0x14f0000000197882 */ /* 0x000fe20000000000 */
[----:B------:R-:W-:Y:S01]  /*11de0*/  UMOV UR18, URZ ;  /* 0x0000003f00127c82 */ /* 0x000fe20008000000 */
[----:B------:R-:W-:Y:S01]  /*11df0*/  UMOV UR10, 0x20 ;  /* 0x00000020000a7882 */ /* 0x000fe20000000000 */
[----:B------:R-:W-:Y:S01]  /*11e00*/  R2UR UR28, R3 ;  /* 0x00000000031c72ca */ /* 0x000fe200000e0000 */
[----:B------:R-:W-:Y:S01]  /*11e10*/  IMAD.X R3, R20, 0x1, R14, P1 ;  /* 0x0000000114037824 */ /* 0x000fe200008e060e */
[----:B------:R-:W-:Y:S01]  /*11e20*/  R2UR UR19, R21 ;  /* 0x00000000151372ca */ /* 0x000fe200000e0000 */
[----:B------:R-:W-:-:S02]  /*11e30*/  UIADD3 UR16, UR26, 0x14000, URZ ;  /* 0x000140001a107890 */ /* 0x000fc4000fffe03f */
[----:B------:R-:W-:Y:S01]  /*11e40*/  UIADD3 UR17, UR26, 0x30c18, URZ ;  /* 0x00030c181a117890 */ /* 0x000fe2000fffe03f */
[----:B------:R-:W-:Y:S01]  /*11e50*/  LEA.HI.X R3, R2, R8, R3, 0x2, P2 ;  /* 0x0000000802037211 */ /* 0x000fe200010f1403 */
[----:B------:R-:W-:Y:S01]  /*11e60*/  UIADD3 UR26, UR26, 0x20200, URZ ;  /* 0x000202001a1a7890 */ /* 0x000fe2000fffe03f */
[----:B------:R-:W-:Y:S02]  /*11e70*/  IADD3 R2, P1, R7, 0xf0, RZ ;  /* 0x000000f007027810 */ /* 0x000fe40007f3e0ff */
[----:B------:R-:W-:Y:S02]  /*11e80*/  R2UR UR29, R3 ;  /* 0x00000000031d72ca */ /* 0x000fe400000e0000 */
[----:B------:R-:W-:Y:S01]  /*11e90*/  R2UR UR8, R2 ;  /* 0x00000000020872ca */ /* 0x000fe200000e0000 */
[----:B------:R-:W-:Y:S01]  /*11ea0*/  IMAD.X R3, RZ, RZ, R6, P1 ;  /* 0x000000ffff037224 */ /* 0x000fe200008e0606 */
[----:B------:R-:W-:-:S04]  /*11eb0*/  UMOV UR27, UR17 ;  /* 0x00000011001b7c82 */ /* 0x000fc80008000000 */
[----:B------:R-:W-:-:S13]  /*11ec0*/  R2UR UR9, R3 ;  /* 0x00000000030972ca */ /* 0x000fda00000e0000 */
[----:B------:R3:W-:Y:S01]  /*11ed0*/  UTMALDG.4D [UR16], [UR8], desc[UR24] ;  /* 0x00001810080075b4 */ /* 0x0007e20008019000 */
[----:B------:R3:W-:Y:S01]  /*11ee0*/  UBLKCP.S.G [UR26], [UR28], UR10 ;  /* 0x0000001a1c0073ba */ /* 0x0007e2000800020a */
[----:B------:R-:W4:Y:S02]  /*11ef0*/  SYNCS.PHASECHK.TRANS64.TRYWAIT P1, [R15+URZ+0x30c48], R18 ;  /* 0x030c48120f0075a7 */ /* 0x000f24000802017f */
[----:B---34-:R-:W-:Y:S05]  /*11f00*/  @!P1 BRA `(.L_x_1811) ;  /* 0x0000001000949947 */ /* 0x018fea0003800000 */
.L_x_1834:
[----:B------:R-:W-:Y:S05]  /*11f10*/  @P0 BRA `(.L_x_1812) ;  /* 0x00000000001c0947 */ /* 0x000fea0003800000 */
[----:B-123--:R-:W-:-:S04]  /*11f20*/  IMAD.MOV.U32 R18, RZ, RZ, 0x4200 ;  /* 0x00004200ff127424 */ /* 0x00efc800078e00ff */
[----:B------:R1:W-:Y:S02]  /*11f30*/  SYNCS.ARRIVE.TRANS64 RZ, [R15+URZ+0x30c38], R18 ;  /* 0x030c38120fff79a7 */ /* 0x0003e4000800003f */
[----:B-1----:R-:W1:Y:S02]  /*11f40*/  S2R R18, SR_TID.X ;  /* 0x0000000000127919 */ /* 0x002e640000002100 */
[----:B-1----:R-:W-:-:S04]  /*11f50*/  LOP3.LUT R18, R18, 0x1f, RZ, 0xc0, !PT ;  /* 0x0000001f12127812 */ /* 0x002fc800078ec0ff */
[----:B------:R-:W-:-:S13]  /*11f60*/  ISETP.NE.AND P1, PT, R18, RZ, PT ;  /* 0x000000ff1200720c */ /* 0x000fda0003f25270 */
[----:B------:R-:W-:Y:S05]  /*11f70*/  @!P1 BRA `(.L_x_1812) ;  /* 0x0000000000049947 */ /* 0x000fea0003800000 */
[----:B------:R-:W-:Y:S01]  /*11f80*/  BPT.TRAP 0x1 ;  /* 0x000000040000795c */ /* 0x000fe20000300000 */
.L_x_1812:
[----:B------:R-:W-:Y:S01]  /*11f90*/  IADD3 R19, P1, R19, UR14, RZ ;  /* 0x0000000e13137c10 */ /* 0x000fe2000ff3e0ff */
[----:B------:R-:W-:Y:S01]  /*11fa0*/  UMOV UR24, 0x0 ;  /* 0x0000000000187882 */ /* 0x000fe20000000000 */
[----:B------:R-:W-:Y:S01]  /*11fb0*/  R2UR UR26, R15 ;  /* 0x000000000f1a72ca */ /* 0x000fe200000e0000 */
[----:B------:R-:W-:Y:S01]  /*11fc0*/  UMOV UR25, 0x14f00000 ;  /* 0x14f0000000197882 */ /* 0x000fe20000000000 */
[----:B------:R-:W-:Y:S01]  /*11fd0*/  R2UR UR19, R21 ;  /* 0x00000000151372ca */ /* 0x000fe200000e0000 */
[----:B------:R-:W-:Y:S01]  /*11fe0*/  IMAD.X R20, R20, 0x1, R11, P1 ;  /* 0x0000000114147824 */ /* 0x000fe200008e060b */
[C---:B------:R-:W-:Y:S01]  /*11ff0*/  LEA R12, P1, R19.reuse, R12, 0x2 ;  /* 0x0000000c130c7211 */ /* 0x040fe200078210ff */
        /* <DEDUP_REMOVED lines=15> */
[----:B------:R-:W5:Y:S02]  /*120f0*/  SYNCS.PHASECHK.TRANS64.TRYWAIT P1, [R15+URZ+0x30c20], R4 ;  /* 0x030c20040f0075a7 */ /* 0x000f64000802017f */
[----:B----45:R-:W-:Y:S05]  /*12100*/  @!P1 BRA `(.L_x_1813) ;  /* 0x0000001000289947 */ /* 0x030fea0003800000 */
.L_x_1836:
[----:B------:R-:W-:Y:S05]  /*12110*/  @P0 BRA `(.L_x_1814) ;  /* 0x00000000001c0947 */ /* 0x000fea0003800000 */
[----:B------:R-:W5:Y:S01]  /*12120*/  S2R R5, SR_TID.X ;  /* 0x0000000000057919 */ /* 0x000f620000002100 */
[----:B----4-:R-:W-:-:S04]  /*12130*/  IMAD.MOV.U32 R4, RZ, RZ, 0x4200 ;  /* 0x00004200ff047424 */ /* 0x010fc800078e00ff */
[----:B------:R4:W-:Y:S01]  /*12140*/  SYNCS.ARRIVE.TRANS64 RZ, [R15+URZ+0x30c10], R4 ;  /* 0x030c10040fff79a7 */ /* 0x0009e2000800003f */
[----:B-----5:R-:W-:-:S04]  /*12150*/  LOP3.LUT R5, R5, 0x1f, RZ, 0xc0, !PT ;  /* 0x0000001f05057812 */ /* 0x020fc800078ec0ff */
[----:B------:R-:W-:-:S13]  /*12160*/  ISETP.NE.AND P1, PT, R5, RZ, PT ;  /* 0x000000ff0500720c */ /* 0x000fda0003f25270 */
[----:B----4-:R-:W-:Y:S05]  /*12170*/  @!P1 BRA `(.L_x_1814) ;  /* 0x0000000000049947 */ /* 0x010fea0003800000 */
[----:B------:R-:W-:Y:S01]  /*12180*/  BPT.TRAP 0x1 ;  /* 0x000000040000795c */ /* 0x000fe20000300000 */
.L_x_1814:
        /* <DEDUP_REMOVED lines=8> */
[----:B------:R-:W-:Y:S02]  /*12210*/  UIADD3 UR10, UR10, 0x2, URZ ;  /* 0x000000020a0a7890 */ /* 0x000fe4000fffe03f */
[----:B------:R-:W-:Y:S02]  /*12220*/  UIADD3 UR16, UR26, 0x10000, URZ ;  /* 0x000100001a107890 */ /* 0x000fe4000fffe03f */
[----:B------:R-:W-:Y:S02]  /*12230*/  USHF.L.U32 UR19, UR10, 0x7, URZ ;  /* 0x000000070a137899 */ /* 0x000fe4000800063f */
[----:B------:R-:W-:Y:S02]  /*12240*/  UIADD3 UR17, UR26, 0x30c10, URZ ;  /* 0x00030c101a117890 */ /* 0x000fe4000fffe03f */
[----:B------:R-:W-:Y:S02]  /*12250*/  UIADD3 UR8, UP0, UR19, UR22, URZ ;  /* 0x0000001613087290 */ /* 0x000fe4000ff1e03f */
[----:B------:R-:W-:Y:S01]  /*12260*/  IMAD.U32 R5, RZ, RZ, UR19 ;  /* 0x00000013ff057e24 */ /* 0x000fe2000f8e00ff */
[----:B------:R-:W-:-:S02]  /*12270*/  UIADD3 UR19, UR19, UR7, URZ ;  /* 0x0000000713137290 */ /* 0x000fc4000fffe03f */
[----:B------:R-:W-:Y:S01]  /*12280*/  UIADD3 UR26, UR26, 0x20000, URZ ;  /* 0x000200001a1a7890 */ /* 0x000fe2000fffe03f */
[----:B------:R-:W-:Y:S01]  /*12290*/  IMAD.U32 R0, RZ, RZ, UR8 ;  /* 0x00000008ff007e24 */ /* 0x000fe2000f8e00ff */
[----:B------:R-:W-:Y:S01]  /*122a0*/  PLOP3.LUT P2, PT, PT, PT, UP0, 0x80, 0x0 ;  /* 0x000000000000781c */ /* 0x000fe20003f4f008 */
[----:B------:R-:W-:Y:S01]  /*122b0*/  UMOV UR27, UR17 ;  /* 0x00000011001b7c82 */ /* 0x000fe20008000000 */
[----:B------:R-:W-:Y:S02]  /*122c0*/  R2UR UR8, R2 ;  /* 0x00000000020872ca */ /* 0x000fe400000e0000 */
[----:B----4-:R-:W-:Y:S02]  /*122d0*/  LEA R4, P1, R0, R9, 0x2 ;  /* 0x0000000900047211 */ /* 0x010fe400078210ff */
[----:B------:R-:W-:Y:S02]  /*122e0*/  LEA.HI.X.SX32 R5, R5, R14, 0x1, P2 ;  /* 0x0000000e05057211 */ /* 0x000fe400010f0eff */
[----:B------:R-:W-:-:S02]  /*122f0*/  R2UR UR30, R4 ;  /* 0x00000000041e72ca */ /* 0x000fc400000e0000 */
[----:B------:R-:W-:Y:S02]  /*12300*/  LEA.HI.X R0, R0, R8, R5, 0x2, P1 ;  /* 0x0000000800007211 */ /* 0x000fe400008f1405 */
[----:B------:R-:W-:Y:S02]  /*12310*/  ISETP.NE.AND P1, PT, R17, RZ, PT ;  /* 0x000000ff1100720c */ /* 0x000fe40003f25270 */
[----:B------:R-:W-:Y:S01]  /*12320*/  R2UR UR31, R0 ;  /* 0x00000000001f72ca */ /* 0x000fe200000e0000 */
[----:B------:R4:W-:Y:S01]  /*12330*/  UTMALDG.4D [UR16], [UR8], desc[UR24] ;  /* 0x00001810080075b4 */ /* 0x0009e20008019000 */
[----:B------:R-:W-:-:S11]  /*12340*/  IMAD.U32 R0, RZ, RZ, UR10 ;  /* 0x0000000aff007e24 */ /* 0x000fd6000f8e00ff */
[----:B------:R4:W-:Y:S02]  /*12350*/  UBLKCP.S.G [UR26], [UR30], UR28 ;  /* 0x0000001a1e0073ba */ /* 0x0009e4000800021c */
[----:B----4-:R-:W-:Y:S05]  /*12360*/  @P1 BRA `(.L_x_1815) ;  /* 0xfffffff400ac1947 */ /* 0x010fea000383ffff */
.L_x_1806:
[----:B------:R-:W4:Y:S02]  /*12370*/  LDL.LU R4, [R1+0x8] ;  /* 0x0000080001047983 */ /* 0x000f240000300800 */
[----:B----4-:R-:W-:Y:S02]  /*12380*/  ISETP.NE.AND P1, PT, R4, RZ, PT ;  /* 0x000000ff0400720c */ /* 0x010fe40003f25270 */
[----:B------:R4:W5:Y:S11]  /*12390*/  LDL R4, [R1+0x4] ;  /* 0x0000040001047983 */ /* 0x0009760000100800 */
[----:B----4-:R-:W-:Y:S05]  /*123a0*/  @!P1 BRA `(.L_x_1805) ;  /* 0x0000000400249947 */ /* 0x010fea0003800000 */
[----:B------:R-:W-:-:S04]  /*123b0*/  SHF.L.U32 R12, R10, 0x1f, RZ ;  /* 0x0000001f0a0c7819 */ /* 0x000fc800000006ff */
[----:B------:R-:W4:Y:S02]  /*123c0*/  SYNCS.PHASECHK.TRANS64.TRYWAIT P1, [R15+URZ+0x30c40], R12 ;  /* 0x030c400c0f0075a7 */ /* 0x000f24000802017f */
[----:B----4-:R-:W-:Y:S05]  /*123d0*/  @!P1 BRA `(.L_x_1816) ;  /* 0x0000000c008c9947 */ /* 0x010fea0003800000 */
.L_x_1837:
[----:B------:R-:W-:Y:S05]  /*123e0*/  @P0 BRA `(.L_x_1817) ;  /* 0x00000000001c0947 */ /* 0x000fea0003800000 */
[----:B-----5:R-:W1:Y:S02]  /*123f0*/  S2R R4, SR_TID.X ;  /* 0x0000000000047919 */ /* 0x020e640000002100 */
[----:B-1----:R-:W-:Y:S01]  /*12400*/  LOP3.LUT R5, R4, 0x1f, RZ, 0xc0, !PT ;  /* 0x0000001f04057812 */ /* 0x002fe200078ec0ff */
[----:B------:R-:W-:-:S03]  /*12410*/  IMAD.MOV.U32 R4, RZ, RZ, 0x4200 ;  /* 0x00004200ff047424 */ /* 0x000fc600078e00ff */
[----:B------:R-:W-:Y:S01]  /*12420*/  ISETP.NE.AND P1, PT, R5, RZ, PT ;  /* 0x000000ff0500720c */ /* 0x000fe20003f25270 */
[----:B------:R1:W-:-:S12]  /*12430*/  SYNCS.ARRIVE.TRANS64 RZ, [R15+URZ+0x30c30], R4 ;  /* 0x030c30040fff79a7 */ /* 0x0003d8000800003f */
[----:B-1----:R-:W-:Y:S05]  /*12440*/  @!P1 BRA `(.L_x_1817) ;  /* 0x0000000000049947 */ /* 0x002fea0003800000 */
[----:B------:R-:W-:Y:S01]  /*12450*/  BPT.TRAP 0x1 ;  /* 0x000000040000795c */ /* 0x000fe20000300000 */
.L_x_1817:
[----:B-1---5:R-:W1:Y:S01]  /*12460*/  LDC.64 R4, c[0x0][0x728] ;  /* 0x0001ca00ff047b82 */ /* 0x022e620000000a00 */
        /* <DEDUP_REMOVED lines=10> */
[----:B------:R-:W-:Y:S02]  /*12510*/  UIADD3 UR26, UR26, 0x20400, URZ ;  /* 0x000204001a1a7890 */ /* 0x000fe4000fffe03f */
[----:B------:R-:W-:Y:S01]  /*12520*/  UIADD3 UR19, UR19, UR7, URZ ;  /* 0x0000000713137290 */ /* 0x000fe2000fffe03f */
[----:B-1----:R-:W-:Y:S02]  /*12530*/  LEA R4, P2, R13, R4, 0x2 ;  /* 0x000000040d047211 */ /* 0x002fe400078410ff */
        /* <DEDUP_REMOVED lines=13> */
.L_x_1838:
[----:B------:R-:W-:Y:S05]  /*12610*/  @P0 BRA `(.L_x_1819) ;  /* 0x00000000001c0947 */ /* 0x000fea0003800000 */
[----:B------:R-:W2:Y:S02]  /*12620*/  S2R R4, SR_TID.X ;  /* 0x0000000000047919 */ /* 0x000ea40000002100 */
[----:B--2---:R-:W-:Y:S01]  /*12630*/  LOP3.LUT R5, R4, 0x1f, RZ, 0xc0, !PT ;  /* 0x0000001f04057812 */ /* 0x004fe200078ec0ff */
[----:B------:R-:W-:-:S03]  /*12640*/  IMAD.MOV.U32 R4, RZ, RZ, 0x4200 ;  /* 0x00004200ff047424 */ /* 0x000fc600078e00ff */
[----:B------:R-:W-:Y:S01]  /*12650*/  ISETP.NE.AND P0, PT, R5, RZ, PT ;  /* 0x000000ff0500720c */ /* 0x000fe20003f05270 */
[----:B------:R2:W-:-:S12]  /*12660*/  SYNCS.ARRIVE.TRANS64 RZ, [R15+URZ+0x30c18], R4 ;  /* 0x030c18040fff79a7 */ /* 0x0005d8000800003f */
[----:B--2---:R-:W-:Y:S05]  /*12670*/  @!P0 BRA `(.L_x_1819) ;  /* 0x0000000000048947 */ /* 0x004fea0003800000 */
[----:B------:R-:W-:Y:S01]  /*12680*/  BPT.TRAP 0x1 ;  /* 0x000000040000795c */ /* 0x000fe20000300000 */
.L_x_1819:
[----:B------:R2:W5:Y:S01]  /*12690*/  LDL.LU R4, [R1+0x4] ;  /* 0x0000040001047983 */ /* 0x0005620000300800 */
[----:B------:R-:W-:Y:S01]  /*126a0*/  R2UR UR19, R0 ;  /* 0x00000000001372ca */ /* 0x000fe200000e0000 */
[----:B------:R-:W-:Y:S01]  /*126b0*/  UMOV UR24, 0x0 ;  /* 0x0000000000187882 */ /* 0x000fe20000000000 */
[----:B------:R-:W-:Y:S01]  /*126c0*/  R2UR UR26, R15 ;  /* 0x000000000f1a72ca */ /* 0x000fe200000e0000 */
[----:B------:R-:W-:Y:S01]  /*126d0*/  UMOV UR25, 0x14f00000 ;  /* 0x14f0000000197882 */ /* 0x000fe20000000000 */
[----:B------:R-:W-:Y:S01]  /*126e0*/  R2UR UR9, R3 ;  /* 0x00000000030972ca */ /* 0x000fe200000e0000 */
[----:B------:R-:W-:Y:S01]  /*126f0*/  UMOV UR18, URZ ;  /* 0x0000003f00127c82 */ /* 0x000fe20008000000 */
[----:B------:R-:W-:-:S07]  /*12700*/  UMOV UR10, 0x20 ;  /* 0x00000020000a7882 */ /* 0x000fce0000000000 */
[----:B------:R-:W-:Y:S02]  /*12710*/  UIADD3 UR19, UR19, 0x80, URZ ;  /* 0x0000008013137890 */ /* 0x000fe4000fffe03f */
[----:B------:R-:W-:Y:S02]  /*12720*/  UIADD3 UR16, UR26, 0x14000, URZ ;  /* 0x000140001a107890 */ /* 0x000fe4000fffe03f */
[----:B------:R-:W-:Y:S02]  /*12730*/  UIADD3 UR8, UP0, UR19, UR22, URZ ;  /* 0x0000001613087290 */ /* 0x000fe4000ff1e03f */
[----:B------:R-:W-:Y:S01]  /*12740*/  IMAD.U32 R5, RZ, RZ, UR19 ;  /* 0x00000013ff057e24 */ /* 0x000fe2000f8e00ff */
[----:B------:R-:W-:Y:S02]  /*12750*/  UIADD3 UR17, UR26, 0x30c18, URZ ;  /* 0x00030c181a117890 */ /* 0x000fe4000fffe03f */
[----:B------:R-:W-:Y:S01]  /*12760*/  UIADD3 UR19, UR19, UR7, URZ ;  /* 0x0000000713137290 */ /* 0x000fe2000fffe03f */
[----:B------:R-:W-:Y:S01]  /*12770*/  PLOP3.LUT P0, PT, PT, PT, UP0, 0x80, 0x0 ;  /* 0x000000000000781c */ /* 0x000fe20003f0f008 */
[----:B------:R-:W-:Y:S01]  /*12780*/  IMAD.U32 R0, RZ, RZ, UR8 ;  /* 0x00000008ff007e24 */ /* 0x000fe2000f8e00ff */
[----:B------:R-:W-:Y:S01]  /*12790*/  R2UR UR8, R2 ;  /* 0x00000000020872ca */ /* 0x000fe200000e0000 */
[----:B------:R-:W-:Y:S01]  /*127a0*/  UIADD3 UR26, UR26, 0x20200, URZ ;  /* 0x000202001a1a7890 */ /* 0x000fe2000fffe03f */
[----:B------:R-:W-:Y:S01]  /*127b0*/  LEA.HI.X.SX32 R5, R5, R14, 0x1, P0 ;  /* 0x0000000e05057211 */ /* 0x000fe200000f0eff */
[----:B------:R-:W-:Y:S01]  /*127c0*/  UMOV UR27, UR17 ;  /* 0x00000011001b7c82 */ /* 0x000fe20008000000 */
[----:B------:R-:W-:-:S04]  /*127d0*/  LEA R9, P0, R0, R9, 0x2 ;  /* 0x0000000900097211 */ /* 0x000fc800078010ff */
[----:B------:R-:W-:Y:S02]  /*127e0*/  LEA.HI.X R8, R0, R8, R5, 0x2, P0 ;  /* 0x0000000800087211 */ /* 0x000fe400000f1405 */
[----:B------:R-:W-:Y:S02]  /*127f0*/  R2UR UR28, R9 ;  /* 0x00000000091c72ca */ /* 0x000fe400000e0000 */
[----:B------:R-:W-:Y:S01]  /*12800*/  R2UR UR29, R8 ;  /* 0x00000000081d72ca */ /* 0x000fe200000e0000 */
[----:B------:R2:W-:-:S12]  /*12810*/  UTMALDG.4D [UR16], [UR8], desc[UR24] ;  /* 0x00001810080075b4 */ /* 0x0005d80008019000 */
[----:B------:R2:W-:Y:S02]  /*12820*/  UBLKCP.S.G [UR26], [UR28], UR10 ;  /* 0x0000001a1c0073ba */ /* 0x0005e4000800020a */
[----:B--2---:R-:W-:-:S07]  /*12830*/  IMAD.MOV.U32 R16, RZ, RZ, 0x1 ;  /* 0x00000001ff107424 */ /* 0x004fce00078e00ff */
.L_x_1805:
[----:B------:R-:W1:Y:S01]  /*12840*/  S2R R0, SR_TID.X ;  /* 0x0000000000007919 */ /* 0x000e620000002100 */
[----:B------:R-:W-:Y:S01]  /*12850*/  IMAD R3, R16, 0x8, R15 ;  /* 0x0000000810037824 */ /* 0x000fe200078e020f */
[----:B-1----:R-:W-:Y:S02]  /*12860*/  LOP3.LUT R2, R0, 0x7f, RZ, 0xc0, !PT ;  /* 0x0000007f00027812 */ /* 0x002fe400078ec0ff */
[----:B------:R-:W-:Y:S02]  /*12870*/  SHF.L.U32 R0, R10, 0x1f, RZ ;  /* 0x0000001f0a007819 */ /* 0x000fe400000006ff */
[----:B------:R-:W-:Y:S02]  /*12880*/  ISETP.NE.AND P1, PT, R2, RZ, PT ;  /* 0x000000ff0200720c */ /* 0x000fe40003f25270 */
[----:B------:R-:W1:Y:S02]  /*12890*/  SYNCS.PHASECHK.TRANS64.TRYWAIT P0, [R3+URZ+0x30c40], R0 ;  /* 0x030c4000030075a7 */ /* 0x000e64000800017f */
[----:B-1----:R-:W-:Y:S09]  /*128a0*/  @!P0 BRA `(.L_x_1820) ;  /* 0x0000000800808947 */ /* 0x002ff20003800000 */
.L_x_1839:
[----:B------:R-:W-:Y:S05]  /*128b0*/  @P1 BRA `(.L_x_1821) ;  /* 0x0000000000181947 */ /* 0x000fea0003800000 */
[----:B------:R-:W1:Y:S01]  /*128c0*/  S2R R2, SR_TID.X ;  /* 0x0000000000027919 */ /* 0x000e620000002100 */
[----:B------:R-:W-:-:S04]  /*128d0*/  IMAD.MOV.U32 R0, RZ, RZ, 0x4200 ;  /* 0x00004200ff007424 */ /* 0x000fc800078e00ff */
[----:B------:R1:W-:Y:S02]  /*128e0*/  SYNCS.ARRIVE.TRANS64 RZ, [R3+URZ+0x30c30], R0 ;  /* 0x030c300003ff79a7 */ /* 0x0003e4000800003f */
[----:B-1----:R-:W-:-:S13]  /*128f0*/  LOP3.LUT P0, RZ, R2, 0x1f, RZ, 0xc0, !PT ;  /* 0x0000001f02ff7812 */ /* 0x002fda000780c0ff */
[----:B------:R-:W-:Y:S05]  /*12900*/  @!P0 BRA `(.L_x_1821) ;  /* 0x0000000000048947 */ /* 0x000fea0003800000 */
[----:B------:R-:W-:Y:S01]  /*12910*/  BPT.TRAP 0x1 ;  /* 0x000000040000795c */ /* 0x000fe20000300000 */
.L_x_1821:
[----:B-----5:R-:W-:Y:S01]  /*12920*/  R2UR UR19, R4 ;  /* 0x00000000041372ca */ /* 0x020fe200000e0000 */
[C-C-:B------:R-:W-:Y:S01]  /*12930*/  IMAD R0, R16.reuse, 0x4000, R15.reuse ;  /* 0x0000400010007824 */ /* 0x140fe200078e020f */
[----:B------:R-:W-:Y:S01]  /*12940*/  R2UR UR9, R11 ;  /* 0x000000000b0972ca */ /* 0x000fe200000e0000 */
[----:B--234-:R-:W-:Y:S01]  /*12950*/  IMAD R15, R16, 0x200, R15 ;  /* 0x00000200100f7824 */ /* 0x01cfe200078e020f */
[----:B------:R-:W-:Y:S01]  /*12960*/  IADD3 R7, P0, R7, 0x1f0, RZ ;  /* 0x000001f007077810 */ /* 0x000fe20007f1e0ff */
[----:B------:R-:W-:Y:S01]  /*12970*/  ULDC.64 UR26, c[0x0][0x728] ;  /* 0x0001ca00001a7ab9 */ /* 0x000fe20000000a00 */
[----:B------:R-:W-:Y:S02]  /*12980*/  R2UR UR17, R3 ;  /* 0x00000000031172ca */ /* 0x000fe400000e0000 */
        /* <DEDUP_REMOVED lines=11> */
[----:B------:R-:W-:Y:S01]  /*12a40*/  ULEA.HI.X.SX32 UR9, UR19, UR9, 0x1, UP0 ;  /* 0x0000000913097291 */ /* 0x000fe200080f0e3f */
[----:B------:R-:W-:Y:S01]  /*12a50*/  SEL R0, R0, RZ, P0 ;  /* 0x000000ff00007207 */ /* 0x000fe20000000000 */
[----:B------:R-:W-:Y:S01]  /*12a60*/  ULEA UR8, UP0, UR18, UR26, 0x2 ;  /* 0x0000001a12087291 */ /* 0x000fe2000f80103f */
[----:B------:R-:W-:Y:S01]  /*12a70*/  LOP3.LUT R10, R10, R3, RZ, 0x3c, !PT ;  /* 0x000000030a0a7212 */ /* 0x000fe200078e3cff */
[----:B------:R-:W-:Y:S02]  /*12a80*/  UIADD3 UR19, UR19, UR7, URZ ;  /* 0x0000000713137290 */ /* 0x000fe4000fffe03f */
[----:B------:R-:W-:-:S02]  /*12a90*/  UIADD3 UR16, UR16, 0x18000, URZ ;  /* 0x0001800010107890 */ /* 0x000fc4000fffe03f */
[----:B------:R-:W-:Y:S02]  /*12aa0*/  ULEA.HI.X UR9, UR18, UR27, UR9, 0x2, UP0 ;  /* 0x0000001b12097291 */ /* 0x000fe400080f1409 */
[----:B------:R-:W-:Y:S01]  /*12ab0*/  UIADD3 UR28, UR10, 0x20400, URZ ;  /* 0x000204000a1c7890 */ /* 0x000fe2000fffe03f */
[----:B------:R-:W-:Y:S01]  /*12ac0*/  UMOV UR26, 0x0 ;  /* 0x00000000001a7882 */ /* 0x000fe20000000000 */
[----:B------:R-:W-:Y:S01]  /*12ad0*/  UMOV UR27, 0x14f00000 ;  /* 0x14f00000001b7882 */ /* 0x000fe20000000000 */
[----:B------:R-:W-:Y:S01]  /*12ae0*/  UMOV UR18, URZ ;  /* 0x0000003f00127c82 */ /* 0x000fe20008000000 */
[----:B------:R-:W-:Y:S01]  /*12af0*/  UMOV UR29, UR17 ;  /* 0x00000011001d7c82 */ /* 0x000fe20008000000 */
[----:B------:R-:W-:Y:S01]  /*12b00*/  UMOV UR10, 0x20 ;  /* 0x00000020000a7882 */ /* 0x000fe20000000000 */
[----:B------:R1:W-:Y:S03]  /*12b10*/  UTMALDG.4D [UR16], [UR24], desc[UR26] ;  /* 0x00001a10180075b4 */ /* 0x0003e60008019000 */
[----:B------:R1:W-:Y:S02]  /*12b20*/  UBLKCP.S.G [UR28], [UR8], UR10 ;  /* 0x0000001c080073ba */ /* 0x0003e4000800020a */
[----:B-1----:R-:W-:Y:S01]  /*12b30*/  NOP ;  /* 0x0000000000007918 */ /* 0x002fe20000000000 */
.L_x_1802:
[----:B------:R-:W-:Y:S05]  /*12b40*/  BSYNC B0 ;  /* 0x0000000000007941 */ /* 0x000fea0003800000 */
.L_x_1797:
[----:B------:R-:W-:-:S03]  /*12b50*/  UMOV UR8, 0xffffffff ;  /* 0xffffffff00087882 */ /* 0x000fc60000000000 */
[----:B------:R-:W-:Y:S05]  /*12b60*/  BRA.DIV UR8, `(.L_x_1822) ;  /* 0x0000000608e47947 */ /* 0x000fea000b800000 */
[----:B------:R-:W-:-:S13]  /*12b70*/  ELECT P6, URZ, PT ;  /* 0x00000000003f782f */ /* 0x000fda00038c0000 */
.L_x_1842:
[----:B------:R-:W-:Y:S05]  /*12b80*/  @!P6 BRA `(.L_x_1684) ;  /* 0x000000000084e947 */ /* 0x000fea0003800000 */
[----:B------:R-:W-:-:S06]  /*12b90*/  ULOP3.LUT UR8, UR36, 0x2, URZ, 0xfc, !UPT ;  /* 0x0000000224087892 */ /* 0x000fcc000f8efc3f */
[----:B------:R-:W-:-:S05]  /*12ba0*/  IMAD.U32 R2, RZ, RZ, UR8 ;  /* 0x00000008ff027e24 */ /* 0x000fca000f8e00ff */
[----:B------:R-:W-:-:S13]  /*12bb0*/  ISETP.NE.AND P2, PT, R2, 0x3, PT ;  /* 0x000000030200780c */ /* 0x000fda0003f45270 */
[----:B------:R-:W-:Y:S05]  /*12bc0*/  @!P2 BRA `(.L_x_1823) ;  /* 0x000000000004a947 */ /* 0x000fea0003800000 */
[----:B---3--:R-:W-:Y:S01]  /*12bd0*/  BPT.TRAP 0x1 ;  /* 0x000000040000795c */ /* 0x008fe20000300000 */
.L_x_1823:
        /* <DEDUP_REMOVED lines=15> */
.L_x_1843:
[----:B------:R-:W2:Y:S02]  /*12cd0*/  SYNCS.PHASECHK.TRANS64.TRYWAIT P0, [R3+URZ], R2 ;  /* 0x00000002030075a7 */ /* 0x000ea4000800017f */
[----:B--2---:R-:W-:Y:S05]  /*12ce0*/  @!P0 BRA `(.L_x_1825) ;  /* 0x0000000400b88947 */ /* 0x004fea0003800000 */
.L_x_1844:
[----:B------:R-:W-:Y:S05]  /*12cf0*/  @!P2 BRA `(.L_x_1826) ;  /* 0x000000000004a947 */ /* 0x000fea0003800000 */
[----:B---3--:R-:W-:Y:S01]  /*12d00*/  BPT.TRAP 0x1 ;  /* 0x000000040000795c */ /* 0x008fe20000300000 */
.L_x_1826:
[----:B--2---:R-:W-:-:S04]  /*12d10*/  VIADD R3, R8, 0x30c40 ;  /* 0x00030c4008037836 */ /* 0x004fc80000000000 */
[----:B------:R-:W-:-:S04]  /*12d20*/  IMAD R5, R0, 0x8, R3 ;  /* 0x0000000800057824 */ /* 0x000fc800078e0203 */
[----:B------:R-:W2:Y:S02]  /*12d30*/  SYNCS.PHASECHK.TRANS64.TRYWAIT P0, [R5+URZ], R4 ;  /* 0x00000004050075a7 */ /* 0x000ea4000800017f */
[----:B--2---:R-:W-:Y:S05]  /*12d40*/  @!P0 BRA `(.L_x_1827) ;  /* 0x0000000400b48947 */ /* 0x004fea0003800000 */
.L_x_1845:
[----:B------:R-:W-:-:S07]  /*12d50*/  IMAD R3, R6, 0x8, R3 ;  /* 0x0000000806037824 */ /* 0x000fce00078e0203 */
.L_x_1828:
[----:B----4-:R4:W1:Y:S02]  /*12d60*/  SYNCS.PHASECHK.TRANS64.TRYWAIT P0, [R3+URZ], R2 ;  /* 0x00000002030075a7 */ /* 0x010864000800017f */
[----:B-1----:R-:W-:Y:S05]  /*12d70*/  @!P0 NANOSLEEP.SYNCS 0x989680 ;  /* 0x009896800000895d */ /* 0x002fea0003900000 */
[----:B------:R-:W1:Y:S02]  /*12d80*/  @!P0 SYNCS.PHASECHK.TRANS64 P0, [R3+URZ], R2 ;  /* 0x00000002030085a7 */ /* 0x000e64000800007f */
[----:B-1----:R-:W-:Y:S05]  /*12d90*/  @!P0 BRA `(.L_x_1828) ;  /* 0xfffffffc00f08947 */ /* 0x002fea000383ffff */
.L_x_1684:
[----:B---3--:R-:W-:Y:S05]  /*12da0*/  BSYNC B6 ;  /* 0x0000000000067941 */ /* 0x008fea0003800000 */
.L_x_1678:
[----:B------:R-:W-:Y:S05]  /*12db0*/  EXIT ;  /* 0x000000000000794d */ /* 0x000fea0003800000 */
.L_x_1695:
[----:B------:R-:W-:Y:S02]  /*12dc0*/  IMAD.MOV.U32 R13, RZ, RZ, R10 ;  /* 0x000000ffff0d7224 */ /* 0x000fe400078e000a */
[----:B------:R-:W-:Y:S02]  /*12dd0*/  IMAD.MOV.U32 R12, RZ, RZ, RZ ;  /* 0x000000ffff0c7224 */ /* 0x000fe400078e00ff */
[----:B------:R-:W-:Y:S02]  /*12de0*/  IMAD.MOV.U32 R11, RZ, RZ, 0x1f ;  /* 0x0000001fff0b7424 */ /* 0x000fe400078e00ff */
[----:B------:R-:W-:-:S07]  /*12df0*/  IMAD.MOV.U32 R15, RZ, RZ, -0x1 ;  /* 0xffffffffff0f7424 */ /* 0x000fce00078e00ff */
[----:B------:R-:W-:Y:S05]  /*12e00*/  WARPSYNC.COLLECTIVE R15, `(.L_x_1829) ;  /* 0x000000000f087348 */ /* 0x000fea0003c00000 */
[----:B------:R1:W2:Y:S02]  /*12e10*/  SHFL.IDX P6, R14, R13, R12, R11 ;  /* 0x0000000c0d0e7389 */ /* 0x0002a400000c000b */
[----:B-12---:R-:W-:Y:S01]  /*12e20*/  ENDCOLLECTIVE ;  /* 0x000000000000791b */ /* 0x006fe20003800000 */
.L_x_1829:
[----:B------:R-:W-:Y:S05]  /*12e30*/  BRA `(.L_x_1830) ;  /* 0xfffffee400787947 */ /* 0x000fea000383ffff */
.L_x_1697:
[----:B--2---:R2:W3:Y:S02]  /*12e40*/  SYNCS.PHASECHK.TRANS64.TRYWAIT P0, [R16+URZ+0x30c00], R11 ;  /* 0x030c000b100075a7 */ /* 0x0044e4000800017f */
[----:B---3--:R-:W-:Y:S05]  /*12e50*/  @!P0 NANOSLEEP.SYNCS 0x989680 ;  /* 0x009896800000895d */ /* 0x008fea0003900000 */
[----:B------:R-:W3:Y:S02]  /*12e60*/  @!P0 SYNCS.PHASECHK.TRANS64 P0, [R16+URZ+0x30c00], R11 ;  /* 0x030c000b100085a7 */ /* 0x000ee4000800007f */
[----:B---3--:R-:W-:Y:S05]  /*12e70*/  @!P0 BRA `(.L_x_1697) ;  /* 0xfffffffc00f08947 */ /* 0x008fea000383ffff */
[----:B------:R-:W-:Y:S05]  /*12e80*/  BRA `(.L_x_1696) ;  /* 0xfffffee400c07947 */ /* 0x000fea000383ffff */
.L_x_1702:
[----:B--2---:R2:W3:Y:S02]  /*12e90*/  SYNCS.PHASECHK.TRANS64.TRYWAIT P0, [R8+URZ+0x30c10], R23 ;  /* 0x030c1017080075a7 */ /* 0x0044e4000800017f */
[----:B---3--:R-:W-:Y:S05]  /*12ea0*/  @!P0 NANOSLEEP.SYNCS 0x989680 ;  /* 0x009896800000895d */ /* 0x008fea0003900000 */
[----:B------:R-:W3:Y:S02]  /*12eb0*/  @!P0 SYNCS.PHASECHK.TRANS64 P0, [R8+URZ+0x30c10], R23 ;  /* 0x030c1017080085a7 */ /* 0x000ee4000800007f */
[----:B---3--:R-:W-:Y:S05]  /*12ec0*/  @!P0 BRA `(.L_x_1702) ;  /* 0xfffffffc00f08947 */ /* 0x008fea000383ffff */
[----:B------:R-:W-:Y:S05]  /*12ed0*/  BRA `(.L_x_1701) ;  /* 0xfffffeec00e47947 */ /* 0x000fea000383ffff */
.L_x_1706:
[----:B------:R1:W1:Y:S02]  /*12ee0*/  SYNCS.PHASECHK.TRANS64.TRYWAIT P0, [R8+URZ+0x30c30], R23 ;  /* 0x030c3017080075a7 */ /* 0x000264000800017f */
[----:B-1----:R-:W-:Y:S05]  /*12ef0*/  @!P0 NANOSLEEP.SYNCS 0x989680 ;  /* 0x009896800000895d */ /* 0x002fea0003900000 */
[----:B------:R-:W1:Y:S02]  /*12f00*/  @!P0 SYNCS.PHASECHK.TRANS64 P0, [R8+URZ+0x30c30], R23 ;  /* 0x030c3017080085a7 */ /* 0x000e64000800007f */
[----:B-1----:R-:W-:Y:S05]  /*12f10*/  @!P0 BRA `(.L_x_1706) ;  /* 0xfffffffc00f08947 */ /* 0x002fea000383ffff */
[----:B------:R-:W-:Y:S05]  /*12f20*/  BRA `(.L_x_1705) ;  /* 0xfffffef000e47947 */ /* 0x000fea000383ffff */
.L_x_1714:
[----:B--2---:R2:W3:Y:S02]  /*12f30*/  SYNCS.PHASECHK.TRANS64.TRYWAIT P1, [R7+URZ+0x30c10], R20 ;  /* 0x030c1014070075a7 */ /* 0x0044e4000802017f */
[----:B---3--:R-:W-:Y:S05]  /*12f40*/  @!P1 NANOSLEEP.SYNCS 0x989680 ;  /* 0x009896800000995d */ /* 0x008fea0003900000 */
[----:B------:R-:W3:Y:S02]  /*12f50*/  @!P1 SYNCS.PHASECHK.TRANS64 P1, [R7+URZ+0x30c10], R20 ;  /* 0x030c1014070095a7 */ /* 0x000ee4000802007f */
[----:B---3--:R-:W-:Y:S05]  /*12f60*/  @!P1 BRA `(.L_x_1714) ;  /* 0xfffffffc00f09947 */ /* 0x008fea000383ffff */
[----:B------:R-:W-:Y:S05]  /*12f70*/  BRA `(.L_x_1713) ;  /* 0xffffff30005c7947 */ /* 0x000fea000383ffff */
.L_x_1718:
[----:B------:R1:W1:Y:S02]  /*12f80*/  SYNCS.PHASECHK.TRANS64.TRYWAIT P1, [R7+URZ+0x30c30], R20 ;  /* 0x030c3014070075a7 */ /* 0x000264000802017f */
[----:B-1----:R-:W-:Y:S05]  /*12f90*/  @!P1 NANOSLEEP.SYNCS 0x989680 ;  /* 0x009896800000995d */ /* 0x002fea0003900000 */
[----:B------:R-:W1:Y:S02]  /*12fa0*/  @!P1 SYNCS.PHASECHK.TRANS64 P1, [R7+URZ+0x30c30], R20 ;  /* 0x030c3014070095a7 */ /* 0x000e64000802007f */
[----:B-1----:R-:W-:Y:S05]  /*12fb0*/  @!P1 BRA `(.L_x_1718) ;  /* 0xfffffffc00f09947 */ /* 0x002fea000383ffff */
[----:B------:R-:W-:Y:S05]  /*12fc0*/  BRA `(.L_x_1717) ;  /* 0xffffff3400707947 */ /* 0x000fea000383ffff */
.L_x_1726:
[----:B-1----:R1:W3:Y:S02]  /*12fd0*/  SYNCS.PHASECHK.TRANS64.TRYWAIT P0, [R7+URZ+0x30c10], R20 ;  /* 0x030c1014070075a7 */ /* 0x0022e4000800017f */
[----:B---3--:R-:W-:Y:S05]  /*12fe0*/  @!P0 NANOSLEEP.SYNCS 0x989680 ;  /* 0x009896800000895d */ /* 0x008fea0003900000 */
[----:B------:R-:W3:Y:S02]  /*12ff0*/  @!P0 SYNCS.PHASECHK.TRANS64 P0, [R7+URZ+0x30c10], R20 ;  /* 0x030c1014070085a7 */ /* 0x000ee4000800007f */
[----:B---3--:R-:W-:Y:S05]  /*13000*/  @!P0 BRA `(.L_x_1726) ;  /* 0xfffffffc00f08947 */ /* 0x008fea000383ffff */
[----:B------:R-:W-:Y:S05]  /*13010*/  BRA `(.L_x_1725) ;  /* 0xffffff6800a07947 */ /* 0x000fea000383ffff */
.L_x_1730:
[----:B------:R1:W1:Y:S02]  /*13020*/  SYNCS.PHASECHK.TRANS64.TRYWAIT P0, [R7+URZ+0x30c30], R20 ;  /* 0x030c3014070075a7 */ /* 0x000264000800017f */
[----:B-1----:R-:W-:Y:S05]  /*13030*/  @!P0 NANOSLEEP.SYNCS 0x989680 ;  /* 0x009896800000895d */ /* 0x002fea0003900000 */
[----:B------:R-:W1:Y:S02]  /*13040*/  @!P0 SYNCS.PHASECHK.TRANS64 P0, [R7+URZ+0x30c30], R20 ;  /* 0x030c3014070085a7 */ /* 0x000e64000800007f */
[----:B-1----:R-:W-:Y:S05]  /*13050*/  @!P0 BRA `(.L_x_1730) ;  /* 0xfffffffc00f08947 */ /* 0x002fea000383ffff */
[----:B------:R-:W-:Y:S05]  /*13060*/  BRA `(.L_x_1729) ;  /* 0xffffff6c00b07947 */ /* 0x000fea000383ffff */
.L_x_1803:
[----:B-1----:R1:W2:Y:S02]  /*13070*/  SYNCS.PHASECHK.TRANS64.TRYWAIT P0, [R15+URZ+0x30c20], R0 ;  /* 0x030c20000f0075a7 */ /* 0x0022a4000800017f */
[----:B--2---:R-:W-:Y:S05]  /*13080*/  @!P0 NANOSLEEP.SYNCS 0x989680 ;  /* 0x009896800000895d */ /* 0x004fea0003900000 */
[----:B------:R-:W2:Y:S02]  /*13090*/  @!P0 SYNCS.PHASECHK.TRANS64 P0, [R15+URZ+0x30c20], R0 ;  /* 0x030c20000f0085a7 */ /* 0x000ea4000800007f */
[----:B--2---:R-:W-:Y:S05]  /*130a0*/  @!P0 BRA `(.L_x_1803) ;  /* 0xfffffffc00f08947 */ /* 0x004fea000383ffff */
[----:B------:R-:W-:Y:S05]  /*130b0*/  BRA `(.L_x_1831) ;  /* 0xffffffe000e87947 */ /* 0x000fea000383ffff */
.L_x_1807:
[----:B--2---:R2:W3:Y:S02]  /*130c0*/  SYNCS.PHASECHK.TRANS64.TRYWAIT P1, [R15+URZ+0x30c40], R18 ;  /* 0x030c40120f0075a7 */ /* 0x0044e4000802017f */
[----:B---3--:R-:W-:Y:S05]  /*130d0*/  @!P1 NANOSLEEP.SYNCS 0x989680 ;  /* 0x009896800000995d */ /* 0x008fea0003900000 */
[----:B------:R-:W3:Y:S02]  /*130e0*/  @!P1 SYNCS.PHASECHK.TRANS64 P1, [R15+URZ+0x30c40], R18 ;  /* 0x030c40120f0095a7 */ /* 0x000ee4000802007f */
[----:B---3--:R-:W-:Y:S05]  /*130f0*/  @!P1 BRA `(.L_x_1807) ;  /* 0xfffffffc00f09947 */ /* 0x008fea000383ffff */
[----:B------:R-:W-:Y:S05]  /*13100*/  BRA `(.L_x_1832) ;  /* 0xffffffe800507947 */ /* 0x000fea000383ffff */
.L_x_1809:
[----:B-1----:R1:W3:Y:S02]  /*13110*/  SYNCS.PHASECHK.TRANS64.TRYWAIT P1, [R15+URZ+0x30c28], R18 ;  /* 0x030c28120f0075a7 */ /* 0x0022e4000802017f */
[----:B---3--:R-:W-:Y:S05]  /*13120*/  @!P1 NANOSLEEP.SYNCS 0x989680 ;  /* 0x009896800000995d */ /* 0x008fea0003900000 */
[----:B------:R-:W3:Y:S02]  /*13130*/  @!P1 SYNCS.PHASECHK.TRANS64 P1, [R15+URZ+0x30c28], R18 ;  /* 0x030c28120f0095a7 */ /* 0x000ee4000802007f */
[----:B---3--:R-:W-:Y:S05]  /*13140*/  @!P1 BRA `(.L_x_1809) ;  /* 0xfffffffc00f09947 */ /* 0x008fea000383ffff */
[----:B------:R-:W-:Y:S05]  /*13150*/  BRA `(.L_x_1833) ;  /* 0xffffffe800d47947 */ /* 0x000fea000383ffff */
.L_x_1811:
[----:B---3--:R3:W4:Y:S02]  /*13160*/  SYNCS.PHASECHK.TRANS64.TRYWAIT P1, [R15+URZ+0x30c48], R18 ;  /* 0x030c48120f0075a7 */ /* 0x008724000802017f */
[----:B----4-:R-:W-:Y:S05]  /*13170*/  @!P1 NANOSLEEP.SYNCS 0x989680 ;  /* 0x009896800000995d */ /* 0x010fea0003900000 */
[----:B------:R-:W4:Y:S02]  /*13180*/  @!P1 SYNCS.PHASECHK.TRANS64 P1, [R15+URZ+0x30c48], R18 ;  /* 0x030c48120f0095a7 */ /* 0x000f24000802007f */
[----:B----4-:R-:W-:Y:S05]  /*13190*/  @!P1 BRA `(.L_x_1811) ;  /* 0xfffffffc00f09947 */ /* 0x010fea000383ffff */
[----:B------:R-:W-:Y:S05]  /*131a0*/  BRA `(.L_x_1834) ;  /* 0xffffffec00587947 */ /* 0x000fea000383ffff */
.L_x_1813:
[----:B------:R-:W-:-:S07]  /*131b0*/  SHF.L.U32 R4, R10, 0x1f, RZ ;  /* 0x0000001f0a047819 */ /* 0x000fce00000006ff */
.L_x_1835:
[----:B----4-:R4:W1:Y:S02]  /*131c0*/  SYNCS.PHASECHK.TRANS64.TRYWAIT P1, [R15+URZ+0x30c20], R4 ;  /* 0x030c20040f0075a7 */ /* 0x010864000802017f */
[----:B-1----:R-:W-:Y:S05]  /*131d0*/  @!P1 NANOSLEEP.SYNCS 0x989680 ;  /* 0x009896800000995d */ /* 0x002fea0003900000 */
[----:B------:R-:W1:Y:S02]  /*131e0*/  @!P1 SYNCS.PHASECHK.TRANS64 P1, [R15+URZ+0x30c20], R4 ;  /* 0x030c20040f0095a7 */ /* 0x000e64000802007f */
[----:B-1----:R-:W-:Y:S05]  /*131f0*/  @!P1 BRA `(.L_x_1835) ;  /* 0xfffffffc00f09947 */ /* 0x002fea000383ffff */
[----:B------:R-:W-:Y:S05]  /*13200*/  BRA `(.L_x_1836) ;  /* 0xffffffec00c07947 */ /* 0x000fea000383ffff */
.L_x_1816:
[----:B----4-:R4:W1:Y:S02]  /*13210*/  SYNCS.PHASECHK.TRANS64.TRYWAIT P1, [R15+URZ+0x30c40], R12 ;  /* 0x030c400c0f0075a7 */ /* 0x010864000802017f */
[----:B-1----:R-:W-:Y:S05]  /*13220*/  @!P1 NANOSLEEP.SYNCS 0x989680 ;  /* 0x009896800000995d */ /* 0x002fea0003900000 */
[----:B------:R-:W1:Y:S02]  /*13230*/  @!P1 SYNCS.PHASECHK.TRANS64 P1, [R15+URZ+0x30c40], R12 ;  /* 0x030c400c0f0095a7 */ /* 0x000e64000802007f */
[----:B-1----:R-:W-:Y:S05]  /*13240*/  @!P1 BRA `(.L_x_1816) ;  /* 0xfffffffc00f09947 */ /* 0x002fea000383ffff */
[----:B------:R-:W-:Y:S05]  /*13250*/  BRA `(.L_x_1837) ;  /* 0xfffffff000607947 */ /* 0x000fea000383ffff */
.L_x_1818:
[----:B-1----:R1:W2:Y:S02]  /*13260*/  SYNCS.PHASECHK.TRANS64.TRYWAIT P1, [R15+URZ+0x30c28], R12 ;  /* 0x030c280c0f0075a7 */ /* 0x0022a4000802017f */
[----:B--2---:R-:W-:Y:S05]  /*13270*/  @!P1 NANOSLEEP.SYNCS 0x989680 ;  /* 0x009896800000995d */ /* 0x004fea0003900000 */
[----:B------:R-:W2:Y:S02]  /*13280*/  @!P1 SYNCS.PHASECHK.TRANS64 P1, [R15+URZ+0x30c28], R12 ;  /* 0x030c280c0f0095a7 */ /* 0x000ea4000802007f */
[----:B--2---:R-:W-:Y:S05]  /*13290*/  @!P1 BRA `(.L_x_1818) ;  /* 0xfffffffc00f09947 */ /* 0x004fea000383ffff */
[----:B------:R-:W-:Y:S05]  /*132a0*/  BRA `(.L_x_1838) ;  /* 0xfffffff000d87947 */ /* 0x000fea000383ffff */
.L_x_1820:
[----:B------:R1:W1:Y:S02]  /*132b0*/  SYNCS.PHASECHK.TRANS64.TRYWAIT P0, [R3+URZ+0x30c40], R0 ;  /* 0x030c4000030075a7 */ /* 0x000264000800017f */
[----:B-1----:R-:W-:Y:S05]  /*132c0*/  @!P0 NANOSLEEP.SYNCS 0x989680 ;  /* 0x009896800000895d */ /* 0x002fea0003900000 */
[----:B------:R-:W1:Y:S02]  /*132d0*/  @!P0 SYNCS.PHASECHK.TRANS64 P0, [R3+URZ+0x30c40], R0 ;  /* 0x030c4000030085a7 */ /* 0x000e64000800007f */
[----:B-1----:R-:W-:Y:S05]  /*132e0*/  @!P0 BRA `(.L_x_1820) ;  /* 0xfffffffc00f08947 */ /* 0x002fea000383ffff */
[----:B------:R-:W-:Y:S05]  /*132f0*/  BRA `(.L_x_1839) ;  /* 0xfffffff4006c7947 */ /* 0x000fea000383ffff */
.L_x_1822:
[----:B------:R-:W-:Y:S01]  /*13300*/  BSSY B0, `(.L_x_1840) ;  /* 0x0000006000007945 */ /* 0x000fe20003800000 */
[----:B------:R-:W-:-:S07]  /*13310*/  IMAD.MOV.U32 R15, RZ, RZ, -0x1 ;  /* 0xffffffffff0f7424 */ /* 0x000fce00078e00ff */
[----:B---3--:R-:W-:Y:S05]  /*13320*/  WARPSYNC.COLLECTIVE R15, `(.L_x_1841) ;  /* 0x000000000f0c7348 */ /* 0x008fea0003c00000 */
[----:B------:R-:W-:Y:S02]  /*13330*/  ELECT P6, UR62, PT ;  /* 0x00000000003e782f */ /* 0x000fe400038c0000 */
[----:B------:R-:W-:Y:S01]  /*13340*/  MOV R14, UR62 ;  /* 0x0000003e000e7c02 */ /* 0x000fe20008000f00 */
[----:B---3--:R-:W-:Y:S10]  /*13350*/  ENDCOLLECTIVE ;  /* 0x000000000000791b */ /* 0x008ff40003800000 */
.L_x_1841:
[----:B------:R-:W-:Y:S05]  /*13360*/  BSYNC B0 ;  /* 0x0000000000007941 */ /* 0x000fea0003800000 */
.L_x_1840:
[----:B------:R-:W-:Y:S05]  /*13370*/  BRA `(.L_x_1842) ;  /* 0xfffffff800007947 */ /* 0x000fea000383ffff */
.L_x_1824:
[----:B-1----:R1:W2:Y:S02]  /*13380*/  SYNCS.PHASECHK.TRANS64.TRYWAIT P0, [R7+URZ], R4 ;  /* 0x00000004070075a7 */ /* 0x0022a4000800017f */
[----:B--2---:R-:W-:Y:S05]  /*13390*/  @!P0 NANOSLEEP.SYNCS 0x989680 ;  /* 0x009896800000895d */ /* 0x004fea0003900000 */
[----:B------:R-:W2:Y:S02]  /*133a0*/  @!P0 SYNCS.PHASECHK.TRANS64 P0, [R7+URZ], R4 ;  /* 0x00000004070085a7 */ /* 0x000ea4000800007f */
[----:B--2---:R-:W-:Y:S05]  /*133b0*/  @!P0 BRA `(.L_x_1824) ;  /* 0xfffffffc00f08947 */ /* 0x004fea000383ffff */
[----:B------:R-:W-:Y:S05]  /*133c0*/  BRA `(.L_x_1843) ;  /* 0xfffffff800407947 */ /* 0x000fea000383ffff */
.L_x_1825:
[----:B--2---:R2:W4:Y:S02]  /*133d0*/  SYNCS.PHASECHK.TRANS64.TRYWAIT P0, [R3+URZ], R2 ;  /* 0x00000002030075a7 */ /* 0x004524000800017f */
[----:B----4-:R-:W-:Y:S05]  /*133e0*/  @!P0 NANOSLEEP.SYNCS 0x989680 ;  /* 0x009896800000895d */ /* 0x010fea0003900000 */
[----:B------:R-:W4:Y:S02]  /*133f0*/  @!P0 SYNCS.PHASECHK.TRANS64 P0, [R3+URZ], R2 ;  /* 0x00000002030085a7 */ /* 0x000f24000800007f */
[----:B----4-:R-:W-:Y:S05]  /*13400*/  @!P0 BRA `(.L_x_1825) ;  /* 0xfffffffc00f08947 */ /* 0x010fea000383ffff */
[----:B------:R-:W-:Y:S05]  /*13410*/  BRA `(.L_x_1844) ;  /* 0xfffffff800347947 */ /* 0x000fea000383ffff */
.L_x_1827:
[----:B--2---:R2:W4:Y:S02]  /*13420*/  SYNCS.PHASECHK.TRANS64.TRYWAIT P0, [R5+URZ], R4 ;  /* 0x00000004050075a7 */ /* 0x004524000800017f */
[----:B----4-:R-:W-:Y:S05]  /*13430*/  @!P0 NANOSLEEP.SYNCS 0x989680 ;  /* 0x009896800000895d */ /* 0x010fea0003900000 */
[----:B------:R-:W4:Y:S02]  /*13440*/  @!P0 SYNCS.PHASECHK.TRANS64 P0, [R5+URZ], R4 ;  /* 0x00000004050085a7 */ /* 0x000f24000800007f */
[----:B----4-:R-:W-:Y:S05]  /*13450*/  @!P0 BRA `(.L_x_1827) ;  /* 0xfffffffc00f08947 */ /* 0x010fea000383ffff */
[----:B------:R-:W-:Y:S05]  /*13460*/  BRA `(.L_x_1845) ;  /* 0xfffffff800387947 */ /* 0x000fea000383ffff */
.L_x_1846:
        /* <DEDUP_REMOVED lines=9> */
.L_x_3705:


//--------------------- .text._ZN7cutlass13device_kernelIN5flash11enable_sm90INS1_16FlashAttnBwdSm90INS1_25CollectiveMainloopBwdSm90ILi2ELi2ELi2EN4cute5tupleIJNS5_1CILi1EEES8_S8_EEENS6_IJNS7_ILi128EEESA_NS7_ILi64EEEEEENS_6half_tEfNS_4arch4Sm90ELb0ELb1ELb0ELb1ELb1ELb1ELb0ELb0ELi2ELi1ELi2ELi2ELb0EEENS1_21CollectiveEpilogueBwdISC_SD_SF_Li256ELb1ELb0ELi1EEENS1_19SingleTileSchedulerILb1ELb0ELb0ELi128EEEEEEEEEvNT_6ParamsE --------------------------
	.section	.text._ZN7cutlass13device_kernelIN5flash11enable_sm90INS1_16FlashAttnBwdSm90INS1_25CollectiveMainloopBwdSm90ILi2ELi2ELi2EN4cute5tupleIJNS5_1CILi1EEES8_S8_EEENS6_IJNS7_ILi128EEESA_NS7_ILi64EEEEEENS_6half_tEfNS_4arch4Sm90ELb0ELb1ELb0ELb1ELb1ELb1ELb0ELb0ELi2ELi1ELi2ELi2ELb0EEENS1_21CollectiveEpilogueBwdISC_SD_SF_Li256ELb1ELb0ELi1EEENS1_19SingleTileSchedulerILb1ELb0ELb0ELi128EEEEEEEEEvNT_6ParamsE,"ax",@progbits
	.align	128
.text._ZN7cutlass13device_kernelIN5flash11enable_sm90INS1_16FlashAttnBwdSm90INS1_25CollectiveMainloopBwdSm90ILi2ELi2ELi2EN4cute5tupleIJNS5_1CILi1EEES8_S8_EEENS6_IJNS7_ILi128EEESA_NS7_ILi64EEEEEENS_6half_tEfNS_4arch4Sm90ELb0ELb1ELb0ELb1ELb1ELb1ELb0ELb0ELi2ELi1ELi2ELi2ELb0EEENS1_21CollectiveEpilogueBwdISC_SD_SF_Li256ELb1ELb0ELi1EEENS1_19SingleTileSchedulerILb1ELb0ELb0ELi128EEEEEEEEEvNT_6ParamsE:
        .type           _ZN7cutlass13device_kernelIN5flash11enable_sm90INS1_16FlashAttnBwdSm90INS1_25CollectiveMainloopBwdSm90ILi2ELi2ELi2EN4cute5tupleIJNS5_1CILi1EEES8_S8_EEENS6_IJNS7_ILi128EEESA_NS7_ILi64EEEEEENS_6half_tEfNS_4arch4Sm90ELb0ELb1ELb0ELb1ELb1ELb1ELb0ELb0ELi2ELi1ELi2ELi2ELb0EEENS1_21CollectiveEpilogueBwdISC_SD_SF_Li256ELb1ELb0ELi1EEENS1_19SingleTileSchedulerILb1ELb0ELb0ELi128EEEEEEEEEvNT_6ParamsE,@function
        .size           _ZN7cutlass13device_kernelIN5flash11enable_sm90INS1_16FlashAttnBwdSm90INS1_25CollectiveMainloopBwdSm90ILi2ELi2ELi2EN4cute5tupleIJNS5_1CILi1EEES8_S8_EEENS6_IJNS7_ILi128EEESA_NS7_ILi64EEEEEENS_6half_tEfNS_4arch4Sm90ELb0ELb1ELb0ELb1ELb1ELb1ELb0ELb0ELi2ELi1ELi2ELi2ELb0EEENS1_21CollectiveEpilogueBwdISC_SD_SF_Li256ELb1ELb0ELi1EEENS1_19SingleTileSchedulerILb1ELb0ELb0ELi128EEEEEEEEEvNT_6ParamsE,(.L_x_3706 - _ZN7cutlass13device_kernelIN5flash11enable_sm90INS1_16FlashAttnBwdSm90INS1_25CollectiveMainloopBwdSm90ILi2ELi2ELi2EN4cute5tupleIJNS5_1CILi1EEES8_S8_EEENS6_IJNS7_ILi128EEESA_NS7_ILi64EEEEEENS_6half_tEfNS_4arch4Sm90ELb0ELb1ELb0ELb1ELb1ELb1ELb0ELb0ELi2ELi1ELi2ELi2ELb0EEENS1_21CollectiveEpilogueBwdISC_SD_SF_Li256ELb1ELb0ELi1EEENS1_19SingleTileSchedulerILb1ELb0ELb0ELi128EEEEEEEEEvNT_6ParamsE)
        .other          _ZN7cutlass13device_kernelIN5flash11enable_sm90INS1_16FlashAttnBwdSm90INS1_25CollectiveMainloopBwdSm90ILi2ELi2ELi2EN4cute5tupleIJNS5_1CILi1EEES8_S8_EEENS6_IJNS7_ILi128EEESA_NS7_ILi64EEEEEENS_6half_tEfNS_4arch4Sm90ELb0ELb1ELb0ELb1ELb1ELb1ELb0ELb0ELi2ELi1ELi2ELi2ELb0EEENS1_21CollectiveEpilogueBwdISC_SD_SF_Li256ELb1ELb0ELi1EEENS1_19SingleTileSchedulerILb1ELb0ELb0ELi128EEEEEEEEEvNT_6ParamsE,@"STO_CUDA_ENTRY STV_DEFAULT"
_ZN7cutlass13device_kernelIN5flash11enable_sm90INS1_16FlashAttnBwdSm90INS1_25CollectiveMainloopBwdSm90ILi2ELi2ELi2EN4cute5tupleIJNS5_1CILi1EEES8_S8_EEENS6_IJNS7_ILi128EEESA_NS7_ILi64EEEEEENS_6half_tEfNS_4arch4Sm90ELb0ELb1ELb0ELb1ELb1ELb1ELb0ELb0ELi2ELi1ELi2ELi2ELb0EEENS1_21CollectiveEpilogueBwdISC_SD_SF_Li256ELb1ELb0ELi1EEENS1_19SingleTileSchedulerILb1ELb0ELb0ELi128EEEEEEEEEvNT_6ParamsE:
        /* <DEDUP_REMOVED lines=24> */
.L_x_1848:
[----:B------:R-:W-:Y:S05]  /*0180*/  BSYNC B0 ;  /* 0x0000000000007941 */ /* 0x000fea0003800000 */
.L_x_1847:
        /* <DEDUP_REMOVED lines=37> */
.L_x_1849:
        /* <DEDUP_REMOVED lines=22> */
.L_x_1850:
[----:B------:R-:W-:Y:S01]  /*0540*/  PLOP3.LUT P0, PT, PT, PT, UP0, 0x80, 0x0 ;  /* 0x000000000000781c */ /* 0x000fe20003f0f008 */
[----:B------:R-:W-:Y:S01]  /*0550*/  NOP ;  /* 0x0000000000007918 */ /* 0x000fe20000000000 */
[----:B------:R-:W-:Y:S01]  /*0560*/  ULDC.64 UR38, c[0x0][0x208] ;  /* 0x0000820000267ab9 */ /* 0x000fe20000000a00 */
[----:B------:R-:W-:Y:S01]  /*0570*/  BSSY B6, `(.L_x_1851) ;  /* 0x0001374000067945 */ /* 0x000fe20003800000 */
[----:B-12-4-:R-:W-:Y:S09]  /*0580*/  BAR.SYNC.DEFER_BLOCKING 0x0 ;  /* 0x0000000000007b1d */ /* 0x016ff20000010000 */
[----:B------:R-:W-:Y:S05]  /*0590*/  @!P0 BRA `(.L_x_1852) ;  /* 0x000000f0003c8947 */ /* 0x000fea0003800000 */
.L_x_1853:
        /* <DEDUP_REMOVED lines=24> */
.L_x_1854:
        /* <DEDUP_REMOVED lines=14> */
.L_x_1856:
[----:B------:R-:W-:-:S05]  /*0800*/  ULDC UR4, c[0x0][0x8bc] ;  /* 0x00022f0000047ab9 */ /* 0x000fca0000000800 */
.L_x_1855:
        /* <DEDUP_REMOVED lines=19> */
.L_x_1858:
        /* <DEDUP_REMOVED lines=14> */
.L_x_1859:
        /* <DEDUP_REMOVED lines=11> */
.L_x_1860:
        /* <DEDUP_REMOVED lines=13> */
.L_x_1861:
        /* <DEDUP_REMOVED lines=50> */
.L_x_1862:
        /* <DEDUP_REMOVED lines=28> */
.L_x_1865:
        /* <DEDUP_REMOVED lines=15> */
.L_x_1864:
        /* <DEDUP_REMOVED lines=22> */
.L_x_1867:
        /* <DEDUP_REMOVED lines=15> */
.L_x_1866:
[----:B------:R-:W-:Y:S01]  /*13c0*/  SHF.R.S32.HI R6, RZ, 0x1f, R17 ;  /* 0x0000001fff067819 */ /* 0x000fe20000011411 */
[----:B------:R-:W-:-:S03]  /*13d0*/  UMOV UR4, 0xffffffff ;  /* 0xffffffff00047882 */ /* 0x000fc60000000000 */
[----:B------:R-:W-:-:S04]  /*13e0*/  LEA.HI R0, R6, R17, RZ, 0x7 ;  /* 0x0000001106007211 */ /* 0x000fc800078f38ff */
[----:B------:R-:W-:Y:S01]  /*13f0*/  SHF.R.S32.HI R10, RZ, 0x7, R0 ;  /* 0x00000007ff0a7819 */ /* 0x000fe20000011400 */
[----:B------:R-:W-:Y:S06]  /*1400*/  BRA.DIV UR4, `(.L_x_1868) ;  /* 0x0000012a04307947 */ /* 0x000fec000b800000 */
[----:B------:R1:W2:Y:S02]  /*1410*/  SHFL.IDX PT, R14, R10, RZ, 0x1f ;  /* 0x00001fff0a0e7589 */ /* 0x0002a400000e0000 */
.L_x_2031:
        /* <DEDUP_REMOVED lines=23> */
.L_x_1869:
        /* <DEDUP_REMOVED lines=126> */
.L_x_1882:
[----:B------:R-:W-:-:S06]  /*1d70*/  ULOP3.LUT UR4, UR36, 0x1, URZ, 0xfc, !UPT ;  /* 0x0000000124047892 */ /* 0x000fcc000f8efc3f */
[----:B-1----:R-:W-:-:S05]  /*1d80*/  IMAD.U32 R8, RZ, RZ, UR4 ;  /* 0x00000004ff087e24 */ /* 0x002fca000f8e00ff */
[----:B------:R-:W-:-:S13]  /*1d90*/  ISETP.NE.AND P6, PT, R8, 0x3, PT ;  /* 0x000000030800780c */ /* 0x000fda0003fc5270 */
[----:B------:R-:W-:Y:S05]  /*1da0*/  @!P6 BRA `(.L_x_1872) ;  /* 0x000000000004e947 */ /* 0x000fea0003800000 */
[----:B------:R-:W-:Y:S01]  /*1db0*/  BPT.TRAP 0x1 ;  /* 0x000000040000795c */ /* 0x000fe20000300000 */
.L_x_1872:
[----:B------:R-:W-:Y:S01]  /*1dc0*/  IMAD R8, R0, 0x8, R16 ;  /* 0x0000000800087824 */ /* 0x000fe200078e0210 */
[----:B------:R-:W-:-:S04]  /*1dd0*/  SHF.L.U32 R23, R4, 0x1f, RZ ;  /* 0x0000001f04177819 */ /* 0x000fc800000006ff */
[----:B------:R1:W2:Y:S01]  /*1de0*/  SYNCS.PHASECHK.TRANS64.TRYWAIT P0, [R8+URZ+0x30c10], R23 ;  /* 0x030c1017080075a7 */ /* 0x0002a2000800017f */
[----:B------:R-:W-:Y:S05]  /*1df0*/  @!P6 BRA `(.L_x_1873) ;  /* 0x000000000004e947 */ /* 0x000fea0003800000 */
[----:B------:R-:W-:Y:S01]  /*1e00*/  BPT.TRAP 0x1 ;  /* 0x000000040000795c */ /* 0x000fe20000300000 */
.L_x_1873:
[----:B------:R-:W-:-:S05]  /*1e10*/  VIADD R9, R16, 0x10000 ;  /* 0x0001000010097836 */ /* 0x000fca0000000000 */
[----:B------:R-:W-:-:S04]  /*1e20*/  SHF.R.U32.HI R9, RZ, 0x4, R9 ;  /* 0x00000004ff097819 */ /* 0x000fc80000011609 */
[----:B------:R-:W-:Y:S01]  /*1e30*/  LOP3.LUT R9, R9, 0x3fff, RZ, 0xc0, !PT ;  /* 0x00003fff09097812 */ /* 0x000fe200078ec0ff */
[----:B--2---:R-:W-:Y:S06]  /*1e40*/  @P0 BRA `(.L_x_1874) ;  /* 0x0000000000080947 */ /* 0x004fec0003800000 */
[----:B------:R-:W2:Y:S02]  /*1e50*/  SYNCS.PHASECHK.TRANS64.TRYWAIT P0, [R8+URZ+0x30c10], R23 ;  /* 0x030c1017080075a7 */ /* 0x000ea4000800017f */
[----:B--2---:R-:W-:Y:S05]  /*1e60*/  @!P0 BRA `(.L_x_1875) ;  /* 0x0000011c00cc8947 */ /* 0x004fea0003800000 */
.L_x_1874:
        /* <DEDUP_REMOVED lines=60> */
.L_x_1876:
[----:B------:R1:W1:Y:S01]  /*2230*/  SYNCS.PHASECHK.TRANS64.TRYWAIT P0, [R8+URZ+0x30c30], R23 ;  /* 0x030c3017080075a7 */ /* 0x000262000800017f */
[----:B------:R-:W-:Y:S05]  /*2240*/  @!P6 BRA `(.L_x_1877) ;  /* 0x000000000004e947 */ /* 0x000fea0003800000 */
[----:B------:R-:W-:Y:S01]  /*2250*/  BPT.TRAP 0x1 ;  /* 0x000000040000795c */ /* 0x000fe20000300000 */
.L_x_1877:
[----:B------:R-:W2:Y:S01]  /*2260*/  LDC.64 R24, c[0x0][0x748] ;  /* 0x0001d200ff187b82 */ /* 0x000ea20000000a00 */
[----:B------:R-:W-:-:S05]  /*2270*/  VIADD R13, R16, 0x18000 ;  /* 0x00018000100d7836 */ /* 0x000fca0000000000 */
[----:B------:R-:W-:Y:S01]  /*2280*/  SHF.R.U32.HI R13, RZ, 0x4, R13 ;  /* 0x00000004ff0d7819 */ /* 0x000fe2000001160d */
[----:B-1----:R-:W-:Y:S06]  /*2290*/  @P0 BRA `(.L_x_1878) ;  /* 0x0000000000080947 */ /* 0x002fec0003800000 */
[----:B------:R-:W1:Y:S02]  /*22a0*/  SYNCS.PHASECHK.TRANS64.TRYWAIT P0, [R8+URZ+0x30c30], R23 ;  /* 0x030c3017080075a7 */ /* 0x000e64000800017f */
[----:B-1----:R-:W-:Y:S05]  /*22b0*/  @!P0 BRA `(.L_x_1879) ;  /* 0x0000011800cc8947 */ /* 0x002fea0003800000 */
.L_x_1878:
        /* <DEDUP_REMOVED lines=769> */
.L_x_1880:
        /* <DEDUP_REMOVED lines=68> */
.L_x_1881:
        /* <DEDUP_REMOVED lines=11> */
.L_x_1871:
        /* <DEDUP_REMOVED lines=130> */
.L_x_1894:
[----:B------:R-:W-:-:S05]  /*5fe0*/  IMAD.U32 R7, RZ, RZ, UR36 ;  /* 0x00000024ff077e24 */ /* 0x000fca000f8e00ff */
[----:B------:R-:W-:-:S04]  /*5ff0*/  LOP3.LUT R7, R7, 0x1, RZ, 0xfc, !PT ;  /* 0x0000000107077812 */ /* 0x000fc800078efcff */
[----:B------:R-:W-:-:S13]  /*6000*/  ISETP.NE.AND P0, PT, R7, 0x3, PT ;  /* 0x000000030700780c */ /* 0x000fda0003f05270 */
[----:B------:R-:W-:Y:S05]  /*6010*/  @!P0 BRA `(.L_x_1884) ;  /* 0x0000000000048947 */ /* 0x000fea0003800000 */
[----:B------:R-:W-:Y:S01]  /*6020*/  BPT.TRAP 0x1 ;  /* 0x000000040000795c */ /* 0x000fe20000300000 */
.L_x_1884:
[----:B------:R-:W-:Y:S01]  /*6030*/  IMAD R7, R0, 0x8, R16 ;  /* 0x0000000800077824 */ /* 0x000fe200078e0210 */
[----:B------:R-:W-:-:S04]  /*6040*/  SHF.L.U32 R20, R4, 0x1f, RZ ;  /* 0x0000001f04147819 */ /* 0x000fc800000006ff */
[----:B------:R1:W3:Y:S01]  /*6050*/  SYNCS.PHASECHK.TRANS64.TRYWAIT P1, [R7+URZ+0x30c10], R20 ;  /* 0x030c1014070075a7 */ /* 0x0002e2000802017f */
[----:B------:R-:W-:Y:S05]  /*6060*/  @!P0 BRA `(.L_x_1885) ;  /* 0x0000000000048947 */ /* 0x000fea0003800000 */
[----:B------:R-:W-:Y:S01]  /*6070*/  BPT.TRAP 0x1 ;  /* 0x000000040000795c */ /* 0x000fe20000300000 */
.L_x_1885:
[----:B--2---:R-:W-:-:S05]  /*6080*/  VIADD R8, R16, 0x10000 ;  /* 0x0001000010087836 */ /* 0x004fca0000000000 */
[----:B------:R-:W-:-:S04]  /*6090*/  SHF.R.U32.HI R8, RZ, 0x4, R8 ;  /* 0x00000004ff087819 */ /* 0x000fc80000011608 */
[----:B------:R-:W-:-:S04]  /*60a0*/  LOP3.LUT R8, R8, 0x3fff, RZ, 0xc0, !PT ;  /* 0x00003fff08087812 */ /* 0x000fc800078ec0ff */
[----:B------:R-:W-:Y:S01]  /*60b0*/  LOP3.LUT R9, R8, 0x10000, RZ, 0xfc, !PT ;  /* 0x0001000008097812 */ /* 0x000fe200078efcff */
[----:B---3--:R-:W-:Y:S06]  /*60c0*/  @P1 BRA `(.L_x_1886) ;  /* 0x0000000000081947 */ /* 0x008fec0003800000 */
[----:B------:R-:W2:Y:S02]  /*60d0*/  SYNCS.PHASECHK.TRANS64.TRYWAIT P1, [R7+URZ+0x30c10], R20 ;  /* 0x030c1014070075a7 */ /* 0x000ea4000802017f */
[----:B--2---:R-:W-:Y:S05]  /*60e0*/  @!P1 BRA `(.L_x_1887) ;  /* 0x000000dc00549947 */ /* 0x004fea0003800000 */
.L_x_1886:
        /* <DEDUP_REMOVED lines=63> */
.L_x_1888:
[----:B------:R1:W1:Y:S01]  /*64e0*/  SYNCS.PHASECHK.TRANS64.TRYWAIT P1, [R7+URZ+0x30c30], R20 ;  /* 0x030c3014070075a7 */ /* 0x000262000802017f */
[----:B------:R-:W-:Y:S05]  /*64f0*/  @!P0 BRA `(.L_x_1889) ;  /* 0x0000000000048947 */ /* 0x000fea0003800000 */
[----:B------:R-:W-:Y:S01]  /*6500*/  BPT.TRAP 0x1 ;  /* 0x000000040000795c */ /* 0x000fe20000300000 */
.L_x_1889:
        /* <DEDUP_REMOVED lines=8> */
.L_x_1890:
        /* <DEDUP_REMOVED lines=629> */
.L_x_1892:
        /* <DEDUP_REMOVED lines=70> */
.L_x_1893:
        /* <DEDUP_REMOVED lines=12> */
.L_x_1883:
        /* <DEDUP_REMOVED lines=121> */
.L_x_1906:
[----:B------:R-:W-:-:S05]  /*9990*/  IMAD.U32 R7, RZ, RZ, UR36 ;  /* 0x00000024ff077e24 */ /* 0x000fca000f8e00ff */
[----:B------:R-:W-:-:S04]  /*99a0*/  LOP3.LUT R7, R7, 0x1, RZ, 0xfc, !PT ;  /* 0x0000000107077812 */ /* 0x000fc800078efcff */
[----:B------:R-:W-:-:S13]  /*99b0*/  ISETP.NE.AND P6, PT, R7, 0x3, PT ;  /* 0x000000030700780c */ /* 0x000fda0003fc5270 */
[----:B--2---:R-:W-:Y:S05]  /*99c0*/  @!P6 BRA `(.L_x_1896) ;  /* 0x000000000004e947 */ /* 0x004fea0003800000 */
[----:B------:R-:W-:Y:S01]  /*99d0*/  BPT.TRAP 0x1 ;  /* 0x000000040000795c */ /* 0x000fe20000300000 */
.L_x_1896:
[----:B------:R-:W-:Y:S01]  /*99e0*/  IMAD R7, R0, 0x8, R16 ;  /* 0x0000000800077824 */ /* 0x000fe200078e0210 */
[----:B------:R-:W-:-:S04]  /*99f0*/  SHF.L.U32 R20, R4, 0x1f, RZ ;  /* 0x0000001f04147819 */ /* 0x000fc800000006ff */
[----:B------:R2:W3:Y:S01]  /*9a00*/  SYNCS.PHASECHK.TRANS64.TRYWAIT P0, [R7+URZ+0x30c10], R20 ;  /* 0x030c1014070075a7 */ /* 0x0004e2000800017f */
[----:B------:R-:W-:Y:S05]  /*9a10*/  @!P6 BRA `(.L_x_1897) ;  /* 0x000000000004e947 */ /* 0x000fea0003800000 */
[----:B------:R-:W-:Y:S01]  /*9a20*/  BPT.TRAP 0x1 ;  /* 0x000000040000795c */ /* 0x000fe20000300000 */
.L_x_1897:
[----:B-1----:R-:W-:-:S05]  /*9a30*/  VIADD R8, R16, 0x10000 ;  /* 0x0001000010087836 */ /* 0x002fca0000000000 */
[----:B------:R-:W-:-:S04]  /*9a40*/  SHF.R.U32.HI R8, RZ, 0x4, R8 ;  /* 0x00000004ff087819 */ /* 0x000fc80000011608 */
[----:B------:R-:W-:-:S04]  /*9a50*/  LOP3.LUT R8, R8, 0x3fff, RZ, 0xc0, !PT ;  /* 0x00003fff08087812 */ /* 0x000fc800078ec0ff */
[----:B------:R-:W-:Y:S01]  /*9a60*/  LOP3.LUT R9, R8, 0x10000, RZ, 0xfc, !PT ;  /* 0x0001000008097812 */ /* 0x000fe200078efcff */
[----:B---3--:R-:W-:Y:S06]  /*9a70*/  @P0 BRA `(.L_x_1898) ;  /* 0x0000000000080947 */ /* 0x008fec0003800000 */
[----:B------:R-:W1:Y:S02]  /*9a80*/  SYNCS.PHASECHK.TRANS64.TRYWAIT P0, [R7+URZ+0x30c10], R20 ;  /* 0x030c1014070075a7 */ /* 0x000e64000800017f */
[----:B-1----:R-:W-:Y:S05]  /*9a90*/  @!P0 BRA `(.L_x_1899) ;  /* 0x000000a400108947 */ /* 0x002fea0003800000 */
.L_x_1898:
        /* <DEDUP_REMOVED lines=62> */
.L_x_1900:
[----:B------:R1:W1:Y:S01]  /*9e80*/  SYNCS.PHASECHK.TRANS64.TRYWAIT P0, [R7+URZ+0x30c30], R20 ;  /* 0x030c3014070075a7 */ /* 0x000262000800017f */
[----:B------:R-:W-:Y:S05]  /*9e90*/  @!P6 BRA `(.L_x_1901) ;  /* 0x000000000004e947 */ /* 0x000fea0003800000 */
[----:B------:R-:W-:Y:S01]  /*9ea0*/  BPT.TRAP 0x1 ;  /* 0x000000040000795c */ /* 0x000fe20000300000 */
.L_x_1901:
        /* <DEDUP_REMOVED lines=8> */
.L_x_1902:
        /* <DEDUP_REMOVED lines=780> */
.L_x_1904:
        /* <DEDUP_REMOVED lines=70> */
.L_x_1905:
        /* <DEDUP_REMOVED lines=12> */
.L_x_1895:
        /* <DEDUP_REMOVED lines=34> */
.L_x_1863:
        /* <DEDUP_REMOVED lines=119> */
.L_x_1908:
        /* <DEDUP_REMOVED lines=50> */
.L_x_1910:
[----:B------:R-:W-:Y:S05]  /*e1c0*/  BSYNC B0 ;  /* 0x0000000000007941 */ /* 0x000fea0003800000 */
.L_x_1909:
        /* <DEDUP_REMOVED lines=17> */
.L_x_1912:
[----:B------:R-:W-:Y:S05]  /*e2e0*/  BSYNC B0 ;  /* 0x0000000000007941 */ /* 0x000fea0003800000 */
.L_x_1911:
        /* <DEDUP_REMOVED lines=16> */
.L_x_1914:
[----:B------:R-:W-:Y:S05]  /*e3f0*/  BSYNC B0 ;  /* 0x0000000000007941 */ /* 0x000fea0003800000 */
.L_x_1913:
        /* <DEDUP_REMOVED lines=16> */
.L_x_1916:
[----:B------:R-:W-:Y:S05]  /*e500*/  BSYNC B0 ;  /* 0x0000000000007941 */ /* 0x000fea0003800000 */
.L_x_1915:
        /* <DEDUP_REMOVED lines=27> */
.L_x_1918:
[----:B------:R-:W-:Y:S05]  /*e6c0*/  BSYNC B0 ;  /* 0x0000000000007941 */ /* 0x000fea0003800000 */
.L_x_1917:
        /* <DEDUP_REMOVED lines=15> */
.L_x_1920:
[----:B------:R-:W-:Y:S05]  /*e7c0*/  BSYNC B0 ;  /* 0x0000000000007941 */ /* 0x000fea0003800000 */
.L_x_1919:
        /* <DEDUP_REMOVED lines=15> */
.L_x_1922:
[----:B------:R-:W-:Y:S05]  /*e8c0*/  BSYNC B0 ;  /* 0x0000000000007941 */ /* 0x000fea0003800000 */
.L_x_1921:
        /* <DEDUP_REMOVED lines=15> */
.L_x_1907:
        /* <DEDUP_REMOVED lines=35> */
.L_x_1923:
        /* <DEDUP_REMOVED lines=46> */
.L_x_1925:
[----:B------:R-:W-:Y:S05]  /*eed0*/  BSYNC B0 ;  /* 0x0000000000007941 */ /* 0x000fea0003800000 */
.L_x_1924:
        /* <DEDUP_REMOVED lines=16> */
.L_x_1927:
[----:B------:R-:W-:Y:S05]  /*efe0*/  BSYNC B0 ;  /* 0x0000000000007941 */ /* 0x000fea0003800000 */
.L_x_1926:
        /* <DEDUP_REMOVED lines=15> */
.L_x_1929:
[----:B------:R-:W-:Y:S05]  /*f0e0*/  BSYNC B0 ;  /* 0x0000000000007941 */ /* 0x000fea0003800000 */
.L_x_1928:
        /* <DEDUP_REMOVED lines=15> */
.L_x_1931:
[----:B------:R-:W-:Y:S05]  /*f1e0*/  BSYNC B0 ;  /* 0x0000000000007941 */ /* 0x000fea0003800000 */
.L_x_1930:
        /* <DEDUP_REMOVED lines=26> */
.L_x_1933:
[----:B------:R-:W-:Y:S05]  /*f390*/  BSYNC B0 ;  /* 0x0000000000007941 */ /* 0x000fea0003800000 */
.L_x_1932:
        /* <DEDUP_REMOVED lines=15> */
.L_x_1935:
[----:B------:R-:W-:Y:S05]  /*f490*/  BSYNC B0 ;  /* 0x0000000000007941 */ /* 0x000fea0003800000 */
.L_x_1934:
        /* <DEDUP_REMOVED lines=15> */
.L_x_1937:
[----:B------:R-:W-:Y:S05]  /*f590*/  BSYNC B0 ;  /* 0x0000000000007941 */ /* 0x000fea0003800000 */
.L_x_1936:
        /* <DEDUP_REMOVED lines=15> */
.L_x_1852:
        /* <DEDUP_REMOVED lines=21> */
.L_x_1939:
        /* <DEDUP_REMOVED lines=13> */
.L_x_1941:
[----:B------:R-:W-:-:S05]  /*f8b0*/  ULDC UR4, c[0x0][0x8bc] ;  /* 0x00022f0000047ab9 */ /* 0x000fca0000000800 */
.L_x_1940:
        /* <DEDUP_REMOVED lines=26> */
[----:B------:R-:W-:Y:S01]  /*fa60*/  ULDC UR10, c[0x0][0x280] ;  /* 0x0000a000000a7ab9 */ /* 0x000fe20000000800 */
[----:B-1----:R-:W-:-:S11]  /*fa70*/  USHF.R.S32.HI UR17, URZ, 0x1f, UR7 ;  /* 0x0000001f3f117899 */ /* 0x002fd60008011407 */
[----:B--2---:R-:W-:Y:S02]  /*fa80*/  @P0 R2UR UR4, R0 ;  /* 0x00000000000402ca */ /* 0x004fe400000e0000 */
[----:B------:R-:W-:-:S04]  /*fa90*/  ISETP.NE.U32.AND P0, PT, RZ, UR8, PT ;  /* 0x00000008ff007c0c */ /* 0x000fc8000bf05070 */
        /* <DEDUP_REMOVED lines=14> */
.L_x_1942:
        /* <DEDUP_REMOVED lines=13> */
.L_x_1943:
        /* <DEDUP_REMOVED lines=12> */
.L_x_1944:
[----:B------:R-:W-:Y:S01]  /*fd10*/  UIADD3 UR8, -UR11, UR10, UR6 ;  /* 0x0000000a0b087290 */ /* 0x000fe2000fffe106 */
[----:B------:R-:W-:Y:S01]  /*fd20*/  ISETP.LE.AND P0, PT, RZ, UR22, PT ;  /* 0x00000016ff007c0c */ /* 0x000fe2000bf03270 */
[----:B------:R-:W-:Y:S01]  /*fd30*/  ULDC UR9, c[0x0][0x74c] ;  /* 0x0001d30000097ab9 */ /* 0x000fe20000000800 */
[----:B------:R-:W-:Y:S02]  /*fd40*/  USHF.R.S32.HI UR13, URZ, 0x1f, UR16 ;  /* 0x0000001f3f0d7899 */ /* 0x000fe40008011410 */
[----:B------:R-:W-:Y:S02]  /*fd50*/  UIADD3 UR9, UR8, -UR9, URZ ;  /* 0x8000000908097290 */ /* 0x000fe4000fffe03f */
[----:B------:R-:W-:Y:S02]  /*fd60*/  UIADD3 UR8, UR10, 0x7f, URZ ;  /* 0x0000007f0a087890 */ /* 0x000fe4000fffe03f */
[----:B------:R-:W-:Y:S01]  /*fd70*/  USHF.R.S32.HI UR12, URZ, 0x1f, UR9 ;  /* 0x0000001f3f0c7899 */ /* 0x000fe20008011409 */
[----:B------:R-:W-:Y:S01]  /*fd80*/  ULDC UR15, c[0x0][0x288] ;  /* 0x0000a200000f7ab9 */ /* 0x000fe20000000800 */
[----:B------:R-:W-:-:S02]  /*fd90*/  USEL UR20, UR13, URZ, !UP0 ;  /* 0x0000003f0d147287 */ /* 0x000fc4000c000000 */
[----:B------:R-:W-:Y:S02]  /*fda0*/  ULEA.HI UR12, UR12, UR9, URZ, 0x7 ;  /* 0x000000090c0c7291 */ /* 0x000fe4000f8f383f */
[----:B------:R-:W-:Y:S02]  /*fdb0*/  USHF.R.S32.HI UR9, URZ, 0x1f, UR8 ;  /* 0x0000001f3f097899 */ /* 0x000fe40008011408 */
[----:B------:R-:W-:Y:S02]  /*fdc0*/  USHF.R.S32.HI UR12, URZ, 0x7, UR12 ;  /* 0x000000073f0c7899 */ /* 0x000fe4000801140c */
[----:B------:R-:W-:Y:S02]  /*fdd0*/  ULEA.HI UR8, UR9, UR8, URZ, 0x7 ;  /* 0x0000000809087291 */ /* 0x000fe4000f8f383f */
[----:B------:R-:W-:Y:S02]  /*fde0*/  UIMAD UR13, UR16, UR15, URZ ;  /* 0x0000000f100d72a4 */ /* 0x000fe4000f8e023f */
[----:B------:R-:W-:-:S02]  /*fdf0*/  UISETP.LT.AND UP1, UPT, URZ, UR12, UPT ;  /* 0x0000000c3f00728c */ /* 0x000fc4000bf21270 */
[----:B------:R-:W-:Y:S02]  /*fe00*/  USHF.R.S32.HI UR8, URZ, 0x7, UR8 ;  /* 0x000000073f087899 */ /* 0x000fe40008011408 */
[----:B------:R-:W-:Y:S02]  /*fe10*/  USEL UR14, UR16, URZ, !UP0 ;  /* 0x0000003f100e7287 */ /* 0x000fe4000c000000 */
[----:B------:R-:W-:Y:S02]  /*fe20*/  UIADD3 UR23, UP0, UR13, UR7, URZ ;  /* 0x000000070d177290 */ /* 0x000fe4000ff1e03f */
[----:B------:R-:W-:Y:S01]  /*fe30*/  USEL UR9, URZ, UR12, !UP1 ;  /* 0x0000000c3f097287 */ /* 0x000fe2000c800000 */
[----:B------:R-:W-:Y:S01]  /*fe40*/  IMAD.U32 R9, RZ, RZ, UR8 ;  /* 0x00000008ff097e24 */ /* 0x000fe2000f8e00ff */
[----:B------:R-:W-:Y:S10]  /*fe50*/  @!P0 BRA `(.L_x_1945) ;  /* 0x0000000000248947 */ /* 0x000ff40003800000 */
[----:B------:R-:W-:-:S03]  /*fe60*/  UIADD3 UR6, UR6, 0xff, UR10 ;  /* 0x000000ff06067890 */ /* 0x000fc6000fffe00a */
[----:B------:R-:W-:Y:S02]  /*fe70*/  ULDC UR10, c[0x0][0x748] ;  /* 0x0001d200000a7ab9 */ /* 0x000fe40000000800 */
[----:B------:R-:W-:-:S04]  /*fe80*/  UIADD3 UR6, UR6, UR10, -UR11 ;  /* 0x0000000a06067290 */ /* 0x000fc8000fffe80b */
[----:B------:R-:W-:-:S04]  /*fe90*/  USHF.R.S32.HI UR10, URZ, 0x1f, UR6 ;  /* 0x0000001f3f0a7899 */ /* 0x000fc80008011406 */
[----:B------:R-:W-:-:S04]  /*fea0*/  ULEA.HI UR10, UR10, UR6, URZ, 0x7 ;  /* 0x000000060a0a7291 */ /* 0x000fc8000f8f383f */
[----:B------:R-:W-:-:S04]  /*feb0*/  USHF.R.S32.HI UR10, URZ, 0x7, UR10 ;  /* 0x000000073f0a7899 */ /* 0x000fc8000801140a */
[----:B------:R-:W-:-:S04]  /*fec0*/  UISETP.LT.AND UP1, UPT, UR8, UR10, UPT ;  /* 0x0000000a0800728c */ /* 0x000fc8000bf21270 */
[----:B------:R-:W-:-:S06]  /*fed0*/  USEL UR10, UR8, UR10, UP1 ;  /* 0x0000000a080a7287 */ /* 0x000fcc0008800000 */
[----:B------:R-:W-:-:S07]  /*fee0*/  IMAD.U32 R9, RZ, RZ, UR10 ;  /* 0x0000000aff097e24 */ /* 0x000fce000f8e00ff */
.L_x_1945:
[----:B------:R-:W-:Y:S02]  /*fef0*/  ISETP.GT.AND P1, PT, R9, UR9, PT ;  /* 0x0000000909007c0c */ /* 0x000fe4000bf24270 */
[----:B------:R-:W-:Y:S01]  /*ff00*/  ELECT P0, URZ, PT ;  /* 0x00000000003f782f */ /* 0x000fe20003800000 */
[----:B------:R-:W-:-:S10]  /*ff10*/  ULEA.HI.X.SX32 UR10, UR13, UR17, 0x1, UP0 ;  /* 0x000000110d0a7291 */ /* 0x000fd400080f0e3f */
[----:B------:R-:W-:Y:S05]  /*ff20*/  @!P1 BRA `(.L_x_1946) ;  /* 0x0000001000849947 */ /* 0x000fea0003800000 */
[----:B------:R-:W1:Y:S01]  /*ff30*/  S2R R2, SR_TID.X ;  /* 0x0000000000027919 */ /* 0x000e620000002100 */
[----:B------:R-:W-:Y:S01]  /*ff40*/  ULDC.64 UR18, c[0x0][0x2d8] ;  /* 0x0000b60000127ab9 */ /* 0x000fe20000000a00 */
[----:B------:R-:W-:Y:S01]  /*ff50*/  VIADD R0, R9, -UR9 ;  /* 0x8000000909007c36 */ /* 0x000fe20008000000 */
[----:B------:R-:W-:Y:S02]  /*ff60*/  UIMAD UR6, UR17, UR18, URZ ;  /* 0x00000012110672a4 */ /* 0x000fe4000f8e023f */
[----:B------:R-:W-:Y:S02]  /*ff70*/  UIMAD.WIDE.U32 UR12, UR7, UR18, URZ ;  /* 0x00000012070c72a5 */ /* 0x000fe4000f8e003f */
[----:B------:R-:W-:Y:S01]  /*ff80*/  UIMAD UR19, UR7, UR19, UR6 ;  /* 0x00000013071372a4 */ /* 0x000fe2000f8e0206 */
[----:B------:R-:W-:Y:S01]  /*ff90*/  LOP3.LUT R0, R0, 0x1, RZ, 0xc0, !PT ;  /* 0x0000000100007812 */ /* 0x000fe200078ec0ff */
[----:B------:R-:W-:Y:S02]  /*ffa0*/  UIADD3 UR6, UP0, UR4, UR12, URZ ;  /* 0x0000000c04067290 */ /* 0x000fe4000ff1e03f */
[----:B------:R-:W-:Y:S01]  /*ffb0*/  UIADD3 UR19, UR13, UR19, URZ ;  /* 0x000000130d137290 */ /* 0x000fe2000fffe03f */
[----:B------:R-:W-:Y:S01]  /*ffc0*/  ISETP.NE.U32.AND P1, PT, R0, 0x1, PT ;  /* 0x000000010000780c */ /* 0x000fe20003f25070 */
[----:B------:R-:W-:Y:S01]  /*ffd0*/  ULDC.64 UR16, c[0x0][0x2e0] ;  /* 0x0000b80000107ab9 */ /* 0x000fe20000000a00 */
[----:B------:R-:W-:Y:S01]  /*ffe0*/  ULDC UR18, c[0x0][0x760] ;  /* 0x0001d80000127ab9 */ /* 0x000fe20000000800 */
[----:B------:R-:W-:-:S02]  /*fff0*/  UIADD3.X UR7, UR5, UR19, URZ, UP0, !UPT ;  /* 0x0000001305077290 */ /* 0x000fc400087fe43f */
[----:B------:R-:W-:Y:S02]  /*10000*/  UIMAD UR11, UR20, UR16, URZ ;  /* 0x00000010140b72a4 */ /* 0x000fe4000f8e023f */
[----:B------:R-:W-:Y:S02]  /*10010*/  UIMAD.WIDE.U32 UR6, UR14, UR16, UR6 ;  /* 0x000000100e0672a5 */ /* 0x000fe4000f8e0006 */
[----:B------:R-:W-:Y:S02]  /*10020*/  UIMAD UR17, UR14, UR17, UR11 ;  /* 0x000000110e1172a4 */ /* 0x000fe4000f8e020b */
[----:B------:R-:W-:Y:S02]  /*10030*/  UIMAD UR11, UR15, UR18, URZ ;  /* 0x000000120f0b72a4 */ /* 0x000fe4000f8e023f */
[----:B------:R-:W-:Y:S01]  /*10040*/  UIADD3 UR24, UR7, UR17, URZ ;  /* 0x0000001107187290 */ /* 0x000fe2000fffe03f */
[----:B-1----:R-:W-:Y:S01]  /*10050*/  LOP3.LUT R10, R2, 0x1f, RZ, 0xc0, !PT ;  /* 0x0000001f020a7812 */ /* 0x002fe200078ec0ff */
[----:B------:R-:W-:Y:S10]  /*10060*/  @P1 BRA `(.L_x_1947) ;  /* 0x00000004006c1947 */ /* 0x000ff40003800000 */
        /* <DEDUP_REMOVED lines=11> */
.L_x_1950:
[----:B------:R-:W2:Y:S04]  /*10120*/  LDG.E.STRONG.GPU R0, desc[UR38][R2.64] ;  /* 0x0000002602007981 */ /* 0x000ea8000c1ef900 */
[----:B--2---:R-:W-:Y:S01]  /*10130*/  CCTL.IVALL ;  /* 0x00000000ff00798f */ /* 0x004fe20002000000 */
[----:B------:R-:W-:Y:S05]  /*10140*/  YIELD ;  /* 0x0000000000007946 */ /* 0x000fea0003800000 */
[----:B------:R-:W-:-:S13]  /*10150*/  ISETP.NE.AND P1, PT, R0, UR22, PT ;  /* 0x0000001600007c0c */ /* 0x000fda000bf25270 */
[----:B------:R-:W-:Y:S05]  /*10160*/  @P1 BRA `(.L_x_1950) ;  /* 0xfffffffc00ec1947 */ /* 0x000fea000383ffff */
.L_x_1949:
[----:B------:R-:W-:Y:S05]  /*10170*/  BSYNC B0 ;  /* 0x0000000000007941 */ /* 0x000fea0003800000 */
.L_x_1948:
[----:B------:R-:W-:-:S03]  /*10180*/  UMOV UR15, 0xffffffff ;  /* 0xffffffff000f7882 */ /* 0x000fc60000000000 */
[----:B------:R-:W-:Y:S05]  /*10190*/  BRA.DIV UR15, `(.L_x_1951) ;  /* 0x0000003e0f787947 */ /* 0x000fea000b800000 */
[----:B------:R-:W-:Y:S01]  /*101a0*/  NOP ;  /* 0x0000000000007918 */ /* 0x000fe20000000000 */
.L_x_2034:
        /* <DEDUP_REMOVED lines=22> */
.L_x_1953:
[----:B------:R-:W-:Y:S05]  /*10310*/  BSYNC B0 ;  /* 0x0000000000007941 */ /* 0x000fea0003800000 */
.L_x_1952:
        /* <DEDUP_REMOVED lines=20> */
.L_x_1955:
[----:B------:R-:W-:Y:S05]  /*10460*/  BSYNC B0 ;  /* 0x0000000000007941 */ /* 0x000fea0003800000 */
.L_x_1954:
[----:B------:R-:W-:Y:S06]  /*10470*/  BAR.ARV 0xa, 0xa0 ;  /* 0x0282800000007b1d */ /* 0x000fec0000002000 */
[----:B------:R-:W-:Y:S04]  /*10480*/  BSSY B0, `(.L_x_1956) ;  /* 0x0000003000007945 */ /* 0x000fe80003800000 */
[----:B------:R-:W-:Y:S05]  /*10490*/  @!P0 BRA `(.L_x_1957) ;  /* 0x0000000000048947 */ /* 0x000fea0003800000 */
[----:B------:R-:W-:-:S04]  /*104a0*/  DEPBAR.LE SB0, 0x0 ;  /* 0x000080000000791a */ /* 0x000fc80000000000 */
.L_x_1957:
[----:B------:R-:W-:Y:S05]  /*104b0*/  BSYNC B0 ;  /* 0x0000000000007941 */ /* 0x000fea0003800000 */
.L_x_1956:
        /* <DEDUP_REMOVED lines=19> */
.L_x_1959:
[----:B------:R-:W-:Y:S05]  /*105f0*/  BSYNC B0 ;  /* 0x0000000000007941 */ /* 0x000fea0003800000 */
.L_x_1958:
[----:B------:R-:W-:Y:S01]  /*10600*/  UIADD3 UR15, UR9, 0x1, URZ ;  /* 0x00000001090f7890 */ /* 0x000fe2000fffe03f */
[----:B------:R-:W-:Y:S11]  /*10610*/  BRA `(.L_x_1960) ;  /* 0x0000000000047947 */ /* 0x000ff60003800000 */
.L_x_1947:
[----:B------:R-:W-:-:S05]  /*10620*/  UMOV UR15, UR9 ;  /* 0x00000009000f7c82 */ /* 0x000fca0008000000 */
.L_x_1960:
[----:B------:R-:W-:-:S06]  /*10630*/  UIADD3 UR9, UR9, 0x1, URZ ;  /* 0x0000000109097890 */ /* 0x000fcc000fffe03f */
[----:B------:R-:W-:Y:S01]  /*10640*/  ISETP.NE.AND P1, PT, R9, UR9, PT ;  /* 0x0000000909007c0c */ /* 0x000fe2000bf25270 */
[----:B------:R-:W-:-:S12]  /*10650*/  UMOV UR9, UR15 ;  /* 0x0000000f00097c82 */ /* 0x000fd80008000000 */
[----:B------:R-:W-:Y:S05]  /*10660*/  @!P1 BRA `(.L_x_1946) ;  /* 0x0000000800b49947 */ /* 0x000fea0003800000 */
[----:B------:R-:W-:Y:S01]  /*10670*/  UMOV UR18, UR12 ;  /* 0x0000000c00127c82 */ /* 0x000fe20008000000 */
[----:B------:R-:W-:Y:S01]  /*10680*/  UMOV UR9, UR15 ;  /* 0x0000000f00097c82 */ /* 0x000fe20008000000 */
[----:B------:R-:W-:-:S03]  /*10690*/  UIMAD.WIDE.U32 UR12, UR14, UR16, UR18 ;  /* 0x000000100e0c72a5 */ /* 0x000fc6000f8e0012 */
[----:B------:R-:W-:Y:S01]  /*106a0*/  ULDC.64 UR18, c[0x0][0x2c0] ;  /* 0x0000b00000127ab9 */ /* 0x000fe20000000a00 */
[----:B------:R-:W-:-:S04]  /*106b0*/  UIADD3 UR4, UP0, UR4, UR12, URZ ;  /* 0x0000000c04047290 */ /* 0x000fc8000ff1e03f */
[----:B------:R-:W-:Y:S02]  /*106c0*/  UIADD3.X UR5, UR5, UR17, UR13, UP0, !UPT ;  /* 0x0000001105057290 */ /* 0x000fe400087fe40d */
[----:B------:R-:W-:-:S04]  /*106d0*/  ULEA UR14, UP0, UR4, UR18, 0x2 ;  /* 0x00000012040e7291 */ /* 0x000fc8000f80103f */
[----:B------:R-:W-:Y:S02]  /*106e0*/  ULEA.HI.X UR5, UR4, UR19, UR5, 0x2, UP0 ;  /* 0x0000001304057291 */ /* 0x000fe400080f1405 */
[----:B------:R-:W-:Y:S01]  /*106f0*/  UIADD3 UR14, UP0, UR14, 0x4000, URZ ;  /* 0x000040000e0e7890 */ /* 0x000fe2000ff1e03f */
[----:B------:R-:W-:-:S03]  /*10700*/  UMOV UR4, URZ ;  /* 0x0000003f00047c82 */ /* 0x000fc60008000000 */
[----:B------:R-:W-:-:S12]  /*10710*/  UIADD3.X UR5, URZ, UR5, URZ, UP0, !UPT ;  /* 0x000000053f057290 */ /* 0x000fd800087fe43f */
.L_x_1985:
        /* <DEDUP_REMOVED lines=11> */
.L_x_1963:
[----:B------:R-:W2:Y:S04]  /*107d0*/  LDG.E.STRONG.GPU R0, desc[UR38][R2.64] ;  /* 0x0000002602007981 */ /* 0x000ea8000c1ef900 */
[----:B--2---:R-:W-:Y:S01]  /*107e0*/  CCTL.IVALL ;  /* 0x00000000ff00798f */ /* 0x004fe20002000000 */
[----:B------:R-:W-:Y:S05]  /*107f0*/  YIELD ;  /* 0x0000000000007946 */ /* 0x000fea0003800000 */
[----:B------:R-:W-:-:S13]  /*10800*/  ISETP.NE.AND P1, PT, R0, UR22, PT ;  /* 0x0000001600007c0c */ /* 0x000fda000bf25270 */
[----:B------:R-:W-:Y:S05]  /*10810*/  @P1 BRA `(.L_x_1963) ;  /* 0xfffffffc00ec1947 */ /* 0x000fea000383ffff */
.L_x_1962:
[----:B------:R-:W-:Y:S05]  /*10820*/  BSYNC B0 ;  /* 0x0000000000007941 */ /* 0x000fea0003800000 */
.L_x_1961:
[----:B------:R-:W-:-:S03]  /*10830*/  UMOV UR16, 0xffffffff ;  /* 0xffffffff00107882 */ /* 0x000fc60000000000 */
[----:B------:R-:W-:Y:S05]  /*10840*/  BRA.DIV UR16, `(.L_x_1964) ;  /* 0x0000003610e87947 */ /* 0x000fea000b800000 */
[----:B------:R-:W-:Y:S01]  /*10850*/  NOP ;  /* 0x0000000000007918 */ /* 0x000fe20000000000 */
.L_x_2037:
        /* <DEDUP_REMOVED lines=8> */
[----:B------:R-:W-:Y:S01]  /*108e0*/  UIADD3 UR25, UP0, UR16, UR6, URZ ;  /* 0x0000000610197290 */ /* 0x000fe2000ff1e03f */
[----:B------:R-:W-:Y:S01]  /*108f0*/  UMOV UR26, 0x0 ;  /* 0x00000000001a7882 */ /* 0x000fe20000000000 */
[----:B------:R-:W-:Y:S01]  /*10900*/  UMOV UR27, 0x14f00000 ;  /* 0x14f00000001b7882 */ /* 0x000fe20000000000 */
[----:B-1----:R-:W-:Y:S02]  /*10910*/  ULEA UR18, UR18, UR17, 0x18 ;  /* 0x0000001112127291 */ /* 0x002fe4000f8ec03f */
[----:B------:R-:W-:-:S02]  /*10920*/  ULEA.HI.X.SX32 UR17, UR16, UR24, 0x1, UP0 ;  /* 0x0000001810117291 */ /* 0x000fc400080f0e3f */
[----:B------:R-:W-:Y:S02]  /*10930*/  ULEA UR16, UP0, UR25, UR20, 0x2 ;  /* 0x0000001419107291 */ /* 0x000fe4000f80103f */
[----:B------:R-:W-:Y:S02]  /*10940*/  UIADD3 UR18, UR18, 0x8000, URZ ;  /* 0x0000800012127890 */ /* 0x000fe4000fffe03f */
[----:B------:R-:W-:Y:S01]  /*10950*/  ULEA.HI.X UR17, UR25, UR21, UR17, 0x2, UP0 ;  /* 0x0000001519117291 */ /* 0x000fe200080f1411 */
[----:B------:R-:W-:-:S08]  /*10960*/  UMOV UR20, 0x400 ;  /* 0x0000040000147882 */ /* 0x000fd00000000000 */
[----:B------:R1:W-:Y:S02]  /*10970*/  UBLKRED.G.S.ADD.F32.RN [UR16], [UR18], UR20, desc[UR26] ;  /* 0x00001a10120073bb */ /* 0x0003e400080a1414 */
[----:B-1----:R0:W-:Y:S02]  /*10980*/  UTMACMDFLUSH ;  /* 0x00000000000079b7 */ /* 0x0021e40000000000 */
.L_x_1966:
[----:B------:R-:W-:Y:S05]  /*10990*/  BSYNC B0 ;  /* 0x0000000000007941 */ /* 0x000fea0003800000 */
.L_x_1965:
[----:B------:R-:W-:Y:S01]  /*109a0*/  ULEA UR18, UR15, UR4, 0xd ;  /* 0x000000040f127291 */ /* 0x000fe2000f8e683f */
[----:B------:R-:W-:Y:S06]  /*109b0*/  BAR.SYNC.DEFER_BLOCKING 0xe, 0xa0 ;  /* 0x0382800000007b1d */ /* 0x000fec0000010000 */
[----:B------:R-:W-:Y:S01]  /*109c0*/  UMOV UR16, UR14 ;  /* 0x0000000e00107c82 */ /* 0x000fe20008000000 */
[----:B------:R-:W-:Y:S01]  /*109d0*/  UMOV UR17, UR5 ;  /* 0x0000000500117c82 */ /* 0x000fe20008000000 */
[----:B------:R-:W-:Y:S01]  /*109e0*/  BSSY B0, `(.L_x_1967) ;  /* 0x000000d000007945 */ /* 0x000fe20003800000 */
[----:B------:R-:W-:-:S03]  /*109f0*/  UIMAD.WIDE UR16, UR18, 0x4, UR16 ;  /* 0x00000004121078a5 */ /* 0x000fc6000f8e0210 */
[----:B------:R-:W-:Y:S09]  /*10a00*/  @!P0 BRA `(.L_x_1968) ;  /* 0x0000000000288947 */ /* 0x000ff20003800000 */
        /* <DEDUP_REMOVED lines=10> */
.L_x_1968:
[----:B------:R-:W-:Y:S05]  /*10ab0*/  BSYNC B0 ;  /* 0x0000000000007941 */ /* 0x000fea0003800000 */
.L_x_1967:
[----:B------:R-:W-:Y:S06]  /*10ac0*/  BAR.ARV 0xa, 0xa0 ;  /* 0x0282800000007b1d */ /* 0x000fec0000002000 */
[----:B------:R-:W-:Y:S04]  /*10ad0*/  BSSY B0, `(.L_x_1969) ;  /* 0x0000003000007945 */ /* 0x000fe80003800000 */
[----:B------:R-:W-:Y:S05]  /*10ae0*/  @!P0 BRA `(.L_x_1970) ;  /* 0x0000000000048947 */ /* 0x000fea0003800000 */
[----:B------:R-:W-:-:S04]  /*10af0*/  DEPBAR.LE SB0, 0x0 ;  /* 0x000080000000791a */ /* 0x000fc80000000000 */
.L_x_1970:
[----:B------:R-:W-:Y:S05]  /*10b00*/  BSYNC B0 ;  /* 0x0000000000007941 */ /* 0x000fea0003800000 */
.L_x_1969:
        /* <DEDUP_REMOVED lines=19> */
.L_x_1972:
[----:B------:R-:W-:Y:S05]  /*10c40*/  BSYNC B0 ;  /* 0x0000000000007941 */ /* 0x000fea0003800000 */
.L_x_1971:
        /* <DEDUP_REMOVED lines=9> */
.L_x_1975:
[----:B------:R-:W2:Y:S04]  /*10ce0*/  LDG.E.STRONG.GPU R0, desc[UR38][R2.64] ;  /* 0x0000002602007981 */ /* 0x000ea8000c1ef900 */
[----:B--2---:R-:W-:Y:S01]  /*10cf0*/  CCTL.IVALL ;  /* 0x00000000ff00798f */ /* 0x004fe20002000000 */
[----:B------:R-:W-:Y:S05]  /*10d00*/  YIELD ;  /* 0x0000000000007946 */ /* 0x000fea0003800000 */
[----:B------:R-:W-:-:S13]  /*10d10*/  ISETP.NE.AND P1, PT, R0, UR22, PT ;  /* 0x0000001600007c0c */ /* 0x000fda000bf25270 */
[----:B------:R-:W-:Y:S05]  /*10d20*/  @P1 BRA `(.L_x_1975) ;  /* 0xfffffffc00ec1947 */ /* 0x000fea000383ffff */
.L_x_1974:
[----:B------:R-:W-:Y:S05]  /*10d30*/  BSYNC B0 ;  /* 0x0000000000007941 */ /* 0x000fea0003800000 */
.L_x_1973:
[----:B------:R-:W-:-:S03]  /*10d40*/  UMOV UR12, 0xffffffff ;  /* 0xffffffff000c7882 */ /* 0x000fc60000000000 */
[----:B------:R-:W-:Y:S05]  /*10d50*/  BRA.DIV UR12, `(.L_x_1976) ;  /* 0x000000320cc07947 */ /* 0x000fea000b800000 */
[----:B------:R-:W-:Y:S01]  /*10d60*/  NOP ;  /* 0x0000000000007918 */ /* 0x000fe20000000000 */
.L_x_2040:
        /* <DEDUP_REMOVED lines=15> */
.L_x_1978:
[----:B------:R-:W-:Y:S05]  /*10e60*/  BSYNC B0 ;  /* 0x0000000000007941 */ /* 0x000fea0003800000 */
.L_x_1977:
        /* <DEDUP_REMOVED lines=15> */
.L_x_1980:
[----:B------:R-:W-:Y:S05]  /*10f60*/  BSYNC B0 ;  /* 0x0000000000007941 */ /* 0x000fea0003800000 */
.L_x_1979:
[----:B------:R-:W-:Y:S06]  /*10f70*/  BAR.ARV 0xa, 0xa0 ;  /* 0x0282800000007b1d */ /* 0x000fec0000002000 */
[----:B------:R-:W-:Y:S04]  /*10f80*/  BSSY B0, `(.L_x_1981) ;  /* 0x0000003000007945 */ /* 0x000fe80003800000 */
[----:B------:R-:W-:Y:S05]  /*10f90*/  @!P0 BRA `(.L_x_1982) ;  /* 0x0000000000048947 */ /* 0x000fea0003800000 */
[----:B------:R-:W-:-:S04]  /*10fa0*/  DEPBAR.LE SB0, 0x0 ;  /* 0x000080000000791a */ /* 0x000fc80000000000 */
.L_x_1982:
[----:B------:R-:W-:Y:S05]  /*10fb0*/  BSYNC B0 ;  /* 0x0000000000007941 */ /* 0x000fea0003800000 */
.L_x_1981:
        /* <DEDUP_REMOVED lines=19> */
.L_x_1984:
[----:B------:R-:W-:Y:S05]  /*110f0*/  BSYNC B0 ;  /* 0x0000000000007941 */ /* 0x000fea0003800000 */
.L_x_1983:
[----:B------:R-:W-:Y:S02]  /*11100*/  UIADD3 UR9, UR9, 0x2, URZ ;  /* 0x0000000209097890 */ /* 0x000fe4000fffe03f */
[----:B------:R-:W-:-:S04]  /*11110*/  UIADD3 UR4, UR4, 0x4000, URZ ;  /* 0x0000400004047890 */ /* 0x000fc8000fffe03f */
[----:B------:R-:W-:-:S13]  /*11120*/  ISETP.LE.AND P1, PT, R9, UR9, PT ;  /* 0x0000000909007c0c */ /* 0x000fda000bf23270 */
[----:B------:R-:W-:Y:S05]  /*11130*/  @!P1 BRA `(.L_x_1985) ;  /* 0xfffffff400789947 */ /* 0x000fea000383ffff */
.L_x_1946:
        /* <DEDUP_REMOVED lines=41> */
.L_x_1988:
[----:B------:R-:W-:Y:S05]  /*113d0*/  BSYNC B0 ;  /* 0x0000000000007941 */ /* 0x000fea0003800000 */
.L_x_1987:
[----:B------:R-:W-:Y:S05]  /*113e0*/  BRA `(.L_x_1989) ;  /* 0x0000000000047947 */ /* 0x000fea0003800000 */
.L_x_1986:
[----:B------:R-:W-:-:S05]  /*113f0*/  UMOV UR4, UR9 ;  /* 0x0000000900047c82 */ /* 0x000fca0008000000 */
.L_x_1989:
        /* <DEDUP_REMOVED lines=11> */
.L_x_1994:
        /* <DEDUP_REMOVED lines=24> */
.L_x_1991:
[----:B------:R-:W-:Y:S05]  /*11630*/  BSYNC B0 ;  /* 0x0000000000007941 */ /* 0x000fea0003800000 */
.L_x_1990:
        /* <DEDUP_REMOVED lines=24> */
.L_x_1993:
[----:B------:R-:W-:Y:S05]  /*117c0*/  BSYNC B0 ;  /* 0x0000000000007941 */ /* 0x000fea0003800000 */
.L_x_1992:
[----:B------:R-:W-:Y:S02]  /*117d0*/  UIADD3 UR7, UR7, 0x2, URZ ;  /* 0x0000000207077890 */ /* 0x000fe4000fffe03f */
[----:B------:R-:W-:Y:S02]  /*117e0*/  ULEA UR5, UR19, UR5, 0x1 ;  /* 0x0000000513057291 */ /* 0x000fe4000f8e083f */
[----:B------:R-:W-:Y:S02]  /*117f0*/  ULEA UR6, UR19, UR6, 0x1 ;  /* 0x0000000613067291 */ /* 0x000fe4000f8e083f */
[----:B------:R-:W-:-:S13]  /*11800*/  ISETP.NE.AND P0, PT, RZ, UR7, PT ;  /* 0x00000007ff007c0c */ /* 0x000fda000bf05270 */
[----:B------:R-:W-:Y:S05]  /*11810*/  @!P0 BRA `(.L_x_1857) ;  /* 0x0000002400248947 */ /* 0x000fea0003800000 */
[----:B------:R-:W-:Y:S05]  /*11820*/  BRA `(.L_x_1994) ;  /* 0xfffffffc00207947 */ /* 0x000fea000383ffff */
.L_x_1938:
        /* <DEDUP_REMOVED lines=14> */
.L_x_1995:
        /* <DEDUP_REMOVED lines=14> */
.L_x_1997:
[----:B------:R-:W-:-:S05]  /*119f0*/  ULDC UR4, c[0x0][0x8bc] ;  /* 0x00022f0000047ab9 */ /* 0x000fca0000000800 */
.L_x_1996:
        /* <DEDUP_REMOVED lines=59> */
.L_x_1999:
        /* <DEDUP_REMOVED lines=13> */
.L_x_2000:
        /* <DEDUP_REMOVED lines=8> */
.L_x_2001:
        /* <DEDUP_REMOVED lines=21> */
.L_x_2002:
        /* <DEDUP_REMOVED lines=50> */
.L_x_2041:
        /* <DEDUP_REMOVED lines=15> */
.L_x_2005:
        /* <DEDUP_REMOVED lines=77> */
.L_x_2016:
[----:B-123--:R-:W-:-:S04]  /*12930*/  SHF.L.U32 R18, R10, 0x1f, RZ ;  /* 0x0000001f0a127819 */ /* 0x00efc800000006ff */
[----:B------:R-:W2:Y:S02]  /*12940*/  SYNCS.PHASECHK.TRANS64.TRYWAIT P1, [R15+URZ+0x30c40], R18 ;  /* 0x030c40120f0075a7 */ /* 0x000ea4000802017f */
[----:B--2---:R-:W-:Y:S05]  /*12950*/  @!P1 BRA `(.L_x_2008) ;  /* 0x0000001400f09947 */ /* 0x004fea0003800000 */
.L_x_2042:
        /* <DEDUP_REMOVED lines=8> */
.L_x_2009:
        /* <DEDUP_REMOVED lines=30> */
.L_x_2043:
        /* <DEDUP_REMOVED lines=8> */
.L_x_2011:
        /* <DEDUP_REMOVED lines=30> */
.L_x_2044:
        /* <DEDUP_REMOVED lines=8> */
.L_x_2013:
        /* <DEDUP_REMOVED lines=24> */
.L_x_2046:
        /* <DEDUP_REMOVED lines=8> */
.L_x_2015:
        /* <DEDUP_REMOVED lines=30> */
.L_x_2007:
[----:B------:R-:W4:Y:S02]  /*13280*/  LDL.LU R4, [R1+0x8] ;  /* 0x0000080001047983 */ /* 0x000f240000300800 */
[----:B----4-:R-:W-:Y:S02]  /*13290*/  ISETP.NE.AND P1, PT, R4, RZ, PT ;  /* 0x000000ff0400720c */ /* 0x010fe40003f25270 */
[----:B------:R4:W5:Y:S11]  /*132a0*/  LDL R4, [R1+0x4] ;  /* 0x0000040001047983 */ /* 0x0009760000100800 */
[----:B----4-:R-:W-:Y:S05]  /*132b0*/  @!P1 BRA `(.L_x_2006) ;  /* 0x0000000400249947 */ /* 0x010fea0003800000 */
[----:B------:R-:W-:-:S04]  /*132c0*/  SHF.L.U32 R12, R10, 0x1f, RZ ;  /* 0x0000001f0a0c7819 */ /* 0x000fc800000006ff */
[----:B------:R-:W4:Y:S02]  /*132d0*/  SYNCS.PHASECHK.TRANS64.TRYWAIT P1, [R15+URZ+0x30c40], R12 ;  /* 0x030c400c0f0075a7 */ /* 0x000f24000802017f */
[----:B----4-:R-:W-:Y:S05]  /*132e0*/  @!P1 BRA `(.L_x_2017) ;  /* 0x0000000c00e09947 */ /* 0x010fea0003800000 */
.L_x_2047:
        /* <DEDUP_REMOVED lines=8> */
.L_x_2018:
        /* <DEDUP_REMOVED lines=27> */
.L_x_2048:
        /* <DEDUP_REMOVED lines=8> */
.L_x_2020:
        /* <DEDUP_REMOVED lines=27> */
.L_x_2006:
[----:B------:R-:W1:Y:S01]  /*13750*/  S2R R0, SR_TID.X ;  /* 0x0000000000007919 */ /* 0x000e620000002100 */
[----:B------:R-:W-:Y:S01]  /*13760*/  IMAD R3, R16, 0x8, R15 ;  /* 0x0000000810037824 */ /* 0x000fe200078e020f */
[----:B-1----:R-:W-:Y:S02]  /*13770*/  LOP3.LUT R2, R0, 0x7f, RZ, 0xc0, !PT ;  /* 0x0000007f00027812 */ /* 0x002fe400078ec0ff */
[----:B------:R-:W-:Y:S02]  /*13780*/  SHF.L.U32 R0, R10, 0x1f, RZ ;  /* 0x0000001f0a007819 */ /* 0x000fe400000006ff */
[----:B------:R-:W-:Y:S02]  /*13790*/  ISETP.NE.AND P1, PT, R2, RZ, PT ;  /* 0x000000ff0200720c */ /* 0x000fe40003f25270 */
[----:B------:R-:W1:Y:S02]  /*137a0*/  SYNCS.PHASECHK.TRANS64.TRYWAIT P0, [R3+URZ+0x30c40], R0 ;  /* 0x030c4000030075a7 */ /* 0x000e64000800017f */
[----:B-1----:R-:W-:Y:S09]  /*137b0*/  @!P0 BRA `(.L_x_2021) ;  /* 0x0000000800d48947 */ /* 0x002ff20003800000 */
.L_x_2049:
[----:B------:R-:W-:Y:S05]  /*137c0*/  @P1 BRA `(.L_x_2022) ;  /* 0x0000000000181947 */ /* 0x000fea0003800000 */
[----:B------:R-:W1:Y:S01]  /*137d0*/  S2R R2, SR_TID.X ;  /* 0x0000000000027919 */ /* 0x000e620000002100 */
[----:B------:R-:W-:-:S04]  /*137e0*/  IMAD.MOV.U32 R0, RZ, RZ, 0x4200 ;  /* 0x00004200ff007424 */ /* 0x000fc800078e00ff */
[----:B------:R1:W-:Y:S02]  /*137f0*/  SYNCS.ARRIVE.TRANS64 RZ, [R3+URZ+0x30c30], R0 ;  /* 0x030c300003ff79a7 */ /* 0x0003e4000800003f */
[----:B-1----:R-:W-:-:S13]  /*13800*/  LOP3.LUT P0, RZ, R2, 0x1f, RZ, 0xc0, !PT ;  /* 0x0000001f02ff7812 */ /* 0x002fda000780c0ff */
[----:B------:R-:W-:Y:S05]  /*13810*/  @!P0 BRA `(.L_x_2022) ;  /* 0x0000000000048947 */ /* 0x000fea0003800000 */
[----:B------:R-:W-:Y:S01]  /*13820*/  BPT.TRAP 0x1 ;  /* 0x000000040000795c */ /* 0x000fe20000300000 */
.L_x_2022:
        /* <DEDUP_REMOVED lines=34> */
.L_x_2003:
[----:B------:R-:W-:Y:S05]  /*13a50*/  BSYNC B0 ;  /* 0x0000000000007941 */ /* 0x000fea0003800000 */
.L_x_1998:
[----:B------:R-:W-:-:S03]  /*13a60*/  UMOV UR8, 0xffffffff ;  /* 0xffffffff00087882 */ /* 0x000fc60000000000 */
[----:B------:R-:W-:Y:S05]  /*13a70*/  BRA.DIV UR8, `(.L_x_2023) ;  /* 0x0000000a08387947 */ /* 0x000fea000b800000 */
[----:B------:R-:W-:-:S13]  /*13a80*/  ELECT P6, URZ, PT ;  /* 0x00000000003f782f */ /* 0x000fda00038c0000 */
.L_x_2052:
[----:B------:R-:W-:Y:S05]  /*13a90*/  @!P6 BRA `(.L_x_1857) ;  /* 0x000000000084e947 */ /* 0x000fea0003800000 */
[----:B------:R-:W-:-:S06]  /*13aa0*/  ULOP3.LUT UR8, UR36, 0x2, URZ, 0xfc, !UPT ;  /* 0x0000000224087892 */ /* 0x000fcc000f8efc3f */
[----:B------:R-:W-:-:S05]  /*13ab0*/  IMAD.U32 R2, RZ, RZ, UR8 ;  /* 0x00000008ff027e24 */ /* 0x000fca000f8e00ff */
[----:B------:R-:W-:-:S13]  /*13ac0*/  ISETP.NE.AND P2, PT, R2, 0x3, PT ;  /* 0x000000030200780c */ /* 0x000fda0003f45270 */
[----:B------:R-:W-:Y:S05]  /*13ad0*/  @!P2 BRA `(.L_x_2024) ;  /* 0x000000000004a947 */ /* 0x000fea0003800000 */
[----:B---3--:R-:W-:Y:S01]  /*13ae0*/  BPT.TRAP 0x1 ;  /* 0x000000040000795c */ /* 0x008fe20000300000 */
.L_x_2024:
        /* <DEDUP_REMOVED lines=15> */
.L_x_2053:
[----:B------:R-:W2:Y:S02]  /*13be0*/  SYNCS.PHASECHK.TRANS64.TRYWAIT P0, [R3+URZ], R2 ;  /* 0x00000002030075a7 */ /* 0x000ea4000800017f */
[----:B--2---:R-:W-:Y:S05]  /*13bf0*/  @!P0 BRA `(.L_x_2026) ;  /* 0x00000008000c8947 */ /* 0x004fea0003800000 */
.L_x_2054:
[----:B------:R-:W-:Y:S05]  /*13c00*/  @!P2 BRA `(.L_x_2027) ;  /* 0x000000000004a947 */ /* 0x000fea0003800000 */
[----:B---3--:R-:W-:Y:S01]  /*13c10*/  BPT.TRAP 0x1 ;  /* 0x000000040000795c */ /* 0x008fe20000300000 */
.L_x_2027:
[----:B--2---:R-:W-:-:S04]  /*13c20*/  VIADD R3, R8, 0x30c40 ;  /* 0x00030c4008037836 */ /* 0x004fc80000000000 */
[----:B------:R-:W-:-:S04]  /*13c30*/  IMAD R5, R0, 0x8, R3 ;  /* 0x0000000800057824 */ /* 0x000fc800078e0203 */
[----:B------:R-:W2:Y:S02]  /*13c40*/  SYNCS.PHASECHK.TRANS64.TRYWAIT P0, [R5+URZ], R4 ;  /* 0x00000004050075a7 */ /* 0x000ea4000800017f */
[----:B--2---:R-:W-:Y:S05]  /*13c50*/  @!P0 BRA `(.L_x_2028) ;  /* 0x0000000800088947 */ /* 0x004fea0003800000 */
.L_x_2055:
[----:B------:R-:W-:-:S07]  /*13c60*/  IMAD R3, R6, 0x8, R3 ;  /* 0x0000000806037824 */ /* 0x000fce00078e0203 */
.L_x_2029:
[----:B----4-:R4:W1:Y:S02]  /*13c70*/  SYNCS.PHASECHK.TRANS64.TRYWAIT P0, [R3+URZ], R2 ;  /* 0x00000002030075a7 */ /* 0x010864000800017f */
[----:B-1----:R-:W-:Y:S05]  /*13c80*/  @!P0 NANOSLEEP.SYNCS 0x989680 ;  /* 0x009896800000895d */ /* 0x002fea0003900000 */
[----:B------:R-:W1:Y:S02]  /*13c90*/  @!P0 SYNCS.PHASECHK.TRANS64 P0, [R3+URZ], R2 ;  /* 0x00000002030085a7 */ /* 0x000e64000800007f */
[----:B-1----:R-:W-:Y:S05]  /*13ca0*/  @!P0 BRA `(.L_x_2029) ;  /* 0xfffffffc00f08947 */ /* 0x002fea000383ffff */
.L_x_1857:
[----:B---3--:R-:W-:Y:S05]  /*13cb0*/  BSYNC B6 ;  /* 0x0000000000067941 */ /* 0x008fea0003800000 */
.L_x_1851:
[----:B------:R-:W-:Y:S05]  /*13cc0*/  EXIT ;  /* 0x000000000000794d */ /* 0x000fea0003800000 */
.L_x_1868:
[----:B------:R-:W-:Y:S02]  /*13cd0*/  IMAD.MOV.U32 R13, RZ, RZ, R10 ;  /* 0x000000ffff0d7224 */ /* 0x000fe400078e000a */
[----:B------:R-:W-:Y:S02]  /*13ce0*/  IMAD.MOV.U32 R12, RZ, RZ, RZ ;  /* 0x000000ffff0c7224 */ /* 0x000fe400078e00ff */
[----:B------:R-:W-:Y:S02]  /*13cf0*/  IMAD.MOV.U32 R11, RZ, RZ, 0x1f ;  /* 0x0000001fff0b7424 */ /* 0x000fe400078e00ff */
[----:B------:R-:W-:-:S07]  /*13d00*/  IMAD.MOV.U32 R15, RZ, RZ, -0x1 ;  /* 0xffffffffff0f7424 */ /* 0x000fce00078e00ff */
[----:B------:R-:W-:Y:S05]  /*13d10*/  WARPSYNC.COLLECTIVE R15, `(.L_x_2030) ;  /* 0x000000000f087348 */ /* 0x000fea0003c00000 */
[----:B------:R1:W2:Y:S02]  /*13d20*/  SHFL.IDX P6, R14, R13, R12, R11 ;  /* 0x0000000c0d0e7389 */ /* 0x0002a400000c000b */
[----:B-12---:R-:W-:Y:S01]  /*13d30*/  ENDCOLLECTIVE ;  /* 0x000000000000791b */ /* 0x006fe20003800000 */
.L_x_2030:
[----:B------:R-:W-:Y:S05]  /*13d40*/  BRA `(.L_x_2031) ;  /* 0xfffffed400b47947 */ /* 0x000fea000383ffff */
.L_x_1870:
[----:B--2---:R2:W3:Y:S02]  /*13d50*/  SYNCS.PHASECHK.TRANS64.TRYWAIT P0, [R16+URZ+0x30c00], R11 ;  /* 0x030c000b100075a7 */ /* 0x0044e4000800017f */
[----:B---3--:R-:W-:Y:S05]  /*13d60*/  @!P0 NANOSLEEP.SYNCS 0x989680 ;  /* 0x009896800000895d */ /* 0x008fea0003900000 */
[----:B------:R-:W3:Y:S02]  /*13d70*/  @!P0 SYNCS.PHASECHK.TRANS64 P0, [R16+URZ+0x30c00], R11 ;  /* 0x030c000b100085a7 */ /* 0x000ee4000800007f */
[----:B---3--:R-:W-:Y:S05]  /*13d80*/  @!P0 BRA `(.L_x_1870) ;  /* 0xfffffffc00f08947 */ /* 0x008fea000383ffff */
[----:B------:R-:W-:Y:S05]  /*13d90*/  BRA `(.L_x_1869) ;  /* 0xfffffed400fc7947 */ /* 0x000fea000383ffff */
.L_x_1875:
[----:B--2---:R2:W3:Y:S02]  /*13da0*/  SYNCS.PHASECHK.TRANS64.TRYWAIT P0, [R8+URZ+0x30c10], R23 ;  /* 0x030c1017080075a7 */ /* 0x0044e4000800017f */
[----:B---3--:R-:W-:Y:S05]  /*13db0*/  @!P0 NANOSLEEP.SYNCS 0x989680 ;  /* 0x009896800000895d */ /* 0x008fea0003900000 */
[----:B------:R-:W3:Y:S02]  /*13dc0*/  @!P0 SYNCS.PHASECHK.TRANS64 P0, [R8+URZ+0x30c10], R23 ;  /* 0x030c1017080085a7 */ /* 0x000ee4000800007f */
[----:B---3--:R-:W-:Y:S05]  /*13dd0*/  @!P0 BRA `(.L_x_1875) ;  /* 0xfffffffc00f08947 */ /* 0x008fea000383ffff */
[----:B------:R-:W-:Y:S05]  /*13de0*/  BRA `(.L_x_1874) ;  /* 0xfffffee000207947 */ /* 0x000fea000383ffff */
.L_x_1879:
[----:B------:R1:W1:Y:S02]  /*13df0*/  SYNCS.PHASECHK.TRANS64.TRYWAIT P0, [R8+URZ+0x30c30], R23 ;  /* 0x030c3017080075a7 */ /* 0x000264000800017f */
[----:B-1----:R-:W-:Y:S05]  /*13e00*/  @!P0 NANOSLEEP.SYNCS 0x989680 ;  /* 0x009896800000895d */ /* 0x002fea0003900000 */
[----:B------:R-:W1:Y:S02]  /*13e10*/  @!P0 SYNCS.PHASECHK.TRANS64 P0, [R8+URZ+0x30c30], R23 ;  /* 0x030c3017080085a7 */ /* 0x000e64000800007f */
[----:B-1----:R-:W-:Y:S05]  /*13e20*/  @!P0 BRA `(.L_x_1879) ;  /* 0xfffffffc00f08947 */ /* 0x002fea000383ffff */
[----:B------:R-:W-:Y:S05]  /*13e30*/  BRA `(.L_x_1878) ;  /* 0xfffffee400207947 */ /* 0x000fea000383ffff */
.L_x_1887:
[----:B--2---:R2:W3:Y:S02]  /*13e40*/  SYNCS.PHASECHK.TRANS64.TRYWAIT P1, [R7+URZ+0x30c10], R20 ;  /* 0x030c1014070075a7 */ /* 0x0044e4000802017f */
[----:B---3--:R-:W-:Y:S05]  /*13e50*/  @!P1 NANOSLEEP.SYNCS 0x989680 ;  /* 0x009896800000995d */ /* 0x008fea0003900000 */
[----:B------:R-:W3:Y:S02]  /*13e60*/  @!P1 SYNCS.PHASECHK.TRANS64 P1, [R7+URZ+0x30c10], R20 ;  /* 0x030c1014070095a7 */ /* 0x000ee4000802007f */
[----:B---3--:R-:W-:Y:S05]  /*13e70*/  @!P1 BRA `(.L_x_1887) ;  /* 0xfffffffc00f09947 */ /* 0x008fea000383ffff */
[----:B------:R-:W-:Y:S05]  /*13e80*/  BRA `(.L_x_1886) ;  /* 0xffffff2000987947 */ /* 0x000fea000383ffff */
.L_x_1891:
[----:B------:R1:W1:Y:S02]  /*13e90*/  SYNCS.PHASECHK.TRANS64.TRYWAIT P1, [R7+URZ+0x30c30], R20 ;  /* 0x030c3014070075a7 */ /* 0x000264000802017f */
[----:B-1----:R-:W-:Y:S05]  /*13ea0*/  @!P1 NANOSLEEP.SYNCS 0x989680 ;  /* 0x009896800000995d */ /* 0x002fea0003900000 */
[----:B------:R-:W1:Y:S02]  /*13eb0*/  @!P1 SYNCS.PHASECHK.TRANS64 P1, [R7+URZ+0x30c30], R20 ;  /* 0x030c3014070095a7 */ /* 0x000e64000802007f */
[----:B-1----:R-:W-:Y:S05]  /*13ec0*/  @!P1 BRA `(.L_x_1891) ;  /* 0xfffffffc00f09947 */ /* 0x002fea000383ffff */
[----:B------:R-:W-:Y:S05]  /*13ed0*/  BRA `(.L_x_1890) ;  /* 0xffffff2400ac7947 */ /* 0x000fea000383ffff */
.L_x_1899:
[----:B-1----:R1:W3:Y:S02]  /*13ee0*/  SYNCS.PHASECHK.TRANS64.TRYWAIT P0, [R7+URZ+0x30c10], R20 ;  /* 0x030c1014070075a7 */ /* 0x0022e4000800017f */
[----:B---3--:R-:W-:Y:S05]  /*13ef0*/  @!P0 NANOSLEEP.SYNCS 0x989680 ;  /* 0x009896800000895d */ /* 0x008fea0003900000 */
[----:B------:R-:W3:Y:S02]  /*13f00*/  @!P0 SYNCS.PHASECHK.TRANS64 P0, [R7+URZ+0x30c10], R20 ;  /* 0x030c1014070085a7 */ /* 0x000ee4000800007f */
[----:B---3--:R-:W-:Y:S05]  /*13f10*/  @!P0 BRA `(.L_x_1899) ;  /* 0xfffffffc00f08947 */ /* 0x008fea000383ffff */
[----:B------:R-:W-:Y:S05]  /*13f20*/  BRA `(.L_x_1898) ;  /* 0xffffff5800dc7947 */ /* 0x000fea000383ffff */
.L_x_1903:
[----:B------:R1:W1:Y:S02]  /*13f30*/  SYNCS.PHASECHK.TRANS64.TRYWAIT P0, [R7+URZ+0x30c30], R20 ;  /* 0x030c3014070075a7 */ /* 0x000264000800017f */
[----:B-1----:R-:W-:Y:S05]  /*13f40*/  @!P0 NANOSLEEP.SYNCS 0x989680 ;  /* 0x009896800000895d */ /* 0x002fea0003900000 */
[----:B------:R-:W1:Y:S02]  /*13f50*/  @!P0 SYNCS.PHASECHK.TRANS64 P0, [R7+URZ+0x30c30], R20 ;  /* 0x030c3014070085a7 */ /* 0x000e64000800007f */
[----:B-1----:R-:W-:Y:S05]  /*13f60*/  @!P0 BRA `(.L_x_1903) ;  /* 0xfffffffc00f08947 */ /* 0x002fea000383ffff */
[----:B------:R-:W-:Y:S05]  /*13f70*/  BRA `(.L_x_1902) ;  /* 0xffffff5c00ec7947 */ /* 0x000fea000383ffff */
.L_x_1951:
[----:B------:R-:W-:Y:S01]  /*13f80*/  BSSY B0, `(.L_x_2032) ;  /* 0x0000005000007945 */ /* 0x000fe20003800000 */
[----:B------:R-:W-:-:S07]  /*13f90*/  IMAD.MOV.U32 R15, RZ, RZ, -0x1 ;  /* 0xffffffffff0f7424 */ /* 0x000fce00078e00ff */
[----:B------:R-:W-:Y:S05]  /*13fa0*/  WARPSYNC.COLLECTIVE R15, `(.L_x_2033) ;  /* 0x000000000f087348 */ /* 0x000fea0003c00000 */
[----:B------:R-:W-:Y:S01]  /*13fb0*/  NOP ;  /* 0x0000000000007918 */ /* 0x000fe20000000000 */
[----:B------:R-:W-:Y:S01]  /*13fc0*/  ENDCOLLECTIVE ;  /* 0x000000000000791b */ /* 0x000fe20003800000 */
.L_x_2033:
[----:B------:R-:W-:Y:S05]  /*13fd0*/  BSYNC B0 ;  /* 0x0000000000007941 */ /* 0x000fea0003800000 */
.L_x_2032:
[----:B------:R-:W-:Y:S05]  /*13fe0*/  BRA `(.L_x_2034) ;  /* 0xffffffc000707947 */ /* 0x000fea000383ffff */
.L_x_1964:
[----:B------:R-:W-:Y:S01]  /*13ff0*/  BSSY B0, `(.L_x_2035) ;  /* 0x0000005000007945 */ /* 0x000fe20003800000 */
[----:B------:R-:W-:-:S07]  /*14000*/  IMAD.MOV.U32 R15, RZ, RZ, -0x1 ;  /* 0xffffffffff0f7424 */ /* 0x000fce00078e00ff */
[----:B------:R-:W-:Y:S05]  /*14010*/  WARPSYNC.COLLECTIVE R15, `(.L_x_2036) ;  /* 0x000000000f087348 */ /* 0x000fea0003c00000 */
[----:B------:R-:W-:Y:S01]  /*14020*/  NOP ;  /* 0x0000000000007918 */ /* 0x000fe20000000000 */
[----:B------:R-:W-:Y:S01]  /*14030*/  ENDCOLLECTIVE ;  /* 0x000000000000791b */ /* 0x000fe20003800000 */
.L_x_2036:
[----:B------:R-:W-:Y:S05]  /*14040*/  BSYNC B0 ;  /* 0x0000000000007941 */ /* 0x000fea0003800000 */
.L_x_2035:
[----:B------:R-:W-:Y:S05]  /*14050*/  BRA `(.L_x_2037) ;  /* 0xffffffc800007947 */ /* 0x000fea000383ffff */
.L_x_1976:
[----:B------:R-:W-:Y:S01]  /*14060*/  BSSY B0, `(.L_x_2038) ;  /* 0x0000005000007945 */ /* 0x000fe20003800000 */
[----:B------:R-:W-:-:S07]  /*14070*/  IMAD.MOV.U32 R15, RZ, RZ, -0x1 ;  /* 0xffffffffff0f7424 */ /* 0x000fce00078e00ff */
[----:B------:R-:W-:Y:S05]  /*14080*/  WARPSYNC.COLLECTIVE R15, `(.L_x_2039) ;  /* 0x000000000f087348 */ /* 0x000fea0003c00000 */
[----:B------:R-:W-:Y:S01]  /*14090*/  NOP ;  /* 0x0000000000007918 */ /* 0x000fe20000000000 */
[----:B------:R-:W-:Y:S01]  /*140a0*/  ENDCOLLECTIVE ;  /* 0x000000000000791b */ /* 0x000fe20003800000 */
.L_x_2039:
[----:B------:R-:W-:Y:S05]  /*140b0*/  BSYNC B0 ;  /* 0x0000000000007941 */ /* 0x000fea0003800000 */
.L_x_2038:
[----:B------:R-:W-:Y:S05]  /*140c0*/  BRA `(.L_x_2040) ;  /* 0xffffffcc00287947 */ /* 0x000fea000383ffff */
.L_x_2004:
[----:B-1----:R1:W2:Y:S02]  /*140d0*/  SYNCS.PHASECHK.TRANS64.TRYWAIT P0, [R15+URZ+0x30c20], R0 ;  /* 0x030c20000f0075a7 */ /* 0x0022a4000800017f */
[----:B--2---:R-:W-:Y:S05]  /*140e0*/  @!P0 NANOSLEEP.SYNCS 0x989680 ;  /* 0x009896800000895d */ /* 0x004fea0003900000 */
[----:B------:R-:W2:Y:S02]  /*140f0*/  @!P0 SYNCS.PHASECHK.TRANS64 P0, [R15+URZ+0x30c20], R0 ;  /* 0x030c20000f0085a7 */ /* 0x000ea4000800007f */
[----:B--2---:R-:W-:Y:S05]  /*14100*/  @!P0 BRA `(.L_x_2004) ;  /* 0xfffffffc00f08947 */ /* 0x004fea000383ffff */
[----:B------:R-:W-:Y:S05]  /*14110*/  BRA `(.L_x_2041) ;  /* 0xffffffe000947947 */ /* 0x000fea000383ffff */
.L_x_2008:
[----:B--2---:R2:W3:Y:S02]  /*14120*/  SYNCS.PHASECHK.TRANS64.TRYWAIT P1, [R15+URZ+0x30c40], R18 ;  /* 0x030c40120f0075a7 */ /* 0x0044e4000802017f */
[----:B---3--:R-:W-:Y:S05]  /*14130*/  @!P1 NANOSLEEP.SYNCS 0x989680 ;  /* 0x009896800000995d */ /* 0x008fea0003900000 */
[----:B------:R-:W3:Y:S02]  /*14140*/  @!P1 SYNCS.PHASECHK.TRANS64 P1, [R15+URZ+0x30c40], R18 ;  /* 0x030c40120f0095a7 */ /* 0x000ee4000802007f */
[----:B---3--:R-:W-:Y:S05]  /*14150*/  @!P1 BRA `(.L_x_2008) ;  /* 0xfffffffc00f09947 */ /* 0x008fea000383ffff */
[----:B------:R-:W-:Y:S05]  /*14160*/  BRA `(.L_x_2042) ;  /* 0xffffffe400fc7947 */ /* 0x000fea000383ffff */
.L_x_2010:
[----:B-1----:R1:W3:Y:S02]  /*14170*/  SYNCS.PHASECHK.TRANS64.TRYWAIT P1, [R15+URZ+0x30c28], R18 ;  /* 0x030c28120f0075a7 */ /* 0x0022e4000802017f */
[----:B---3--:R-:W-:Y:S05]  /*14180*/  @!P1 NANOSLEEP.SYNCS 0x989680 ;  /* 0x009896800000995d */ /* 0x008fea0003900000 */
[----:B------:R-:W3:Y:S02]  /*14190*/  @!P1 SYNCS.PHASECHK.TRANS64 P1, [R15+URZ+0x30c28], R18 ;  /* 0x030c28120f0095a7 */ /* 0x000ee4000802007f */
[----:B---3--:R-:W-:Y:S05]  /*141a0*/  @!P1 BRA `(.L_x_2010) ;  /* 0xfffffffc00f09947 */ /* 0x008fea000383ffff */
[----:B------:R-:W-:Y:S05]  /*141b0*/  BRA `(.L_x_2043) ;  /* 0xffffffe800807947 */ /* 0x000fea000383ffff */
.L_x_2012:
[----:B---3--:R3:W4:Y:S02]  /*141c0*/  SYNCS.PHASECHK.TRANS64.TRYWAIT P1, [R15+URZ+0x30c48], R18 ;  /* 0x030c48120f0075a7 */ /* 0x008724000802017f */
[----:B----4-:R-:W-:Y:S05]  /*141d0*/  @!P1 NANOSLEEP.SYNCS 0x989680 ;  /* 0x009896800000995d */ /* 0x010fea0003900000 */
[----:B------:R-:W4:Y:S02]  /*141e0*/  @!P1 SYNCS.PHASECHK.TRANS64 P1, [R15+URZ+0x30c48], R18 ;  /* 0x030c48120f0095a7 */ /* 0x000f24000802007f */
[----:B----4-:R-:W-:Y:S05]  /*141f0*/  @!P1 BRA `(.L_x_2012) ;  /* 0xfffffffc00f09947 */ /* 0x010fea000383ffff */
[----:B------:R-:W-:Y:S05]  /*14200*/  BRA `(.L_x_2044) ;  /* 0xffffffec00047947 */ /* 0x000fea000383ffff */
.L_x_2014:
[----:B------:R-:W-:-:S07]  /*14210*/  SHF.L.U32 R4, R10, 0x1f, RZ ;  /* 0x0000001f0a047819 */ /* 0x000fce00000006ff */
.L_x_2045:
[----:B----4-:R4:W1:Y:S02]  /*14220*/  SYNCS.PHASECHK.TRANS64.TRYWAIT P1, [R15+URZ+0x30c20], R4 ;  /* 0x030c20040f0075a7 */ /* 0x010864000802017f */
[----:B-1----:R-:W-:Y:S05]  /*14230*/  @!P1 NANOSLEEP.SYNCS 0x989680 ;  /* 0x009896800000995d */ /* 0x002fea0003900000 */
[----:B------:R-:W1:Y:S02]  /*14240*/  @!P1 SYNCS.PHASECHK.TRANS64 P1, [R15+URZ+0x30c20], R4 ;  /* 0x030c20040f0095a7 */ /* 0x000e64000802007f */
[----:B-1----:R-:W-:Y:S05]  /*14250*/  @!P1 BRA `(.L_x_2045) ;  /* 0xfffffffc00f09947 */ /* 0x002fea000383ffff */
[----:B------:R-:W-:Y:S05]  /*14260*/  BRA `(.L_x_2046) ;  /* 0xffffffec006c7947 */ /* 0x000fea000383ffff */
.L_x_2017:
[----:B----4-:R4:W1:Y:S02]  /*14270*/  SYNCS.PHASECHK.TRANS64.TRYWAIT P1, [R15+URZ+0x30c40], R12 ;  /* 0x030c400c0f0075a7 */ /* 0x010864000802017f */
[----:B-1----:R-:W-:Y:S05]  /*14280*/  @!P1 NANOSLEEP.SYNCS 0x989680 ;  /* 0x009896800000995d */ /* 0x002fea0003900000 */
[----:B------:R-:W1:Y:S02]  /*14290*/  @!P1 SYNCS.PHASECHK.TRANS64 P1, [R15+URZ+0x30c40], R12 ;  /* 0x030c400c0f0095a7 */ /* 0x000e64000802007f */
[----:B-1----:R-:W-:Y:S05]  /*142a0*/  @!P1 BRA `(.L_x_2017) ;  /* 0xfffffffc00f09947 */ /* 0x002fea000383ffff */
[----:B------:R-:W-:Y:S05]  /*142b0*/  BRA `(.L_x_2047) ;  /* 0xfffffff0000c7947 */ /* 0x000fea000383ffff */
.L_x_2019:
[----:B-1----:R1:W2:Y:S02]  /*142c0*/  SYNCS.PHASECHK.TRANS64.TRYWAIT P1, [R15+URZ+0x30c28], R12 ;  /* 0x030c280c0f0075a7 */ /* 0x0022a4000802017f */
[----:B--2---:R-:W-:Y:S05]  /*142d0*/  @!P1 NANOSLEEP.SYNCS 0x989680 ;  /* 0x009896800000995d */ /* 0x004fea0003900000 */
[----:B------:R-:W2:Y:S02]  /*142e0*/  @!P1 SYNCS.PHASECHK.TRANS64 P1, [R15+URZ+0x30c28], R12 ;  /* 0x030c280c0f0095a7 */ /* 0x000ea4000802007f */
[----:B--2---:R-:W-:Y:S05]  /*142f0*/  @!P1 BRA `(.L_x_2019) ;  /* 0xfffffffc00f09947 */ /* 0x004fea000383ffff */
[----:B------:R-:W-:Y:S05]  /*14300*/  BRA `(.L_x_2048) ;  /* 0xfffffff000847947 */ /* 0x000fea000383ffff */
.L_x_2021:
[----:B------:R1:W1:Y:S02]  /*14310*/  SYNCS.PHASECHK.TRANS64.TRYWAIT P0, [R3+URZ+0x30c40], R0 ;  /* 0x030c4000030075a7 */ /* 0x000264000800017f */
[----:B-1----:R-:W-:Y:S05]  /*14320*/  @!P0 NANOSLEEP.SYNCS 0x989680 ;  /* 0x009896800000895d */ /* 0x002fea0003900000 */
[----:B------:R-:W1:Y:S02]  /*14330*/  @!P0 SYNCS.PHASECHK.TRANS64 P0, [R3+URZ+0x30c40], R0 ;  /* 0x030c4000030085a7 */ /* 0x000e64000800007f */
[----:B-1----:R-:W-:Y:S05]  /*14340*/  @!P0 BRA `(.L_x_2021) ;  /* 0xfffffffc00f08947 */ /* 0x002fea000383ffff */
[----:B------:R-:W-:Y:S05]  /*14350*/  BRA `(.L_x_2049) ;  /* 0xfffffff400187947 */ /* 0x000fea000383ffff */
.L_x_2023:
[----:B------:R-:W-:Y:S01]  /*14360*/  BSSY B0, `(.L_x_2050) ;  /* 0x0000006000007945 */ /* 0x000fe20003800000 */
[----:B------:R-:W-:-:S07]  /*14370*/  IMAD.MOV.U32 R15, RZ, RZ, -0x1 ;  /* 0xffffffffff0f7424 */ /* 0x000fce00078e00ff */
[----:B---3--:R-:W-:Y:S05]  /*14380*/  WARPSYNC.COLLECTIVE R15, `(.L_x_2051) ;  /* 0x000000000f0c7348 */ /* 0x008fea0003c00000 */
[----:B------:R-:W-:Y:S02]  /*14390*/  ELECT P6, UR62, PT ;  /* 0x00000000003e782f */ /* 0x000fe400038c0000 */
[----:B------:R-:W-:Y:S01]  /*143a0*/  MOV R14, UR62 ;  /* 0x0000003e000e7c02 */ /* 0x000fe20008000f00 */
[----:B---3--:R-:W-:Y:S10]  /*143b0*/  ENDCOLLECTIVE ;  /* 0x000000000000791b */ /* 0x008ff40003800000 */
.L_x_2051:
[----:B------:R-:W-:Y:S05]  /*143c0*/  BSYNC B0 ;  /* 0x0000000000007941 */ /* 0x000fea0003800000 */
.L_x_2050:
[----:B------:R-:W-:Y:S05]  /*143d0*/  BRA `(.L_x_2052) ;  /* 0xfffffff400ac7947 */ /* 0x000fea000383ffff */
.L_x_2025:
[----:B-1----:R1:W2:Y:S02]  /*143e0*/  SYNCS.PHASECHK.TRANS64.TRYWAIT P0, [R7+URZ], R4 ;  /* 0x00000004070075a7 */ /* 0x0022a4000800017f */
[----:B--2---:R-:W-:Y:S05]  /*143f0*/  @!P0 NANOSLEEP.SYNCS 0x989680 ;  /* 0x009896800000895d */ /* 0x004fea0003900000 */
[----:B------:R-:W2:Y:S02]  /*14400*/  @!P0 SYNCS.PHASECHK.TRANS64 P0, [R7+URZ], R4 ;  /* 0x00000004070085a7 */ /* 0x000ea4000800007f */
[----:B--2---:R-:W-:Y:S05]  /*14410*/  @!P0 BRA `(.L_x_2025) ;  /* 0xfffffffc00f08947 */ /* 0x004fea000383ffff */
[----:B------:R-:W-:Y:S05]  /*14420*/  BRA `(.L_x_2053) ;  /* 0xfffffff400ec7947 */ /* 0x000fea000383ffff */
.L_x_2026:
[----:B--2---:R2:W4:Y:S02]  /*14430*/  SYNCS.PHASECHK.TRANS64.TRYWAIT P0, [R3+URZ], R2 ;  /* 0x00000002030075a7 */ /* 0x004524000800017f */
[----:B----4-:R-:W-:Y:S05]  /*14440*/  @!P0 NANOSLEEP.SYNCS 0x989680 ;  /* 0x009896800000895d */ /* 0x010fea0003900000 */
[----:B------:R-:W4:Y:S02]  /*14450*/  @!P0 SYNCS.PHASECHK.TRANS64 P0, [R3+URZ], R2 ;  /* 0x00000002030085a7 */ /* 0x000f24000800007f */
[----:B----4-:R-:W-:Y:S05]  /*14460*/  @!P0 BRA `(.L_x_2026) ;  /* 0xfffffffc00f08947 */ /* 0x010fea000383ffff */
[----:B------:R-:W-:Y:S05]  /*14470*/  BRA `(.L_x_2054) ;  /* 0xfffffff400e07947 */ /* 0x000fea000383ffff */
.L_x_2028:
[----:B--2---:R2:W4:Y:S02]  /*14480*/  SYNCS.PHASECHK.TRANS64.TRYWAIT P0, [R5+URZ], R4 ;  /* 0x00000004050075a7 */ /* 0x004524000800017f */
[----:B----4-:R-:W-:Y:S05]  /*14490*/  @!P0 NANOSLEEP.SYNCS 0x989680 ;  /* 0x009896800000895d */ /* 0x010fea0003900000 */
[----:B------:R-:W4:Y:S02]  /*144a0*/  @!P0 SYNCS.PHASECHK.TRANS64 P0, [R5+URZ], R4 ;  /* 0x00000004050085a7 */ /* 0x000f24000800007f */
[----:B----4-:R-:W-:Y:S05]  /*144b0*/  @!P0 BRA `(.L_x_2028) ;  /* 0xfffffffc00f08947 */ /* 0x010fea000383ffff */
[----:B------:R-:W-:Y:S05]  /*144c0*/  BRA `(.L_x_2055) ;  /* 0xfffffff400e47947 */ /* 0x000fea000383ffff */
.L_x_2056:
        /* <DEDUP_REMOVED lines=11> */
.L_x_3706:


//--------------------- .text._ZN7cutlass13device_kernelIN5flash11enable_sm90INS1_16FlashAttnBwdSm90INS1_25CollectiveMainloopBwdSm90ILi2ELi2ELi2EN4cute5tupleIJNS5_1CILi1EEES8_S8_EEENS6_IJNS7_ILi128EEESA_NS7_ILi64EEEEEENS_6half_tEfNS_4arch4Sm90ELb0ELb1ELb0ELb1ELb0ELb1ELb0ELb0ELi2ELi1ELi2ELi2ELb0EEENS1_24CollectiveEpilogueBwdGQAISC_fSF_Li256ELb1ELb0EEENS1_19SingleTileSchedulerILb1ELb0ELb0ELi128EEEEEEEEEvNT_6ParamsE --------------------------
	.section	.text._ZN7cutlass13device_kernelIN5flash11enable_sm90INS1_16FlashAttnBwdSm90INS1_25CollectiveMainloopBwdSm90ILi2ELi2ELi2EN4cute5tupleIJNS5_1CILi1EEES8_S8_EEENS6_IJNS7_ILi128EEESA_NS7_ILi64EEEEEENS_6half_tEfNS_4arch4Sm90ELb0ELb1ELb0ELb1ELb0ELb1ELb0ELb0ELi2ELi1ELi2ELi2ELb0EEENS1_24CollectiveEpilogueBwdGQAISC_fSF_Li256ELb1ELb0EEENS1_19SingleTileSchedulerILb1ELb0ELb0ELi128EEEEEEEEEvNT_6ParamsE,"ax",@progbits
	.align	128
.text._ZN7cutlass13device_kernelIN5flash11enable_sm90INS1_16FlashAttnBwdSm90INS1_25CollectiveMainloopBwdSm90ILi2ELi2ELi2EN4cute5tupleIJNS5_1CILi1EEES8_S8_EEENS6_IJNS7_ILi128EEESA_NS7_ILi64EEEEEENS_6half_tEfNS_4arch4Sm90ELb0ELb1ELb0ELb1ELb0ELb1ELb0ELb0ELi2ELi1ELi2ELi2ELb0EEENS1_24CollectiveEpilogueBwdGQAISC_fSF_Li256ELb1ELb0EEENS1_19SingleTileSchedulerILb1ELb0ELb0ELi128EEEEEEEEEvNT_6ParamsE:
        .type           _ZN7cutlass13device_kernelIN5flash11enable_sm90INS1_16FlashAttnBwdSm90INS1_25CollectiveMainloopBwdSm90ILi2ELi2ELi2EN4cute5tupleIJNS5_1CILi1EEES8_S8_EEENS6_IJNS7_ILi128EEESA_NS7_ILi64EEEEEENS_6half_tEfNS_4arch4Sm90ELb0ELb1ELb0ELb1ELb0ELb1ELb0ELb0ELi2ELi1ELi2ELi2ELb0EEENS1_24CollectiveEpilogueBwdGQAISC_fSF_Li256ELb1ELb0EEENS1_19SingleTileSchedulerILb1ELb0ELb0ELi128EEEEEEEEEvNT_6ParamsE,@function
        .size           _ZN7cutlass13device_kernelIN5flash11enable_sm90INS1_16FlashAttnBwdSm90INS1_25CollectiveMainloopBwdSm90ILi2ELi2ELi2EN4cute5tupleIJNS5_1CILi1EEES8_S8_EEENS6_IJNS7_ILi128EEESA_NS7_ILi64EEEEEENS_6half_tEfNS_4arch4Sm90ELb0ELb1ELb0ELb1ELb0ELb1ELb0ELb0ELi2ELi1ELi2ELi2ELb0EEENS1_24CollectiveEpilogueBwdGQAISC_fSF_Li256ELb1ELb0EEENS1_19SingleTileSchedulerILb1ELb0ELb0ELi128EEEEEEEEEvNT_6ParamsE,(.L_x_3707 - _ZN7cutlass13device_kernelIN5flash11enable_sm90INS1_16FlashAttnBwdSm90INS1_25CollectiveMainloopBwdSm90ILi2ELi2ELi2EN4cute5tupleIJNS5_1CILi1EEES8_S8_EEENS6_IJNS7_ILi128EEESA_NS7_ILi64EEEEEENS_6half_tEfNS_4arch4Sm90ELb0ELb1ELb0ELb1ELb0ELb1ELb0ELb0ELi2ELi1ELi2ELi2ELb0EEENS1_24CollectiveEpilogueBwdGQAISC_fSF_Li256ELb1ELb0EEENS1_19SingleTileSchedulerILb1ELb0ELb0ELi128EEEEEEEEEvNT_6ParamsE)
        .other          _ZN7cutlass13device_kernelIN5flash11enable_sm90INS1_16FlashAttnBwdSm90INS1_25CollectiveMainloopBwdSm90ILi2ELi2ELi2EN4cute5tupleIJNS5_1CILi1EEES8_S8_EEENS6_IJNS7_ILi128EEESA_NS7_ILi64EEEEEENS_6half_tEfNS_4arch4Sm90ELb0ELb1ELb0ELb1ELb0ELb1ELb0ELb0ELi2ELi1ELi2ELi2ELb0EEENS1_24CollectiveEpilogueBwdGQAISC_fSF_Li256ELb1ELb0EEENS1_19SingleTileSchedulerILb1ELb0ELb0ELi128EEEEEEEEEvNT_6ParamsE,@"STO_CUDA_ENTRY STV_DEFAULT"
_ZN7cutlass13device_kernelIN5flash11enable_sm90INS1_16FlashAttnBwdSm90INS1_25CollectiveMainloopBwdSm90ILi2ELi2ELi2EN4cute5tupleIJNS5_1CILi1EEES8_S8_EEENS6_IJNS7_ILi128EEESA_NS7_ILi64EEEEEENS_6half_tEfNS_4arch4Sm90ELb0ELb1ELb0ELb1ELb0ELb1ELb0ELb0ELi2ELi1ELi2ELi2ELb0EEENS1_24CollectiveEpilogueBwdGQAISC_fSF_Li256ELb1ELb0EEENS1_19SingleTileSchedulerILb1ELb0ELb0ELi128EEEEEEEEEvNT_6ParamsE:
        /* <DEDUP_REMOVED lines=24> */
.L_x_2058:
[----:B------:R-:W-:Y:S05]  /*0180*/  BSYNC B0 ;  /* 0x0000000000007941 */ /* 0x000fea0003800000 */
.L_x_2057:
        /* <DEDUP_REMOVED lines=37> */
.L_x_2059:
        /* <DEDUP_REMOVED lines=22> */
.L_x_2060:
[----:B------:R-:W-:Y:S01]  /*0540*/  PLOP3.LUT P0, PT, PT, PT, UP0, 0x80, 0x0 ;  /* 0x000000000000781c */ /* 0x000fe20003f0f008 */
[----:B------:R-:W-:Y:S01]  /*0550*/  NOP ;  /* 0x0000000000007918 */ /* 0x000fe20000000000 */
[----:B------:R-:W-:Y:S01]  /*0560*/  ULDC.64 UR38, c[0x0][0x208] ;  /* 0x0000820000267ab9 */ /* 0x000fe20000000a00 */
[----:B------:R-:W-:Y:S01]  /*0570*/  BSSY B6, `(.L_x_2061) ;  /* 0x000113b000067945 */ /* 0x000fe20003800000 */
[----:B-12-4-:R-:W-:Y:S09]  /*0580*/  BAR.SYNC.DEFER_BLOCKING 0x0 ;  /* 0x0000000000007b1d */ /* 0x016ff20000010000 */
[----:B------:R-:W-:Y:S05]  /*0590*/  @!P0 BRA `(.L_x_2062) ;  /* 0x000000dc001c8947 */ /* 0x000fea0003800000 */
.L_x_2063:
        /* <DEDUP_REMOVED lines=24> */
.L_x_2064:
        /* <DEDUP_REMOVED lines=14> */
.L_x_2066:
[----:B------:R-:W-:-:S05]  /*0800*/  ULDC UR4, c[0x0][0x8c4] ;  /* 0x0002310000047ab9 */ /* 0x000fca0000000800 */
.L_x_2065:
        /* <DEDUP_REMOVED lines=19> */
.L_x_2068:
        /* <DEDUP_REMOVED lines=14> */
.L_x_2069:
        /* <DEDUP_REMOVED lines=11> */
.L_x_2070:
        /* <DEDUP_REMOVED lines=13> */
.L_x_2071:
        /* <DEDUP_REMOVED lines=50> */
.L_x_2072:
        /* <DEDUP_REMOVED lines=28> */
.L_x_2075:
        /* <DEDUP_REMOVED lines=15> */
.L_x_2074:
        /* <DEDUP_REMOVED lines=22> */
.L_x_2077:
        /* <DEDUP_REMOVED lines=15> */
.L_x_2076:
[----:B------:R-:W-:Y:S01]  /*13c0*/  SHF.R.S32.HI R6, RZ, 0x1f, R17 ;  /* 0x0000001fff067819 */ /* 0x000fe20000011411 */
[----:B------:R-:W-:-:S03]  /*13d0*/  UMOV UR4, 0xffffffff ;  /* 0xffffffff00047882 */ /* 0x000fc60000000000 */
[----:B------:R-:W-:-:S04]  /*13e0*/  LEA.HI R0, R6, R17, RZ, 0x7 ;  /* 0x0000001106007211 */ /* 0x000fc800078f38ff */
[----:B------:R-:W-:Y:S01]  /*13f0*/  SHF.R.S32.HI R10, RZ, 0x7, R0 ;  /* 0x00000007ff0a7819 */ /* 0x000fe20000011400 */
[----:B------:R-:W-:Y:S06]  /*1400*/  BRA.DIV UR4, `(.L_x_2078) ;  /* 0x00000106044c7947 */ /* 0x000fec000b800000 */
[----:B------:R1:W2:Y:S02]  /*1410*/  SHFL.IDX PT, R14, R10, RZ, 0x1f ;  /* 0x00001fff0a0e7589 */ /* 0x0002a400000e0000 */
.L_x_2186:
        /* <DEDUP_REMOVED lines=23> */
.L_x_2079:
        /* <DEDUP_REMOVED lines=60> */
[----:B------:R-:W-:Y:S02]  /*1950*/  LOP3.LUT R0, R5, 0xffffffe0, RZ, 0xc0, !PT ;  /* 0xffffffe005007812 */ /* 0x000fe400078ec0ff */
[----:B------:R-:W-:Y:S02]  /*1960*/  CS2R R182, SRZ ;  /* 0x0000000000b67805 */ /* 0x000fe4000001ff00 */
[--C-:B------:R-:W-:Y:S02]  /*1970*/  SHF.R.S32.HI R8, RZ, 0x2, R9.reuse ;  /* 0x00000002ff087819 */ /* 0x100fe40000011409 */
[----:B------:R-:W-:Y:S02]  /*1980*/  CS2R R180, SRZ ;  /* 0x0000000000b47805 */ /* 0x000fe4000001ff00 */
[----:B------:R-:W-:Y:S01]  /*1990*/  SHF.R.S32.HI R5, RZ, 0x1f, R9 ;  /* 0x0000001fff057819 */ /* 0x000fe20000011409 */
[----:B------:R-:W-:Y:S01]  /*19a0*/  IMAD.IADD R0, R17, 0x1, -R0 ;  /* 0x0000000111007824 */ /* 0x000fe200078e0a00 */
[----:B------:R-:W-:-:S02]  /*19b0*/  LEA.HI R6, R6, R17, RZ, 0x2 ;  /* 0x0000001106067211 */ /* 0x000fc400078f10ff */
[----:B------:R-:W-:Y:S02]  /*19c0*/  CS2R R178, SRZ ;  /* 0x0000000000b27805 */ /* 0x000fe4000001ff00 */
[----:B------:R-:W-:Y:S02]  /*19d0*/  LEA.HI R5, R5, R8, RZ, 0x3 ;  /* 0x0000000805057211 */ /* 0x000fe400078f18ff */
[----:B------:R-:W-:Y:S02]  /*19e0*/  CS2R R176, SRZ ;  /* 0x0000000000b07805 */ /* 0x000fe4000001ff00 */
[----:B------:R-:W-:Y:S02]  /*19f0*/  SHF.R.S32.HI R7, RZ, 0x1f, R0 ;  /* 0x0000001fff077819 */ /* 0x000fe40000011400 */
[----:B------:R-:W-:Y:S02]  /*1a00*/  CS2R R174, SRZ ;  /* 0x0000000000ae7805 */ /* 0x000fe4000001ff00 */
[----:B------:R-:W-:-:S02]  /*1a10*/  LOP3.LUT R9, R5, 0xfffffff8, RZ, 0xc0, !PT ;  /* 0xfffffff805097812 */ /* 0x000fc400078ec0ff */
[----:B------:R-:W-:Y:S02]  /*1a20*/  CS2R R172, SRZ ;  /* 0x0000000000ac7805 */ /* 0x000fe4000001ff00 */
[----:B------:R-:W-:Y:S02]  /*1a30*/  LOP3.LUT R6, R6, 0xfffffffc, RZ, 0xc0, !PT ;  /* 0xfffffffc06067812 */ /* 0x000fe400078ec0ff */
[----:B------:R-:W-:Y:S02]  /*1a40*/  CS2R R170, SRZ ;  /* 0x0000000000aa7805 */ /* 0x000fe4000001ff00 */
[CC--:B------:R-:W-:Y:S01]  /*1a50*/  LEA.HI R4, R7.reuse, R0.reuse, RZ, 0x3 ;  /* 0x0000000007047211 */ /* 0x0c0fe200078f18ff */
[----:B------:R-:W-:Y:S01]  /*1a60*/  IMAD.IADD R8, R8, 0x1, -R9 ;  /* 0x0000000108087824 */ /* 0x000fe200078e0a09 */
[----:B------:R-:W-:Y:S01]  /*1a70*/  LEA.HI R7, R7, R0, RZ, 0x2 ;  /* 0x0000000007077211 */ /* 0x000fe200078f10ff */
[----:B------:R-:W-:Y:S01]  /*1a80*/  IMAD.IADD R5, R17, 0x1, -R6 ;  /* 0x0000000111057824 */ /* 0x000fe200078e0a06 */
[----:B------:R-:W-:-:S02]  /*1a90*/  SHF.R.S32.HI R0, RZ, 0x3, R4 ;  /* 0x00000003ff007819 */ /* 0x000fc40000011404 */
[----:B------:R-:W-:Y:S02]  /*1aa0*/  CS2R R168, SRZ ;  /* 0x0000000000a87805 */ /* 0x000fe4000001ff00 */
[----:B------:R-:W-:Y:S02]  /*1ab0*/  SHF.R.S32.HI R9, RZ, 0x1f, R4 ;  /* 0x0000001fff097819 */ /* 0x000fe40000011404 */
[----:B------:R-:W-:Y:S02]  /*1ac0*/  CS2R R166, SRZ ;  /* 0x0000000000a67805 */ /* 0x000fe4000001ff00 */
[----:B------:R-:W-:Y:S02]  /*1ad0*/  LEA.HI R6, R10, R11, RZ, 0x5 ;  /* 0x0000000b0a067211 */ /* 0x000fe400078f28ff */
[----:B------:R-:W-:Y:S02]  /*1ae0*/  CS2R R164, SRZ ;  /* 0x0000000000a47805 */ /* 0x000fe4000001ff00 */
[----:B------:R-:W-:-:S02]  /*1af0*/  SHF.R.S32.HI R4, RZ, 0x2, R7 ;  /* 0x00000002ff047819 */ /* 0x000fc40000011407 */
[----:B------:R-:W-:Y:S02]  /*1b00*/  CS2R R162, SRZ ;  /* 0x0000000000a27805 */ /* 0x000fe4000001ff00 */
[----:B------:R-:W-:Y:S02]  /*1b10*/  LEA.HI R10, R12, R12, RZ, 0x1 ;  /* 0x0000000c0c0a7211 */ /* 0x000fe400078f08ff */
[----:B------:R-:W-:Y:S02]  /*1b20*/  CS2R R160, SRZ ;  /* 0x0000000000a07805 */ /* 0x000fe4000001ff00 */
[----:B------:R-:W-:Y:S01]  /*1b30*/  SHF.R.S32.HI R11, RZ, 0x5, R6 ;  /* 0x00000005ff0b7819 */ /* 0x000fe20000011406 */
[----:B------:R-:W-:Y:S01]  /*1b40*/  VIADD R6, R4, 0x8 ;  /* 0x0000000804067836 */ /* 0x000fe20000000000 */
[----:B------:R-:W-:Y:S02]  /*1b50*/  LEA.HI R9, R9, R0, RZ, 0x4 ;  /* 0x0000000009097211 */ /* 0x000fe400078f20ff */
[----:B------:R-:W-:-:S02]  /*1b60*/  CS2R R158, SRZ ;  /* 0x00000000009e7805 */ /* 0x000fc4000001ff00 */
[----:B------:R-:W-:Y:S01]  /*1b70*/  LOP3.LUT R10, R10, 0x3fffffe, RZ, 0xc0, !PT ;  /* 0x03fffffe0a0a7812 */ /* 0x000fe200078ec0ff */
[----:B------:R-:W-:Y:S01]  /*1b80*/  IMAD R11, R11, 0x10, R8 ;  /* 0x000000100b0b7824 */ /* 0x000fe200078e0208 */
        /* <DEDUP_REMOVED lines=9> */
[C---:B------:R-:W-:Y:S01]  /*1c20*/  VIADD R10, R4.reuse, 0x10 ;  /* 0x00000010040a7836 */ /* 0x040fe20000000000 */
[----:B------:R-:W-:Y:S01]  /*1c30*/  SHF.R.S32.HI R11, RZ, 0x1f, R8 ;  /* 0x0000001fff0b7819 */ /* 0x000fe20000011408 */
[----:B------:R-:W-:Y:S01]  /*1c40*/  VIADD R12, R4, 0x18 ;  /* 0x00000018040c7836 */ /* 0x000fe20000000000 */
[----:B------:R-:W-:Y:S01]  /*1c50*/  CS2R R154, SRZ ;  /* 0x00000000009a7805 */ /* 0x000fe2000001ff00 */
[----:B------:R-:W-:Y:S01]  /*1c60*/  IMAD.IADD R9, R6, 0x1, -R9 ;  /* 0x0000000106097824 */ /* 0x000fe200078e0a09 */
[----:B------:R-:W-:Y:S01]  /*1c70*/  LEA.HI R6, R10, R10, RZ, 0x1 ;  /* 0x0000000a0a067211 */ /* 0x000fe200078f08ff */
[----:B------:R-:W-:Y:S01]  /*1c80*/  IMAD.IADD R7, R4, 0x1, -R7 ;  /* 0x0000000104077824 */ /* 0x000fe200078e0a07 */
[----:B------:R-:W-:-:S02]  /*1c90*/  LEA.HI R14, R12, R12, RZ, 0x1 ;  /* 0x0000000c0c0e7211 */ /* 0x000fc400078f08ff */
[----:B------:R-:W-:Y:S02]  /*1ca0*/  CS2R R152, SRZ ;  /* 0x0000000000987805 */ /* 0x000fe4000001ff00 */
[----:B------:R-:W-:Y:S01]  /*1cb0*/  SHF.R.S32.HI R4, RZ, 0x1, R8 ;  /* 0x00000001ff047819 */ /* 0x000fe20000011408 */
[----:B------:R-:W-:Y:S01]  /*1cc0*/  IMAD R229, R0, 0x8, R7 ;  /* 0x0000000800e57824 */ /* 0x000fe200078e0207 */
[----:B------:R-:W-:Y:S01]  /*1cd0*/  LOP3.LUT R13, R6, 0xfffffffe, RZ, 0xc0, !PT ;  /* 0xfffffffe060d7812 */ /* 0x000fe200078ec0ff */
[----:B------:R-:W-:Y:S01]  /*1ce0*/  IMAD.U32 R7, RZ, RZ, UR44 ;  /* 0x0000002cff077e24 */ /* 0x000fe2000f8e00ff */
[--C-:B------:R-:W-:Y:S01]  /*1cf0*/  SHF.R.S32.HI R8, RZ, 0x1, R6.reuse ;  /* 0x00000001ff087819 */ /* 0x100fe20000011406 */
[----:B------:R-:W-:Y:S01]  /*1d00*/  IMAD.MOV.U32 R0, RZ, RZ, RZ ;  /* 0x000000ffff007224 */ /* 0x000fe200078e00ff */
        /* <DEDUP_REMOVED lines=26> */
[----:B------:R-:W-:Y:S01]  /*1eb0*/  IADD3 R6, -R18, UR41, -R7 ;  /* 0x0000002912067c10 */ /* 0x000fe2000fffe907 */
[----:B------:R-:W-:Y:S01]  /*1ec0*/  IMAD R227, R4, 0x8, R9 ;  /* 0x0000000804e37824 */ /* 0x000fe200078e0209 */
[----:B------:R-:W-:Y:S01]  /*1ed0*/  CS2R R194, SRZ ;  /* 0x0000000000c27805 */ /* 0x000fe2000001ff00 */
[----:B------:R-:W-:Y:S01]  /*1ee0*/  IMAD R226, R226, 0x8, R13 ;  /* 0x00000008e2e27824 */ /* 0x000fe200078e020d */
[----:B------:R-:W-:Y:S01]  /*1ef0*/  CS2R R192, SRZ ;  /* 0x0000000000c07805 */ /* 0x000fe2000001ff00 */
[----:B------:R-:W-:Y:S01]  /*1f00*/  IMAD.MOV.U32 R4, RZ, RZ, RZ ;  /* 0x000000ffff047224 */ /* 0x000fe200078e00ff */
[----:B------:R-:W-:-:S02]  /*1f10*/  CS2R R190, SRZ ;  /* 0x0000000000be7805 */ /* 0x000fc4000001ff00 */
[----:B------:R-:W-:Y:S02]  /*1f20*/  CS2R R188, SRZ ;  /* 0x0000000000bc7805 */ /* 0x000fe4000001ff00 */
[----:B------:R-:W-:Y:S02]  /*1f30*/  CS2R R186, SRZ ;  /* 0x0000000000ba7805 */ /* 0x000fe4000001ff00 */
[----:B------:R-:W-:Y:S02]  /*1f40*/  CS2R R184, SRZ ;  /* 0x0000000000b87805 */ /* 0x000fe4000001ff00 */
[----:B------:R-:W-:-:S07]  /*1f50*/  IADD3 R7, RZ, -UR44, -R18 ;  /* 0x8000002cff077c10 */ /* 0x000fce000fffe812 */
.L_x_2092:
[----:B------:R-:W-:-:S06]  /*1f60*/  ULOP3.LUT UR4, UR36, 0x1, URZ, 0xfc, !UPT ;  /* 0x0000000124047892 */ /* 0x000fcc000f8efc3f */
[----:B-1----:R-:W-:-:S05]  /*1f70*/  IMAD.U32 R8, RZ, RZ, UR4 ;  /* 0x00000004ff087e24 */ /* 0x002fca000f8e00ff */
[----:B------:R-:W-:-:S13]  /*1f80*/  ISETP.NE.AND P6, PT, R8, 0x3, PT ;  /* 0x000000030800780c */ /* 0x000fda0003fc5270 */
[----:B------:R-:W-:Y:S05]  /*1f90*/  @!P6 BRA `(.L_x_2082) ;  /* 0x000000000004e947 */ /* 0x000fea0003800000 */
[----:B------:R-:W-:Y:S01]  /*1fa0*/  BPT.TRAP 0x1 ;  /* 0x000000040000795c */ /* 0x000fe20000300000 */
.L_x_2082:
[----:B------:R-:W-:Y:S01]  /*1fb0*/  IMAD R8, R0, 0x8, R16 ;  /* 0x0000000800087824 */ /* 0x000fe200078e0210 */
[----:B------:R-:W-:-:S04]  /*1fc0*/  SHF.L.U32 R23, R4, 0x1f, RZ ;  /* 0x0000001f04177819 */ /* 0x000fc800000006ff */
[----:B------:R1:W2:Y:S01]  /*1fd0*/  SYNCS.PHASECHK.TRANS64.TRYWAIT P0, [R8+URZ+0x30c10], R23 ;  /* 0x030c1017080075a7 */ /* 0x0002a2000800017f */
[----:B------:R-:W-:Y:S05]  /*1fe0*/  @!P6 BRA `(.L_x_2083) ;  /* 0x000000000004e947 */ /* 0x000fea0003800000 */
[----:B------:R-:W-:Y:S01]  /*1ff0*/  BPT.TRAP 0x1 ;  /* 0x000000040000795c */ /* 0x000fe20000300000 */
.L_x_2083:
[----:B------:R-:W-:-:S05]  /*2000*/  VIADD R9, R16, 0x10000 ;  /* 0x0001000010097836 */ /* 0x000fca0000000000 */
[----:B------:R-:W-:-:S04]  /*2010*/  SHF.R.U32.HI R9, RZ, 0x4, R9 ;  /* 0x00000004ff097819 */ /* 0x000fc80000011609 */
[----:B------:R-:W-:Y:S01]  /*2020*/  LOP3.LUT R9, R9, 0x3fff, RZ, 0xc0, !PT ;  /* 0x00003fff09097812 */ /* 0x000fe200078ec0ff */
[----:B--2---:R-:W-:Y:S06]  /*2030*/  @P0 BRA `(.L_x_2084) ;  /* 0x0000000000080947 */ /* 0x004fec0003800000 */
[----:B------:R-:W2:Y:S02]  /*2040*/  SYNCS.PHASECHK.TRANS64.TRYWAIT P0, [R8+URZ+0x30c10], R23 ;  /* 0x030c1017080075a7 */ /* 0x000ea4000800017f */
[----:B--2---:R-:W-:Y:S05]  /*2050*/  @!P0 BRA `(.L_x_2085) ;  /* 0x000000f8006c8947 */ /* 0x004fea0003800000 */
.L_x_2084:
        /* <DEDUP_REMOVED lines=60> */
.L_x_2086:
[----:B------:R1:W1:Y:S01]  /*2420*/  SYNCS.PHASECHK.TRANS64.TRYWAIT P0, [R8+URZ+0x30c30], R23 ;  /* 0x030c3017080075a7 */ /* 0x000262000800017f */
[----:B------:R-:W-:Y:S05]  /*2430*/  @!P6 BRA `(.L_x_2087) ;  /* 0x000000000004e947 */ /* 0x000fea0003800000 */
[----:B------:R-:W-:Y:S01]  /*2440*/  BPT.TRAP 0x1 ;  /* 0x000000040000795c */ /* 0x000fe20000300000 */
.L_x_2087:
[----:B------:R-:W2:Y:S01]  /*2450*/  LDC.64 R24, c[0x0][0x748] ;  /* 0x0001d200ff187b82 */ /* 0x000ea20000000a00 */
[----:B------:R-:W-:-:S05]  /*2460*/  VIADD R13, R16, 0x18000 ;  /* 0x00018000100d7836 */ /* 0x000fca0000000000 */
[----:B------:R-:W-:Y:S01]  /*2470*/  SHF.R.U32.HI R13, RZ, 0x4, R13 ;  /* 0x00000004ff0d7819 */ /* 0x000fe2000001160d */
[----:B-1----:R-:W-:Y:S06]  /*2480*/  @P0 BRA `(.L_x_2088) ;  /* 0x0000000000080947 */ /* 0x002fec0003800000 */
[----:B------:R-:W1:Y:S02]  /*2490*/  SYNCS.PHASECHK.TRANS64.TRYWAIT P0, [R8+URZ+0x30c30], R23 ;  /* 0x030c3017080075a7 */ /* 0x000e64000800017f */
[----:B-1----:R-:W-:Y:S05]  /*24a0*/  @!P0 BRA `(.L_x_2089) ;  /* 0x000000f4006c8947 */ /* 0x002fea0003800000 */
.L_x_2088:
        /* <DEDUP_REMOVED lines=32> */
[----:B------:R-:W-:Y:S01]  /*26b0*/  VIADD R221, R5, 0x8 ;  /* 0x0000000805dd7836 */ /* 0x000fe20000000000 */
[C---:B------:R-:W-:Y:S01]  /*26c0*/  ISETP.GE.AND P1, PT, R22.reuse, RZ, PT ;  /* 0x000000ff1600720c */ /* 0x040fe20003f26270 */
[----:B------:R-:W-:Y:S01]  /*26d0*/  ULDC UR11, c[0x0][0x744] ;  /* 0x0001d100000b7ab9 */ /* 0x000fe20000000800 */
        /* <DEDUP_REMOVED lines=16> */
[----:B------:R-:W-:Y:S01]  /*27e0*/  VIADD R23, R5, 0xc ;  /* 0x0000000c05177836 */ /* 0x000fe20000000000 */
[----:B------:R-:W-:Y:S01]  /*27f0*/  ISETP.GE.AND P1, PT, R22, 0x8, PT ;  /* 0x000000081600780c */ /* 0x000fe20003f26270 */
[--C-:B--2---:R-:W-:Y:S01]  /*2800*/  FFMA.FTZ R222, R222, UR11, -R217.reuse ;  /* 0x0000000bdede7c23 */ /* 0x104fe200080108d9 */
[----:B------:R-:W-:Y:S01]  /*2810*/  FFMA.FTZ R217, R148, UR11, -R217 ;  /* 0x0000000b94d97c23 */ /* 0x000fe200080108d9 */
[----:B------:R-:W-:Y:S01]  /*2820*/  ISETP.GE.AND P3, PT, R13, 0x8, PT ;  /* 0x000000080d00780c */ /* 0x000fe20003f66270 */
[----:B------:R-:W-:Y:S01]  /*2830*/  HGMMA.64x128x16.F32 R24, gdesc[UR4], RZ, !UPT, gsb0 ;  /* 0x01e00000041879f0 */ /* 0x000fe2000c0008ff */
[----:B------:R-:W-:Y:S01]  /*2840*/  UIADD3 UR6, UR10, 0x2, URZ ;  /* 0x000000020a067890 */ /* 0x000fe2000fffe03f */
[----:B------:R-:W1:Y:S01]  /*2850*/  SHFL.IDX PT, R216, R21, R23, 0x1f ;  /* 0x00001f1715d87589 */ /* 0x000e6200000e0000 */
[----:B------:R-:W-:Y:S01]  /*2860*/  UIADD3 UR4, UR9, 0x2, URZ ;  /* 0x0000000209047890 */ /* 0x000fe2000fffe03f */
[----:B------:R-:W-:Y:S01]  /*2870*/  ISETP.GT.OR P1, PT, R20, 0x8, !P1 ;  /* 0x000000081400780c */ /* 0x000fe20004f24670 */
[----:B------:R-:W-:Y:S01]  /*2880*/  UMOV UR7, 0x40000040 ;  /* 0x4000004000077882 */ /* 0x000fe20000000000 */
[----:B------:R-:W-:Y:S01]  /*2890*/  UMOV UR5, 0x40000040 ;  /* 0x4000004000057882 */ /* 0x000fe20000000000 */
[----:B------:R-:W-:Y:S01]  /*28a0*/  VIADD R148, R5, 0x10 ;  /* 0x0000001005947836 */ /* 0x000fe20000000000 */
[----:B------:R-:W-:Y:S01]  /*28b0*/  ISETP.GE.AND P0, PT, R13, 0x9, PT ;  /* 0x000000090d00780c */ /* 0x000fe20003f06270 */
[----:B------:R-:W-:Y:S01]  /*28c0*/  MUFU.EX2 R219, R219 ;  /* 0x000000db00db7308 */ /* 0x000fe20000000800 */
[----:B------:R-:W-:-:S02]  /*28d0*/  ISETP.GT.OR P3, PT, R19, 0x8, !P3 ;  /* 0x000000081300780c */ /* 0x000fc40005f64670 */
[----:B------:R-:W-:Y:S01]  /*28e0*/  FSEL R88, R88, -INF , !P1 ;  /* 0xff80000058587808 */ /* 0x000fe20004800000 */
[----:B------:R-:W2:Y:S01]  /*28f0*/  SHFL.IDX PT, R150, R21, R148, 0x1f ;  /* 0x00001f9415967589 */ /* 0x000ea200000e0000 */
[----:B------:R-:W-:Y:S02]  /*2900*/  ISETP.GE.AND P1, PT, R13, 0x10, PT ;  /* 0x000000100d00780c */ /* 0x000fe40003f26270 */
[----:B------:R-:W-:Y:S02]  /*2910*/  ISETP.GE.AND P2, PT, R22, 0x9, PT ;  /* 0x000000091600780c */ /* 0x000fe40003f46270 */
[C---:B------:R-:W-:Y:S02]  /*2920*/  ISETP.GT.OR P0, PT, R19.reuse, 0x9, !P0 ;  /* 0x000000091300780c */ /* 0x040fe40004704670 */
[----:B------:R-:W-:Y:S01]  /*2930*/  FSEL R218, R90, -INF , !P3 ;  /* 0xff8000005ada7808 */ /* 0x000fe20005800000 */
[----:B---3--:R-:W-:Y:S01]  /*2940*/  FFMA.FTZ R90, R88, UR11, -R149 ;  /* 0x0000000b585a7c23 */ /* 0x008fe20008010895 */
[----:B------:R-:W-:Y:S01]  /*2950*/  ISETP.GT.OR P1, PT, R19, 0x10, !P1 ;  /* 0x000000101300780c */ /* 0x000fe20004f24670 */
[----:B------:R-:W-:Y:S01]  /*2960*/  MUFU.EX2 R88, R220 ;  /* 0x000000dc00587308 */ /* 0x000fe20000000800 */
[----:B------:R-:W-:-:S02]  /*2970*/  ISETP.GT.OR P2, PT, R20, 0x9, !P2 ;  /* 0x000000091400780c */ /* 0x000fc40005744670 */
[----:B------:R-:W-:Y:S01]  /*2980*/  FSEL R151, R91, -INF , !P0 ;  /* 0xff8000005b977808 */ /* 0x000fe20004000000 */
[----:B------:R-:W-:Y:S01]  /*2990*/  FFMA.FTZ R91, R218, UR11, -R149 ;  /* 0x0000000bda5b7c23 */ /* 0x000fe20008010895 */
[----:B------:R-:W-:Y:S02]  /*29a0*/  FSEL R149, R94, -INF , !P1 ;  /* 0xff8000005e957808 */ /* 0x000fe40004800000 */
[C---:B------:R-:W-:Y:S01]  /*29b0*/  ISETP.GE.AND P1, PT, R22.reuse, 0x11, PT ;  /* 0x000000111600780c */ /* 0x040fe20003f26270 */
[----:B------:R-:W-:Y:S01]  /*29c0*/  MUFU.EX2 R90, R90 ;  /* 0x0000005a005a7308 */ /* 0x000fe20000000800 */
[C---:B------:R-:W-:Y:S02]  /*29d0*/  ISETP.GE.AND P4, PT, R22.reuse, 0x18, PT ;  /* 0x000000181600780c */ /* 0x040fe40003f86270 */
[----:B------:R-:W-:Y:S02]  /*29e0*/  FSEL R89, R89, -INF , !P2 ;  /* 0xff80000059597808 */ /* 0x000fe40005000000 */
[----:B------:R-:W-:-:S02]  /*29f0*/  ISETP.GE.AND P0, PT, R22, 0x10, PT ;  /* 0x000000101600780c */ /* 0x000fc40003f06270 */
[C---:B------:R-:W-:Y:S01]  /*2a00*/  ISETP.GT.OR P1, PT, R20.reuse, 0x11, !P1 ;  /* 0x000000111400780c */ /* 0x040fe20004f24670 */
[--C-:B-1----:R-:W-:Y:S01]  /*2a10*/  FFMA.FTZ R218, R89, UR11, -R216.reuse ;  /* 0x0000000b59da7c23 */ /* 0x102fe200080108d8 */
[C---:B------:R-:W-:Y:S01]  /*2a20*/  ISETP.GT.OR P4, PT, R20.reuse, 0x18, !P4 ;  /* 0x000000181400780c */ /* 0x040fe20006784670 */
[----:B------:R-:W-:Y:S01]  /*2a30*/  FFMA.FTZ R216, R151, UR11, -R216 ;  /* 0x0000000b97d87c23 */ /* 0x000fe200080108d8 */
[----:B------:R-:W-:Y:S01]  /*2a40*/  ISETP.GT.OR P0, PT, R20, 0x10, !P0 ;  /* 0x000000101400780c */ /* 0x000fe20004704670 */
[----:B------:R-:W-:Y:S01]  /*2a50*/  MUFU.EX2 R91, R91 ;  /* 0x0000005b005b7308 */ /* 0x000fe20000000800 */
[----:B------:R-:W-:Y:S02]  /*2a60*/  FSEL R151, R93, -INF , !P1 ;  /* 0xff8000005d977808 */ /* 0x000fe40004800000 */
[----:B------:R-:W-:Y:S02]  /*2a70*/  FSEL R96, R96, -INF , !P4 ;  /* 0xff80000060607808 */ /* 0x000fe40006000000 */
[----:B------:R-:W-:-:S02]  /*2a80*/  ISETP.GE.AND P5, PT, R22, 0x19, PT ;  /* 0x000000191600780c */ /* 0x000fc40003fa6270 */
[C---:B------:R-:W-:Y:S01]  /*2a90*/  ISETP.GE.AND P1, PT, R22.reuse, 0x29, PT ;  /* 0x000000291600780c */ /* 0x040fe20003f26270 */
[----:B------:R-:W-:Y:S01]  /*2aa0*/  MUFU.EX2 R93, R216 ;  /* 0x000000d8005d7308 */ /* 0x000fe20000000800 */
[----:B------:R-:W-:Y:S02]  /*2ab0*/  ISETP.GE.AND P4, PT, R22, 0x30, PT ;  /* 0x000000301600780c */ /* 0x000fe40003f86270 */
        /* <DEDUP_REMOVED lines=9> */
[----:B------:R-:W-:Y:S02]  /*2b50*/  FSEL R108, R108, -INF , !P4 ;  /* 0xff8000006c6c7808 */ /* 0x000fe40006000000 */
[C---:B------:R-:W-:Y:S02]  /*2b60*/  ISETP.GE.AND P5, PT, R22.reuse, 0x31, PT ;  /* 0x000000311600780c */ /* 0x040fe40003fa6270 */
[C---:B------:R-:W-:Y:S01]  /*2b70*/  ISETP.GE.AND P1, PT, R22.reuse, 0x41, PT ;  /* 0x000000411600780c */ /* 0x040fe20003f26270 */
[----:B------:R2:W3:Y:S01]  /*2b80*/  MUFU.EX2 R92, R218 ;  /* 0x000000da005c7308 */ /* 0x0004e20000000800 */
[----:B------:R-:W-:Y:S01]  /*2b90*/  ISETP.GE.AND P4, PT, R22, 0x48, PT ;  /* 0x000000481600780c */ /* 0x000fe20003f86270 */
[----:B-1----:R-:W-:Y:S01]  /*2ba0*/  VIADD R217, R5, 0x14 ;  /* 0x0000001405d97836 */ /* 0x002fe20000000000 */
[C---:B------:R-:W-:Y:S02]  /*2bb0*/  ISETP.GT.OR P5, PT, R20.reuse, 0x31, !P5 ;  /* 0x000000311400780c */ /* 0x040fe40006fa4670 */
[----:B------:R-:W-:-:S02]  /*2bc0*/  ISETP.GT.OR P1, PT, R20, 0x41, !P1 ;  /* 0x000000411400780c */ /* 0x000fc40004f24670 */
[----:B------:R-:W-:Y:S01]  /*2bd0*/  ISETP.GT.OR P4, PT, R20, 0x48, !P4 ;  /* 0x000000481400780c */ /* 0x000fe20006784670 */
[----:B------:R-:W-:Y:S01]  /*2be0*/  MUFU.EX2 R94, R94 ;  /* 0x0000005e005e7308 */ /* 0x000fe20000000800 */
[----:B------:R-:W-:Y:S01]  /*2bf0*/  FSEL R109, R109, -INF , !P5 ;  /* 0xff8000006d6d7808 */ /* 0x000fe20006800000 */
[----:B--2---:R-:W-:Y:S01]  /*2c00*/  VIADD R218, R5, 0x18 ;  /* 0x0000001805da7836 */ /* 0x004fe20000000000 */
[----:B------:R-:W-:Y:S02]  /*2c10*/  FSEL R117, R117, -INF , !P1 ;  /* 0xff80000075757808 */ /* 0x000fe40004800000 */
[----:B------:R-:W-:Y:S02]  /*2c20*/  FSEL R220, R120, -INF , !P4 ;  /* 0xff80000078dc7808 */ /* 0x000fe40006000000 */
[C---:B------:R-:W-:Y:S01]  /*2c30*/  ISETP.GE.AND P5, PT, R22.reuse, 0x49, PT ;  /* 0x000000491600780c */ /* 0x040fe20003fa6270 */
[----:B------:R1:W-:Y:S01]  /*2c40*/  MUFU.EX2 R120, R222 ;  /* 0x000000de00787308 */ /* 0x0003e20000000800 */
[C---:B------:R-:W-:Y:S01]  /*2c50*/  ISETP.GE.AND P1, PT, R22.reuse, 0x59, PT ;  /* 0x000000591600780c */ /* 0x040fe20003f26270 */
[----:B------:R-:W2:Y:S01]  /*2c60*/  SHFL.IDX PT, R228, R21, R218, 0x1f ;  /* 0x00001fda15e47589 */ /* 0x000ea200000e0000 */
[----:B------:R-:W-:-:S02]  /*2c70*/  ISETP.GE.AND P4, PT, R22, 0x60, PT ;  /* 0x000000601600780c */ /* 0x000fc40003f86270 */
[C---:B------:R-:W-:Y:S02]  /*2c80*/  ISETP.GT.OR P5, PT, R20.reuse, 0x49, !P5 ;  /* 0x000000491400780c */ /* 0x040fe40006fa4670 */
[C---:B------:R-:W-:Y:S02]  /*2c90*/  ISETP.GT.OR P1, PT, R20.reuse, 0x59, !P1 ;  /* 0x000000591400780c */ /* 0x040fe40004f24670 */
[----:B------:R-:W-:Y:S01]  /*2ca0*/  ISETP.GT.OR P4, PT, R20, 0x60, !P4 ;  /* 0x000000601400780c */ /* 0x000fe20006784670 */
[----:B-1----:R-:W1:Y:S01]  /*2cb0*/  SHFL.IDX PT, R222, R21, R217, 0x1f ;  /* 0x00001fd915de7589 */ /* 0x002e6200000e0000 */
[----:B------:R-:W-:Y:S02]  /*2cc0*/  FSEL R121, R121, -INF , !P5 ;  /* 0xff80000079797808 */ /* 0x000fe40006800000 */
[----:B------:R-:W-:Y:S02]  /*2cd0*/  FSEL R129, R129, -INF , !P1 ;  /* 0xff80000081817808 */ /* 0x000fe40004800000 */
[----:B------:R-:W-:-:S02]  /*2ce0*/  FSEL R132, R132, -INF , !P4 ;  /* 0xff80000084847808 */ /* 0x000fc40006000000 */
[C---:B------:R-:W-:Y:S02]  /*2cf0*/  ISETP.GE.AND P2, PT, R22.reuse, 0x20, PT ;  /* 0x000000201600780c */ /* 0x040fe40003f46270 */
[C---:B------:R-:W-:Y:S02]  /*2d00*/  ISETP.GE.AND P3, PT, R22.reuse, 0x21, PT ;  /* 0x000000211600780c */ /* 0x040fe40003f66270 */
[C---:B------:R-:W-:Y:S02]  /*2d10*/  ISETP.GE.AND P0, PT, R22.reuse, 0x28, PT ;  /* 0x000000281600780c */ /* 0x040fe40003f06270 */
[----:B------:R-:W-:Y:S02]  /*2d20*/  ISETP.GE.AND P5, PT, R22, 0x61, PT ;  /* 0x000000611600780c */ /* 0x000fe40003fa6270 */
[C---:B------:R-:W-:Y:S01]  /*2d30*/  ISETP.GE.AND P1, PT, R13.reuse, 0x11, PT ;  /* 0x000000110d00780c */ /* 0x040fe20003f26270 */
[----:B--2---:R-:W-:Y:S01]  /*2d40*/  FFMA.FTZ R96, R96, UR11, -R228 ;  /* 0x0000000b60607c23 */ /* 0x004fe200080108e4 */
[----:B------:R-:W-:-:S02]  /*2d50*/  ISETP.GE.AND P4, PT, R13, 0x18, PT ;  /* 0x000000180d00780c */ /* 0x000fc40003f86270 */
[C---:B------:R-:W-:Y:S02]  /*2d60*/  ISETP.GT.OR P2, PT, R20.reuse, 0x20, !P2 ;  /* 0x000000201400780c */ /* 0x040fe40005744670 */
[C---:B------:R-:W-:Y:S02]  /*2d70*/  ISETP.GT.OR P3, PT, R20.reuse, 0x21, !P3 ;  /* 0x000000211400780c */ /* 0x040fe40005f64670 */
[C---:B------:R-:W-:Y:S02]  /*2d80*/  ISETP.GT.OR P0, PT, R20.reuse, 0x28, !P0 ;  /* 0x000000281400780c */ /* 0x040fe40004704670 */
[----:B------:R-:W-:Y:S02]  /*2d90*/  ISETP.GT.OR P5, PT, R20, 0x61, !P5 ;  /* 0x000000611400780c */ /* 0x000fe40006fa4670 */
[C---:B------:R-:W-:Y:S02]  /*2da0*/  ISETP.GT.OR P1, PT, R19.reuse, 0x11, !P1 ;  /* 0x000000111300780c */ /* 0x040fe40004f24670 */
[----:B------:R-:W-:-:S02]  /*2db0*/  ISETP.GT.OR P4, PT, R19, 0x18, !P4 ;  /* 0x000000181300780c */ /* 0x000fc40006784670 */
[----:B------:R-:W-:Y:S02]  /*2dc0*/  FSEL R100, R100, -INF , !P2 ;  /* 0xff80000064647808 */ /* 0x000fe40005000000 */
[----:B------:R-:W-:Y:S02]  /*2dd0*/  FSEL R101, R101, -INF , !P3 ;  /* 0xff80000065657808 */ /* 0x000fe40005800000 */
[----:B------:R-:W-:Y:S01]  /*2de0*/  FSEL R104, R104, -INF , !P0 ;  /* 0xff80000068687808 */ /* 0x000fe20004000000 */
[----:B------:R-:W-:Y:S02]  /*2df0*/  WARPGROUP.DEPBAR.LE gsb0, 0x0 ;  /* 0x00008000000079c5 */ /* 0x000fe40000010000 */
[----:B------:R-:W-:Y:S01]  /*2e00*/  WARPGROUP.ARRIVE ;  /* 0x00000000000079c5 */ /* 0x000fe20000000000 */
[----:B------:R-:W-:Y:S02]  /*2e10*/  FSEL R133, R133, -INF , !P5 ;  /* 0xff80000085857808 */ /* 0x000fe40006800000 */
[----:B------:R-:W-:-:S02]  /*2e20*/  FSEL R97, R95, -INF , !P1 ;  /* 0xff8000005f617808 */ /* 0x000fc40004800000 */
[----:B------:R-:W-:Y:S01]  /*2e30*/  FSEL R98, R98, -INF , !P4 ;  /* 0xff80000062627808 */ /* 0x000fe20006000000 */
[----:B------:R-:W-:Y:S01]  /*2e40*/  HGMMA.64x128x16.F32 R24, gdesc[UR4], R24, gsb0 ;  /* 0x01e00000041879f0 */ /* 0x000fe20008000818 */
[----:B------:R-:W-:Y:S01]  /*2e50*/  UIADD3 UR6, UR10, 0x4, URZ ;  /* 0x000000040a067890 */ /* 0x000fe2000fffe03f */
[C---:B------:R-:W-:Y:S01]  /*2e60*/  ISETP.GE.AND P2, PT, R22.reuse, 0x38, PT ;  /* 0x000000381600780c */ /* 0x040fe20003f46270 */
[----:B------:R-:W-:Y:S01]  /*2e70*/  UIADD3 UR4, UR9, 0x4, URZ ;  /* 0x0000000409047890 */ /* 0x000fe2000fffe03f */
[C---:B------:R-:W-:Y:S01]  /*2e80*/  ISETP.GE.AND P3, PT, R22.reuse, 0x39, PT ;  /* 0x000000391600780c */ /* 0x040fe20003f66270 */
[----:B------:R-:W-:Y:S01]  /*2e90*/  UMOV UR7, 0x40000040 ;  /* 0x4000004000077882 */ /* 0x000fe20000000000 */
[----:B------:R-:W-:Y:S01]  /*2ea0*/  UMOV UR5, 0x40000040 ;  /* 0x4000004000057882 */ /* 0x000fe20000000000 */
[----:B------:R-:W-:Y:S01]  /*2eb0*/  ISETP.GE.AND P0, PT, R22, 0x40, PT ;  /* 0x000000401600780c */ /* 0x000fe20003f06270 */
[----:B-1----:R-:W-:Y:S01]  /*2ec0*/  FFMA.FTZ R233, R97, UR11, -R222 ;  /* 0x0000000b61e97c23 */ /* 0x002fe200080108de */
[C---:B------:R-:W-:Y:S01]  /*2ed0*/  ISETP.GE.AND P5, PT, R13.reuse, 0x19, PT ;  /* 0x000000190d00780c */ /* 0x040fe20003fa6270 */
[----:B------:R-:W1:Y:S01]  /*2ee0*/  MUFU.EX2 R97, R96 ;  /* 0x0000006000617308 */ /* 0x000e620000000800 */
[----:B------:R-:W-:-:S02]  /*2ef0*/  ISETP.GE.AND P1, PT, R13, 0x20, PT ;  /* 0x000000200d00780c */ /* 0x000fc40003f26270 */
[----:B------:R-:W-:Y:S02]  /*2f00*/  ISETP.GE.AND P4, PT, R13, 0x21, PT ;  /* 0x000000210d00780c */ /* 0x000fe40003f86270 */
[C---:B------:R-:W-:Y:S02]  /*2f10*/  ISETP.GT.OR P2, PT, R20.reuse, 0x38, !P2 ;  /* 0x000000381400780c */ /* 0x040fe40005744670 */
[C---:B------:R-:W-:Y:S01]  /*2f20*/  ISETP.GT.OR P3, PT, R20.reuse, 0x39, !P3 ;  /* 0x000000391400780c */ /* 0x040fe20005f64670 */
[----:B------:R2:W1:Y:S01]  /*2f30*/  MUFU.EX2 R95, R150 ;  /* 0x00000096005f7308 */ /* 0x0004620000000800 */
[----:B------:R-:W-:Y:S02]  /*2f40*/  ISETP.GT.OR P0, PT, R20, 0x40, !P0 ;  /* 0x000000401400780c */ /* 0x000fe40004704670 */
[C---:B------:R-:W-:Y:S02]  /*2f50*/  ISETP.GT.OR P5, PT, R19.reuse, 0x19, !P5 ;  /* 0x000000191300780c */ /* 0x040fe40006fa4670 */
[----:B------:R-:W-:-:S02]  /*2f60*/  ISETP.GT.OR P1, PT, R19, 0x20, !P1 ;  /* 0x000000201300780c */ /* 0x000fc40004f24670 */
[----:B------:R-:W-:Y:S02]  /*2f70*/  ISETP.GT.OR P4, PT, R19, 0x21, !P4 ;  /* 0x000000211300780c */ /* 0x000fe40006784670 */
[----:B------:R-:W-:Y:S01]  /*2f80*/  FSEL R112, R112, -INF , !P2 ;  /* 0xff80000070707808 */ /* 0x000fe20005000000 */
[----:B--2---:R-:W-:Y:S01]  /*2f90*/  VIADD R150, R5, 0x1c ;  /* 0x0000001c05967836 */ /* 0x004fe20000000000 */
[----:B------:R-:W-:Y:S02]  /*2fa0*/  FSEL R113, R113, -INF , !P3 ;  /* 0xff80000071717808 */ /* 0x000fe40005800000 */
[----:B------:R-:W-:Y:S02]  /*2fb0*/  FSEL R116, R116, -INF , !P0 ;  /* 0xff80000074747808 */ /* 0x000fe40004000000 */
[----:B------:R-:W-:Y:S01]  /*2fc0*/  FSEL R99, R99, -INF , !P5 ;  /* 0xff80000063637808 */ /* 0x000fe20006800000 */
[----:B------:R2:W4:Y:S01]  /*2fd0*/  SHFL.IDX PT, R232, R21, R150, 0x1f ;  /* 0x00001f9615e87589 */ /* 0x00052200000e0000 */
[----:B------:R-:W-:-:S02]  /*2fe0*/  FSEL R102, R102, -INF , !P1 ;  /* 0xff80000066667808 */ /* 0x000fc40004800000 */
[----:B------:R-:W-:Y:S02]  /*2ff0*/  FSEL R103, R103, -INF , !P4 ;  /* 0xff80000067677808 */ /* 0x000fe40006000000 */
[C---:B------:R-:W-:Y:S02]  /*3000*/  ISETP.GE.AND P2, PT, R22.reuse, 0x50, PT ;  /* 0x000000501600780c */ /* 0x040fe40003f46270 */
[C---:B------:R-:W-:Y:S02]  /*3010*/  ISETP.GE.AND P3, PT, R22.reuse, 0x51, PT ;  /* 0x000000511600780c */ /* 0x040fe40003f66270 */
[----:B------:R-:W-:Y:S01]  /*3020*/  ISETP.GE.AND P0, PT, R22, 0x58, PT ;  /* 0x000000581600780c */ /* 0x000fe20003f06270 */
[----:B--2---:R-:W2:Y:S01]  /*3030*/  MUFU.EX2 R21, R233 ;  /* 0x000000e900157308 */ /* 0x004ea20000000800 */
[C---:B------:R-:W-:Y:S02]  /*3040*/  ISETP.GE.AND P5, PT, R13.reuse, 0x28, PT ;  /* 0x000000280d00780c */ /* 0x040fe40003fa6270 */
[----:B------:R-:W-:-:S02]  /*3050*/  ISETP.GE.AND P1, PT, R13, 0x29, PT ;  /* 0x000000290d00780c */ /* 0x000fc40003f26270 */
[----:B------:R-:W-:Y:S02]  /*3060*/  ISETP.GE.AND P4, PT, R13, 0x30, PT ;  /* 0x000000300d00780c */ /* 0x000fe40003f86270 */
[C---:B------:R-:W-:Y:S02]  /*3070*/  ISETP.GT.OR P2, PT, R20.reuse, 0x50, !P2 ;  /* 0x000000501400780c */ /* 0x040fe40005744670 */
[C---:B------:R-:W-:Y:S02]  /*3080*/  ISETP.GT.OR P3, PT, R20.reuse, 0x51, !P3 ;  /* 0x000000511400780c */ /* 0x040fe40005f64670 */
[----:B------:R-:W-:Y:S02]  /*3090*/  ISETP.GT.OR P0, PT, R20, 0x58, !P0 ;  /* 0x000000581400780c */ /* 0x000fe40004704670 */
[----:B------:R-:W-:Y:S01]  /*30a0*/  ISETP.GT.OR P5, PT, R19, 0x28, !P5 ;  /* 0x000000281300780c */ /* 0x000fe20006fa4670 */
[--C-:B----4-:R-:W-:Y:S01]  /*30b0*/  FFMA.FTZ R230, R149, UR11, -R232.reuse ;  /* 0x0000000b95e67c23 */ /* 0x110fe200080108e8 */
[----:B------:R-:W-:Y:S01]  /*30c0*/  ISETP.GT.OR P1, PT, R19, 0x29, !P1 ;  /* 0x000000291300780c */ /* 0x000fe20004f24670 */
[----:B------:R-:W-:Y:S01]  /*30d0*/  FFMA.FTZ R99, R99, UR11, -R232 ;  /* 0x0000000b63637c23 */ /* 0x000fe200080108e8 */
[----:B------:R-:W-:-:S02]  /*30e0*/  ISETP.GT.OR P4, PT, R19, 0x30, !P4 ;  /* 0x000000301300780c */ /* 0x000fc40006784670 */
[----:B------:R-:W-:Y:S02]  /*30f0*/  FSEL R124, R124, -INF , !P2 ;  /* 0xff8000007c7c7808 */ /* 0x000fe40005000000 */
[----:B------:R-:W-:Y:S01]  /*3100*/  FSEL R125, R125, -INF , !P3 ;  /* 0xff8000007d7d7808 */ /* 0x000fe20005800000 */
[----:B------:R-:W-:Y:S01]  /*3110*/  MUFU.EX2 R99, R99 ;  /* 0x0000006300637308 */ /* 0x000fe20000000800 */
[----:B------:R-:W-:Y:S02]  /*3120*/  FSEL R128, R128, -INF , !P0 ;  /* 0xff80000080807808 */ /* 0x000fe40004000000 */
[----:B------:R-:W-:Y:S02]  /*3130*/  FSEL R216, R106, -INF , !P5 ;  /* 0xff8000006ad87808 */ /* 0x000fe40006800000 */
[----:B------:R-:W-:Y:S01]  /*3140*/  FSEL R107, R107, -INF , !P1 ;  /* 0xff8000006b6b7808 */ /* 0x000fe20004800000 */
[----:B------:R-:W4:Y:S01]  /*3150*/  SHFL.IDX PT, R106, R18, R221, 0x1f ;  /* 0x00001fdd126a7589 */ /* 0x000f2200000e0000 */
        /* <DEDUP_REMOVED lines=9> */
[C---:B------:R-:W-:Y:S01]  /*31f0*/  ISETP.GT.OR P2, PT, R20.reuse, 0x68, !P2 ;  /* 0x000000681400780c */ /* 0x040fe20005744670 */
[----:B------:R-:W3:Y:S01]  /*3200*/  SHFL.IDX PT, R98, R18, R5, 0x1f ;  /* 0x00001f0512627589 */ /* 0x000ee200000e0000 */
[----:B------:R-:W-:Y:S01]  /*3210*/  ISETP.GT.OR P0, PT, R20, 0x70, !P0 ;  /* 0x000000701400780c */ /* 0x000fe20004704670 */
[----:B------:R1:W5:Y:S01]  /*3220*/  MUFU.EX2 R96, R151 ;  /* 0x0000009700607308 */ /* 0x0003620000000800 */
[----:B------:R-:W-:Y:S01]  /*3230*/  FSEL R136, R136, -INF , !P2 ;  /* 0xff80000088887808 */ /* 0x000fe20005000000 */
[----:B------:R-:W2:Y:S01]  /*3240*/  SHFL.IDX PT, R228, R18, R223, 0x1f ;  /* 0x00001fdf12e47589 */ /* 0x000ea200000e0000 */
[----:B------:R-:W-:-:S02]  /*3250*/  ISETP.GE.AND P2, PT, R13, 0x31, PT ;  /* 0x000000310d00780c */ /* 0x000fc40003f46270 */
[----:B------:R-:W-:Y:S01]  /*3260*/  FSEL R140, R140, -INF , !P0 ;  /* 0xff8000008c8c7808 */ /* 0x000fe20004000000 */
[----:B------:R-:W5:Y:S01]  /*3270*/  SHFL.IDX PT, R222, R18, R23, 0x1f ;  /* 0x00001f1712de7589 */ /* 0x000f6200000e0000 */
[----:B------:R-:W-:Y:S01]  /*3280*/  ISETP.GE.AND P0, PT, R13, 0x39, PT ;  /* 0x000000390d00780c */ /* 0x000fe20003f06270 */
[--C-:B----4-:R-:W-:Y:S01]  /*3290*/  FFMA.FTZ R216, R216, UR11, -R106.reuse ;  /* 0x0000000bd8d87c23 */ /* 0x110fe2000801086a */
[C---:B------:R-:W-:Y:S01]  /*32a0*/  ISETP.GT.OR P2, PT, R19.reuse, 0x31, !P2 ;  /* 0x000000311300780c */ /* 0x040fe20005744670 */
[----:B-1----:R-:W1:Y:S01]  /*32b0*/  SHFL.IDX PT, R151, R18, R148, 0x1f ;  /* 0x00001f9412977589 */ /* 0x002e6200000e0000 */
[----:B------:R-:W-:Y:S01]  /*32c0*/  ISETP.GT.OR P0, PT, R19, 0x39, !P0 ;  /* 0x000000391300780c */ /* 0x000fe20004704670 */
[----:B------:R-:W-:Y:S01]  /*32d0*/  FFMA.FTZ R104, R104, UR11, -R106 ;  /* 0x0000000b68687c23 */ /* 0x000fe2000801086a */
[C---:B------:R-:W-:Y:S01]  /*32e0*/  ISETP.GT.OR P3, PT, R20.reuse, 0x69, !P3 ;  /* 0x000000691400780c */ /* 0x040fe20005f64670 */
[----:B------:R-:W-:Y:S01]  /*32f0*/  MUFU.EX2 R22, R22 ;  /* 0x0000001600167308 */ /* 0x000fe20000000800 */
[----:B------:R-:W-:-:S02]  /*3300*/  ISETP.GT.OR P5, PT, R20, 0x71, !P5 ;  /* 0x000000711400780c */ /* 0x000fc40006fa4670 */
[----:B------:R-:W-:Y:S02]  /*3310*/  FSEL R137, R137, -INF , !P3 ;  /* 0xff80000089897808 */ /* 0x000fe40005800000 */
[----:B------:R-:W-:Y:S02]  /*3320*/  ISETP.GE.AND P3, PT, R13, 0x38, PT ;  /* 0x000000380d00780c */ /* 0x000fe40003f66270 */
[----:B------:R-:W-:Y:S01]  /*3330*/  ISETP.GT.OR P1, PT, R20, 0x78, !P1 ;  /* 0x000000781400780c */ /* 0x000fe20004f24670 */
[--C-:B---3--:R-:W-:Y:S01]  /*3340*/  FFMA.FTZ R149, R102, UR11, -R98.reuse ;  /* 0x0000000b66957c23 */ /* 0x108fe20008010862 */
[----:B------:R-:W-:Y:S01]  /*3350*/  ISETP.GT.OR P3, PT, R19, 0x38, !P3 ;  /* 0x000000381300780c */ /* 0x000fe20005f64670 */
[----:B------:R-:W-:Y:S01]  /*3360*/  FFMA.FTZ R100, R100, UR11, -R98 ;  /* 0x0000000b64647c23 */ /* 0x000fe20008010862 */
[----:B------:R-:W-:Y:S01]  /*3370*/  ISETP.GT.OR P4, PT, R20, 0x79, !P4 ;  /* 0x000000791400780c */ /* 0x000fe20006784670 */
[--C-:B--2---:R-:W-:Y:S01]  /*3380*/  FFMA.FTZ R102, R101, UR11, -R228.reuse ;  /* 0x0000000b65667c23 */ /* 0x104fe200080108e4 */
[----:B------:R-:W-:Y:S01]  /*3390*/  FFMA.FTZ R103, R103, UR11, -R228 ;  /* 0x0000000b67677c23 */ /* 0x000fe200080108e4 */
[----:B------:R2:W-:Y:S01]  /*33a0*/  MUFU.EX2 R101, R149 ;  /* 0x0000009500657308 */ /* 0x0005e20000000800 */
[----:B------:R-:W-:Y:S01]  /*33b0*/  SHFL.IDX PT, R228, R18, R150, 0x1f ;  /* 0x00001f9612e47589 */ /* 0x000fe200000e0000 */
[--C-:B-----5:R-:W-:Y:S01]  /*33c0*/  FFMA.FTZ R106, R105, UR11, -R222.reuse ;  /* 0x0000000b696a7c23 */ /* 0x120fe200080108de */
[----:B------:R-:W-:Y:S01]  /*33d0*/  FFMA.FTZ R107, R107, UR11, -R222 ;  /* 0x0000000b6b6b7c23 */ /* 0x000fe200080108de */
[----:B------:R-:W-:Y:S01]  /*33e0*/  FSEL R144, R144, -INF , !P1 ;  /* 0xff80000090907808 */ /* 0x000fe20004800000 */
[----:B------:R-:W3:Y:S01]  /*33f0*/  SHFL.IDX PT, R222, R18, R217, 0x1f ;  /* 0x00001fd912de7589 */ /* 0x000ee200000e0000 */
[--C-:B-1----:R-:W-:Y:S01]  /*3400*/  FFMA.FTZ R108, R108, UR11, -R151.reuse ;  /* 0x0000000b6c6c7c23 */ /* 0x102fe20008010897 */
[----:B------:R-:W-:Y:S01]  /*3410*/  FFMA.FTZ R110, R110, UR11, -R151 ;  /* 0x0000000b6e6e7c23 */ /* 0x000fe20008010897 */
[----:B------:R-:W-:Y:S01]  /*3420*/  FSEL R151, R111, -INF , !P2 ;  /* 0xff8000006f977808 */ /* 0x000fe20005000000 */
[----:B------:R1:W-:Y:S01]  /*3430*/  MUFU.EX2 R105, R216 ;  /* 0x000000d800697308 */ /* 0x0003e20000000800 */
[----:B------:R-:W-:-:S02]  /*3440*/  ISETP.GE.AND P2, PT, R13, 0x40, PT ;  /* 0x000000400d00780c */ /* 0x000fc40003f46270 */
[----:B------:R-:W-:Y:S02]  /*3450*/  FSEL R111, R115, -INF , !P0 ;  /* 0xff800000736f7808 */ /* 0x000fe40004000000 */
[----:B------:R-:W-:Y:S01]  /*3460*/  ISETP.GE.AND P0, PT, R13, 0x48, PT ;  /* 0x000000480d00780c */ /* 0x000fe20003f06270 */
[----:B------:R-:W-:Y:S02]  /*3470*/  WARPGROUP.DEPBAR.LE gsb0, 0x0 ;  /* 0x00008000000079c5 */ /* 0x000fe40000010000 */
[----:B------:R-:W-:Y:S01]  /*3480*/  WARPGROUP.ARRIVE ;  /* 0x00000000000079c5 */ /* 0x000fe20000000000 */
[C---:B------:R-:W-:Y:S01]  /*3490*/  ISETP.GT.OR P2, PT, R19.reuse, 0x40, !P2 ;  /* 0x000000401300780c */ /* 0x040fe20005744670 */
[----:B------:R-:W-:Y:S01]  /*34a0*/  MUFU.EX2 R98, R230 ;  /* 0x000000e600627308 */ /* 0x000fe20000000800 */
[----:B------:R-:W-:Y:S02]  /*34b0*/  ISETP.GT.OR P0, PT, R19, 0x48, !P0 ;  /* 0x000000481300780c */ /* 0x000fe40004704670 */
[----:B------:R-:W-:Y:S01]  /*34c0*/  FSEL R118, R118, -INF , !P2 ;  /* 0xff80000076767808 */ /* 0x000fe20005000000 */
[----:B------:R-:W-:Y:S01]  /*34d0*/  HGMMA.64x128x16.F32 R24, gdesc[UR4], R24, gsb0 ;  /* 0x01e00000041879f0 */ /* 0x000fe20008000818 */
[----:B------:R-:W-:Y:S01]  /*34e0*/  UIADD3 UR6, UR10, 0x6, URZ ;  /* 0x000000060a067890 */ /* 0x000fe2000fffe03f */
[C---:B------:R-:W-:Y:S01]  /*34f0*/  ISETP.GE.AND P2, PT, R13.reuse, 0x49, PT ;  /* 0x000000490d00780c */ /* 0x040fe20003f46270 */
[----:B------:R-:W-:Y:S01]  /*3500*/  UIADD3 UR4, UR9, 0x6, URZ ;  /* 0x0000000609047890 */ /* 0x000fe2000fffe03f */
[----:B------:R-:W-:Y:S01]  /*3510*/  FSEL R122, R122, -INF , !P0 ;  /* 0xff8000007a7a7808 */ /* 0x000fe20004000000 */
[----:B------:R-:W-:Y:S01]  /*3520*/  UMOV UR7, 0x40000040 ;  /* 0x4000004000077882 */ /* 0x000fe20000000000 */
[----:B------:R-:W-:Y:S01]  /*3530*/  UMOV UR5, 0x40000040 ;  /* 0x4000004000057882 */ /* 0x000fe20000000000 */
[----:B------:R-:W-:Y:S01]  /*3540*/  ISETP.GE.AND P0, PT, R13, 0x51, PT ;  /* 0x000000510d00780c */ /* 0x000fe20003f06270 */
[--C-:B---3--:R-:W-:Y:S01]  /*3550*/  FFMA.FTZ R109, R109, UR11, -R222.reuse ;  /* 0x0000000b6d6d7c23 */ /* 0x108fe200080108de */
[----:B------:R-:W-:Y:S01]  /*3560*/  ISETP.GT.OR P2, PT, R19, 0x49, !P2 ;  /* 0x000000491300780c */ /* 0x000fe20005744670 */
[----:B------:R-:W-:Y:S01]  /*3570*/  FFMA.FTZ R151, R151, UR11, -R222 ;  /* 0x0000000b97977c23 */ /* 0x000fe200080108de */
[----:B------:R-:W-:Y:S01]  /*3580*/  ISETP.GT.OR P0, PT, R19, 0x51, !P0 ;  /* 0x000000511300780c */ /* 0x000fe20004704670 */
[----:B------:R-:W3:Y:S01]  /*3590*/  SHFL.IDX PT, R222, R12, R221, 0x1f ;  /* 0x00001fdd0cde7589 */ /* 0x000ee200000e0000 */
[----:B--2---:R-:W-:Y:S01]  /*35a0*/  FSEL R149, R114, -INF , !P3 ;  /* 0xff80000072957808 */ /* 0x004fe20005800000 */
[----:B------:R-:W-:Y:S01]  /*35b0*/  MUFU.EX2 R100, R100 ;  /* 0x0000006400647308 */ /* 0x000fe20000000800 */
[----:B-1----:R-:W-:-:S02]  /*35c0*/  FSEL R216, R123, -INF , !P2 ;  /* 0xff8000007bd87808 */ /* 0x002fc40005000000 */
[C---:B------:R-:W-:Y:S02]  /*35d0*/  ISETP.GE.AND P3, PT, R13.reuse, 0x41, PT ;  /* 0x000000410d00780c */ /* 0x040fe40003f66270 */
[----:B------:R-:W-:Y:S02]  /*35e0*/  ISETP.GE.AND P2, PT, R13, 0x58, PT ;  /* 0x000000580d00780c */ /* 0x000fe40003f46270 */
[----:B------:R-:W-:Y:S01]  /*35f0*/  FSEL R127, R127, -INF , !P0 ;  /* 0xff8000007f7f7808 */ /* 0x000fe20004000000 */
[----:B------:R-:W1:Y:S01]  /*3600*/  MUFU.EX2 R102, R102 ;  /* 0x0000006600667308 */ /* 0x000e620000000800 */
[----:B------:R-:W-:Y:S02]  /*3610*/  ISETP.GE.AND P0, PT, R13, 0x60, PT ;  /* 0x000000600d00780c */ /* 0x000fe40003f06270 */
[C---:B------:R-:W-:Y:S02]  /*3620*/  ISETP.GT.OR P3, PT, R19.reuse, 0x41, !P3 ;  /* 0x000000411300780c */ /* 0x040fe40005f64670 */
[----:B------:R-:W-:-:S02]  /*3630*/  ISETP.GT.OR P2, PT, R19, 0x58, !P2 ;  /* 0x000000581300780c */ /* 0x000fc40005744670 */
[----:B------:R-:W-:Y:S01]  /*3640*/  ISETP.GT.OR P0, PT, R19, 0x60, !P0 ;  /* 0x000000601300780c */ /* 0x000fe20004704670 */
[----:B------:R-:W2:Y:S01]  /*3650*/  MUFU.EX2 R103, R103 ;  /* 0x0000006700677308 */ /* 0x000ea20000000800 */
[----:B------:R-:W-:Y:S02]  /*3660*/  FSEL R119, R119, -INF , !P3 ;  /* 0xff80000077777808 */ /* 0x000fe40005800000 */
[----:B------:R-:W-:Y:S02]  /*3670*/  FSEL R114, R130, -INF , !P2 ;  /* 0xff80000082727808 */ /* 0x000fe40005000000 */
[----:B------:R-:W-:Y:S01]  /*3680*/  ISETP.GE.AND P3, PT, R13, 0x50, PT ;  /* 0x000000500d00780c */ /* 0x000fe20003f66270 */
[----:B---3--:R-:W-:Y:S01]  /*3690*/  FFMA.FTZ R220, R220, UR11, -R222 ;  /* 0x0000000bdcdc7c23 */ /* 0x008fe200080108de */
[----:B------:R-:W-:Y:S01]  /*36a0*/  FSEL R130, R134, -INF , !P0 ;  /* 0xff80000086827808 */ /* 0x000fe20004000000 */
[----:B------:R-:W3:Y:S01]  /*36b0*/  MUFU.EX2 R104, R104 ;  /* 0x0000006800687308 */ /* 0x000ee20000000800 */
[----:B------:R-:W4:Y:S01]  /*36c0*/  SHFL.IDX PT, R134, R18, R218, 0x1f ;  /* 0x00001fda12867589 */ /* 0x000f2200000e0000 */
[----:B------:R-:W-:-:S02]  /*36d0*/  ISETP.GT.OR P3, PT, R19, 0x50, !P3 ;  /* 0x000000501300780c */ /* 0x000fc40005f64670 */
[C---:B------:R-:W-:Y:S02]  /*36e0*/  ISETP.GE.AND P2, PT, R13.reuse, 0x61, PT ;  /* 0x000000610d00780c */ /* 0x040fe40003f46270 */
[----:B------:R-:W-:Y:S02]  /*36f0*/  FSEL R123, R126, -INF , !P3 ;  /* 0xff8000007e7b7808 */ /* 0x000fe40005800000 */
[----:B------:R-:W-:Y:S01]  /*3700*/  ISETP.GE.AND P3, PT, R13, 0x59, PT ;  /* 0x000000590d00780c */ /* 0x000fe20003f66270 */
[----:B------:R-:W5:Y:S01]  /*3710*/  MUFU.EX2 R106, R106 ;  /* 0x0000006a006a7308 */ /* 0x000f620000000800 */
[C---:B------:R-:W-:Y:S02]  /*3720*/  ISETP.GT.OR P2, PT, R19.reuse, 0x61, !P2 ;  /* 0x000000611300780c */ /* 0x040fe40005744670 */
[----:B------:R-:W-:Y:S02]  /*3730*/  ISETP.GT.OR P3, PT, R19, 0x59, !P3 ;  /* 0x000000591300780c */ /* 0x000fe40005f64670 */
[----:B------:R-:W-:-:S02]  /*3740*/  FSEL R115, R135, -INF , !P2 ;  /* 0xff80000087737808 */ /* 0x000fc40005000000 */
[----:B------:R-:W-:Y:S01]  /*3750*/  FSEL R131, R131, -INF , !P3 ;  /* 0xff80000083837808 */ /* 0x000fe20005800000 */
[----:B------:R-:W1:Y:S01]  /*3760*/  SHFL.IDX PT, R135, R12, R5, 0x1f ;  /* 0x00001f050c877589 */ /* 0x000e6200000e0000 */
[C---:B------:R-:W-:Y:S01]  /*3770*/  ISETP.GE.AND P3, PT, R13.reuse, 0x68, PT ;  /* 0x000000680d00780c */ /* 0x040fe20003f66270 */
[----:B------:R-:W5:Y:S01]  /*3780*/  MUFU.EX2 R107, R107 ;  /* 0x0000006b006b7308 */ /* 0x000f620000000800 */
[C---:B------:R-:W-:Y:S02]  /*3790*/  ISETP.GE.AND P0, PT, R13.reuse, 0x69, PT ;  /* 0x000000690d00780c */ /* 0x040fe40003f06270 */
[----:B------:R-:W-:Y:S02]  /*37a0*/  ISETP.GE.AND P2, PT, R13, 0x70, PT ;  /* 0x000000700d00780c */ /* 0x000fe40003f46270 */
[C---:B------:R-:W-:Y:S01]  /*37b0*/  ISETP.GT.OR P3, PT, R19.reuse, 0x68, !P3 ;  /* 0x000000681300780c */ /* 0x040fe20005f64670 */
[--C-:B----4-:R-:W-:Y:S01]  /*37c0*/  FFMA.FTZ R20, R112, UR11, -R134.reuse ;  /* 0x0000000b70147c23 */ /* 0x110fe20008010886 */
[----:B------:R-:W-:Y:S01]  /*37d0*/  ISETP.GT.OR P0, PT, R19, 0x69, !P0 ;  /* 0x000000691300780c */ /* 0x000fe20004704670 */
[----:B------:R-:W-:Y:S01]  /*37e0*/  FFMA.FTZ R134, R149, UR11, -R134 ;  /* 0x0000000b95867c23 */ /* 0x000fe20008010886 */
[----:B------:R-:W-:Y:S01]  /*37f0*/  ISETP.GT.OR P2, PT, R19, 0x70, !P2 ;  /* 0x000000701300780c */ /* 0x000fe20005744670 */
[----:B------:R-:W4:Y:S01]  /*3800*/  SHFL.IDX PT, R149, R12, R23, 0x1f ;  /* 0x00001f170c957589 */ /* 0x000f2200000e0000 */
[----:B------:R-:W-:Y:S01]  /*3810*/  FSEL R138, R138, -INF , !P3 ;  /* 0xff8000008a8a7808 */ /* 0x000fe20005800000 */
[----:B------:R-:W-:Y:S01]  /*3820*/  MUFU.EX2 R18, R134 ;  /* 0x0000008600127308 */ /* 0x000fe20000000800 */
[----:B------:R-:W-:Y:S01]  /*3830*/  FSEL R126, R139, -INF , !P0 ;  /* 0xff8000008b7e7808 */ /* 0x000fe20004000000 */
[----:B------:R-:W2:Y:S01]  /*3840*/  SHFL.IDX PT, R112, R12, R148, 0x1f ;  /* 0x00001f940c707589 */ /* 0x000ea200000e0000 */
[----:B------:R-:W-:-:S02]  /*3850*/  FSEL R142, R142, -INF , !P2 ;  /* 0xff8000008e8e7808 */ /* 0x000fc40005000000 */
[C---:B------:R-:W-:Y:S01]  /*3860*/  ISETP.GE.AND P3, PT, R13.reuse, 0x71, PT ;  /* 0x000000710d00780c */ /* 0x040fe20003f66270 */
[----:B------:R-:W3:Y:S01]  /*3870*/  SHFL.IDX PT, R139, R12, R150, 0x1f ;  /* 0x00001f960c8b7589 */ /* 0x000ee200000e0000 */
[C---:B------:R-:W-:Y:S01]  /*3880*/  ISETP.GE.AND P0, PT, R13.reuse, 0x78, PT ;  /* 0x000000780d00780c */ /* 0x040fe20003f06270 */
[----:B------:R-:W5:Y:S01]  /*3890*/  MUFU.EX2 R108, R108 ;  /* 0x0000006c006c7308 */ /* 0x000f620000000800 */
[----:B------:R-:W-:Y:S01]  /*38a0*/  ISETP.GE.AND P2, PT, R13, 0x79, PT ;  /* 0x000000790d00780c */ /* 0x000fe20003f46270 */
[----:B-1----:R-:W-:Y:S01]  /*38b0*/  FFMA.FTZ R118, R118, UR11, -R135 ;  /* 0x0000000b76767c23 */ /* 0x002fe20008010887 */
[C---:B------:R-:W-:Y:S02]  /*38c0*/  ISETP.GT.OR P3, PT, R19.reuse, 0x71, !P3 ;  /* 0x000000711300780c */ /* 0x040fe40005f64670 */
[C---:B------:R-:W-:Y:S02]  /*38d0*/  ISETP.GT.OR P0, PT, R19.reuse, 0x78, !P0 ;  /* 0x000000781300780c */ /* 0x040fe40004704670 */
[----:B------:R-:W-:Y:S01]  /*38e0*/  ISETP.GT.OR P2, PT, R19, 0x79, !P2 ;  /* 0x000000791300780c */ /* 0x000fe20005744670 */
[----:B------:R1:W5:Y:S01]  /*38f0*/  MUFU.EX2 R13, R109 ;  /* 0x0000006d000d7308 */ /* 0x0003620000000800 */
[----:B------:R-:W-:-:S02]  /*3900*/  FSEL R146, R146, -INF , !P0 ;  /* 0xff80000092927808 */ /* 0x000fc40004000000 */
[----:B------:R-:W-:Y:S02]  /*3910*/  FSEL R147, R147, -INF , !P2 ;  /* 0xff80000093937808 */ /* 0x000fe40005000000 */
[----:B------:R-:W-:-:S03]  /*3920*/  FSEL R145, R145, -INF , !P4 ;  /* 0xff80000091917808 */ /* 0x000fc60006000000 */
[----:B------:R5:W-:Y:S01]  /*3930*/  MUFU.EX2 R19, R151 ;  /* 0x0000009700137308 */ /* 0x000be20000000800 */
[--C-:B-1----:R-:W-:Y:S01]  /*3940*/  FFMA.FTZ R109, R113, UR11, -R228.reuse ;  /* 0x0000000b716d7c23 */ /* 0x102fe200080108e4 */
[----:B------:R-:W-:Y:S01]  /*3950*/  FFMA.FTZ R228, R111, UR11, -R228 ;  /* 0x0000000b6fe47c23 */ /* 0x000fe200080108e4 */
[----:B------:R-:W1:Y:S01]  /*3960*/  SHFL.IDX PT, R113, R12, R217, 0x1f ;  /* 0x00001fd90c717589 */ /* 0x000e6200000e0000 */
[----:B------:R-:W-:Y:S01]  /*3970*/  FFMA.FTZ R111, R116, UR11, -R135 ;  /* 0x0000000b746f7c23 */ /* 0x000fe20008010887 */
[----:B------:R-:W-:Y:S01]  /*3980*/  FFMA.FTZ R116, R122, UR11, -R222 ;  /* 0x0000000b7a747c23 */ /* 0x000fe200080108de */
[----:B----4-:R-:W-:Y:S01]  /*3990*/  FFMA.FTZ R122, R121, UR11, -R149 ;  /* 0x0000000b797a7c23 */ /* 0x010fe20008010895 */
[----:B------:R-:W-:Y:S01]  /*39a0*/  SHFL.IDX PT, R135, R12, R218, 0x1f ;  /* 0x00001fda0c877589 */ /* 0x000fe200000e0000 */
[--C-:B--2---:R-:W-:Y:S01]  /*39b0*/  FFMA.FTZ R121, R123, UR11, -R112.reuse ;  /* 0x0000000b7b797c23 */ /* 0x104fe20008010870 */
[----:B------:R-:W-:Y:S01]  /*39c0*/  FFMA.FTZ R124, R124, UR11, -R112 ;  /* 0x0000000b7c7c7c23 */ /* 0x000fe20008010870 */
[----:B---3--:R-:W-:Y:S01]  /*39d0*/  FFMA.FTZ R131, R131, UR11, -R139 ;  /* 0x0000000b83837c23 */ /* 0x008fe2000801088b */
[----:B-----5:R-:W2:Y:S01]  /*39e0*/  SHFL.IDX PT, R151, R12, R223, 0x1f ;  /* 0x00001fdf0c977589 */ /* 0x020ea200000e0000 */
[----:B------:R1:W-:Y:S03]  /*39f0*/  MUFU.EX2 R112, R118 ;  /* 0x0000007600707308 */ /* 0x0003e60000000800 */
[----:B------:R-:W3:Y:S05]  /*3a00*/  SHFL.IDX PT, R123, R17, R223, 0x1f ;  /* 0x00001fdf117b7589 */ /* 0x000eea00000e0000 */
[----:B------:R-:W-:Y:S01]  /*3a10*/  MUFU.EX2 R116, R116 ;  /* 0x0000007400747308 */ /* 0x000fe20000000800 */
[----:B-1----:R-:W-:-:S07]  /*3a20*/  FFMA.FTZ R118, R125, UR11, -R113 ;  /* 0x0000000b7d767c23 */ /* 0x002fce0008010871 */
[----:B------:R-:W-:Y:S01]  /*3a30*/  MUFU.EX2 R111, R111 ;  /* 0x0000006f006f7308 */ /* 0x000fe20000000800 */
[----:B------:R-:W1:Y:S01]  /*3a40*/  SHFL.IDX PT, R125, R17, R221, 0x1f ;  /* 0x00001fdd117d7589 */ /* 0x000e6200000e0000 */
[--C-:B--2---:R-:W-:Y:S01]  /*3a50*/  FFMA.FTZ R134, R117, UR11, -R151.reuse ;  /* 0x0000000b75867c23 */ /* 0x104fe20008010897 */
[----:B------:R-:W-:Y:S01]  /*3a60*/  FFMA.FTZ R151, R119, UR11, -R151 ;  /* 0x0000000b77977c23 */ /* 0x000fe20008010897 */
[----:B------:R-:W-:Y:S01]  /*3a70*/  FFMA.FTZ R119, R127, UR11, -R113 ;  /* 0x0000000b7f777c23 */ /* 0x000fe20008010871 */
[----:B------:R-:W-:-:S03]  /*3a80*/  FFMA.FTZ R117, R216, UR11, -R149 ;  /* 0x0000000bd8757c23 */ /* 0x000fc60008010895 */
[----:B------:R2:W-:Y:S01]  /*3a90*/  MUFU.EX2 R113, R134 ;  /* 0x0000008600717308 */ /* 0x0005e20000000800 */
[----:B------:R-:W-:Y:S01]  /*3aa0*/  FFMA.FTZ R149, R128, UR11, -R135 ;  /* 0x0000000b80957c23 */ /* 0x000fe20008010887 */
[----:B------:R-:W-:Y:S02]  /*3ab0*/  WARPGROUP.DEPBAR.LE gsb0, 0x0 ;  /* 0x00008000000079c5 */ /* 0x000fe40000010000 */
[----:B------:R-:W-:Y:S01]  /*3ac0*/  WARPGROUP.ARRIVE ;  /* 0x00000000000079c5 */ /* 0x000fe20000000000 */
[--C-:B---3--:R-:W-:Y:S01]  /*3ad0*/  FFMA.FTZ R133, R133, UR11, -R123.reuse ;  /* 0x0000000b85857c23 */ /* 0x108fe2000801087b */
[----:B------:R-:W-:Y:S01]  /*3ae0*/  FFMA.FTZ R128, R115, UR11, -R123 ;  /* 0x0000000b73807c23 */ /* 0x000fe2000801087b */
[----:B------:R-:W3:Y:S01]  /*3af0*/  SHFL.IDX PT, R216, R17, R5, 0x1f ;  /* 0x00001f0511d87589 */ /* 0x000ee200000e0000 */
[----:B------:R-:W-:Y:S01]  /*3b00*/  FFMA.FTZ R135, R114, UR11, -R135 ;  /* 0x0000000b72877c23 */ /* 0x000fe20008010887 */
[----:B--2---:R-:W-:Y:S01]  /*3b10*/  FFMA.FTZ R134, R129, UR11, -R139 ;  /* 0x0000000b81867c23 */ /* 0x004fe2000801088b */
[----:B------:R-:W-:Y:S01]  /*3b20*/  HGMMA.64x128x16.F32 R24, gdesc[UR4], R24, gsb0 ;  /* 0x01e00000041879f0 */ /* 0x000fe20008000818 */
[----:B------:R-:W2:Y:S01]  /*3b30*/  SHFL.IDX PT, R129, R17, R148, 0x1f ;  /* 0x00001f9411817589 */ /* 0x000ea200000e0000 */
[----:B------:R-:W-:Y:S01]  /*3b40*/  MUFU.EX2 R114, R220 ;  /* 0x000000dc00727308 */ /* 0x000fe20000000800 */
[----:B------:R-:W-:Y:S01]  /*3b50*/  UMOV UR6, UR8 ;  /* 0x0000000800067c82 */ /* 0x000fe20008000000 */
[--C-:B-1----:R-:W-:Y:S01]  /*3b60*/  FFMA.FTZ R136, R136, UR11, -R125.reuse ;  /* 0x0000000b88887c23 */ /* 0x102fe2000801087d */
[----:B------:R-:W-:Y:S01]  /*3b70*/  SHFL.IDX PT, R123, R17, R218, 0x1f ;  /* 0x00001fda117b7589 */ /* 0x000fe200000e0000 */
[----:B------:R-:W-:Y:S01]  /*3b80*/  FFMA.FTZ R125, R138, UR11, -R125 ;  /* 0x0000000b8a7d7c23 */ /* 0x000fe2000801087d */
[----:B------:R-:W-:Y:S01]  /*3b90*/  FSEL R138, R141, -INF , !P5 ;  /* 0xff8000008d8a7808 */ /* 0x000fe20006800000 */
[----:B------:R-:W-:Y:S01]  /*3ba0*/  UMOV UR7, 0x40000040 ;  /* 0x4000004000077882 */ /* 0x000fe20000000000 */
[----:B------:R-:W1:Y:S01]  /*3bb0*/  SHFL.IDX PT, R127, R17, R217, 0x1f ;  /* 0x00001fd9117f7589 */ /* 0x000e6200000e0000 */
[----:B------:R4:W-:Y:S01]  /*3bc0*/  MUFU.EX2 R115, R122 ;  /* 0x0000007a00737308 */ /* 0x0009e20000000800 */
[----:B------:R-:W-:Y:S01]  /*3bd0*/  UIADD3 UR4, UR8, 0x80, URZ ;  /* 0x0000008008047890 */ /* 0x000fe2000fffe03f */
[----:B------:R-:W-:-:S06]  /*3be0*/  UMOV UR5, 0x40000040 ;  /* 0x4000004000057882 */ /* 0x000fcc0000000000 */
[----:B------:R-:W-:Y:S01]  /*3bf0*/  MUFU.EX2 R118, R118 ;  /* 0x0000007600767308 */ /* 0x000fe20000000800 */
[--C-:B---3--:R-:W-:Y:S01]  /*3c00*/  FFMA.FTZ R132, R132, UR11, -R216.reuse ;  /* 0x0000000b84847c23 */ /* 0x108fe200080108d8 */
[----:B------:R-:W-:Y:S01]  /*3c10*/  FFMA.FTZ R130, R130, UR11, -R216 ;  /* 0x0000000b82827c23 */ /* 0x000fe200080108d8 */
[----:B------:R-:W-:Y:S01]  /*3c20*/  FSEL R216, R143, -INF , !P3 ;  /* 0xff8000008fd87808 */ /* 0x000fe20005800000 */
[--C-:B--2---:R-:W-:Y:S01]  /*3c30*/  FFMA.FTZ R140, R140, UR11, -R129.reuse ;  /* 0x0000000b8c8c7c23 */ /* 0x104fe20008010881 */
[----:B------:R-:W-:-:S03]  /*3c40*/  FFMA.FTZ R129, R142, UR11, -R129 ;  /* 0x0000000b8e817c23 */ /* 0x000fc60008010881 */
[----:B------:R-:W-:Y:S01]  /*3c50*/  MUFU.EX2 R119, R119 ;  /* 0x0000007700777308 */ /* 0x000fe20000000800 */
[----:B------:R-:W4:Y:S01]  /*3c60*/  SHFL.IDX PT, R142, R17, R150, 0x1f ;  /* 0x00001f96118e7589 */ /* 0x000f2200000e0000 */
[--C-:B-1----:R-:W-:Y:S01]  /*3c70*/  FFMA.FTZ R138, R138, UR11, -R127.reuse ;  /* 0x0000000b8a8a7c23 */ /* 0x102fe2000801087f */
[----:B------:R-:W-:-:S05]  /*3c80*/  FFMA.FTZ R127, R216, UR11, -R127 ;  /* 0x0000000bd87f7c23 */ /* 0x000fca000801087f */
[----:B------:R-:W-:Y:S08]  /*3c90*/  MUFU.EX2 R117, R117 ;  /* 0x0000007500757308 */ /* 0x000ff00000000800 */
[----:B------:R-:W1:Y:S08]  /*3ca0*/  MUFU.EX2 R110, R110 ;  /* 0x0000006e006e7308 */ /* 0x000e700000000800 */
[----:B------:R-:W-:Y:S01]  /*3cb0*/  MUFU.EX2 R20, R20 ;  /* 0x0000001400147308 */ /* 0x000fe20000000800 */
[----:B----4-:R-:W-:-:S07]  /*3cc0*/  FFMA.FTZ R122, R145, UR11, -R142 ;  /* 0x0000000b917a7c23 */ /* 0x010fce000801088e */
        /* <DEDUP_REMOVED lines=9> */
[----:B------:R2:W3:Y:S04]  /*3d60*/  LDS R139, [R11+0x400] ;  /* 0x000400000b8b7984 */ /* 0x0004e80000000800 */
[----:B------:R4:W-:Y:S01]  /*3d70*/  LDS R141, [R15+0x400] ;  /* 0x000400000f8d7984 */ /* 0x0009e20000000800 */
[----:B--2---:R2:W-:Y:S08]  /*3d80*/  MUFU.EX2 R11, R151 ;  /* 0x00000097000b7308 */ /* 0x0045f00000000800 */
[----:B----4-:R4:W5:Y:S01]  /*3d90*/  MUFU.EX2 R15, R124 ;  /* 0x0000007c000f7308 */ /* 0x0109620000000800 */
[----:B--2---:R2:W1:Y:S01]  /*3da0*/  SHFL.IDX PT, R151, R17, R23, 0x1f ;  /* 0x00001f1711977589 */ /* 0x00446200000e0000 */
[--C-:B----4-:R-:W-:Y:S01]  /*3db0*/  FFMA.FTZ R124, R144, UR11, -R123.reuse ;  /* 0x0000000b907c7c23 */ /* 0x110fe2000801087b */
[----:B------:R-:W-:-:S05]  /*3dc0*/  FFMA.FTZ R123, R146, UR11, -R123 ;  /* 0x0000000b927b7c23 */ /* 0x000fca000801087b */
[----:B--2---:R2:W4:Y:S08]  /*3dd0*/  MUFU.EX2 R17, R121 ;  /* 0x0000007900117308 */ /* 0x0045300000000800 */
[----:B------:R-:W-:Y:S01]  /*3de0*/  MUFU.EX2 R124, R124 ;  /* 0x0000007c007c7308 */ /* 0x000fe20000000800 */
[----:B--2---:R-:W-:Y:S01]  /*3df0*/  FFMA.FTZ R121, R147, UR11, -R142 ;  /* 0x0000000b93797c23 */ /* 0x004fe2000801088e */
[----:B---3--:R-:W2:Y:S01]  /*3e00*/  SHFL.IDX PT, R144, R139, R23, 0x1f ;  /* 0x00001f178b907589 */ /* 0x008ea200000e0000 */
[--C-:B-1----:R-:W-:Y:S01]  /*3e10*/  FFMA.FTZ R137, R137, UR11, -R151.reuse ;  /* 0x0000000b89897c23 */ /* 0x102fe20008010897 */
[----:B------:R-:W-:-:S04]  /*3e20*/  FFMA.FTZ R126, R126, UR11, -R151 ;  /* 0x0000000b7e7e7c23 */ /* 0x000fc80008010897 */
[----:B------:R-:W-:Y:S01]  /*3e30*/  MUFU.EX2 R123, R123 ;  /* 0x0000007b007b7308 */ /* 0x000fe20000000800 */
[----:B------:R-:W1:Y:S04]  /*3e40*/  SHFL.IDX PT, R143, R139, R223, 0x1f ;  /* 0x00001fdf8b8f7589 */ /* 0x000e6800000e0000 */
[----:B------:R-:W3:Y:S03]  /*3e50*/  SHFL.IDX PT, R146, R139, R148, 0x1f ;  /* 0x00001f948b927589 */ /* 0x000ee600000e0000 */
[----:B------:R-:W-:Y:S01]  /*3e60*/  MUFU.EX2 R137, R137 ;  /* 0x0000008900897308 */ /* 0x000fe20000000800 */
[----:B------:R-:W5:Y:S04]  /*3e70*/  SHFL.IDX PT, R220, R139, R221, 0x1f ;  /* 0x00001fdd8bdc7589 */ /* 0x000f6800000e0000 */
[----:B------:R-:W4:Y:S03]  /*3e80*/  SHFL.IDX PT, R216, R139, R217, 0x1f ;  /* 0x00001fd98bd87589 */ /* 0x000f2600000e0000 */
[----:B------:R-:W-:Y:S01]  /*3e90*/  MUFU.EX2 R126, R126 ;  /* 0x0000007e007e7308 */ /* 0x000fe20000000800 */
[----:B------:R-:W4:Y:S01]  /*3ea0*/  SHFL.IDX PT, R151, R139, R218, 0x1f ;  /* 0x00001fda8b977589 */ /* 0x000f2200000e0000 */
[----:B--2---:R-:W-:-:S03]  /*3eb0*/  FADD.FTZ R147, R29, -R144 ;  /* 0x800000901d937221 */ /* 0x004fc60000010000 */
[----:B------:R-:W2:Y:S03]  /*3ec0*/  SHFL.IDX PT, R222, R139, R5, 0x1f ;  /* 0x00001f058bde7589 */ /* 0x000ea600000e0000 */
[----:B------:R5:W-:Y:S01]  /*3ed0*/  MUFU.EX2 R29, R135 ;  /* 0x00000087001d7308 */ /* 0x000be20000000800 */
[--C-:B-1----:R-:W-:Y:S01]  /*3ee0*/  FADD.FTZ R142, R25, -R143.reuse ;  /* 0x8000008f198e7221 */ /* 0x102fe20000010000 */
[----:B------:R-:W-:Y:S01]  /*3ef0*/  FADD.FTZ R143, R27, -R143 ;  /* 0x8000008f1b8f7221 */ /* 0x000fe20000010000 */
[----:B------:R-:W-:Y:S01]  /*3f00*/  FADD.FTZ R27, R31, -R144 ;  /* 0x800000901f1b7221 */ /* 0x000fe20000010000 */
[----:B------:R-:W-:Y:S01]  /*3f10*/  FMUL.FTZ R147, R92, R147 ;  /* 0x000000935c937220 */ /* 0x000fe20000410000 */
[--C-:B---3--:R-:W-:Y:S01]  /*3f20*/  FADD.FTZ R144, R32, -R146.reuse ;  /* 0x8000009220907221 */ /* 0x108fe20000010000 */
[----:B------:R-:W-:Y:S01]  /*3f30*/  FADD.FTZ R34, R34, -R146 ;  /* 0x8000009222227221 */ /* 0x000fe20000010000 */
[----:B------:R-:W1:Y:S01]  /*3f40*/  SHFL.IDX PT, R31, R141, R223, 0x1f ;  /* 0x00001fdf8d1f7589 */ /* 0x000e6200000e0000 */
[--C-:B-----5:R-:W-:Y:S01]  /*3f50*/  FADD.FTZ R145, R28, -R220.reuse ;  /* 0x800000dc1c917221 */ /* 0x120fe20000010000 */
[----:B------:R-:W-:-:S02]  /*3f60*/  FADD.FTZ R25, R30, -R220 ;  /* 0x800000dc1e197221 */ /* 0x000fc40000010000 */
[----:B------:R3:W-:Y:S01]  /*3f70*/  LDS R135, [R14+0x400] ;  /* 0x000400000e877984 */ /* 0x0007e20000000800 */
[----:B------:R5:W1:Y:S01]  /*3f80*/  MUFU.EX2 R28, R149 ;  /* 0x00000095001c7308 */ /* 0x000a620000000800 */
[--C-:B----4-:R-:W-:Y:S01]  /*3f90*/  FADD.FTZ R146, R33, -R216.reuse ;  /* 0x800000d821927221 */ /* 0x110fe20000010000 */
[----:B------:R-:W-:Y:S01]  /*3fa0*/  FADD.FTZ R35, R35, -R216 ;  /* 0x800000d823237221 */ /* 0x000fe20000010000 */
[----:B------:R-:W4:Y:S01]  /*3fb0*/  SHFL.IDX PT, R30, R139, R150, 0x1f ;  /* 0x00001f968b1e7589 */ /* 0x000f2200000e0000 */
[----:B------:R-:W-:Y:S01]  /*3fc0*/  FMUL.FTZ R25, R91, R25 ;  /* 0x000000195b197220 */ /* 0x000fe20000410000 */
[--C-:B------:R-:W-:Y:S01]  /*3fd0*/  FADD.FTZ R36, R36, -R151.reuse ;  /* 0x8000009724247221 */ /* 0x100fe20000010000 */
[----:B------:R-:W-:Y:S01]  /*3fe0*/  FADD.FTZ R38, R38, -R151 ;  /* 0x8000009726267221 */ /* 0x000fe20000010000 */
[----:B------:R-:W4:Y:S01]  /*3ff0*/  SHFL.IDX PT, R33, R141, R218, 0x1f ;  /* 0x00001fda8d217589 */ /* 0x000f2200000e0000 */
[----:B---3--:R3:W4:Y:S01]  /*4000*/  MUFU.EX2 R14, R134 ;  /* 0x00000086000e7308 */ /* 0x0087220000000800 */
[----:B------:R-:W-:Y:S01]  /*4010*/  FMUL.FTZ R36, R97, R36 ;  /* 0x0000002461247220 */ /* 0x000fe20000410000 */
[--C-:B--2---:R-:W-:Y:S01]  /*4020*/  FADD.FTZ R26, R26, -R222.reuse ;  /* 0x800000de1a1a7221 */ /* 0x104fe20000010000 */
[----:B------:R-:W2:Y:S01]  /*4030*/  SHFL.IDX PT, R151, R141, R221, 0x1f ;  /* 0x00001fdd8d977589 */ /* 0x000ea200000e0000 */
[----:B------:R-:W-:Y:S01]  /*4040*/  FMUL.FTZ R34, R95, R34 ;  /* 0x000000225f227220 */ /* 0x000fe20000410000 */
[----:B------:R-:W-:Y:S01]  /*4050*/  FMUL.FTZ R35, R21, R35 ;  /* 0x0000002315237220 */ /* 0x000fe20000410000 */
[----:B------:R-:W-:Y:S01]  /*4060*/  FMUL.FTZ R26, R88, R26 ;  /* 0x0000001a581a7220 */ /* 0x000fe20000410000 */
[----:B-----5:R-:W5:Y:S01]  /*4070*/  SHFL.IDX PT, R149, R141, R23, 0x1f ;  /* 0x00001f178d957589 */ /* 0x020f6200000e0000 */
[----:B------:R-:W-:Y:S01]  /*4080*/  FADD.FTZ R24, R24, -R222 ;  /* 0x800000de18187221 */ /* 0x000fe20000010000 */
[----:B------:R-:W-:-:S02]  /*4090*/  FMUL.FTZ R38, R96, R38 ;  /* 0x0000002660267220 */ /* 0x000fc40000410000 */
[----:B---3--:R3:W-:Y:S01]  /*40a0*/  LDS R134, [R10+0x400] ;  /* 0x000400000a867984 */ /* 0x0087e20000000800 */
[--C-:B-1----:R-:W-:Y:S01]  /*40b0*/  FADD.FTZ R41, R41, -R31.reuse ;  /* 0x8000001f29297221 */ /* 0x102fe20000010000 */
[----:B------:R-:W-:Y:S02]  /*40c0*/  FADD.FTZ R43, R43, -R31 ;  /* 0x8000001f2b2b7221 */ /* 0x000fe40000010000 */
[----:B------:R-:W1:Y:S01]  /*40d0*/  SHFL.IDX PT, R139, R141, R148, 0x1f ;  /* 0x00001f948d8b7589 */ /* 0x000e6200000e0000 */
[----:B------:R-:W-:Y:S01]  /*40e0*/  MUFU.EX2 R31, R130 ;  /* 0x00000082001f7308 */ /* 0x000fe20000000800 */
[----:B------:R-:W-:Y:S01]  /*40f0*/  FMUL.FTZ R41, R102, R41 ;  /* 0x0000002966297220 */ /* 0x000fe20000410000 */
[----:B------:R-:W-:Y:S01]  /*4100*/  FMUL.FTZ R43, R103, R43 ;  /* 0x0000002b672b7220 */ /* 0x000fe20000410000 */
[----:B------:R-:W1:Y:S01]  /*4110*/  SHFL.IDX PT, R32, R141, R217, 0x1f ;  /* 0x00001fd98d207589 */ /* 0x000e6200000e0000 */
[--C-:B----4-:R-:W-:Y:S01]  /*4120*/  FADD.FTZ R37, R37, -R30.reuse ;  /* 0x8000001e25257221 */ /* 0x110fe20000010000 */
[----:B------:R-:W-:Y:S01]  /*4130*/  FADD.FTZ R39, R39, -R30 ;  /* 0x8000001e27277221 */ /* 0x000fe20000010000 */
[--C-:B------:R-:W-:Y:S01]  /*4140*/  FADD.FTZ R52, R52, -R33.reuse ;  /* 0x8000002134347221 */ /* 0x100fe20000010000 */
[----:B------:R-:W-:Y:S01]  /*4150*/  FADD.FTZ R54, R54, -R33 ;  /* 0x8000002136367221 */ /* 0x000fe20000010000 */
[----:B------:R-:W4:Y:S01]  /*4160*/  SHFL.IDX PT, R216, R141, R5, 0x1f ;  /* 0x00001f058dd87589 */ /* 0x000f2200000e0000 */
[----:B---3--:R-:W-:Y:S01]  /*4170*/  MUFU.EX2 R10, R131 ;  /* 0x00000083000a7308 */ /* 0x008fe20000000800 */
[--C-:B--2---:R-:W-:Y:S01]  /*4180*/  FADD.FTZ R44, R44, -R151.reuse ;  /* 0x800000972c2c7221 */ /* 0x104fe20000010000 */
[----:B------:R-:W-:Y:S01]  /*4190*/  FADD.FTZ R46, R46, -R151 ;  /* 0x800000972e2e7221 */ /* 0x000fe20000010000 */
[----:B------:R-:W-:Y:S01]  /*41a0*/  FMUL.FTZ R37, R98, R37 ;  /* 0x0000002562257220 */ /* 0x000fe20000410000 */
[----:B------:R-:W2:Y:S01]  /*41b0*/  SHFL.IDX PT, R151, R141, R150, 0x1f ;  /* 0x00001f968d977589 */ /* 0x000ea200000e0000 */
[--C-:B-----5:R-:W-:Y:S01]  /*41c0*/  FADD.FTZ R45, R45, -R149.reuse ;  /* 0x800000952d2d7221 */ /* 0x120fe20000010000 */
[----:B------:R-:W-:Y:S01]  /*41d0*/  FADD.FTZ R47, R47, -R149 ;  /* 0x800000952f2f7221 */ /* 0x000fe20000010000 */
[----:B------:R-:W-:Y:S01]  /*41e0*/  FMUL.FTZ R39, R99, R39 ;  /* 0x0000002763277220 */ /* 0x000fe20000410000 */
[----:B------:R3:W-:Y:S01]  /*41f0*/  MUFU.EX2 R30, R132 ;  /* 0x00000084001e7308 */ /* 0x0007e20000000800 */
[----:B------:R-:W5:Y:S01]  /*4200*/  SHFL.IDX PT, R141, R135, R5, 0x1f ;  /* 0x00001f05878d7589 */ /* 0x000f6200000e0000 */
[----:B------:R-:W-:Y:S01]  /*4210*/  FMUL.FTZ R44, R104, R44 ;  /* 0x0000002c682c7220 */ /* 0x000fe20000410000 */
[----:B------:R-:W-:Y:S01]  /*4220*/  FMUL.FTZ R45, R106, R45 ;  /* 0x0000002d6a2d7220 */ /* 0x000fe20000410000 */
[----:B------:R-:W-:Y:S01]  /*4230*/  FMUL.FTZ R46, R105, R46 ;  /* 0x0000002e692e7220 */ /* 0x000fe20000410000 */
[--C-:B-1----:R-:W-:Y:S01]  /*4240*/  FADD.FTZ R48, R48, -R139.reuse ;  /* 0x8000008b30307221 */ /* 0x102fe20000010000 */
[----:B------:R-:W-:Y:S01]  /*4250*/  FADD.FTZ R50, R50, -R139 ;  /* 0x8000008b32327221 */ /* 0x000fe20000010000 */
[----:B------:R-:W1:Y:S01]  /*4260*/  SHFL.IDX PT, R149, R135, R223, 0x1f ;  /* 0x00001fdf87957589 */ /* 0x000e6200000e0000 */
[----:B------:R5:W1:Y:S01]  /*4270*/  MUFU.EX2 R33, R128 ;  /* 0x0000008000217308 */ /* 0x000a620000000800 */
[--C-:B------:R-:W-:Y:S01]  /*4280*/  FADD.FTZ R49, R49, -R32.reuse ;  /* 0x8000002031317221 */ /* 0x100fe20000010000 */
[----:B------:R-:W-:Y:S01]  /*4290*/  FADD.FTZ R51, R51, -R32 ;  /* 0x8000002033337221 */ /* 0x000fe20000010000 */
[----:B------:R-:W1:Y:S01]  /*42a0*/  SHFL.IDX PT, R139, R135, R221, 0x1f ;  /* 0x00001fdd878b7589 */ /* 0x000e6200000e0000 */
[----:B------:R-:W-:Y:S01]  /*42b0*/  FMUL.FTZ R47, R107, R47 ;  /* 0x0000002f6b2f7220 */ /* 0x000fe20000410000 */
[----:B------:R-:W-:Y:S01]  /*42c0*/  FMUL.FTZ R48, R108, R48 ;  /* 0x000000306c307220 */ /* 0x000fe20000410000 */
[----:B------:R-:W-:Y:S01]  /*42d0*/  FMUL.FTZ R49, R13, R49 ;  /* 0x000000310d317220 */ /* 0x000fe20000410000 */
[----:B---3--:R-:W3:Y:S01]  /*42e0*/  SHFL.IDX PT, R132, R135, R23, 0x1f ;  /* 0x00001f1787847589 */ /* 0x008ee200000e0000 */
[----:B------:R1:W3:Y:S01]  /*42f0*/  MUFU.EX2 R32, R133 ;  /* 0x0000008500207308 */ /* 0x0002e20000000800 */
[--C-:B----4-:R-:W-:Y:S01]  /*4300*/  FADD.FTZ R40, R40, -R216.reuse ;  /* 0x800000d828287221 */ /* 0x110fe20000010000 */
[----:B------:R-:W-:Y:S01]  /*4310*/  FADD.FTZ R42, R42, -R216 ;  /* 0x800000d82a2a7221 */ /* 0x000fe20000010000 */
[----:B------:R-:W4:Y:S01]  /*4320*/  SHFL.IDX PT, R131, R135, R148, 0x1f ;  /* 0x00001f9487837589 */ /* 0x000f2200000e0000 */
[--C-:B--2---:R-:W-:Y:S01]  /*4330*/  FADD.FTZ R53, R53, -R151.reuse ;  /* 0x8000009735357221 */ /* 0x104fe20000010000 */
[----:B------:R-:W-:Y:S01]  /*4340*/  FADD.FTZ R55, R55, -R151 ;  /* 0x8000009737377221 */ /* 0x000fe20000010000 */
[----:B------:R-:W-:Y:S01]  /*4350*/  FMUL.FTZ R40, R100, R40 ;  /* 0x0000002864287220 */ /* 0x000fe20000410000 */
[----:B------:R-:W2:Y:S01]  /*4360*/  SHFL.IDX PT, R130, R135, R217, 0x1f ;  /* 0x00001fd987827589 */ /* 0x000ea200000e0000 */
[----:B------:R-:W-:Y:S01]  /*4370*/  FMUL.FTZ R42, R101, R42 ;  /* 0x0000002a652a7220 */ /* 0x000fe20000410000 */
[--C-:B-----5:R-:W-:Y:S01]  /*4380*/  FADD.FTZ R56, R56, -R141.reuse ;  /* 0x8000008d38387221 */ /* 0x120fe20000010000 */
[----:B------:R-:W-:Y:S01]  /*4390*/  FADD.FTZ R58, R58, -R141 ;  /* 0x8000008d3a3a7221 */ /* 0x000fe20000010000 */
[----:B------:R-:W5:Y:S01]  /*43a0*/  SHFL.IDX PT, R128, R135, R218, 0x1f ;  /* 0x00001fda87807589 */ /* 0x000f6200000e0000 */
[----:B------:R-:W-:Y:S01]  /*43b0*/  FMUL.FTZ R50, R110, R50 ;  /* 0x000000326e327220 */ /* 0x000fe20000410000 */
[----:B------:R-:W-:Y:S01]  /*43c0*/  FMUL.FTZ R56, R111, R56 ;  /* 0x000000386f387220 */ /* 0x000fe20000410000 */
[----:B------:R-:W-:Y:S01]  /*43d0*/  FMUL.FTZ R58, R112, R58 ;  /* 0x0000003a703a7220 */ /* 0x000fe20000410000 */
[----:B------:R-:W5:Y:S01]  /*43e0*/  SHFL.IDX PT, R135, R135, R150, 0x1f ;  /* 0x00001f9687877589 */ /* 0x000f6200000e0000 */
[--C-:B-1----:R-:W-:Y:S01]  /*43f0*/  FADD.FTZ R57, R57, -R149.reuse ;  /* 0x8000009539397221 */ /* 0x102fe20000010000 */
[----:B------:R-:W-:Y:S01]  /*4400*/  FADD.FTZ R59, R59, -R149 ;  /* 0x800000953b3b7221 */ /* 0x000fe20000010000 */
[----:B------:R-:W-:Y:S01]  /*4410*/  FMUL.FTZ R51, R19, R51 ;  /* 0x0000003313337220 */ /* 0x000fe20000410000 */
[----:B------:R-:W1:Y:S01]  /*4420*/  SHFL.IDX PT, R150, R134, R150, 0x1f ;  /* 0x00001f9686967589 */ /* 0x000e6200000e0000 */
[--C-:B------:R-:W-:Y:S01]  /*4430*/  FADD.FTZ R60, R60, -R139.reuse ;  /* 0x8000008b3c3c7221 */ /* 0x100fe20000010000 */
[----:B------:R-:W-:Y:S01]  /*4440*/  FADD.FTZ R62, R62, -R139 ;  /* 0x8000008b3e3e7221 */ /* 0x000fe20000010000 */
[----:B------:R-:W-:Y:S01]  /*4450*/  FMUL.FTZ R57, R113, R57 ;  /* 0x0000003971397220 */ /* 0x000fe20000410000 */
[----:B------:R2:W1:Y:S01]  /*4460*/  SHFL.IDX PT, R133, R134, R23, 0x1f ;  /* 0x00001f1786857589 */ /* 0x00046200000e0000 */
[--C-:B---3--:R-:W-:Y:S01]  /*4470*/  FADD.FTZ R61, R61, -R132.reuse ;  /* 0x800000843d3d7221 */ /* 0x108fe20000010000 */
[----:B------:R-:W-:Y:S01]  /*4480*/  FADD.FTZ R63, R63, -R132 ;  /* 0x800000843f3f7221 */ /* 0x000fe20000010000 */
[----:B------:R-:W-:Y:S01]  /*4490*/  FMUL.FTZ R60, R114, R60 ;  /* 0x0000003c723c7220 */ /* 0x000fe20000410000 */
[----:B------:R-:W3:Y:S01]  /*44a0*/  SHFL.IDX PT, R148, R134, R148, 0x1f ;  /* 0x00001f9486947589 */ /* 0x000ee200000e0000 */
[--C-:B----4-:R-:W-:Y:S01]  /*44b0*/  FADD.FTZ R66, R66, -R131.reuse ;  /* 0x8000008342427221 */ /* 0x110fe20000010000 */
[----:B------:R-:W-:Y:S01]  /*44c0*/  FADD.FTZ R64, R64, -R131 ;  /* 0x8000008340407221 */ /* 0x000fe20000010000 */
[----:B------:R-:W-:Y:S01]  /*44d0*/  FMUL.FTZ R61, R115, R61 ;  /* 0x0000003d733d7220 */ /* 0x000fe20000410000 */
[----:B------:R-:W4:Y:S01]  /*44e0*/  SHFL.IDX PT, R223, R134, R223, 0x1f ;  /* 0x00001fdf86df7589 */ /* 0x000f2200000e0000 */
[--C-:B--2---:R-:W-:Y:S01]  /*44f0*/  FADD.FTZ R65, R65, -R130.reuse ;  /* 0x8000008241417221 */ /* 0x104fe20000010000 */
[----:B------:R-:W-:Y:S01]  /*4500*/  FADD.FTZ R67, R67, -R130 ;  /* 0x8000008243437221 */ /* 0x000fe20000010000 */
[----:B------:R2:W2:Y:S01]  /*4510*/  MUFU.EX2 R23, R136 ;  /* 0x0000008800177308 */ /* 0x0004a20000000800 */
[----:B------:R-:W-:Y:S01]  /*4520*/  SHFL.IDX PT, R221, R134, R221, 0x1f ;  /* 0x00001fdd86dd7589 */ /* 0x000fe200000e0000 */
[--C-:B-----5:R-:W-:Y:S01]  /*4530*/  FADD.FTZ R130, R68, -R128.reuse ;  /* 0x8000008044827221 */ /* 0x120fe20000010000 */
[----:B------:R-:W-:Y:S01]  /*4540*/  FADD.FTZ R128, R70, -R128 ;  /* 0x8000008046807221 */ /* 0x000fe20000010000 */
[----:B------:R-:W-:Y:S01]  /*4550*/  FMUL.FTZ R64, R15, R64 ;  /* 0x000000400f407220 */ /* 0x000fe20000410000 */
[----:B------:R-:W5:Y:S01]  /*4560*/  SHFL.IDX PT, R217, R134, R217, 0x1f ;  /* 0x00001fd986d97589 */ /* 0x000f6200000e0000 */
[--C-:B------:R-:W-:Y:S01]  /*4570*/  FADD.FTZ R70, R69, -R135.reuse ;  /* 0x8000008745467221 */ /* 0x100fe20000010000 */
[----:B------:R-:W-:Y:S01]  /*4580*/  FADD.FTZ R135, R71, -R135 ;  /* 0x8000008747877221 */ /* 0x000fe20000010000 */
[----:B------:R-:W-:Y:S01]  /*4590*/  FMUL.FTZ R69, R120, R142 ;  /* 0x0000008e78457220 */ /* 0x000fe20000410000 */
[----:B------:R-:W2:Y:S01]  /*45a0*/  SHFL.IDX PT, R218, R134, R218, 0x1f ;  /* 0x00001fda86da7589 */ /* 0x000ea200000e0000 */
[--C-:B-1----:R-:W-:Y:S01]  /*45b0*/  FADD.FTZ R216, R85, -R150.reuse ;  /* 0x8000009655d87221 */ /* 0x102fe20000010000 */
[----:B------:R-:W-:Y:S01]  /*45c0*/  FMUL.FTZ R85, R89, R143 ;  /* 0x0000008f59557220 */ /* 0x000fe20000410000 */
[----:B------:R-:W-:Y:S01]  /*45d0*/  FADD.FTZ R150, R87, -R150 ;  /* 0x8000009657967221 */ /* 0x000fe20000010000 */
[----:B------:R-:W1:Y:S01]  /*45e0*/  SHFL.IDX PT, R134, R134, R5, 0x1f ;  /* 0x00001f0586867589 */ /* 0x000e6200000e0000 */
[--C-:B------:R-:W-:Y:S01]  /*45f0*/  FADD.FTZ R139, R77, -R133.reuse ;  /* 0x800000854d8b7221 */ /* 0x100fe20000010000 */
[----:B------:R-:W-:Y:S01]  /*4600*/  FADD.FTZ R141, R79, -R133 ;  /* 0x800000854f8d7221 */ /* 0x000fe20000010000 */
[----:B------:R-:W-:Y:S01]  /*4610*/  F2FP.F16.F32.PACK_AB R85, R85, R26 ;  /* 0x0000001a5555723e */ /* 0x000fe200000000ff */
[--C-:B---3--:R-:W-:Y:S01]  /*4620*/  FADD.FTZ R133, R80, -R148.reuse ;  /* 0x8000009450857221 */ /* 0x108fe20000010000 */
[----:B------:R-:W-:Y:S01]  /*4630*/  FMUL.FTZ R26, R93, R27 ;  /* 0x0000001b5d1a7220 */ /* 0x000fe20000410000 */
[----:B------:R-:W-:Y:S01]  /*4640*/  FADD.FTZ R148, R82, -R148 ;  /* 0x8000009452947221 */ /* 0x000fe20000010000 */
[----:B------:R-:W-:Y:S01]  /*4650*/  FMUL.FTZ R80, R94, R144 ;  /* 0x000000905e507220 */ /* 0x000fe20000410000 */
[----:B------:R-:W-:Y:S01]  /*4660*/  FMUL.FTZ R27, R22, R146 ;  /* 0x00000092161b7220 */ /* 0x000fe20000410000 */
[----:B------:R-:W-:Y:S01]  /*4670*/  F2FP.F16.F32.PACK_AB R82, R37, R36 ;  /* 0x000000242552723e */ /* 0x000fe200000000ff */
[--C-:B----4-:R-:W-:Y:S01]  /*4680*/  FADD.FTZ R132, R73, -R223.reuse ;  /* 0x800000df49847221 */ /* 0x110fe20000010000 */
[----:B------:R-:W3:Y:S01]  /*4690*/  MUFU.EX2 R36, R121 ;  /* 0x0000007900247308 */ /* 0x000ee20000000800 */
[----:B------:R-:W-:Y:S01]  /*46a0*/  F2FP.F16.F32.PACK_AB R87, R26, R25 ;  /* 0x000000191a57723e */ /* 0x000fe200000000ff */
[----:B------:R-:W-:Y:S01]  /*46b0*/  FMUL.FTZ R25, R118, R65 ;  /* 0x0000004176197220 */ /* 0x000fe20000410000 */
[----:B------:R-:W-:Y:S01]  /*46c0*/  F2FP.F16.F32.PACK_AB R80, R27, R80 ;  /* 0x000000501b50723e */ /* 0x000fe200000000ff */
[----:B------:R-:W-:Y:S01]  /*46d0*/  FMUL.FTZ R65, R17, R66 ;  /* 0x0000004211417220 */ /* 0x000fe20000410000 */
[----:B------:R-:W-:Y:S01]  /*46e0*/  FADD.FTZ R223, R75, -R223 ;  /* 0x800000df4bdf7221 */ /* 0x000fe20000010000 */
[----:B------:R-:W-:Y:S01]  /*46f0*/  FMUL.FTZ R26, R119, R67 ;  /* 0x00000043771a7220 */ /* 0x000fe20000410000 */
[----:B------:R-:W-:Y:S01]  /*4700*/  FMUL.FTZ R66, R28, R130 ;  /* 0x000000821c427220 */ /* 0x000fe20000410000 */
[----:B------:R-:W-:Y:S01]  /*4710*/  FMUL.FTZ R27, R14, R70 ;  /* 0x000000460e1b7220 */ /* 0x000fe20000410000 */
[----:B-----5:R-:W-:Y:S01]  /*4720*/  FADD.FTZ R149, R81, -R217 ;  /* 0x800000d951957221 */ /* 0x020fe20000010000 */
[--C-:B--2---:R-:W-:Y:S01]  /*4730*/  FADD.FTZ R151, R84, -R218.reuse ;  /* 0x800000da54977221 */ /* 0x104fe20000010000 */
[----:B------:R-:W-:Y:S01]  /*4740*/  F2FP.F16.F32.PACK_AB R81, R35, R34 ;  /* 0x000000222351723e */ /* 0x000fe200000000ff */
[----:B------:R-:W-:Y:S01]  /*4750*/  FADD.FTZ R218, R86, -R218 ;  /* 0x800000da56da7221 */ /* 0x000fe20000010000 */
[--C-:B-1----:R-:W-:Y:S01]  /*4760*/  FADD.FTZ R131, R72, -R134.reuse ;  /* 0x8000008648837221 */ /* 0x102fe20000010000 */
[----:B------:R-:W-:Y:S01]  /*4770*/  FADD.FTZ R134, R74, -R134 ;  /* 0x800000864a867221 */ /* 0x000fe20000010000 */
[----:B------:R-:W-:Y:S01]  /*4780*/  F2FP.F16.F32.PACK_AB R70, R61, R60 ;  /* 0x0000003c3d46723e */ /* 0x000fe200000000ff */
        /* <DEDUP_REMOVED lines=81> */
[----:B------:R-:W-:Y:S02]  /*4ca0*/  F2FP.F16.F32.PACK_AB R35, R126, R125 ;  /* 0x0000007d7e23723e */ /* 0x000fe400000000ff */
[----:B-1----:R-:W-:Y:S02]  /*4cb0*/  F2FP.F16.F32.PACK_AB R34, R137, R23 ;  /* 0x000000178922723e */ /* 0x002fe400000000ff */
        /* <DEDUP_REMOVED lines=32> */
[----:B------:R-:W-:Y:S02]  /*4ec0*/  F2FP.F16.F32.PACK_AB R25, R11, R112 ;  /* 0x000000700b19723e */ /* 0x000fe400000000ff */
[----:B------:R-:W-:-:S02]  /*4ed0*/  F2FP.F16.F32.PACK_AB R26, R115, R114 ;  /* 0x00000072731a723e */ /* 0x000fc400000000ff */
[----:B------:R-:W-:-:S04]  /*4ee0*/  F2FP.F16.F32.PACK_AB R27, R117, R116 ;  /* 0x00000074751b723e */ /* 0x000fc800000000ff */
[----:B------:R-:W-:-:S06]  /*4ef0*/  WARPGROUP.ARRIVE ;  /* 0x00000000000079c5 */ /* 0x000fcc0000000000 */
        /* <DEDUP_REMOVED lines=9> */
[----:B------:R-:W-:Y:S01]  /*4f90*/  F2FP.F16.F32.PACK_AB R27, R10, R29 ;  /* 0x0000001d0a1b723e */ /* 0x000fe200000000ff */
[----:B------:R-:W-:-:S03]  /*4fa0*/  IMAD R10, R235, 0x2000, R231 ;  /* 0x00002000eb0a7824 */ /* 0x000fc600078e02e7 */
[----:B------:R-:W-:Y:S02]  /*4fb0*/  WARPGROUP.ARRIVE ;  /* 0x00000000000079c5 */ /* 0x000fe40000000000 */
[----:B------:R-:W-:-:S04]  /*4fc0*/  SHF.R.U32.HI R10, RZ, 0x4, R10 ;  /* 0x00000004ff0a7819 */ /* 0x000fc8000001160a */
[----:B------:R-:W-:Y:S01]  /*4fd0*/  HGMMA.64x64x16.F32 R184, R24, gdesc[UR4].tnspB, R184, gsb0 ;  /* 0x40e0000418b87df0 */ /* 0x000fe200080008b8 */
[----:B------:R-:W-:Y:S01]  /*4fe0*/  UMOV UR6, UR4 ;  /* 0x0000000400067c82 */ /* 0x000fe20008000000 */
[----:B------:R-:W-:Y:S01]  /*4ff0*/  UMOV UR7, 0x40000040 ;  /* 0x4000004000077882 */ /* 0x000fe20000000000 */
[----:B------:R-:W-:Y:S02]  /*5000*/  LOP3.LUT R10, R10, 0x3fff, RZ, 0xc0, !PT ;  /* 0x00003fff0a0a7812 */ /* 0x000fe400078ec0ff */
[----:B------:R-:W-:Y:S02]  /*5010*/  R2UR UR4, R16 ;  /* 0x00000000100472ca */ /* 0x000fe400000e0000 */
[----:B------:R-:W-:-:S05]  /*5020*/  LOP3.LUT R11, R10, 0x10000, RZ, 0xfc, !PT ;  /* 0x000100000a0b7812 */ /* 0x000fca00078efcff */
[----:B------:R-:W-:-:S05]  /*5030*/  IMAD R11, R0, 0x800, R11 ;  /* 0x00000800000b7824 */ /* 0x000fca00078e020b */
[----:B------:R-:W-:Y:S01]  /*5040*/  R2UR UR9, R11 ;  /* 0x000000000b0972ca */ /* 0x000fe200000e0000 */
[----:B------:R-:W-:-:S04]  /*5050*/  USHF.R.U32.HI UR4, URZ, 0x4, UR4 ;  /* 0x000000043f047899 */ /* 0x000fc80008011604 */
[----:B------:R-:W-:-:S08]  /*5060*/  ULOP3.LUT UR10, UR4, 0x3fff, URZ, 0xc0, !UPT ;  /* 0x00003fff040a7892 */ /* 0x000fd0000f8ec03f */
        /* <DEDUP_REMOVED lines=69> */
.L_x_2090:
        /* <DEDUP_REMOVED lines=68> */
.L_x_2091:
        /* <DEDUP_REMOVED lines=11> */
.L_x_2081:
        /* <DEDUP_REMOVED lines=130> */
.L_x_2104:
[----:B------:R-:W-:-:S05]  /*61d0*/  IMAD.U32 R7, RZ, RZ, UR36 ;  /* 0x00000024ff077e24 */ /* 0x000fca000f8e00ff */
[----:B------:R-:W-:-:S04]  /*61e0*/  LOP3.LUT R7, R7, 0x1, RZ, 0xfc, !PT ;  /* 0x0000000107077812 */ /* 0x000fc800078efcff */
[----:B------:R-:W-:-:S13]  /*61f0*/  ISETP.NE.AND P0, PT, R7, 0x3, PT ;  /* 0x000000030700780c */ /* 0x000fda0003f05270 */
[----:B------:R-:W-:Y:S05]  /*6200*/  @!P0 BRA `(.L_x_2094) ;  /* 0x0000000000048947 */ /* 0x000fea0003800000 */
[----:B------:R-:W-:Y:S01]  /*6210*/  BPT.TRAP 0x1 ;  /* 0x000000040000795c */ /* 0x000fe20000300000 */
.L_x_2094:
[----:B------:R-:W-:Y:S01]  /*6220*/  IMAD R7, R0, 0x8, R16 ;  /* 0x0000000800077824 */ /* 0x000fe200078e0210 */
[----:B------:R-:W-:-:S04]  /*6230*/  SHF.L.U32 R20, R4, 0x1f, RZ ;  /* 0x0000001f04147819 */ /* 0x000fc800000006ff */
[----:B------:R1:W3:Y:S01]  /*6240*/  SYNCS.PHASECHK.TRANS64.TRYWAIT P1, [R7+URZ+0x30c10], R20 ;  /* 0x030c1014070075a7 */ /* 0x0002e2000802017f */
[----:B------:R-:W-:Y:S05]  /*6250*/  @!P0 BRA `(.L_x_2095) ;  /* 0x0000000000048947 */ /* 0x000fea0003800000 */
[----:B------:R-:W-:Y:S01]  /*6260*/  BPT.TRAP 0x1 ;  /* 0x000000040000795c */ /* 0x000fe20000300000 */
.L_x_2095:
[----:B--2---:R-:W-:-:S05]  /*6270*/  VIADD R8, R16, 0x10000 ;  /* 0x0001000010087836 */ /* 0x004fca0000000000 */
[----:B------:R-:W-:-:S04]  /*6280*/  SHF.R.U32.HI R8, RZ, 0x4, R8 ;  /* 0x00000004ff087819 */ /* 0x000fc80000011608 */
[----:B------:R-:W-:-:S04]  /*6290*/  LOP3.LUT R8, R8, 0x3fff, RZ, 0xc0, !PT ;  /* 0x00003fff08087812 */ /* 0x000fc800078ec0ff */
[----:B------:R-:W-:Y:S01]  /*62a0*/  LOP3.LUT R9, R8, 0x10000, RZ, 0xfc, !PT ;  /* 0x0001000008097812 */ /* 0x000fe200078efcff */
[----:B---3--:R-:W-:Y:S06]  /*62b0*/  @P1 BRA `(.L_x_2096) ;  /* 0x0000000000081947 */ /* 0x008fec0003800000 */
[----:B------:R-:W2:Y:S02]  /*62c0*/  SYNCS.PHASECHK.TRANS64.TRYWAIT P1, [R7+URZ+0x30c10], R20 ;  /* 0x030c1014070075a7 */ /* 0x000ea4000802017f */
[----:B--2---:R-:W-:Y:S05]  /*62d0*/  @!P1 BRA `(.L_x_2097) ;  /* 0x000000b400f49947 */ /* 0x004fea0003800000 */
.L_x_2096:
        /* <DEDUP_REMOVED lines=28> */
[----:B------:R-:W-:Y:S02]  /*64a0*/  VIADD R10, R16, 0x20000 ;  /* 0x00020000100a7836 */ /* 0x000fe40000000000 */
[----:B------:R-:W-:-:S02]  /*64b0*/  IMAD R15, R9, 0x4, R16 ;  /* 0x00000004090f7824 */ /* 0x000fc400078e0210 */
        /* <DEDUP_REMOVED lines=16> */
[----:B------:R-:W-:Y:S02]  /*65c0*/  IMAD R218, R221, 0x4, R16 ;  /* 0x00000004ddda7824 */ /* 0x000fe400078e0210 */
[----:B------:R-:W-:-:S02]  /*65d0*/  IMAD R220, R11, 0x4, R10 ;  /* 0x000000040bdc7824 */ /* 0x000fc400078e020a */
        /* <DEDUP_REMOVED lines=15> */
.L_x_2098:
[----:B------:R1:W1:Y:S01]  /*66d0*/  SYNCS.PHASECHK.TRANS64.TRYWAIT P1, [R7+URZ+0x30c30], R20 ;  /* 0x030c3014070075a7 */ /* 0x000262000802017f */
[----:B------:R-:W-:Y:S05]  /*66e0*/  @!P0 BRA `(.L_x_2099) ;  /* 0x0000000000048947 */ /* 0x000fea0003800000 */
[----:B------:R-:W-:Y:S01]  /*66f0*/  BPT.TRAP 0x1 ;  /* 0x000000040000795c */ /* 0x000fe20000300000 */
.L_x_2099:
        /* <DEDUP_REMOVED lines=8> */
.L_x_2100:
        /* <DEDUP_REMOVED lines=14> */
[----:B------:R-:W-:Y:S01]  /*6860*/  SHFL.IDX PT, R13, R15, R13, 0x1f ;  /* 0x00001f0d0f0d7589 */ /* 0x000fe200000e0000 */
        /* <DEDUP_REMOVED lines=70> */
[----:B------:R-:W-:Y:S01]  /*6cd0*/  UIADD3 UR6, UR6, 0x6, URZ ;  /* 0x0000000606067890 */ /* 0x000fe2000fffe03f */
[--C-:B--2---:R-:W-:Y:S01]  /*6ce0*/  FFMA.FTZ R89, R89, UR5, -R9.reuse ;  /* 0x0000000559597c23 */ /* 0x104fe20008010809 */
[----:B------:R-:W-:Y:S01]  /*6cf0*/  MUFU.EX2 R225, R90 ;  /* 0x0000005a00e17308 */ /* 0x000fe20000000800 */
[----:B------:R-:W-:Y:S01]  /*6d00*/  FFMA.FTZ R9, R91, UR5, -R9 ;  /* 0x000000055b097c23 */ /* 0x000fe20008010809 */
[----:B------:R-:W-:Y:S01]  /*6d10*/  FFMA.FTZ R100, R100, UR5, -R14 ;  /* 0x0000000564647c23 */ /* 0x000fe2000801080e */
[--C-:B---3--:R-:W-:Y:S01]  /*6d20*/  FFMA.FTZ R21, R108, UR5, -R22.reuse ;  /* 0x000000056c157c23 */ /* 0x108fe20008010816 */
[----:B------:R-:W-:Y:S01]  /*6d30*/  FFMA.FTZ R22, R110, UR5, -R22 ;  /* 0x000000056e167c23 */ /* 0x000fe20008010816 */
[--C-:B----4-:R-:W-:Y:S01]  /*6d40*/  FFMA.FTZ R231, R231, UR5, -R10.reuse ;  /* 0x00000005e7e77c23 */ /* 0x110fe2000801080a */
[----:B------:R-:W-:Y:S01]  /*6d50*/  FFMA.FTZ R10, R94, UR5, -R10 ;  /* 0x000000055e0a7c23 */ /* 0x000fe2000801080a */
[----:B------:R-:W-:Y:S01]  /*6d60*/  FFMA.FTZ R14, R102, UR5, -R14 ;  /* 0x00000005660e7c23 */ /* 0x000fe2000801080e */
[----:B------:R-:W-:Y:S01]  /*6d70*/  MUFU.EX2 R224, R89 ;  /* 0x0000005900e07308 */ /* 0x000fe20000000800 */
[--C-:B-----5:R-:W-:Y:S01]  /*6d80*/  FFMA.FTZ R96, R96, UR5, -R12.reuse ;  /* 0x0000000560607c23 */ /* 0x120fe2000801080c */
[----:B------:R-:W-:Y:S01]  /*6d90*/  FFMA.FTZ R12, R98, UR5, -R12 ;  /* 0x00000005620c7c23 */ /* 0x000fe2000801080c */
[----:B------:R-:W-:Y:S01]  /*6da0*/  FFMA.FTZ R97, R97, UR5, -R13 ;  /* 0x0000000561617c23 */ /* 0x000fe2000801080d */
[----:B------:R-:W-:Y:S01]  /*6db0*/  SHFL.IDX PT, R98, R223, R6, 0x1f ;  /* 0x00001f06df627589 */ /* 0x000fe200000e0000 */
        /* <DEDUP_REMOVED lines=8> */
[----:B------:R-:W-:Y:S01]  /*6e40*/  FFMA.FTZ R17, R104, UR5, -R18 ;  /* 0x0000000568117c23 */ /* 0x000fe20008010812 */
[----:B------:R-:W-:-:S02]  /*6e50*/  VIADD R104, R6, 0x18 ;  /* 0x0000001806687836 */ /* 0x000fc40000000000 */
[----:B------:R-:W-:Y:S01]  /*6e60*/  FFMA.FTZ R18, R106, UR5, -R18 ;  /* 0x000000056a127c23 */ /* 0x000fe20008010812 */
[----:B------:R1:W-:Y:S01]  /*6e70*/  MUFU.EX2 R226, R101 ;  /* 0x0000006500e27308 */ /* 0x0003e20000000800 */
[----:B------:R-:W-:Y:S01]  /*6e80*/  VIADD R106, R6, 0x10 ;  /* 0x00000010066a7836 */ /* 0x000fe20000000000 */
[----:B------:R-:W2:Y:S01]  /*6e90*/  SHFL.IDX PT, R88, R234, R103, 0x1f ;  /* 0x00001f67ea587589 */ /* 0x000ea200000e0000 */
[--C-:B------:R-:W-:Y:S01]  /*6ea0*/  FFMA.FTZ R19, R105, UR5, -R20.reuse ;  /* 0x0000000569137c23 */ /* 0x100fe20008010814 */
[----:B------:R-:W-:Y:S01]  /*6eb0*/  FFMA.FTZ R20, R107, UR5, -R20 ;  /* 0x000000056b147c23 */ /* 0x000fe20008010814 */
[----:B------:R-:W-:Y:S01]  /*6ec0*/  FSEL R107, R129, -INF , P2 ;  /* 0xff800000816b7808 */ /* 0x000fe20001000000 */
[----:B------:R-:W3:Y:S01]  /*6ed0*/  SHFL.IDX PT, R94, R234, R104, 0x1f ;  /* 0x00001f68ea5e7589 */ /* 0x000ee200000e0000 */
[----:B------:R-:W-:Y:S01]  /*6ee0*/  FSEL R105, R128, -INF , P2 ;  /* 0xff80000080697808 */ /* 0x000fe20001000000 */
[----:B------:R4:W-:Y:S01]  /*6ef0*/  MUFU.EX2 R228, R93 ;  /* 0x0000005d00e47308 */ /* 0x0009e20000000800 */
[C---:B-1----:R-:W-:Y:S01]  /*6f00*/  VIADD R101, R6.reuse, 0x14 ;  /* 0x0000001406657836 */ /* 0x042fe20000000000 */
[----:B------:R-:W1:Y:S04]  /*6f10*/  SHFL.IDX PT, R90, R234, R106, 0x1f ;  /* 0x00001f6aea5a7589 */ /* 0x000e6800000e0000 */
[----:B------:R-:W5:Y:S02]  /*6f20*/  SHFL.IDX PT, R92, R234, R101, 0x1f ;  /* 0x00001f65ea5c7589 */ /* 0x000f6400000e0000 */
[----:B------:R5:W-:Y:S01]  /*6f30*/  MUFU.EX2 R230, R96 ;  /* 0x0000006000e67308 */ /* 0x000be20000000800 */
[----:B----4-:R-:W-:Y:S01]  /*6f40*/  VIADD R93, R6, 0x1c ;  /* 0x0000001c065d7836 */ /* 0x010fe20000000000 */
[----:B------:R-:W4:Y:S04]  /*6f50*/  SHFL.IDX PT, R103, R223, R103, 0x1f ;  /* 0x00001f67df677589 */ /* 0x000f2800000e0000 */
[----:B------:R3:W4:Y:S02]  /*6f60*/  SHFL.IDX PT, R234, R234, R93, 0x1f ;  /* 0x00001f5deaea7589 */ /* 0x00072400000e0000 */
[----:B------:R4:W-:Y:S02]  /*6f70*/  MUFU.EX2 R227, R97 ;  /* 0x0000006100e37308 */ /* 0x0009e40000000800 */
[----:B------:R5:W-:Y:S01]  /*6f80*/  SHFL.IDX PT, R110, R223, R104, 0x1f ;  /* 0x00001f68df6e7589 */ /* 0x000be200000e0000 */
[--C-:B--2---:R-:W-:Y:S01]  /*6f90*/  FFMA.FTZ R23, R109, UR5, -R88.reuse ;  /* 0x000000056d177c23 */ /* 0x104fe20008010858 */
[----:B------:R-:W-:Y:S01]  /*6fa0*/  FSEL R109, R125, -INF , P2 ;  /* 0xff8000007d6d7808 */ /* 0x000fe20001000000 */
[----:B------:R-:W-:Y:S01]  /*6fb0*/  FFMA.FTZ R88, R111, UR5, -R88 ;  /* 0x000000056f587c23 */ /* 0x000fe20008010858 */
[----:B------:R2:W2:Y:S01]  /*6fc0*/  SHFL.IDX PT, R108, R223, R101, 0x1f ;  /* 0x00001f65df6c7589 */ /* 0x0004a200000e0000 */
[----:B------:R-:W-:Y:S01]  /*6fd0*/  FSEL R111, R133, -INF , P2 ;  /* 0xff800000856f7808 */ /* 0x000fe20001000000 */
[--C-:B---3--:R-:W-:Y:S01]  /*6fe0*/  FFMA.FTZ R93, R116, UR5, -R94.reuse ;  /* 0x00000005745d7c23 */ /* 0x108fe2000801085e */
[----:B------:R-:W-:Y:S01]  /*6ff0*/  FFMA.FTZ R94, R118, UR5, -R94 ;  /* 0x00000005765e7c23 */ /* 0x000fe2000801085e */
[----:B------:R-:W-:Y:S01]  /*7000*/  FSEL R118, R145, -INF , P2 ;  /* 0xff80000091767808 */ /* 0x000fe20001000000 */
[----:B------:R-:W-:-:S02]  /*7010*/  VIADD R145, R6, 0x14 ;  /* 0x0000001406917836 */ /* 0x000fc40000000000 */
[--C-:B-1----:R-:W-:Y:S01]  /*7020*/  FFMA.FTZ R89, R112, UR5, -R90.reuse ;  /* 0x0000000570597c23 */ /* 0x102fe2000801085a */
[----:B------:R-:W-:Y:S01]  /*7030*/  FFMA.FTZ R90, R114, UR5, -R90 ;  /* 0x00000005725a7c23 */ /* 0x000fe2000801085a */
[----:B-----5:R-:W-:Y:S01]  /*7040*/  FFMA.FTZ R91, R113, UR5, -R92 ;  /* 0x00000005715b7c23 */ /* 0x020fe2000801085c */
[C---:B------:R-:W-:Y:S01]  /*7050*/  VIADD R113, R6.reuse, 0x4 ;  /* 0x0000000406717836 */ /* 0x040fe20000000000 */
[----:B------:R-:W-:Y:S01]  /*7060*/  FSEL R104, R127, -INF , P1 ;  /* 0xff8000007f687808 */ /* 0x000fe20000800000 */
[----:B------:R-:W-:Y:S02]  /*7070*/  VIADD R114, R6, 0x8 ;  /* 0x0000000806727836 */ /* 0x000fe40000000000 */
[--C-:B----4-:R-:W-:Y:S01]  /*7080*/  FFMA.FTZ R109, R109, UR5, -R103.reuse ;  /* 0x000000056d6d7c23 */ /* 0x110fe20008010867 */
[----:B------:R-:W1:Y:S01]  /*7090*/  SHFL.IDX PT, R106, R223, R106, 0x1f ;  /* 0x00001f6adf6a7589 */ /* 0x000e6200000e0000 */
[----:B--2---:R-:W-:Y:S01]  /*70a0*/  FSEL R101, R124, -INF , P2 ;  /* 0xff8000007c657808 */ /* 0x004fe20001000000 */
[----:B------:R-:W-:Y:S01]  /*70b0*/  FFMA.FTZ R104, R104, UR5, -R103 ;  /* 0x0000000568687c23 */ /* 0x000fe20008010867 */
[--C-:B------:R-:W-:Y:S01]  /*70c0*/  FFMA.FTZ R95, R117, UR5, -R234.reuse ;  /* 0x00000005755f7c23 */ /* 0x100fe200080108ea */
[----:B------:R-:W2:Y:S01]  /*70d0*/  SHFL.IDX PT, R100, R223, R113, 0x1f ;  /* 0x00001f71df647589 */ /* 0x000ea200000e0000 */
[----:B------:R3:W-:Y:S01]  /*70e0*/  MUFU.EX2 R103, R109 ;  /* 0x0000006d00677308 */ /* 0x0007e20000000800 */
[----:B------:R-:W-:Y:S01]  /*70f0*/  FFMA.FTZ R96, R119, UR5, -R234 ;  /* 0x0000000577607c23 */ /* 0x000fe200080108ea */
[----:B------:R-:W-:Y:S01]  /*7100*/  VIADD R234, R6, 0x1c ;  /* 0x0000001c06ea7836 */ /* 0x000fe20000000000 */
[----:B------:R-:W4:Y:S01]  /*7110*/  SHFL.IDX PT, R117, R218, R145, 0x1f ;  /* 0x00001f91da757589 */ /* 0x000f2200000e0000 */
[----:B------:R-:W-:Y:S01]  /*7120*/  FFMA.FTZ R97, R120, UR5, -R98 ;  /* 0x0000000578617c23 */ /* 0x000fe20008010862 */
[----:B------:R-:W-:Y:S01]  /*7130*/  FSEL R120, R144, -INF , P2 ;  /* 0xff80000090787808 */ /* 0x000fe20001000000 */
[--C-:B------:R-:W-:Y:S01]  /*7140*/  FFMA.FTZ R107, R107, UR5, -R108.reuse ;  /* 0x000000056b6b7c23 */ /* 0x100fe2000801086c */
[----:B------:R-:W5:Y:S01]  /*7150*/  SHFL.IDX PT, R102, R223, R114, 0x1f ;  /* 0x00001f72df667589 */ /* 0x000f6200000e0000 */
[----:B------:R-:W-:Y:S01]  /*7160*/  FFMA.FTZ R108, R131, UR5, -R108 ;  /* 0x00000005836c7c23 */ /* 0x000fe2000801086c */
[----:B---3--:R-:W-:Y:S01]  /*7170*/  FSEL R109, R132, -INF , P2 ;  /* 0xff800000846d7808 */ /* 0x008fe20001000000 */
[----:B------:R-:W-:Y:S01]  /*7180*/  VIADD R144, R6, 0xc ;  /* 0x0000000c06907836 */ /* 0x000fe20000000000 */
[----:B------:R-:W3:Y:S01]  /*7190*/  SHFL.IDX PT, R112, R223, R234, 0x1f ;  /* 0x00001feadf707589 */ /* 0x000ee200000e0000 */
[----:B------:R-:W-:Y:S01]  /*71a0*/  FSEL R116, R148, -INF , P2 ;  /* 0xff80000094747808 */ /* 0x000fe20001000000 */
[----:B------:R-:W-:-:S02]  /*71b0*/  VIADD R148, R6, 0x10 ;  /* 0x0000001006947836 */ /* 0x000fc40000000000 */
[--C-:B------:R-:W-:Y:S01]  /*71c0*/  FFMA.FTZ R109, R109, UR5, -R110.reuse ;  /* 0x000000056d6d7c23 */ /* 0x100fe2000801086e */
[----:B------:R-:W-:Y:S01]  /*71d0*/  FFMA.FTZ R110, R134, UR5, -R110 ;  /* 0x00000005866e7c23 */ /* 0x000fe2000801086e */
[----:B------:R-:W3:Y:S01]  /*71e0*/  SHFL.IDX PT, R131, R218, R6, 0x1f ;  /* 0x00001f06da837589 */ /* 0x000ee200000e0000 */
[----:B------:R-:W-:Y:S01]  /*71f0*/  FSEL R125, R140, -INF , P2 ;  /* 0xff8000008c7d7808 */ /* 0x000fe20001000000 */
[----:B------:R-:W-:Y:S01]  /*7200*/  FFMA.FTZ R98, R122, UR5, -R98 ;  /* 0x000000057a627c23 */ /* 0x000fe20008010862 */
[--C-:B-1----:R-:W-:Y:S01]  /*7210*/  FFMA.FTZ R105, R105, UR5, -R106.reuse ;  /* 0x0000000569697c23 */ /* 0x102fe2000801086a */
[----:B------:R1:W3:Y:S01]  /*7220*/  SHFL.IDX PT, R134, R218, R113, 0x1f ;  /* 0x00001f71da867589 */ /* 0x0002e200000e0000 */
[----:B------:R-:W-:Y:S01]  /*7230*/  FFMA.FTZ R106, R130, UR5, -R106 ;  /* 0x00000005826a7c23 */ /* 0x000fe2000801086a */
[----:B------:R-:W-:Y:S01]  /*7240*/  FSEL R130, R136, -INF , P2 ;  /* 0xff80000088827808 */ /* 0x000fe20001000000 */
[--C-:B--2---:R-:W-:Y:S01]  /*7250*/  FFMA.FTZ R99, R99, UR5, -R100.reuse ;  /* 0x0000000563637c23 */ /* 0x104fe20008010864 */
[----:B------:R-:W-:Y:S01]  /*7260*/  FFMA.FTZ R100, R123, UR5, -R100 ;  /* 0x000000057b647c23 */ /* 0x000fe20008010864 */
[----:B------:R-:W2:Y:S01]  /*7270*/  SHFL.IDX PT, R121, R218, R144, 0x1f ;  /* 0x00001f90da797589 */ /* 0x000ea200000e0000 */
[----:B------:R-:W-:Y:S01]  /*7280*/  FSEL R122, R141, -INF , P2 ;  /* 0xff8000008d7a7808 */ /* 0x000fe20001000000 */
[--C-:B----4-:R-:W-:Y:S01]  /*7290*/  FFMA.FTZ R118, R118, UR5, -R117.reuse ;  /* 0x0000000576767c23 */ /* 0x110fe20008010875 */
[----:B------:R-:W-:Y:S01]  /*72a0*/  FFMA.FTZ R117, R147, UR5, -R117 ;  /* 0x0000000593757c23 */ /* 0x000fe20008010875 */
[----:B------:R4:W2:Y:S01]  /*72b0*/  SHFL.IDX PT, R123, R218, R114, 0x1f ;  /* 0x00001f72da7b7589 */ /* 0x0008a200000e0000 */
[----:B-1----:R-:W-:Y:S01]  /*72c0*/  FSEL R113, R151, -INF , P1 ;  /* 0xff80000097717808 */ /* 0x002fe20000800000 */
[----:B------:R-:W-:-:S02]  /*72d0*/  VIADD R151, R6, 0x4 ;  /* 0x0000000406977836 */ /* 0x000fc40000000000 */
[--C-:B-----5:R-:W-:Y:S01]  /*72e0*/  FFMA.FTZ R101, R101, UR5, -R102.reuse ;  /* 0x0000000565657c23 */ /* 0x120fe20008010866 */
[----:B------:R-:W5:Y:S01]  /*72f0*/  LDL R147, [R1+0x2c] ;  /* 0x00002c0001937983 */ /* 0x000f620000100800 */
[----:B------:R-:W-:Y:S01]  /*7300*/  FFMA.FTZ R102, R126, UR5, -R102 ;  /* 0x000000057e667c23 */ /* 0x000fe20008010866 */
[--C-:B---3--:R-:W-:Y:S01]  /*7310*/  FFMA.FTZ R111, R111, UR5, -R112.reuse ;  /* 0x000000056f6f7c23 */ /* 0x108fe20008010870 */
[----:B------:R-:W-:Y:S01]  /*7320*/  FFMA.FTZ R112, R135, UR5, -R112 ;  /* 0x0000000587707c23 */ /* 0x000fe20008010870 */
[----:B------:R-:W-:Y:S01]  /*7330*/  FSEL R135, R137, -INF , P2 ;  /* 0xff80000089877808 */ /* 0x000fe20001000000 */
[C---:B------:R-:W-:Y:S01]  /*7340*/  VIADD R223, R6.reuse, 0x18 ;  /* 0x0000001806df7836 */ /* 0x040fe20000000000 */
[----:B----4-:R-:W-:Y:S01]  /*7350*/  FSEL R114, R149, -INF , P2 ;  /* 0xff80000095727808 */ /* 0x010fe20001000000 */
[----:B------:R-:W-:Y:S02]  /*7360*/  VIADD R149, R6, 0x8 ;  /* 0x0000000806957836 */ /* 0x000fe40000000000 */
[--C-:B------:R-:W-:Y:S01]  /*7370*/  FFMA.FTZ R130, R130, UR5, -R131.reuse ;  /* 0x0000000582827c23 */ /* 0x100fe20008010883 */
[----:B------:R-:W-:Y:S01]  /*7380*/  FFMA.FTZ R131, R138, UR5, -R131 ;  /* 0x000000058a837c23 */ /* 0x000fe20008010883 */
[----:B------:R-:W-:Y:S01]  /*7390*/  FFMA.FTZ R92, R115, UR5, -R92 ;  /* 0x00000005735c7c23 */ /* 0x000fe2000801085c */
[--C-:B------:R-:W-:Y:S01]  /*73a0*/  FFMA.FTZ R135, R135, UR5, -R134.reuse ;  /* 0x0000000587877c23 */ /* 0x100fe20008010886 */
[----:B------:R-:W-:Y:S01]  /*73b0*/  FFMA.FTZ R134, R139, UR5, -R134 ;  /* 0x000000058b867c23 */ /* 0x000fe20008010886 */
[----:B------:R-:W1:Y:S01]  /*73c0*/  SHFL.IDX PT, R119, R218, R148, 0x1f ;  /* 0x00001f94da777589 */ /* 0x000e6200000e0000 */
[----:B------:R-:W3:Y:S01]  /*73d0*/  MUFU.EX2 R10, R10 ;  /* 0x0000000a000a7308 */ /* 0x000ee20000000800 */
[----:B------:R-:W-:-:S02]  /*73e0*/  WARPGROUP.DEPBAR.LE gsb0, 0x0 ;  /* 0x00008000000079c5 */ /* 0x000fc40000010000 */
[----:B------:R-:W-:Y:S01]  /*73f0*/  WARPGROUP.ARRIVE ;  /* 0x00000000000079c5 */ /* 0x000fe20000000000 */
[--C-:B--2---:R-:W-:Y:S01]  /*7400*/  FFMA.FTZ R122, R122, UR5, -R121.reuse ;  /* 0x000000057a7a7c23 */ /* 0x104fe20008010879 */
[----:B------:R-:W-:Y:S01]  /*7410*/  FFMA.FTZ R121, R143, UR5, -R121 ;  /* 0x000000058f797c23 */ /* 0x000fe20008010879 */
[--C-:B------:R-:W-:Y:S01]  /*7420*/  FFMA.FTZ R125, R125, UR5, -R123.reuse ;  /* 0x000000057d7d7c23 */ /* 0x100fe2000801087b */
[----:B------:R-:W-:Y:S01]  /*7430*/  FFMA.FTZ R123, R142, UR5, -R123 ;  /* 0x000000058e7b7c23 */ /* 0x000fe2000801087b */
[----:B------:R-:W2:Y:S01]  /*7440*/  SHFL.IDX PT, R115, R218, R223, 0x1f ;  /* 0x00001fdfda737589 */ /* 0x000ea200000e0000 */
[----:B------:R-:W-:Y:S01]  /*7450*/  HGMMA.64x128x16.F32 R24, gdesc[UR8], R24, gsb0 ;  /* 0x01e00000081879f0 */ /* 0x000fe20008000818 */
[----:B------:R-:W-:Y:S01]  /*7460*/  R2UR UR8, R236 ;  /* 0x00000000ec0872ca */ /* 0x000fe200000e0000 */
[----:B------:R-:W-:Y:S01]  /*7470*/  UMOV UR10, UR4 ;  /* 0x00000004000a7c82 */ /* 0x000fe20008000000 */
[----:B------:R-:W-:Y:S01]  /*7480*/  R2UR UR9, R237 ;  /* 0x00000000ed0972ca */ /* 0x000fe200000e0000 */
[----:B------:R-:W-:Y:S01]  /*7490*/  UMOV UR11, 0x40000040 ;  /* 0x40000040000b7882 */ /* 0x000fe20000000000 */
[----:B------:R-:W4:Y:S01]  /*74a0*/  SHFL.IDX PT, R218, R218, R234, 0x1f ;  /* 0x00001feadada7589 */ /* 0x000f2200000e0000 */
[----:B------:R-:W3:Y:S01]  /*74b0*/  MUFU.EX2 R11, R11 ;  /* 0x0000000b000b7308 */ /* 0x000ee20000000800 */
[----:B------:R-:W-:-:S07]  /*74c0*/  R2UR UR4, R217 ;  /* 0x00000000d90472ca */ /* 0x000fce00000e0000 */
[----:B------:R-:W-:Y:S01]  /*74d0*/  MUFU.EX2 R9, R9 ;  /* 0x0000000900097308 */ /* 0x000fe20000000800 */
[--C-:B-1----:R-:W-:Y:S01]  /*74e0*/  FFMA.FTZ R120, R120, UR5, -R119.reuse ;  /* 0x0000000578787c23 */ /* 0x102fe20008010877 */
[----:B------:R-:W-:-:S06]  /*74f0*/  FFMA.FTZ R119, R146, UR5, -R119 ;  /* 0x0000000592777c23 */ /* 0x000fcc0008010877 */
[----:B------:R-:W-:Y:S01]  /*7500*/  MUFU.EX2 R107, R107 ;  /* 0x0000006b006b7308 */ /* 0x000fe20000000800 */
[--C-:B--2---:R-:W-:Y:S01]  /*7510*/  FFMA.FTZ R116, R116, UR5, -R115.reuse ;  /* 0x0000000574747c23 */ /* 0x104fe20008010873 */
[----:B------:R-:W-:Y:S01]  /*7520*/  FFMA.FTZ R115, R150, UR5, -R115 ;  /* 0x0000000596737c23 */ /* 0x000fe20008010873 */
[----:B----4-:R-:W-:-:S05]  /*7530*/  FFMA.FTZ R114, R114, UR5, -R218 ;  /* 0x0000000572727c23 */ /* 0x010fca00080108da */
[----:B------:R-:W-:Y:S01]  /*7540*/  MUFU.EX2 R14, R14 ;  /* 0x0000000e000e7308 */ /* 0x000fe20000000800 */
[----:B------:R-:W-:-:S07]  /*7550*/  FFMA.FTZ R113, R113, UR5, -R218 ;  /* 0x0000000571717c23 */ /* 0x000fce00080108da */
[----:B------:R-:W1:Y:S08]  /*7560*/  MUFU.EX2 R15, R15 ;  /* 0x0000000f000f7308 */ /* 0x000e700000000800 */
[----:B------:R-:W2:Y:S08]  /*7570*/  MUFU.EX2 R101, R101 ;  /* 0x0000006500657308 */ /* 0x000eb00000000800 */
        /* <DEDUP_REMOVED lines=12> */
[----:B------:R-:W4:Y:S01]  /*7640*/  MUFU.EX2 R97, R97 ;  /* 0x0000006100617308 */ /* 0x000f220000000800 */
[----:B------:R-:W-:Y:S01]  /*7650*/  HGMMA.64x128x16.F32 R24, gdesc[UR8], R24, gsb0 ;  /* 0x01e00000081879f0 */ /* 0x000fe20008000818 */
[----:B------:R-:W-:Y:S01]  /*7660*/  R2UR UR8, R232 ;  /* 0x00000000e80872ca */ /* 0x000fe200000e0000 */
[----:B------:R-:W-:Y:S01]  /*7670*/  UMOV UR10, UR6 ;  /* 0x00000006000a7c82 */ /* 0x000fe20008000000 */
[----:B------:R-:W-:Y:S01]  /*7680*/  R2UR UR9, R233 ;  /* 0x00000000e90972ca */ /* 0x000fe200000e0000 */
[----:B------:R-:W-:-:S03]  /*7690*/  UMOV UR11, 0x40000040 ;  /* 0x40000040000b7882 */ /* 0x000fc60000000000 */
[----:B------:R-:W-:Y:S08]  /*76a0*/  MUFU.EX2 R98, R98 ;  /* 0x0000006200627308 */ /* 0x000ff00000000800 */
[----:B------:R-:W4:Y:S08]  /*76b0*/  MUFU.EX2 R99, R99 ;  /* 0x0000006300637308 */ /* 0x000f300000000800 */
        /* <DEDUP_REMOVED lines=24> */
[----:B------:R-:W3:Y:S04]  /*7840*/  LDS R216, [R216+0x400] ;  /* 0x00040000d8d87984 */ /* 0x000ee80000000800 */
[----:B------:R-:W1:Y:S04]  /*7850*/  LDS R220, [R220+0x400] ;  /* 0x00040000dcdc7984 */ /* 0x000e680000000800 */
[----:B------:R-:W-:Y:S04]  /*7860*/  LDS R219, [R219+0x400] ;  /* 0x00040000dbdb7984 */ /* 0x000fe80000000800 */
[----:B------:R-:W-:Y:S04]  /*7870*/  LDS R221, [R221+0x400] ;  /* 0x00040000dddd7984 */ /* 0x000fe80000000800 */
[----:B---3--:R-:W3:Y:S04]  /*7880*/  SHFL.IDX PT, R124, R216, R6, 0x1f ;  /* 0x00001f06d87c7589 */ /* 0x008ee800000e0000 */
[----:B------:R-:W2:Y:S04]  /*7890*/  SHFL.IDX PT, R126, R216, R151, 0x1f ;  /* 0x00001f97d87e7589 */ /* 0x000ea800000e0000 */
[----:B------:R-:W4:Y:S04]  /*78a0*/  SHFL.IDX PT, R133, R216, R149, 0x1f ;  /* 0x00001f95d8857589 */ /* 0x000f2800000e0000 */
[----:B------:R-:W5:Y:S04]  /*78b0*/  SHFL.IDX PT, R127, R216, R144, 0x1f ;  /* 0x00001f90d87f7589 */ /* 0x000f6800000e0000 */
[----:B------:R-:W5:Y:S04]  /*78c0*/  SHFL.IDX PT, R129, R216, R148, 0x1f ;  /* 0x00001f94d8817589 */ /* 0x000f6800000e0000 */
[----:B-1----:R-:W1:Y:S01]  /*78d0*/  SHFL.IDX PT, R137, R220, R144, 0x1f ;  /* 0x00001f90dc897589 */ /* 0x002e6200000e0000 */
[--C-:B---3--:R-:W-:Y:S01]  /*78e0*/  FADD.FTZ R24, R24, -R124.reuse ;  /* 0x8000007c18187221 */ /* 0x108fe20000010000 */
[----:B------:R-:W-:-:S02]  /*78f0*/  FADD.FTZ R26, R26, -R124 ;  /* 0x8000007c1a1a7221 */ /* 0x000fc40000010000 */
[----:B------:R-:W3:Y:S01]  /*7900*/  SHFL.IDX PT, R138, R220, R148, 0x1f ;  /* 0x00001f94dc8a7589 */ /* 0x000ee200000e0000 */
[--C-:B--2---:R-:W-:Y:S01]  /*7910*/  FADD.FTZ R124, R25, -R126.reuse ;  /* 0x8000007e197c7221 */ /* 0x104fe20000010000 */
[----:B------:R-:W-:Y:S02]  /*7920*/  FADD.FTZ R126, R27, -R126 ;  /* 0x8000007e1b7e7221 */ /* 0x000fe40000010000 */
[----:B------:R-:W-:Y:S01]  /*7930*/  SHFL.IDX PT, R132, R216, R145, 0x1f ;  /* 0x00001f91d8847589 */ /* 0x000fe200000e0000 */
[--C-:B----4-:R-:W-:Y:S01]  /*7940*/  FADD.FTZ R128, R28, -R133.reuse ;  /* 0x800000851c807221 */ /* 0x110fe20000010000 */
[----:B------:R-:W-:Y:S01]  /*7950*/  FADD.FTZ R25, R30, -R133 ;  /* 0x800000851e197221 */ /* 0x000fe20000010000 */
[----:B------:R2:W4:Y:S01]  /*7960*/  MUFU.EX2 R28, R130 ;  /* 0x00000082001c7308 */ /* 0x0005220000000800 */
[----:B------:R-:W4:Y:S01]  /*7970*/  SHFL.IDX PT, R142, R216, R234, 0x1f ;  /* 0x00001fead88e7589 */ /* 0x000f2200000e0000 */
[----:B-----5:R-:W-:-:S03]  /*7980*/  FADD.FTZ R27, R31, -R127 ;  /* 0x8000007f1f1b7221 */ /* 0x020fc60000010000 */
[----:B------:R-:W5:Y:S03]  /*7990*/  SHFL.IDX PT, R139, R220, R149, 0x1f ;  /* 0x00001f95dc8b7589 */ /* 0x000f6600000e0000 */
[----:B------:R3:W5:Y:S01]  /*79a0*/  MUFU.EX2 R30, R135 ;  /* 0x00000087001e7308 */ /* 0x0007620000000800 */
[----:B--2---:R-:W-:Y:S01]  /*79b0*/  FADD.FTZ R130, R29, -R127 ;  /* 0x8000007f1d827221 */ /* 0x004fe20000010000 */
[----:B------:R-:W-:Y:S01]  /*79c0*/  FADD.FTZ R127, R32, -R129 ;  /* 0x80000081207f7221 */ /* 0x000fe20000010000 */
[----:B------:R-:W2:Y:S01]  /*79d0*/  SHFL.IDX PT, R143, R216, R223, 0x1f ;  /* 0x00001fdfd88f7589 */ /* 0x000ea200000e0000 */
[--C-:B-1----:R-:W-:Y:S01]  /*79e0*/  FADD.FTZ R45, R45, -R137.reuse ;  /* 0x800000892d2d7221 */ /* 0x102fe20000010000 */
[----:B------:R-:W-:Y:S01]  /*79f0*/  FADD.FTZ R47, R47, -R137 ;  /* 0x800000892f2f7221 */ /* 0x000fe20000010000 */
[----:B------:R-:W-:Y:S01]  /*7a00*/  FADD.FTZ R129, R34, -R129 ;  /* 0x8000008122817221 */ /* 0x000fe20000010000 */
[----:B------:R-:W1:Y:S01]  /*7a10*/  SHFL.IDX PT, R32, R220, R145, 0x1f ;  /* 0x00001f91dc207589 */ /* 0x000e6200000e0000 */
[--C-:B---3--:R-:W-:Y:S01]  /*7a20*/  FADD.FTZ R48, R48, -R138.reuse ;  /* 0x8000008a30307221 */ /* 0x108fe20000010000 */
[----:B------:R-:W-:Y:S01]  /*7a30*/  FADD.FTZ R50, R50, -R138 ;  /* 0x8000008a32327221 */ /* 0x000fe20000010000 */
[----:B------:R3:W1:Y:S01]  /*7a40*/  MUFU.EX2 R29, R131 ;  /* 0x00000083001d7308 */ /* 0x0006620000000800 */
[----:B------:R-:W1:Y:S04]  /*7a50*/  SHFL.IDX PT, R135, R219, R6, 0x1f ;  /* 0x00001f06db877589 */ /* 0x000e6800000e0000 */
[----:B------:R-:W1:Y:S01]  /*7a60*/  SHFL.IDX PT, R136, R220, R223, 0x1f ;  /* 0x00001fdfdc887589 */ /* 0x000e6200000e0000 */
[--C-:B----4-:R-:W-:Y:S01]  /*7a70*/  FADD.FTZ R37, R37, -R142.reuse ;  /* 0x8000008e25257221 */ /* 0x110fe20000010000 */
[----:B------:R-:W-:-:S02]  /*7a80*/  FADD.FTZ R39, R39, -R142 ;  /* 0x8000008e27277221 */ /* 0x000fc40000010000 */
[----:B------:R-:W4:Y:S01]  /*7a90*/  SHFL.IDX PT, R137, R219, R149, 0x1f ;  /* 0x00001f95db897589 */ /* 0x000f2200000e0000 */
[--C-:B---3--:R-:W-:Y:S01]  /*7aa0*/  FADD.FTZ R131, R33, -R132.reuse ;  /* 0x8000008421837221 */ /* 0x108fe20000010000 */
[----:B------:R-:W-:Y:S01]  /*7ab0*/  FADD.FTZ R132, R35, -R132 ;  /* 0x8000008423847221 */ /* 0x000fe20000010000 */
[----:B------:R3:W4:Y:S01]  /*7ac0*/  MUFU.EX2 R31, R134 ;  /* 0x00000086001f7308 */ /* 0x0007220000000800 */
[----:B------:R-:W-:Y:S01]  /*7ad0*/  SHFL.IDX PT, R138, R221, R148, 0x1f ;  /* 0x00001f94dd8a7589 */ /* 0x000fe200000e0000 */
[--C-:B-----5:R-:W-:Y:S01]  /*7ae0*/  FADD.FTZ R44, R44, -R139.reuse ;  /* 0x8000008b2c2c7221 */ /* 0x120fe20000010000 */
[----:B------:R-:W-:Y:S02]  /*7af0*/  FADD.FTZ R46, R46, -R139 ;  /* 0x8000008b2e2e7221 */ /* 0x000fe40000010000 */
[----:B------:R-:W5:Y:S01]  /*7b00*/  SHFL.IDX PT, R35, R219, R144, 0x1f ;  /* 0x00001f90db237589 */ /* 0x000f6200000e0000 */
[----:B--2---:R-:W-:-:S03]  /*7b10*/  FADD.FTZ R133, R36, -R143 ;  /* 0x8000008f24857221 */ /* 0x004fc60000010000 */
[----:B------:R-:W2:Y:S01]  /*7b20*/  SHFL.IDX PT, R140, R220, R151, 0x1f ;  /* 0x00001f97dc8c7589 */ /* 0x000ea200000e0000 */
[--C-:B-1----:R-:W-:Y:S01]  /*7b30*/  FADD.FTZ R49, R49, -R32.reuse ;  /* 0x8000002031317221 */ /* 0x102fe20000010000 */
[----:B------:R-:W-:Y:S02]  /*7b40*/  FADD.FTZ R51, R51, -R32 ;  /* 0x8000002033337221 */ /* 0x000fe40000010000 */
[----:B------:R-:W1:Y:S01]  /*7b50*/  SHFL.IDX PT, R141, R220, R6, 0x1f ;  /* 0x00001f06dc8d7589 */ /* 0x000e6200000e0000 */
[----:B------:R5:W1:Y:S01]  /*7b60*/  MUFU.EX2 R32, R125 ;  /* 0x0000007d00207308 */ /* 0x000a620000000800 */
[--C-:B------:R-:W-:Y:S01]  /*7b70*/  FADD.FTZ R56, R56, -R135.reuse ;  /* 0x8000008738387221 */ /* 0x100fe20000010000 */
[----:B------:R-:W-:Y:S01]  /*7b80*/  FADD.FTZ R58, R58, -R135 ;  /* 0x800000873a3a7221 */ /* 0x000fe20000010000 */
[----:B---3--:R-:W-:Y:S01]  /*7b90*/  SHFL.IDX PT, R134, R219, R145, 0x1f ;  /* 0x00001f91db867589 */ /* 0x008fe200000e0000 */
[--C-:B------:R-:W-:Y:S01]  /*7ba0*/  FADD.FTZ R52, R52, -R136.reuse ;  /* 0x8000008834347221 */ /* 0x100fe20000010000 */
[----:B------:R-:W-:Y:S01]  /*7bb0*/  FADD.FTZ R54, R54, -R136 ;  /* 0x8000008836367221 */ /* 0x000fe20000010000 */
[----:B------:R-:W-:Y:S01]  /*7bc0*/  FMUL.FTZ R25, R10, R25 ;  /* 0x000000190a197220 */ /* 0x000fe20000410000 */
[----:B------:R-:W-:Y:S01]  /*7bd0*/  SHFL.IDX PT, R142, R221, R145, 0x1f ;  /* 0x00001f91dd8e7589 */ /* 0x000fe200000e0000 */
[--C-:B----4-:R-:W-:Y:S01]  /*7be0*/  FADD.FTZ R60, R60, -R137.reuse ;  /* 0x800000893c3c7221 */ /* 0x110fe20000010000 */
[----:B------:R-:W-:Y:S01]  /*7bf0*/  FADD.FTZ R62, R62, -R137 ;  /* 0x800000893e3e7221 */ /* 0x000fe20000010000 */
[----:B------:R-:W-:Y:S01]  /*7c00*/  FMUL.FTZ R27, R11, R27 ;  /* 0x0000001b0b1b7220 */ /* 0x000fe20000410000 */
[----:B------:R-:W3:Y:S01]  /*7c10*/  SHFL.IDX PT, R33, R220, R234, 0x1f ;  /* 0x00001feadc217589 */ /* 0x000ee200000e0000 */
[----:B------:R-:W-:Y:S01]  /*7c20*/  FMUL.FTZ R26, R225, R26 ;  /* 0x0000001ae11a7220 */ /* 0x000fe20000410000 */
[----:B------:R-:W-:Y:S01]  /*7c30*/  MUFU.EX2 R119, R119 ;  /* 0x0000007700777308 */ /* 0x000fe20000000800 */
[----:B------:R-:W-:Y:S01]  /*7c40*/  FADD.FTZ R38, R38, -R143 ;  /* 0x8000008f26267221 */ /* 0x000fe20000010000 */
[----:B-----5:R-:W-:Y:S04]  /*7c50*/  SHFL.IDX PT, R125, R221, R6, 0x1f ;  /* 0x00001f06dd7d7589 */ /* 0x020fe800000e0000 */
[----:B------:R-:W4:Y:S01]  /*7c60*/  SHFL.IDX PT, R34, R219, R151, 0x1f ;  /* 0x00001f97db227589 */ /* 0x000f2200000e0000 */
[----:B------:R-:W-:Y:S01]  /*7c70*/  FMUL.FTZ R37, R226, R37 ;  /* 0x00000025e2257220 */ /* 0x000fe20000410000 */
[--C-:B------:R-:W-:Y:S01]  /*7c80*/  FADD.FTZ R61, R61, -R35.reuse ;  /* 0x800000233d3d7221 */ /* 0x100fe20000010000 */
[----:B------:R-:W-:Y:S01]  /*7c90*/  FADD.FTZ R63, R63, -R35 ;  /* 0x800000233f3f7221 */ /* 0x000fe20000010000 */
[----:B------:R-:W-:Y:S01]  /*7ca0*/  SHFL.IDX PT, R135, R221, R151, 0x1f ;  /* 0x00001f97dd877589 */ /* 0x000fe200000e0000 */
[----:B------:R-:W-:Y:S01]  /*7cb0*/  MUFU.EX2 R118, R118 ;  /* 0x0000007600767308 */ /* 0x000fe20000000800 */
[----:B------:R-:W-:Y:S01]  /*7cc0*/  FMUL.FTZ R39, R15, R39 ;  /* 0x000000270f277220 */ /* 0x000fe20000410000 */
[--C-:B--2---:R-:W-:Y:S01]  /*7cd0*/  FADD.FTZ R41, R41, -R140.reuse ;  /* 0x8000008c29297221 */ /* 0x104fe20000010000 */
[----:B------:R-:W-:Y:S01]  /*7ce0*/  SHFL.IDX PT, R139, R221, R149, 0x1f ;  /* 0x00001f95dd8b7589 */ /* 0x000fe200000e0000 */
[----:B------:R-:W-:Y:S01]  /*7cf0*/  FADD.FTZ R43, R43, -R140 ;  /* 0x8000008c2b2b7221 */ /* 0x000fe20000010000 */
[--C-:B-1----:R-:W-:Y:S01]  /*7d00*/  FADD.FTZ R40, R40, -R141.reuse ;  /* 0x8000008d28287221 */ /* 0x102fe20000010000 */
[----:B------:R-:W-:Y:S01]  /*7d10*/  FADD.FTZ R42, R42, -R141 ;  /* 0x8000008d2a2a7221 */ /* 0x000fe20000010000 */
[----:B------:R-:W-:Y:S04]  /*7d20*/  SHFL.IDX PT, R144, R221, R144, 0x1f ;  /* 0x00001f90dd907589 */ /* 0x000fe800000e0000 */
[----:B------:R-:W-:Y:S04]  /*7d30*/  SHFL.IDX PT, R145, R221, R223, 0x1f ;  /* 0x00001fdfdd917589 */ /* 0x000fe800000e0000 */
[----:B------:R-:W1:Y:S04]  /*7d40*/  SHFL.IDX PT, R36, R219, R223, 0x1f ;  /* 0x00001fdfdb247589 */ /* 0x000e6800000e0000 */
[----:B------:R-:W2:Y:S01]  /*7d50*/  SHFL.IDX PT, R136, R219, R148, 0x1f ;  /* 0x00001f94db887589 */ /* 0x000ea200000e0000 */
[----:B------:R-:W-:Y:S01]  /*7d60*/  FADD.FTZ R137, R80, -R138 ;  /* 0x8000008a50897221 */ /* 0x000fe20000010000 */
[--C-:B---3--:R-:W-:Y:S01]  /*7d70*/  FADD.FTZ R53, R53, -R33.reuse ;  /* 0x8000002135357221 */ /* 0x108fe20000010000 */
[----:B------:R-:W-:Y:S01]  /*7d80*/  FADD.FTZ R55, R55, -R33 ;  /* 0x8000002137377221 */ /* 0x000fe20000010000 */
[----:B------:R-:W3:Y:S01]  /*7d90*/  SHFL.IDX PT, R221, R221, R234, 0x1f ;  /* 0x00001feadddd7589 */ /* 0x000ee200000e0000 */
[----:B------:R5:W-:Y:S01]  /*7da0*/  MUFU.EX2 R35, R121 ;  /* 0x0000007900237308 */ /* 0x000be20000000800 */
[--C-:B----4-:R-:W-:Y:S01]  /*7db0*/  FADD.FTZ R57, R57, -R34.reuse ;  /* 0x8000002239397221 */ /* 0x110fe20000010000 */
[----:B------:R-:W-:Y:S01]  /*7dc0*/  FADD.FTZ R59, R59, -R34 ;  /* 0x800000223b3b7221 */ /* 0x000fe20000010000 */
[----:B------:R-:W4:Y:S01]  /*7dd0*/  SHFL.IDX PT, R219, R219, R234, 0x1f ;  /* 0x00001feadbdb7589 */ /* 0x000f2200000e0000 */
[----:B------:R-:W-:Y:S01]  /*7de0*/  FADD.FTZ R138, R82, -R138 ;  /* 0x8000008a528a7221 */ /* 0x000fe20000010000 */
[----:B------:R-:W-:Y:S01]  /*7df0*/  FMUL.FTZ R82, R229, R133 ;  /* 0x00000085e5527220 */ /* 0x000fe20000410000 */
[----:B------:R-:W-:-:S02]  /*7e00*/  FADD.FTZ R65, R65, -R134 ;  /* 0x8000008641417221 */ /* 0x000fc40000010000 */
[----:B------:R2:W4:Y:S01]  /*7e10*/  MUFU.EX2 R33, R123 ;  /* 0x0000007b00217308 */ /* 0x0005220000000800 */
[----:B-----5:R-:W-:Y:S01]  /*7e20*/  FADD.FTZ R121, R67, -R134 ;  /* 0x8000008643797221 */ /* 0x020fe20000010000 */
[----:B------:R-:W-:Y:S01]  /*7e30*/  F2FP.F16.F32.PACK_AB R82, R37, R82 ;  /* 0x000000522552723e */ /* 0x000fe200000000ff */
[----:B-1----:R-:W-:-:S05]  /*7e40*/  FADD.FTZ R67, R70, -R36 ;  /* 0x8000002446437221 */ /* 0x002fca0000010000 */
[----:B------:R1:W5:Y:S01]  /*7e50*/  MUFU.EX2 R34, R122 ;  /* 0x0000007a00227308 */ /* 0x0003620000000800 */
[----:B--2---:R-:W-:Y:S01]  /*7e60*/  FADD.FTZ R123, R68, -R36 ;  /* 0x80000024447b7221 */ /* 0x004fe20000010000 */
[--C-:B------:R-:W-:Y:S01]  /*7e70*/  FADD.FTZ R64, R64, -R136.reuse ;  /* 0x8000008840407221 */ /* 0x100fe20000010000 */
[----:B------:R-:W-:Y:S01]  /*7e80*/  FADD.FTZ R66, R66, -R136 ;  /* 0x8000008842427221 */ /* 0x000fe20000010000 */
[----:B---3--:R-:W-:Y:S01]  /*7e90*/  FADD.FTZ R146, R85, -R221 ;  /* 0x800000dd55927221 */ /* 0x008fe20000010000 */
[----:B------:R-:W-:-:S03]  /*7ea0*/  FMUL.FTZ R85, R9, R126 ;  /* 0x0000007e09557220 */ /* 0x000fc60000410000 */
[----:B------:R2:W3:Y:S01]  /*7eb0*/  MUFU.EX2 R36, R120 ;  /* 0x0000007800247308 */ /* 0x0004e20000000800 */
[----:B------:R-:W-:Y:S01]  /*7ec0*/  FADD.FTZ R221, R87, -R221 ;  /* 0x800000dd57dd7221 */ /* 0x000fe20000010000 */
[----:B------:R-:W-:Y:S01]  /*7ed0*/  F2FP.F16.F32.PACK_AB R87, R27, R25 ;  /* 0x000000191b57723e */ /* 0x000fe200000000ff */
[----:B------:R-:W-:Y:S01]  /*7ee0*/  FMUL.FTZ R25, R107, R65 ;  /* 0x000000416b197220 */ /* 0x000fe20000410000 */
[----:B------:R-:W-:-:S04]  /*7ef0*/  F2FP.F16.F32.PACK_AB R85, R85, R26 ;  /* 0x0000001a5555723e */ /* 0x000fc800000000ff */
[----:B------:R-:W3:Y:S01]  /*7f00*/  MUFU.EX2 R117, R117 ;  /* 0x0000007500757308 */ /* 0x000ee20000000800 */
        /* <DEDUP_REMOVED lines=8> */
[----:B------:R-:W-:Y:S01]  /*7f90*/  FMUL.FTZ R26, R108, R121 ;  /* 0x000000796c1a7220 */ /* 0x000fe20000410000 */
[----:B-1----:R-:W-:-:S06]  /*7fa0*/  FADD.FTZ R122, R72, -R125 ;  /* 0x8000007d487a7221 */ /* 0x002fcc0000010000 */
[----:B------:R-:W1:Y:S01]  /*7fb0*/  MUFU.EX2 R114, R114 ;  /* 0x0000007200727308 */ /* 0x000e620000000800 */
[----:B------:R-:W-:-:S07]  /*7fc0*/  FADD.FTZ R134, R73, -R135 ;  /* 0x8000008749867221 */ /* 0x000fce0000010000 */
[----:B------:R-:W1:Y:S01]  /*7fd0*/  MUFU.EX2 R37, R113 ;  /* 0x0000007100257308 */ /* 0x000e620000000800 */
[----:B------:R-:W-:Y:S01]  /*7fe0*/  FADD.FTZ R125, R74, -R125 ;  /* 0x8000007d4a7d7221 */ /* 0x000fe20000010000 */
[----:B------:R-:W-:Y:S01]  /*7ff0*/  FADD.FTZ R135, R75, -R135 ;  /* 0x800000874b877221 */ /* 0x000fe20000010000 */
[--C-:B------:R-:W-:Y:S01]  /*8000*/  FADD.FTZ R140, R81, -R142.reuse ;  /* 0x8000008e518c7221 */ /* 0x100fe20000010000 */
[--C-:B------:R-:W-:Y:S01]  /*8010*/  FADD.FTZ R143, R84, -R145.reuse ;  /* 0x80000091548f7221 */ /* 0x100fe20000010000 */
[----:B------:R-:W-:Y:S01]  /*8020*/  FADD.FTZ R142, R83, -R142 ;  /* 0x8000008e538e7221 */ /* 0x000fe20000010000 */
[----:B------:R-:W-:Y:S01]  /*8030*/  FADD.FTZ R145, R86, -R145 ;  /* 0x8000009156917221 */ /* 0x000fe20000010000 */
        /* <DEDUP_REMOVED lines=9> */
[----:B--2---:R-:W-:Y:S01]  /*80d0*/  FADD.FTZ R120, R71, -R219 ;  /* 0x800000db47787221 */ /* 0x004fe20000010000 */
        /* <DEDUP_REMOVED lines=64> */
[----:B------:R-:W-:Y:S01]  /*84e0*/  FMUL.FTZ R26, R37, R221 ;  /* 0x000000dd251a7220 */ /* 0x000fe20000410000 */
[----:B------:R-:W-:Y:S01]  /*84f0*/  F2FP.F16.F32.PACK_AB R72, R49, R48 ;  /* 0x000000303148723e */ /* 0x000fe200000000ff */
[----:B------:R-:W-:Y:S01]  /*8500*/  UMOV UR6, UR4 ;  /* 0x0000000400067c82 */ /* 0x000fe20008000000 */
[----:B------:R-:W-:Y:S01]  /*8510*/  F2FP.F16.F32.PACK_AB R73, R51, R50 ;  /* 0x000000323349723e */ /* 0x000fe200000000ff */
[----:B------:R-:W-:Y:S01]  /*8520*/  UMOV UR7, 0x40000040 ;  /* 0x4000004000077882 */ /* 0x000fe20000000000 */
[----:B------:R-:W-:Y:S01]  /*8530*/  F2FP.F16.F32.PACK_AB R74, R53, R52 ;  /* 0x00000034354a723e */ /* 0x000fe200000000ff */
[----:B------:R-:W2:Y:S01]  /*8540*/  LDL R38, [R1+0x40] ;  /* 0x0000400001267983 */ /* 0x000ea20000100800 */
        /* <DEDUP_REMOVED lines=152> */
.L_x_2102:
        /* <DEDUP_REMOVED lines=70> */
.L_x_2103:
        /* <DEDUP_REMOVED lines=12> */
.L_x_2093:
        /* <DEDUP_REMOVED lines=121> */
.L_x_2116:
[----:B------:R-:W-:-:S05]  /*9b80*/  IMAD.U32 R7, RZ, RZ, UR36 ;  /* 0x00000024ff077e24 */ /* 0x000fca000f8e00ff */
[----:B------:R-:W-:-:S04]  /*9b90*/  LOP3.LUT R7, R7, 0x1, RZ, 0xfc, !PT ;  /* 0x0000000107077812 */ /* 0x000fc800078efcff */
[----:B------:R-:W-:-:S13]  /*9ba0*/  ISETP.NE.AND P6, PT, R7, 0x3, PT ;  /* 0x000000030700780c */ /* 0x000fda0003fc5270 */
[----:B--2---:R-:W-:Y:S05]  /*9bb0*/  @!P6 BRA `(.L_x_2106) ;  /* 0x000000000004e947 */ /* 0x004fea0003800000 */
[----:B------:R-:W-:Y:S01]  /*9bc0*/  BPT.TRAP 0x1 ;  /* 0x000000040000795c */ /* 0x000fe20000300000 */
.L_x_2106:
[----:B------:R-:W-:Y:S01]  /*9bd0*/  IMAD R7, R0, 0x8, R16 ;  /* 0x0000000800077824 */ /* 0x000fe200078e0210 */
[----:B------:R-:W-:-:S04]  /*9be0*/  SHF.L.U32 R20, R4, 0x1f, RZ ;  /* 0x0000001f04147819 */ /* 0x000fc800000006ff */
[----:B------:R2:W3:Y:S01]  /*9bf0*/  SYNCS.PHASECHK.TRANS64.TRYWAIT P0, [R7+URZ+0x30c10], R20 ;  /* 0x030c1014070075a7 */ /* 0x0004e2000800017f */
[----:B------:R-:W-:Y:S05]  /*9c00*/  @!P6 BRA `(.L_x_2107) ;  /* 0x000000000004e947 */ /* 0x000fea0003800000 */
[----:B------:R-:W-:Y:S01]  /*9c10*/  BPT.TRAP 0x1 ;  /* 0x000000040000795c */ /* 0x000fe20000300000 */
.L_x_2107:
[----:B-1----:R-:W-:-:S05]  /*9c20*/  VIADD R8, R16, 0x10000 ;  /* 0x0001000010087836 */ /* 0x002fca0000000000 */
[----:B------:R-:W-:-:S04]  /*9c30*/  SHF.R.U32.HI R8, RZ, 0x4, R8 ;  /* 0x00000004ff087819 */ /* 0x000fc80000011608 */
[----:B------:R-:W-:-:S04]  /*9c40*/  LOP3.LUT R8, R8, 0x3fff, RZ, 0xc0, !PT ;  /* 0x00003fff08087812 */ /* 0x000fc800078ec0ff */
[----:B------:R-:W-:Y:S01]  /*9c50*/  LOP3.LUT R9, R8, 0x10000, RZ, 0xfc, !PT ;  /* 0x0001000008097812 */ /* 0x000fe200078efcff */
[----:B---3--:R-:W-:Y:S06]  /*9c60*/  @P0 BRA `(.L_x_2108) ;  /* 0x0000000000080947 */ /* 0x008fec0003800000 */
[----:B------:R-:W1:Y:S02]  /*9c70*/  SYNCS.PHASECHK.TRANS64.TRYWAIT P0, [R7+URZ+0x30c10], R20 ;  /* 0x030c1014070075a7 */ /* 0x000e64000800017f */
[----:B-1----:R-:W-:Y:S05]  /*9c80*/  @!P0 BRA `(.L_x_2109) ;  /* 0x0000007c00b08947 */ /* 0x002fea0003800000 */
.L_x_2108:
        /* <DEDUP_REMOVED lines=32> */
[----:B------:R-:W-:Y:S02]  /*9e90*/  VIADD R10, R16, 0x20000 ;  /* 0x00020000100a7836 */ /* 0x000fe40000000000 */
[----:B------:R-:W-:Y:S02]  /*9ea0*/  IMAD R221, R219, 0x4, R16 ;  /* 0x00000004dbdd7824 */ /* 0x000fe400078e0210 */
[----:B------:R-:W-:-:S02]  /*9eb0*/  IMAD R223, R223, 0x4, R10 ;  /* 0x00000004dfdf7824 */ /* 0x000fc400078e020a */
        /* <DEDUP_REMOVED lines=27> */
.L_x_2110:
[----:B------:R1:W1:Y:S01]  /*a070*/  SYNCS.PHASECHK.TRANS64.TRYWAIT P0, [R7+URZ+0x30c30], R20 ;  /* 0x030c3014070075a7 */ /* 0x000262000800017f */
[----:B------:R-:W-:Y:S05]  /*a080*/  @!P6 BRA `(.L_x_2111) ;  /* 0x000000000004e947 */ /* 0x000fea0003800000 */
[----:B------:R-:W-:Y:S01]  /*a090*/  BPT.TRAP 0x1 ;  /* 0x000000040000795c */ /* 0x000fe20000300000 */
.L_x_2111:
        /* <DEDUP_REMOVED lines=8> */
.L_x_2112:
        /* <DEDUP_REMOVED lines=33> */
[----:B------:R-:W-:Y:S01]  /*a330*/  UIADD3 UR6, UR6, 0x6, URZ ;  /* 0x0000000606067890 */ /* 0x000fe2000fffe03f */
[----:B------:R-:W-:Y:S01]  /*a340*/  SEL R225, R225, 0x80, !P2 ;  /* 0x00000080e1e17807 */ /* 0x000fe20005000000 */
[----:B------:R-:W-:Y:S01]  /*a350*/  SHFL.IDX PT, R11, R17, R23, 0x1f ;  /* 0x00001f17110b7589 */ /* 0x000fe200000e0000 */
[----:B------:R-:W-:Y:S01]  /*a360*/  SEL R224, R224, 0x80, P1 ;  /* 0x00000080e0e07807 */ /* 0x000fe20000800000 */
[----:B------:R-:W-:Y:S01]  /*a370*/  VIADD R13, R5, 0xc ;  /* 0x0000000c050d7836 */ /* 0x000fe20000000000 */
[----:B------:R-:W-:-:S02]  /*a380*/  SEL R217, R217, 0x80, !P0 ;  /* 0x00000080d9d97807 */ /* 0x000fc40004000000 */
[----:B------:R-:W-:Y:S02]  /*a390*/  ISETP.GE.AND P1, PT, R225, RZ, PT ;  /* 0x000000ffe100720c */ /* 0x000fe40003f26270 */
[----:B------:R-:W-:Y:S01]  /*a3a0*/  SEL R222, R222, 0x80, P3 ;  /* 0x00000080dede7807 */ /* 0x000fe20001800000 */
[----:B------:R1:W5:Y:S01]  /*a3b0*/  SHFL.IDX PT, R10, R17, R13, 0x1f ;  /* 0x00001f0d110a7589 */ /* 0x00036200000e0000 */
[----:B------:R-:W-:Y:S02]  /*a3c0*/  ISETP.GE.AND P0, PT, R217, 0x1, PT ;  /* 0x00000001d900780c */ /* 0x000fe40003f06270 */
[----:B------:R-:W-:Y:S02]  /*a3d0*/  ISETP.GT.OR P1, PT, R224, RZ, !P1 ;  /* 0x000000ffe000720c */ /* 0x000fe40004f24670 */
[----:B------:R-:W-:Y:S02]  /*a3e0*/  ISETP.GT.OR P0, PT, R222, 0x1, !P0 ;  /* 0x00000001de00780c */ /* 0x000fe40004704670 */
[----:B------:R-:W-:-:S02]  /*a3f0*/  FSEL R88, R88, -INF , !P1 ;  /* 0xff80000058587808 */ /* 0x000fc40004800000 */
[----:B------:R-:W-:Y:S01]  /*a400*/  ISETP.GE.AND P1, PT, R225, 0x8, PT ;  /* 0x00000008e100780c */ /* 0x000fe20003f26270 */
[----:B-1----:R-:W-:Y:S01]  /*a410*/  VIADD R13, R5, 0x10 ;  /* 0x00000010050d7836 */ /* 0x002fe20000000000 */
[----:B------:R-:W-:Y:S01]  /*a420*/  FSEL R91, R91, -INF , !P0 ;  /* 0xff8000005b5b7808 */ /* 0x000fe20004000000 */
[----:B--2---:R-:W-:Y:S01]  /*a430*/  FFMA.FTZ R88, R88, UR5, -R9 ;  /* 0x0000000558587c23 */ /* 0x004fe20008010809 */
[C---:B------:R-:W-:Y:S02]  /*a440*/  ISETP.GE.AND P0, PT, R217.reuse, 0x9, PT ;  /* 0x00000009d900780c */ /* 0x040fe40003f06270 */
[----:B------:R-:W-:Y:S01]  /*a450*/  ISETP.GT.OR P1, PT, R224, 0x8, !P1 ;  /* 0x00000008e000780c */ /* 0x000fe20004f24670 */
[----:B------:R1:W-:Y:S01]  /*a460*/  MUFU.EX2 R227, R88 ;  /* 0x0000005800e37308 */ /* 0x0003e20000000800 */
[----:B------:R-:W-:Y:S01]  /*a470*/  ISETP.GE.AND P3, PT, R217, RZ, PT ;  /* 0x000000ffd900720c */ /* 0x000fe20003f66270 */
[----:B------:R-:W2:Y:S01]  /*a480*/  SHFL.IDX PT, R18, R17, R13, 0x1f ;  /* 0x00001f0d11127589 */ /* 0x000ea200000e0000 */
[----:B------:R-:W-:-:S02]  /*a490*/  ISETP.GT.OR P0, PT, R222, 0x9, !P0 ;  /* 0x00000009de00780c */ /* 0x000fc40004704670 */
[----:B------:R-:W-:Y:S02]  /*a4a0*/  FSEL R92, R92, -INF , !P1 ;  /* 0xff8000005c5c7808 */ /* 0x000fe40004800000 */
[----:B------:R-:W-:Y:S02]  /*a4b0*/  ISETP.GE.AND P2, PT, R225, 0x1, PT ;  /* 0x00000001e100780c */ /* 0x000fe40003f46270 */
[----:B------:R-:W-:Y:S01]  /*a4c0*/  ISETP.GT.OR P3, PT, R222, RZ, !P3 ;  /* 0x000000ffde00720c */ /* 0x000fe20005f64670 */
[----:B-1----:R-:W-:Y:S01]  /*a4d0*/  SHFL.IDX PT, R88, R17, R21, 0x1f ;  /* 0x00001f1511587589 */ /* 0x002fe200000e0000 */
[----:B------:R-:W-:Y:S02]  /*a4e0*/  ISETP.GE.AND P1, PT, R217, 0x10, PT ;  /* 0x00000010d900780c */ /* 0x000fe40003f26270 */
[----:B------:R-:W-:Y:S02]  /*a4f0*/  FSEL R95, R95, -INF , !P0 ;  /* 0xff8000005f5f7808 */ /* 0x000fe40004000000 */
[----:B------:R-:W-:-:S02]  /*a500*/  ISETP.GT.OR P2, PT, R224, 0x1, !P2 ;  /* 0x00000001e000780c */ /* 0x000fc40005744670 */
[----:B------:R-:W-:Y:S01]  /*a510*/  FSEL R90, R90, -INF , !P3 ;  /* 0xff8000005a5a7808 */ /* 0x000fe20005800000 */
[----:B-----5:R-:W-:Y:S01]  /*a520*/  FFMA.FTZ R14, R95, UR5, -R10 ;  /* 0x000000055f0e7c23 */ /* 0x020fe2000801080a */
[----:B------:R-:W-:Y:S02]  /*a530*/  ISETP.GE.AND P0, PT, R225, 0x10, PT ;  /* 0x00000010e100780c */ /* 0x000fe40003f06270 */
        /* <DEDUP_REMOVED lines=11> */
[----:B------:R-:W-:Y:S01]  /*a5f0*/  FFMA.FTZ R11, R91, UR5, -R11 ;  /* 0x000000055b0b7c23 */ /* 0x000fe2000801080b */
[----:B------:R-:W-:Y:S01]  /*a600*/  ISETP.GT.OR P3, PT, R222, 0x8, !P3 ;  /* 0x00000008de00780c */ /* 0x000fe20005f64670 */
[----:B------:R-:W-:Y:S01]  /*a610*/  SHFL.IDX PT, R91, R231, R23, 0x1f ;  /* 0x00001f17e75b7589 */ /* 0x000fe200000e0000 */
[----:B------:R-:W-:Y:S01]  /*a620*/  ISETP.GE.AND P1, PT, R217, 0x11, PT ;  /* 0x00000011d900780c */ /* 0x000fe20003f26270 */
[----:B------:R-:W1:Y:S01]  /*a630*/  MUFU.EX2 R9, R9 ;  /* 0x0000000900097308 */ /* 0x000e620000000800 */
[----:B------:R-:W-:Y:S01]  /*a640*/  FSEL R15, R96, -INF , !P0 ;  /* 0xff800000600f7808 */ /* 0x000fe20004000000 */
[----:B------:R-:W3:Y:S01]  /*a650*/  SHFL.IDX PT, R12, R17, R90, 0x1f ;  /* 0x00001f5a110c7589 */ /* 0x000ee200000e0000 */
[----:B------:R-:W-:Y:S01]  /*a660*/  ISETP.GT.OR P2, PT, R224, 0x9, !P2 ;  /* 0x00000009e000780c */ /* 0x000fe20005744670 */
[----:B------:R-:W-:Y:S01]  /*a670*/  VIADD R96, R5, 0x14 ;  /* 0x0000001405607836 */ /* 0x000fe20000000000 */
[----:B------:R-:W-:Y:S01]  /*a680*/  FSEL R94, R94, -INF , !P3 ;  /* 0xff8000005e5e7808 */ /* 0x000fe20005800000 */
[--C-:B--2---:R-:W-:Y:S01]  /*a690*/  FFMA.FTZ R15, R15, UR5, -R18.reuse ;  /* 0x000000050f0f7c23 */ /* 0x104fe20008010812 */
[----:B------:R-:W-:Y:S01]  /*a6a0*/  ISETP.GE.AND P0, PT, R225, 0x11, PT ;  /* 0x00000011e100780c */ /* 0x000fe20003f06270 */
[----:B------:R-:W-:Y:S01]  /*a6b0*/  FFMA.FTZ R18, R98, UR5, -R18 ;  /* 0x0000000562127c23 */ /* 0x000fe20008010812 */
[----:B------:R-:W-:Y:S01]  /*a6c0*/  ISETP.GT.OR P1, PT, R222, 0x11, !P1 ;  /* 0x00000011de00780c */ /* 0x000fe20004f24670 */
[----:B------:R-:W2:Y:S01]  /*a6d0*/  SHFL.IDX PT, R19, R17, R96, 0x1f ;  /* 0x00001f6011137589 */ /* 0x000ea200000e0000 */
[----:B------:R-:W-:Y:S01]  /*a6e0*/  ISETP.GE.AND P3, PT, R217, 0x18, PT ;  /* 0x00000018d900780c */ /* 0x000fe20003f66270 */
[----:B------:R-:W-:Y:S01]  /*a6f0*/  VIADD R98, R5, 0x18 ;  /* 0x0000001805627836 */ /* 0x000fe20000000000 */
[----:B------:R-:W-:Y:S01]  /*a700*/  FSEL R93, R93, -INF , !P2 ;  /* 0xff8000005d5d7808 */ /* 0x000fe20005000000 */
[----:B------:R-:W-:Y:S01]  /*a710*/  MUFU.EX2 R11, R11 ;  /* 0x0000000b000b7308 */ /* 0x000fe20000000800 */
[----:B------:R-:W-:-:S02]  /*a720*/  ISETP.GT.OR P0, PT, R224, 0x11, !P0 ;  /* 0x00000011e000780c */ /* 0x000fc40004704670 */
[----:B------:R-:W-:Y:S01]  /*a730*/  FSEL R99, R99, -INF , !P1 ;  /* 0xff80000063637808 */ /* 0x000fe20004800000 */
[----:B------:R-:W-:Y:S01]  /*a740*/  FFMA.FTZ R13, R93, UR5, -R10 ;  /* 0x000000055d0d7c23 */ /* 0x000fe2000801080a */
[----:B------:R-:W-:Y:S01]  /*a750*/  ISETP.GE.AND P2, PT, R225, 0x18, PT ;  /* 0x00000018e100780c */ /* 0x000fe20003f46270 */
[----:B------:R-:W-:Y:S01]  /*a760*/  SHFL.IDX PT, R93, R231, R90, 0x1f ;  /* 0x00001f5ae75d7589 */ /* 0x000fe200000e0000 */
[----:B------:R-:W-:Y:S01]  /*a770*/  ISETP.GT.OR P1, PT, R222, 0x18, !P3 ;  /* 0x00000018de00780c */ /* 0x000fe20005f24670 */
[----:B------:R-:W-:Y:S01]  /*a780*/  MUFU.EX2 R226, R226 ;  /* 0x000000e200e27308 */ /* 0x000fe20000000800 */
[----:B------:R-:W-:Y:S01]  /*a790*/  FSEL R97, R97, -INF , !P0 ;  /* 0xff80000061617808 */ /* 0x000fe20004000000 */
[----:B------:R2:W5:Y:S01]  /*a7a0*/  SHFL.IDX PT, R20, R17, R98, 0x1f ;  /* 0x00001f6211147589 */ /* 0x00056200000e0000 */
[----:B------:R-:W-:Y:S01]  /*a7b0*/  ISETP.GT.OR P0, PT, R224, 0x18, !P2 ;  /* 0x00000018e000780c */ /* 0x000fe20005704670 */
[--C-:B---3--:R-:W-:Y:S01]  /*a7c0*/  FFMA.FTZ R92, R92, UR5, -R12.reuse ;  /* 0x000000055c5c7c23 */ /* 0x108fe2000801080c */
[----:B------:R-:W-:Y:S01]  /*a7d0*/  FSEL R102, R102, -INF , !P1 ;  /* 0xff80000066667808 */ /* 0x000fe20004800000 */
[----:B------:R-:W-:Y:S01]  /*a7e0*/  FFMA.FTZ R12, R94, UR5, -R12 ;  /* 0x000000055e0c7c23 */ /* 0x000fe2000801080c */
[----:B------:R-:W-:Y:S01]  /*a7f0*/  ISETP.GE.AND P1, PT, R225, 0x20, PT ;  /* 0x00000020e100780c */ /* 0x000fe20003f26270 */
[----:B------:R-:W-:Y:S01]  /*a800*/  VIADD R94, R5, 0xc ;  /* 0x0000000c055e7836 */ /* 0x000fe20000000000 */
[----:B------:R-:W-:Y:S01]  /*a810*/  FSEL R21, R100, -INF , !P0 ;  /* 0xff80000064157808 */ /* 0x000fe20004000000 */
[----:B------:R3:W-:Y:S01]  /*a820*/  MUFU.EX2 R10, R92 ;  /* 0x0000005c000a7308 */ /* 0x0007e20000000800 */
[----:B------:R-:W-:Y:S01]  /*a830*/  ISETP.GE.AND P0, PT, R225, 0x19, PT ;  /* 0x00000019e100780c */ /* 0x000fe20003f06270 */
[--C-:B--2---:R-:W-:Y:S01]  /*a840*/  FFMA.FTZ R17, R97, UR5, -R19.reuse ;  /* 0x0000000561117c23 */ /* 0x104fe20008010813 */
[C---:B------:R-:W-:Y:S01]  /*a850*/  ISETP.GT.OR P1, PT, R224.reuse, 0x20, !P1 ;  /* 0x00000020e000780c */ /* 0x040fe20004f24670 */
[----:B------:R2:W1:Y:S01]  /*a860*/  SHFL.IDX PT, R95, R231, R94, 0x1f ;  /* 0x00001f5ee75f7589 */ /* 0x00046200000e0000 */
[----:B------:R-:W-:Y:S01]  /*a870*/  ISETP.GT.OR P0, PT, R224, 0x19, !P0 ;  /* 0x00000019e000780c */ /* 0x000fe20004704670 */
[----:B------:R-:W-:Y:S01]  /*a880*/  FFMA.FTZ R19, R99, UR5, -R19 ;  /* 0x0000000563137c23 */ /* 0x000fe20008010813 */
[----:B------:R-:W-:Y:S01]  /*a890*/  FSEL R23, R104, -INF , !P1 ;  /* 0xff80000068177808 */ /* 0x000fe20004800000 */
[----:B------:R-:W1:Y:S01]  /*a8a0*/  SHFL.IDX PT, R99, R231, R96, 0x1f ;  /* 0x00001f60e7637589 */ /* 0x000e6200000e0000 */
[C---:B------:R-:W-:Y:S01]  /*a8b0*/  ISETP.GE.AND P3, PT, R217.reuse, 0x20, PT ;  /* 0x00000020d900780c */ /* 0x040fe20003f66270 */
[----:B------:R-:W1:Y:S01]  /*a8c0*/  MUFU.EX2 R12, R12 ;  /* 0x0000000c000c7308 */ /* 0x000e620000000800 */
[----:B------:R-:W-:Y:S01]  /*a8d0*/  ISETP.GE.AND P1, PT, R217, 0x21, PT ;  /* 0x00000021d900780c */ /* 0x000fe20003f26270 */
[----:B----4-:R-:W-:Y:S01]  /*a8e0*/  SHFL.IDX PT, R104, R220, R5, 0x1f ;  /* 0x00001f05dc687589 */ /* 0x010fe200000e0000 */
[----:B------:R-:W-:Y:S01]  /*a8f0*/  FSEL R22, R101, -INF , !P0 ;  /* 0xff80000065167808 */ /* 0x000fe20004000000 */
[----:B--2---:R-:W-:Y:S01]  /*a900*/  VIADD R94, R5, 0x10 ;  /* 0x00000010055e7836 */ /* 0x004fe20000000000 */
[C---:B------:R-:W-:Y:S01]  /*a910*/  ISETP.GT.OR P0, PT, R222.reuse, 0x20, !P3 ;  /* 0x00000020de00780c */ /* 0x040fe20005f04670 */
[----:B------:R-:W2:Y:S01]  /*a920*/  SHFL.IDX PT, R101, R231, R98, 0x1f ;  /* 0x00001f62e7657589 */ /* 0x000ea200000e0000 */
[----:B------:R-:W-:Y:S01]  /*a930*/  ISETP.GT.OR P1, PT, R222, 0x21, !P1 ;  /* 0x00000021de00780c */ /* 0x000fe20004f24670 */
[----:B-----5:R-:W-:Y:S01]  /*a940*/  FFMA.FTZ R21, R21, UR5, -R20 ;  /* 0x0000000515157c23 */ /* 0x020fe20008010814 */
[----:B------:R-:W-:-:S02]  /*a950*/  WARPGROUP.DEPBAR.LE gsb0, 0x0 ;  /* 0x00008000000079c5 */ /* 0x000fc40000010000 */
[----:B------:R-:W-:Y:S01]  /*a960*/  WARPGROUP.ARRIVE ;  /* 0x00000000000079c5 */ /* 0x000fe20000000000 */
[----:B------:R-:W-:Y:S01]  /*a970*/  ISETP.GE.AND P3, PT, R217, 0x28, PT ;  /* 0x00000028d900780c */ /* 0x000fe20003f66270 */
[----:B------:R4:W5:Y:S01]  /*a980*/  SHFL.IDX PT, R97, R231, R94, 0x1f ;  /* 0x00001f5ee7617589 */ /* 0x00096200000e0000 */
        /* <DEDUP_REMOVED lines=9> */
[----:B------:R-:W-:Y:S01]  /*aa20*/  VIADD R102, R5, 0x1c ;  /* 0x0000001c05667836 */ /* 0x000fe20000000000 */
[----:B------:R-:W-:Y:S01]  /*aa30*/  FSEL R110, R110, -INF , !P1 ;  /* 0xff8000006e6e7808 */ /* 0x000fe20004800000 */
[----:B------:R-:W-:Y:S01]  /*aa40*/  FFMA.FTZ R22, R22, UR5, -R88 ;  /* 0x0000000516167c23 */ /* 0x000fe20008010858 */
[----:B------:R-:W-:Y:S01]  /*aa50*/  FSEL R106, R106, -INF , !P0 ;  /* 0xff8000006a6a7808 */ /* 0x000fe20004000000 */
[--C-:B------:R-:W-:Y:S01]  /*aa60*/  FFMA.FTZ R23, R23, UR5, -R89.reuse ;  /* 0x0000000517177c23 */ /* 0x100fe20008010859 */
[----:B------:R-:W-:Y:S01]  /*aa70*/  ISETP.GE.AND P1, PT, R217, 0x29, PT ;  /* 0x00000029d900780c */ /* 0x000fe20003f26270 */
[----:B------:R-:W-:Y:S01]  /*aa80*/  SHFL.IDX PT, R231, R231, R102, 0x1f ;  /* 0x00001f66e7e77589 */ /* 0x000fe200000e0000 */
[----:B------:R-:W-:Y:S01]  /*aa90*/  ISETP.GT.OR P2, PT, R222, 0x19, !P2 ;  /* 0x00000019de00780c */ /* 0x000fe20005744670 */
[----:B------:R-:W-:Y:S01]  /*aaa0*/  FFMA.FTZ R89, R106, UR5, -R89 ;  /* 0x000000056a597c23 */ /* 0x000fe20008010859 */
[----:B------:R-:W-:Y:S01]  /*aab0*/  ISETP.GE.AND P0, PT, R225, 0x21, PT ;  /* 0x00000021e100780c */ /* 0x000fe20003f06270 */
[----:B------:R-:W-:Y:S01]  /*aac0*/  MUFU.EX2 R21, R21 ;  /* 0x0000001500157308 */ /* 0x000fe20000000800 */
[----:B------:R-:W-:-:S02]  /*aad0*/  ISETP.GT.OR P1, PT, R222, 0x29, !P1 ;  /* 0x00000029de00780c */ /* 0x000fc40004f24670 */
[----:B------:R-:W-:Y:S02]  /*aae0*/  FSEL R103, R103, -INF , !P2 ;  /* 0xff80000067677808 */ /* 0x000fe40005000000 */
[----:B------:R-:W-:Y:S02]  /*aaf0*/  ISETP.GT.OR P0, PT, R224, 0x21, !P0 ;  /* 0x00000021e000780c */ /* 0x000fe40004704670 */
[----:B------:R-:W-:Y:S01]  /*ab00*/  ISETP.GE.AND P2, PT, R225, 0x28, PT ;  /* 0x00000028e100780c */ /* 0x000fe20003f46270 */
[----:B------:R-:W-:Y:S01]  /*ab10*/  FFMA.FTZ R88, R103, UR5, -R88 ;  /* 0x0000000567587c23 */ /* 0x000fe20008010858 */
[----:B------:R-:W-:Y:S01]  /*ab20*/  FSEL R111, R111, -INF , !P1 ;  /* 0xff8000006f6f7808 */ /* 0x000fe20004800000 */
[----:B------:R-:W-:Y:S01]  /*ab30*/  MUFU.EX2 R22, R22 ;  /* 0x0000001600167308 */ /* 0x000fe20000000800 */
[----:B------:R-:W-:Y:S02]  /*ab40*/  FSEL R90, R105, -INF , !P0 ;  /* 0xff800000695a7808 */ /* 0x000fe40004000000 */
[----:B------:R-:W-:-:S02]  /*ab50*/  ISETP.GE.AND P1, PT, R217, 0x30, PT ;  /* 0x00000030d900780c */ /* 0x000fc40003f26270 */
[----:B------:R-:W-:Y:S01]  /*ab60*/  ISETP.GT.OR P0, PT, R224, 0x28, !P2 ;  /* 0x00000028e000780c */ /* 0x000fe20005704670 */
[--C-:B------:R-:W-:Y:S01]  /*ab70*/  FFMA.FTZ R90, R90, UR5, -R91.reuse ;  /* 0x000000055a5a7c23 */ /* 0x100fe2000801085b */
[----:B------:R-:W-:Y:S01]  /*ab80*/  ISETP.GT.OR P1, PT, R222, 0x30, !P1 ;  /* 0x00000030de00780c */ /* 0x000fe20004f24670 */
[----:B------:R-:W-:Y:S01]  /*ab90*/  FFMA.FTZ R91, R107, UR5, -R91 ;  /* 0x000000056b5b7c23 */ /* 0x000fe2000801085b */
[----:B---3--:R-:W-:Y:S01]  /*aba0*/  FSEL R92, R108, -INF , !P0 ;  /* 0xff8000006c5c7808 */ /* 0x008fe20004000000 */
[----:B------:R-:W-:Y:S01]  /*abb0*/  MUFU.EX2 R20, R20 ;  /* 0x0000001400147308 */ /* 0x000fe20000000800 */
[C---:B------:R-:W-:Y:S02]  /*abc0*/  ISETP.GE.AND P0, PT, R225.reuse, 0x29, PT ;  /* 0x00000029e100780c */ /* 0x040fe40003f06270 */
[----:B------:R-:W-:Y:S01]  /*abd0*/  FSEL R114, R114, -INF , !P1 ;  /* 0xff80000072727808 */ /* 0x000fe20004800000 */
[--C-:B------:R-:W-:Y:S01]  /*abe0*/  FFMA.FTZ R92, R92, UR5, -R93.reuse ;  /* 0x000000055c5c7c23 */ /* 0x100fe2000801085d */
[C---:B------:R-:W-:Y:S01]  /*abf0*/  ISETP.GE.AND P1, PT, R225.reuse, 0x31, PT ;  /* 0x00000031e100780c */ /* 0x040fe20003f26270 */
[----:B------:R-:W-:Y:S01]  /*ac00*/  FFMA.FTZ R93, R110, UR5, -R93 ;  /* 0x000000056e5d7c23 */ /* 0x000fe2000801085d */
[----:B------:R-:W-:Y:S01]  /*ac10*/  ISETP.GT.OR P0, PT, R224, 0x29, !P0 ;  /* 0x00000029e000780c */ /* 0x000fe20004704670 */
[----:B------:R-:W-:Y:S01]  /*ac20*/  MUFU.EX2 R88, R88 ;  /* 0x0000005800587308 */ /* 0x000fe20000000800 */
[----:B------:R-:W-:-:S02]  /*ac30*/  ISETP.GE.AND P2, PT, R225, 0x38, PT ;  /* 0x00000038e100780c */ /* 0x000fc40003f46270 */
[----:B------:R-:W-:Y:S02]  /*ac40*/  ISETP.GE.AND P3, PT, R217, 0x31, PT ;  /* 0x00000031d900780c */ /* 0x000fe40003f66270 */
[C---:B------:R-:W-:Y:S02]  /*ac50*/  ISETP.GT.OR P1, PT, R224.reuse, 0x31, !P1 ;  /* 0x00000031e000780c */ /* 0x040fe40004f24670 */
[----:B----4-:R-:W-:Y:S01]  /*ac60*/  FSEL R94, R109, -INF , !P0 ;  /* 0xff8000006d5e7808 */ /* 0x010fe20004000000 */
[----:B------:R-:W-:Y:S01]  /*ac70*/  VIADD R109, R5, 0xc ;  /* 0x0000000c056d7836 */ /* 0x000fe20000000000 */
[----:B------:R-:W-:Y:S01]  /*ac80*/  ISETP.GT.OR P2, PT, R224, 0x38, !P2 ;  /* 0x00000038e000780c */ /* 0x000fe20005744670 */
[----:B------:R-:W-:Y:S01]  /*ac90*/  MUFU.EX2 R13, R13 ;  /* 0x0000000d000d7308 */ /* 0x000fe20000000800 */
[----:B------:R-:W-:Y:S01]  /*aca0*/  ISETP.GT.OR P3, PT, R222, 0x31, !P3 ;  /* 0x00000031de00780c */ /* 0x000fe20005f64670 */
[--C-:B-1----:R-:W-:Y:S01]  /*acb0*/  FFMA.FTZ R94, R94, UR5, -R95.reuse ;  /* 0x000000055e5e7c23 */ /* 0x102fe2000801085f */
[----:B------:R-:W-:Y:S01]  /*acc0*/  ISETP.GE.AND P0, PT, R225, 0x30, PT ;  /* 0x00000030e100780c */ /* 0x000fe20003f06270 */
[----:B------:R-:W-:Y:S01]  /*acd0*/  FFMA.FTZ R95, R111, UR5, -R95 ;  /* 0x000000056f5f7c23 */ /* 0x000fe2000801085f */
[----:B------:R-:W-:Y:S01]  /*ace0*/  FSEL R98, R113, -INF , !P1 ;  /* 0xff80000071627808 */ /* 0x000fe20004800000 */
[----:B------:R1:W3:Y:S01]  /*acf0*/  SHFL.IDX PT, R111, R220, R109, 0x1f ;  /* 0x00001f6ddc6f7589 */ /* 0x0002e200000e0000 */
[----:B------:R-:W-:Y:S01]  /*ad00*/  FSEL R115, R115, -INF , !P3 ;  /* 0xff80000073737808 */ /* 0x000fe20005800000 */
[----:B------:R-:W-:Y:S01]  /*ad10*/  MUFU.EX2 R15, R15 ;  /* 0x0000000f000f7308 */ /* 0x000fe20000000800 */
[----:B------:R-:W-:Y:S01]  /*ad20*/  FSEL R100, R116, -INF , !P2 ;  /* 0xff80000074647808 */ /* 0x000fe20005000000 */
[--C-:B------:R-:W-:Y:S01]  /*ad30*/  FFMA.FTZ R98, R98, UR5, -R99.reuse ;  /* 0x0000000562627c23 */ /* 0x100fe20008010863 */
[----:B------:R-:W-:Y:S01]  /*ad40*/  ISETP.GE.AND P1, PT, R225, 0x41, PT ;  /* 0x00000041e100780c */ /* 0x000fe20003f26270 */
[----:B------:R-:W-:Y:S01]  /*ad50*/  FFMA.FTZ R99, R115, UR5, -R99 ;  /* 0x0000000573637c23 */ /* 0x000fe20008010863 */
[----:B------:R-:W-:Y:S01]  /*ad60*/  ISETP.GT.OR P0, PT, R224, 0x30, !P0 ;  /* 0x00000030e000780c */ /* 0x000fe20004704670 */
[----:B--2---:R-:W-:Y:S01]  /*ad70*/  FFMA.FTZ R100, R100, UR5, -R101 ;  /* 0x0000000564647c23 */ /* 0x004fe20008010865 */
[----:B------:R-:W-:Y:S01]  /*ad80*/  ISETP.GE.AND P2, PT, R225, 0x48, PT ;  /* 0x00000048e100780c */ /* 0x000fe20003f46270 */
[----:B-1----:R-:W-:Y:S01]  /*ad90*/  VIADD R109, R5, 0x10 ;  /* 0x00000010056d7836 */ /* 0x002fe20000000000 */
[----:B------:R-:W-:Y:S01]  /*ada0*/  ISETP.GE.AND P3, PT, R225, 0x49, PT ;  /* 0x00000049e100780c */ /* 0x000fe20003f66270 */
[----:B------:R-:W-:Y:S01]  /*adb0*/  MUFU.EX2 R18, R18 ;  /* 0x0000001200127308 */ /* 0x000fe20000000800 */
[----:B------:R-:W-:-:S02]  /*adc0*/  ISETP.GT.OR P1, PT, R224, 0x41, !P1 ;  /* 0x00000041e000780c */ /* 0x000fc40004f24670 */
[----:B------:R-:W-:Y:S01]  /*add0*/  FSEL R96, R112, -INF , !P0 ;  /* 0xff80000070607808 */ /* 0x000fe20004000000 */
[----:B------:R-:W-:Y:S01]  /*ade0*/  VIADD R112, R5, 0x8 ;  /* 0x0000000805707836 */ /* 0x000fe20000000000 */
[C---:B------:R-:W-:Y:S01]  /*adf0*/  ISETP.GT.OR P2, PT, R224.reuse, 0x48, !P2 ;  /* 0x00000048e000780c */ /* 0x040fe20005744670 */
[----:B------:R3:W-:Y:S01]  /*ae00*/  SHFL.IDX PT, R113, R220, R109, 0x1f ;  /* 0x00001f6ddc717589 */ /* 0x0007e200000e0000 */
[----:B------:R-:W-:Y:S01]  /*ae10*/  ISETP.GT.OR P3, PT, R224, 0x49, !P3 ;  /* 0x00000049e000780c */ /* 0x000fe20005f64670 */
[--C-:B-----5:R-:W-:Y:S01]  /*ae20*/  FFMA.FTZ R96, R96, UR5, -R97.reuse ;  /* 0x0000000560607c23 */ /* 0x120fe20008010861 */
[----:B------:R-:W-:Y:S01]  /*ae30*/  FSEL R121, R121, -INF , !P1 ;  /* 0xff80000079797808 */ /* 0x000fe20004800000 */
[----:B------:R-:W1:Y:S01]  /*ae40*/  SHFL.IDX PT, R110, R220, R112, 0x1f ;  /* 0x00001f70dc6e7589 */ /* 0x000e6200000e0000 */
[----:B------:R-:W-:Y:S01]  /*ae50*/  ISETP.GE.AND P1, PT, R225, 0x59, PT ;  /* 0x00000059e100780c */ /* 0x000fe20003f26270 */
[----:B------:R-:W-:Y:S01]  /*ae60*/  FFMA.FTZ R97, R114, UR5, -R97 ;  /* 0x0000000572617c23 */ /* 0x000fe20008010861 */
[----:B------:R-:W-:Y:S01]  /*ae70*/  FSEL R124, R124, -INF , !P2 ;  /* 0xff8000007c7c7808 */ /* 0x000fe20005000000 */
[----:B------:R-:W-:Y:S01]  /*ae80*/  VIADD R114, R5, 0x4 ;  /* 0x0000000405727836 */ /* 0x000fe20000000000 */
[----:B------:R-:W-:Y:S01]  /*ae90*/  FSEL R125, R125, -INF , !P3 ;  /* 0xff8000007d7d7808 */ /* 0x000fe20005800000 */
[----:B------:R-:W-:Y:S01]  /*aea0*/  MUFU.EX2 R17, R17 ;  /* 0x0000001100117308 */ /* 0x000fe20000000800 */
[----:B------:R-:W-:-:S02]  /*aeb0*/  ISETP.GE.AND P2, PT, R225, 0x60, PT ;  /* 0x00000060e100780c */ /* 0x000fc40003f46270 */
[----:B------:R-:W-:Y:S01]  /*aec0*/  ISETP.GE.AND P3, PT, R225, 0x61, PT ;  /* 0x00000061e100780c */ /* 0x000fe20003f66270 */
[----:B------:R-:W2:Y:S01]  /*aed0*/  SHFL.IDX PT, R103, R220, R114, 0x1f ;  /* 0x00001f72dc677589 */ /* 0x000ea200000e0000 */
[C---:B------:R-:W-:Y:S01]  /*aee0*/  ISETP.GT.OR P1, PT, R224.reuse, 0x59, !P1 ;  /* 0x00000059e000780c */ /* 0x040fe20004f24670 */
[----:B---3--:R-:W-:Y:S01]  /*aef0*/  FFMA.FTZ R109, R125, UR5, -R111 ;  /* 0x000000057d6d7c23 */ /* 0x008fe2000801086f */
[C---:B------:R-:W-:Y:S01]  /*af00*/  ISETP.GT.OR P2, PT, R224.reuse, 0x60, !P2 ;  /* 0x00000060e000780c */ /* 0x040fe20005744670 */
[----:B------:R-:W-:Y:S01]  /*af10*/  MUFU.EX2 R19, R19 ;  /* 0x0000001300137308 */ /* 0x000fe20000000800 */
[----:B------:R-:W-:Y:S02]  /*af20*/  ISETP.GT.OR P3, PT, R224, 0x61, !P3 ;  /* 0x00000061e000780c */ /* 0x000fe40005f64670 */
[----:B------:R-:W-:Y:S02]  /*af30*/  ISETP.GE.AND P4, PT, R225, 0x40, PT ;  /* 0x00000040e100780c */ /* 0x000fe40003f86270 */
[----:B------:R-:W-:-:S02]  /*af40*/  FSEL R133, R133, -INF , !P1 ;  /* 0xff80000085857808 */ /* 0x000fc40004800000 */
[----:B------:R-:W-:Y:S01]  /*af50*/  ISETP.GE.AND P0, PT, R217, 0x38, PT ;  /* 0x00000038d900780c */ /* 0x000fe20003f06270 */
[----:B------:R-:W-:Y:S01]  /*af60*/  MUFU.EX2 R109, R109 ;  /* 0x0000006d006d7308 */ /* 0x000fe20000000800 */
[----:B------:R-:W-:Y:S01]  /*af70*/  ISETP.GE.AND P5, PT, R225, 0x39, PT ;  /* 0x00000039e100780c */ /* 0x000fe20003fa6270 */
[----:B-1----:R-:W-:Y:S01]  /*af80*/  FFMA.FTZ R108, R124, UR5, -R110 ;  /* 0x000000057c6c7c23 */ /* 0x002fe2000801086e */
[----:B------:R-:W-:Y:S02]  /*af90*/  ISETP.GE.AND P1, PT, R217, 0x39, PT ;  /* 0x00000039d900780c */ /* 0x000fe40003f26270 */
[----:B------:R-:W-:Y:S02]  /*afa0*/  FSEL R136, R136, -INF , !P2 ;  /* 0xff80000088887808 */ /* 0x000fe40005000000 */
[----:B------:R-:W-:Y:S01]  /*afb0*/  FSEL R137, R137, -INF , !P3 ;  /* 0xff80000089897808 */ /* 0x000fe20005800000 */
[----:B------:R-:W-:Y:S01]  /*afc0*/  MUFU.EX2 R108, R108 ;  /* 0x0000006c006c7308 */ /* 0x000fe20000000800 */
[----:B------:R-:W-:-:S02]  /*afd0*/  ISETP.GE.AND P2, PT, R217, 0x40, PT ;  /* 0x00000040d900780c */ /* 0x000fc40003f46270 */
[----:B------:R-:W-:Y:S01]  /*afe0*/  ISETP.GE.AND P3, PT, R217, 0x41, PT ;  /* 0x00000041d900780c */ /* 0x000fe20003f66270 */
[----:B--2---:R-:W-:Y:S01]  /*aff0*/  FFMA.FTZ R106, R121, UR5, -R103 ;  /* 0x00000005796a7c23 */ /* 0x004fe20008010867 */
[----:B------:R-:W-:Y:S02]  /*b000*/  ISETP.GT.OR P4, PT, R224, 0x40, !P4 ;  /* 0x00000040e000780c */ /* 0x000fe40006784670 */
[----:B------:R-:W-:Y:S01]  /*b010*/  ISETP.GT.OR P0, PT, R222, 0x38, !P0 ;  /* 0x00000038de00780c */ /* 0x000fe20004704670 */
[----:B------:R-:W-:Y:S01]  /*b020*/  MUFU.EX2 R23, R23 ;  /* 0x0000001700177308 */ /* 0x000fe20000000800 */
[----:B------:R-:W-:Y:S02]  /*b030*/  ISETP.GT.OR P5, PT, R224, 0x39, !P5 ;  /* 0x00000039e000780c */ /* 0x000fe40006fa4670 */
[C---:B------:R-:W-:Y:S02]  /*b040*/  ISETP.GT.OR P1, PT, R222.reuse, 0x39, !P1 ;  /* 0x00000039de00780c */ /* 0x040fe40004f24670 */
[----:B------:R-:W-:-:S02]  /*b050*/  ISETP.GT.OR P2, PT, R222, 0x40, !P2 ;  /* 0x00000040de00780c */ /* 0x000fc40005744670 */
[----:B------:R-:W-:Y:S01]  /*b060*/  ISETP.GT.OR P3, PT, R222, 0x41, !P3 ;  /* 0x00000041de00780c */ /* 0x000fe20005f64670 */
[----:B------:R-:W-:Y:S01]  /*b070*/  MUFU.EX2 R106, R106 ;  /* 0x0000006a006a7308 */ /* 0x000fe20000000800 */
[----:B------:R-:W-:Y:S02]  /*b080*/  FSEL R120, R120, -INF , !P4 ;  /* 0xff80000078787808 */ /* 0x000fe40006000000 */
[----:B------:R-:W-:Y:S02]  /*b090*/  FSEL R118, R118, -INF , !P0 ;  /* 0xff80000076767808 */ /* 0x000fe40004000000 */
[----:B------:R-:W-:Y:S01]  /*b0a0*/  FSEL R117, R117, -INF , !P5 ;  /* 0xff80000075757808 */ /* 0x000fe20006800000 */
[----:B------:R-:W-:Y:S02]  /*b0b0*/  WARPGROUP.DEPBAR.LE gsb0, 0x0 ;  /* 0x00008000000079c5 */ /* 0x000fe40000010000 */
[----:B------:R-:W-:Y:S01]  /*b0c0*/  WARPGROUP.ARRIVE ;  /* 0x00000000000079c5 */ /* 0x000fe20000000000 */
[----:B------:R-:W-:Y:S01]  /*b0d0*/  ISETP.GE.AND P4, PT, R225, 0x58, PT ;  /* 0x00000058e100780c */ /* 0x000fe20003f86270 */
[--C-:B------:R-:W-:Y:S01]  /*b0e0*/  FFMA.FTZ R102, R117, UR5, -R231.reuse ;  /* 0x0000000575667c23 */ /* 0x100fe200080108e7 */
[----:B------:R-:W-:Y:S01]  /*b0f0*/  FSEL R119, R119, -INF , !P1 ;  /* 0xff80000077777808 */ /* 0x000fe20004800000 */
[--C-:B------:R-:W-:Y:S01]  /*b100*/  FFMA.FTZ R120, R120, UR5, -R104.reuse ;  /* 0x0000000578787c23 */ /* 0x100fe20008010868 */
        /* <DEDUP_REMOVED lines=8> */
[----:B------:R-:W-:Y:S01]  /*b190*/  ISETP.GE.AND P1, PT, R217, 0x48, PT ;  /* 0x00000048d900780c */ /* 0x000fe20003f26270 */
[----:B------:R-:W-:Y:S01]  /*b1a0*/  VIADD R231, R5, 0x14 ;  /* 0x0000001405e77836 */ /* 0x000fe20000000000 */
[----:B------:R-:W-:Y:S01]  /*b1b0*/  FSEL R105, R122, -INF , !P2 ;  /* 0xff8000007a697808 */ /* 0x000fe20005000000 */
[----:B------:R-:W-:Y:S01]  /*b1c0*/  FFMA.FTZ R101, R118, UR5, -R101 ;  /* 0x0000000576657c23 */ /* 0x000fe20008010865 */
        /* <DEDUP_REMOVED lines=9> */
[----:B------:R-:W-:Y:S02]  /*b260*/  ISETP.GT.OR P5, PT, R224, 0x51, !P5 ;  /* 0x00000051e000780c */ /* 0x000fe40006fa4670 */
[----:B------:R-:W-:Y:S02]  /*b270*/  ISETP.GT.OR P1, PT, R222, 0x48, !P1 ;  /* 0x00000048de00780c */ /* 0x000fe40004f24670 */
[C---:B------:R-:W-:Y:S02]  /*b280*/  ISETP.GT.OR P2, PT, R224.reuse, 0x71, !P2 ;  /* 0x00000071e000780c */ /* 0x040fe40005744670 */
[----:B------:R-:W-:Y:S01]  /*b290*/  ISETP.GT.OR P3, PT, R224, 0x78, !P3 ;  /* 0x00000078e000780c */ /* 0x000fe20005f64670 */
[----:B------:R2:W-:Y:S01]  /*b2a0*/  MUFU.EX2 R104, R119 ;  /* 0x0000007700687308 */ /* 0x0005e20000000800 */
[----:B------:R-:W-:-:S02]  /*b2b0*/  FSEL R132, R132, -INF , !P4 ;  /* 0xff80000084847808 */ /* 0x000fc40006000000 */
[----:B------:R-:W-:Y:S02]  /*b2c0*/  FSEL R128, R128, -INF , !P0 ;  /* 0xff80000080807808 */ /* 0x000fe40004000000 */
[----:B------:R-:W-:Y:S02]  /*b2d0*/  FSEL R129, R129, -INF , !P5 ;  /* 0xff80000081817808 */ /* 0x000fe40006800000 */
[C---:B------:R-:W-:Y:S01]  /*b2e0*/  ISETP.GE.AND P4, PT, R225.reuse, 0x70, PT ;  /* 0x00000070e100780c */ /* 0x040fe20003f86270 */
[----:B------:R-:W-:Y:S01]  /*b2f0*/  MUFU.EX2 R105, R105 ;  /* 0x0000006900697308 */ /* 0x000fe20000000800 */
[----:B------:R-:W-:Y:S02]  /*b300*/  FSEL R126, R126, -INF , !P1 ;  /* 0xff8000007e7e7808 */ /* 0x000fe40004800000 */
[C---:B------:R-:W-:Y:S02]  /*b310*/  ISETP.GE.AND P0, PT, R225.reuse, 0x68, PT ;  /* 0x00000068e100780c */ /* 0x040fe40003f06270 */
[C---:B------:R-:W-:Y:S01]  /*b320*/  ISETP.GE.AND P5, PT, R225.reuse, 0x69, PT ;  /* 0x00000069e100780c */ /* 0x040fe20003fa6270 */
[----:B------:R-:W-:Y:S01]  /*b330*/  FFMA.FTZ R110, R126, UR5, -R110 ;  /* 0x000000057e6e7c23 */ /* 0x000fe2000801086e */
[----:B------:R-:W-:Y:S01]  /*b340*/  ISETP.GE.AND P1, PT, R225, 0x79, PT ;  /* 0x00000079e100780c */ /* 0x000fe20003f26270 */
[----:B------:R-:W-:Y:S01]  /*b350*/  VIADD R225, R5, 0x1c ;  /* 0x0000001c05e17836 */ /* 0x000fe20000000000 */
[----:B------:R-:W-:Y:S01]  /*b360*/  FSEL R124, R145, -INF , !P2 ;  /* 0xff800000917c7808 */ /* 0x000fe20005000000 */
[----:B------:R-:W-:Y:S01]  /*b370*/  MUFU.EX2 R107, R107 ;  /* 0x0000006b006b7308 */ /* 0x000fe20000000800 */
[----:B------:R-:W-:-:S02]  /*b380*/  FSEL R122, R148, -INF , !P3 ;  /* 0xff800000947a7808 */ /* 0x000fc40005800000 */
[C---:B------:R-:W-:Y:S01]  /*b390*/  ISETP.GE.AND P2, PT, R217.reuse, 0x58, PT ;  /* 0x00000058d900780c */ /* 0x040fe20003f46270 */
[----:B------:R-:W-:Y:S01]  /*b3a0*/  SHFL.IDX PT, R148, R221, R5, 0x1f ;  /* 0x00001f05dd947589 */ /* 0x000fe200000e0000 */
[----:B------:R-:W-:Y:S02]  /*b3b0*/  ISETP.GE.AND P3, PT, R217, 0x59, PT ;  /* 0x00000059d900780c */ /* 0x000fe40003f66270 */
[C---:B------:R-:W-:Y:S01]  /*b3c0*/  ISETP.GT.OR P4, PT, R224.reuse, 0x70, !P4 ;  /* 0x00000070e000780c */ /* 0x040fe20006784670 */
[----:B------:R-:W3:Y:S01]  /*b3d0*/  MUFU.EX2 R110, R110 ;  /* 0x0000006e006e7308 */ /* 0x000ee20000000800 */
[C---:B------:R-:W-:Y:S02]  /*b3e0*/  ISETP.GT.OR P0, PT, R224.reuse, 0x68, !P0 ;  /* 0x00000068e000780c */ /* 0x040fe40004704670 */
[C---:B------:R-:W-:Y:S02]  /*b3f0*/  ISETP.GT.OR P5, PT, R224.reuse, 0x69, !P5 ;  /* 0x00000069e000780c */ /* 0x040fe40006fa4670 */
[----:B------:R-:W-:Y:S01]  /*b400*/  ISETP.GT.OR P1, PT, R224, 0x79, !P1 ;  /* 0x00000079e000780c */ /* 0x000fe20004f24670 */
[----:B------:R-:W-:Y:S01]  /*b410*/  VIADD R224, R5, 0x18 ;  /* 0x0000001805e07836 */ /* 0x000fe20000000000 */
[C---:B------:R-:W-:Y:S01]  /*b420*/  ISETP.GT.OR P2, PT, R222.reuse, 0x58, !P2 ;  /* 0x00000058de00780c */ /* 0x040fe20005744670 */
[----:B------:R-:W-:Y:S01]  /*b430*/  MUFU.EX2 R90, R90 ;  /* 0x0000005a005a7308 */ /* 0x000fe20000000800 */
[----:B------:R-:W-:-:S02]  /*b440*/  ISETP.GT.OR P3, PT, R222, 0x59, !P3 ;  /* 0x00000059de00780c */ /* 0x000fc40005f64670 */
[----:B------:R-:W-:Y:S02]  /*b450*/  FSEL R126, R144, -INF , !P4 ;  /* 0xff800000907e7808 */ /* 0x000fe40006000000 */
[----:B------:R-:W-:Y:S02]  /*b460*/  ISETP.GE.AND P4, PT, R217, 0x51, PT ;  /* 0x00000051d900780c */ /* 0x000fe40003f86270 */
[----:B------:R-:W-:Y:S01]  /*b470*/  FSEL R117, R134, -INF , !P2 ;  /* 0xff80000086757808 */ /* 0x000fe20005000000 */
[----:B------:R-:W-:Y:S01]  /*b480*/  MUFU.EX2 R91, R91 ;  /* 0x0000005b005b7308 */ /* 0x000fe20000000800 */
[----:B------:R-:W-:Y:S01]  /*b490*/  FSEL R115, R135, -INF , !P3 ;  /* 0xff80000087737808 */ /* 0x000fe20005800000 */
[----:B------:R-:W4:Y:S01]  /*b4a0*/  SHFL.IDX PT, R134, R220, R224, 0x1f ;  /* 0x00001fe0dc867589 */ /* 0x000f2200000e0000 */
[----:B------:R-:W-:Y:S02]  /*b4b0*/  FSEL R140, R140, -INF , !P0 ;  /* 0xff8000008c8c7808 */ /* 0x000fe40004000000 */
[----:B------:R-:W-:Y:S01]  /*b4c0*/  ISETP.GE.AND P0, PT, R217, 0x49, PT ;  /* 0x00000049d900780c */ /* 0x000fe20003f06270 */
[----:B------:R-:W5:Y:S01]  /*b4d0*/  SHFL.IDX PT, R135, R220, R231, 0x1f ;  /* 0x00001fe7dc877589 */ /* 0x000f6200000e0000 */
[C---:B------:R-:W-:Y:S01]  /*b4e0*/  ISETP.GT.OR P4, PT, R222.reuse, 0x51, !P4 ;  /* 0x00000051de00780c */ /* 0x040fe20006784670 */
[----:B------:R-:W-:Y:S01]  /*b4f0*/  MUFU.EX2 R92, R92 ;  /* 0x0000005c005c7308 */ /* 0x000fe20000000800 */
[----:B------:R-:W-:Y:S01]  /*b500*/  ISETP.GT.OR P0, PT, R222, 0x49, !P0 ;  /* 0x00000049de00780c */ /* 0x000fe20004704670 */
[----:B------:R-:W-:Y:S01]  /*b510*/  SHFL.IDX PT, R220, R220, R225, 0x1f ;  /* 0x00001fe1dcdc7589 */ /* 0x000fe200000e0000 */
[----:B------:R-:W-:-:S02]  /*b520*/  FSEL R144, R131, -INF , !P4 ;  /* 0xff80000083907808 */ /* 0x000fc40006000000 */
[----:B------:R-:W-:Y:S01]  /*b530*/  FSEL R127, R127, -INF , !P0 ;  /* 0xff8000007f7f7808 */ /* 0x000fe20004000000 */
[----:B------:R-:W2:Y:S01]  /*b540*/  SHFL.IDX PT, R131, R221, R114, 0x1f ;  /* 0x00001f72dd837589 */ /* 0x000ea200000e0000 */
[----:B------:R-:W-:Y:S01]  /*b550*/  FSEL R116, R141, -INF , !P5 ;  /* 0xff8000008d747808 */ /* 0x000fe20006800000 */
[----:B------:R-:W-:Y:S01]  /*b560*/  MUFU.EX2 R93, R93 ;  /* 0x0000005d005d7308 */ /* 0x000fe20000000800 */
[----:B------:R-:W-:Y:S01]  /*b570*/  ISETP.GE.AND P0, PT, R217, 0x61, PT ;  /* 0x00000061d900780c */ /* 0x000fe20003f06270 */
[----:B------:R-:W-:Y:S01]  /*b580*/  FFMA.FTZ R111, R127, UR5, -R111 ;  /* 0x000000057f6f7c23 */ /* 0x000fe2000801086f */
[----:B------:R-:W-:Y:S02]  /*b590*/  ISETP.GE.AND P5, PT, R217, 0x50, PT ;  /* 0x00000050d900780c */ /* 0x000fe40003fa6270 */
[----:B-1----:R-:W-:Y:S02]  /*b5a0*/  FSEL R120, R149, -INF , !P1 ;  /* 0xff80000095787808 */ /* 0x002fe40004800000 */
[C---:B------:R-:W-:Y:S01]  /*b5b0*/  ISETP.GT.OR P0, PT, R222.reuse, 0x61, !P0 ;  /* 0x00000061de00780c */ /* 0x040fe20004704670 */
[----:B------:R-:W1:Y:S01]  /*b5c0*/  MUFU.EX2 R111, R111 ;  /* 0x0000006f006f7308 */ /* 0x000e620000000800 */
[----:B------:R-:W-:Y:S01]  /*b5d0*/  ISETP.GE.AND P1, PT, R217, 0x60, PT ;  /* 0x00000060d900780c */ /* 0x000fe20003f26270 */
[----:B----4-:R-:W-:Y:S01]  /*b5e0*/  FFMA.FTZ R117, R117, UR5, -R134 ;  /* 0x0000000575757c23 */ /* 0x010fe20008010886 */
[----:B------:R-:W-:-:S02]  /*b5f0*/  ISETP.GT.OR P5, PT, R222, 0x50, !P5 ;  /* 0x00000050de00780c */ /* 0x000fc40006fa4670 */
[----:B------:R-:W-:Y:S01]  /*b600*/  FSEL R141, R139, -INF , !P0 ;  /* 0xff8000008b8d7808 */ /* 0x000fe20004000000 */
[----:B-----5:R-:W-:Y:S01]  /*b610*/  FFMA.FTZ R129, R129, UR5, -R135 ;  /* 0x0000000581817c23 */ /* 0x020fe20008010887 */
[----:B------:R-:W-:Y:S01]  /*b620*/  FSEL R118, R130, -INF , !P5 ;  /* 0xff80000082767808 */ /* 0x000fe20006800000 */
[----:B------:R-:W-:Y:S01]  /*b630*/  FFMA.FTZ R139, R136, UR5, -R148 ;  /* 0x00000005888b7c23 */ /* 0x000fe20008010894 */
[----:B------:R-:W-:Y:S01]  /*b640*/  ISETP.GT.OR P1, PT, R222, 0x60, !P1 ;  /* 0x00000060de00780c */ /* 0x000fe20004f24670 */
[----:B------:R4:W5:Y:S01]  /*b650*/  SHFL.IDX PT, R130, R221, R112, 0x1f ;  /* 0x00001f70dd827589 */ /* 0x00096200000e0000 */
[C---:B------:R-:W-:Y:S01]  /*b660*/  ISETP.GE.AND P0, PT, R217.reuse, 0x79, PT ;  /* 0x00000079d900780c */ /* 0x040fe20003f06270 */
[----:B------:R-:W-:Y:S01]  /*b670*/  MUFU.EX2 R117, R117 ;  /* 0x0000007500757308 */ /* 0x000fe20000000800 */
[----:B------:R-:W-:Y:S01]  /*b680*/  ISETP.GE.AND P5, PT, R217, 0x68, PT ;  /* 0x00000068d900780c */ /* 0x000fe20003fa6270 */
[----:B--2---:R-:W-:Y:S01]  /*b690*/  FFMA.FTZ R141, R141, UR5, -R131 ;  /* 0x000000058d8d7c23 */ /* 0x004fe20008010883 */
[----:B------:R-:W-:-:S02]  /*b6a0*/  FSEL R138, R138, -INF , !P1 ;  /* 0xff8000008a8a7808 */ /* 0x000fc40004800000 */
[----:B------:R-:W-:Y:S02]  /*b6b0*/  ISETP.GT.OR P0, PT, R222, 0x79, !P0 ;  /* 0x00000079de00780c */ /* 0x000fe40004704670 */
[C---:B------:R-:W-:Y:S01]  /*b6c0*/  ISETP.GE.AND P4, PT, R217.reuse, 0x69, PT ;  /* 0x00000069d900780c */ /* 0x040fe20003f86270 */
[--C-:B----4-:R-:W-:Y:S01]  /*b6d0*/  FFMA.FTZ R112, R128, UR5, -R113.reuse ;  /* 0x0000000580707c23 */ /* 0x110fe20008010871 */
[C---:B------:R-:W-:Y:S01]  /*b6e0*/  ISETP.GE.AND P2, PT, R217.reuse, 0x70, PT ;  /* 0x00000070d900780c */ /* 0x040fe20003f46270 */
[----:B------:R-:W-:Y:S01]  /*b6f0*/  FFMA.FTZ R113, R118, UR5, -R113 ;  /* 0x0000000576717c23 */ /* 0x000fe20008010871 */
[----:B------:R-:W-:Y:S01]  /*b700*/  ISETP.GE.AND P3, PT, R217, 0x71, PT ;  /* 0x00000071d900780c */ /* 0x000fe20003f66270 */
[--C-:B------:R-:W-:Y:S01]  /*b710*/  FFMA.FTZ R118, R133, UR5, -R220.reuse ;  /* 0x0000000585767c23 */ /* 0x100fe200080108dc */
[----:B------:R-:W-:Y:S01]  /*b720*/  ISETP.GE.AND P1, PT, R217, 0x78, PT ;  /* 0x00000078d900780c */ /* 0x000fe20003f26270 */
[----:B------:R-:W-:Y:S01]  /*b730*/  FFMA.FTZ R133, R115, UR5, -R220 ;  /* 0x0000000573857c23 */ /* 0x000fe200080108dc */
[C---:B------:R-:W-:Y:S01]  /*b740*/  ISETP.GT.OR P5, PT, R222.reuse, 0x68, !P5 ;  /* 0x00000068de00780c */ /* 0x040fe20006fa4670 */
[----:B------:R-:W-:Y:S01]  /*b750*/  VIADD R220, R5, 0x4 ;  /* 0x0000000405dc7836 */ /* 0x000fe20000000000 */
[----:B------:R-:W-:Y:S01]  /*b760*/  FSEL R119, R151, -INF , !P0 ;  /* 0xff80000097777808 */ /* 0x000fe20004000000 */
[C---:B------:R-:W-:Y:S01]  /*b770*/  VIADD R151, R5.reuse, 0x8 ;  /* 0x0000000805977836 */ /* 0x040fe20000000000 */
[----:B------:R-:W-:Y:S01]  /*b780*/  ISETP.GT.OR P4, PT, R222, 0x69, !P4 ;  /* 0x00000069de00780c */ /* 0x000fe20006784670 */
[----:B------:R-:W-:Y:S01]  /*b790*/  FFMA.FTZ R128, R144, UR5, -R135 ;  /* 0x0000000590807c23 */ /* 0x000fe20008010887 */
[C---:B------:R-:W-:Y:S01]  /*b7a0*/  ISETP.GT.OR P2, PT, R222.reuse, 0x70, !P2 ;  /* 0x00000070de00780c */ /* 0x040fe20005744670 */
[----:B------:R-:W-:Y:S01]  /*b7b0*/  MUFU.EX2 R115, R129 ;  /* 0x0000008100737308 */ /* 0x000fe20000000800 */
[----:B------:R-:W-:Y:S01]  /*b7c0*/  ISETP.GT.OR P3, PT, R222, 0x71, !P3 ;  /* 0x00000071de00780c */ /* 0x000fe20005f64670 */
[----:B------:R-:W-:Y:S01]  /*b7d0*/  FFMA.FTZ R144, R132, UR5, -R134 ;  /* 0x0000000584907c23 */ /* 0x000fe20008010886 */
[----:B------:R-:W-:Y:S01]  /*b7e0*/  ISETP.GT.OR P1, PT, R222, 0x78, !P1 ;  /* 0x00000078de00780c */ /* 0x000fe20004f24670 */
[----:B------:R-:W-:Y:S01]  /*b7f0*/  VIADD R222, R5, 0xc ;  /* 0x0000000c05de7836 */ /* 0x000fe20000000000 */
[----:B------:R-:W-:Y:S01]  /*b800*/  FSEL R114, R142, -INF , !P5 ;  /* 0xff8000008e727808 */ /* 0x000fe20006800000 */
[----:B------:R-:W-:-:S02]  /*b810*/  WARPGROUP.DEPBAR.LE gsb0, 0x0 ;  /* 0x00008000000079c5 */ /* 0x000fc40000010000 */
[----:B------:R-:W-:Y:S01]  /*b820*/  WARPGROUP.ARRIVE ;  /* 0x00000000000079c5 */ /* 0x000fe20000000000 */
[----:B------:R-:W-:Y:S01]  /*b830*/  FFMA.FTZ R142, R137, UR5, -R131 ;  /* 0x00000005898e7c23 */ /* 0x000fe20008010883 */
[----:B------:R-:W2:Y:S01]  /*b840*/  SHFL.IDX PT, R134, R221, R224, 0x1f ;  /* 0x00001fe0dd867589 */ /* 0x000ea200000e0000 */
[----:B------:R-:W-:Y:S01]  /*b850*/  FSEL R125, R146, -INF , !P2 ;  /* 0xff800000927d7808 */ /* 0x000fe20005000000 */
[----:B------:R-:W-:Y:S01]  /*b860*/  FFMA.FTZ R146, R138, UR5, -R148 ;  /* 0x000000058a927c23 */ /* 0x000fe20008010894 */
[----:B------:R-:W-:Y:S01]  /*b870*/  FSEL R121, R150, -INF , !P1 ;  /* 0xff80000096797808 */ /* 0x000fe20004800000 */
[----:B------:R-:W-:Y:S01]  /*b880*/  HGMMA.64x128x16.F32 R24, gdesc[UR12], R24, gsb0 ;  /* 0x01e000000c1879f0 */ /* 0x000fe20008000818 */
[----:B------:R-:W4:Y:S01]  /*b890*/  SHFL.IDX PT, R135, R221, R231, 0x1f ;  /* 0x00001fe7dd877589 */ /* 0x000f2200000e0000 */
[----:B------:R-:W-:Y:S01]  /*b8a0*/  FSEL R123, R147, -INF , !P3 ;  /* 0xff800000937b7808 */ /* 0x000fe20005800000 */
[----:B------:R-:W-:Y:S01]  /*b8b0*/  VIADD R217, R5, 0x10 ;  /* 0x0000001005d97836 */ /* 0x000fe20000000000 */
[----:B------:R-:W-:Y:S01]  /*b8c0*/  FSEL R127, R143, -INF , !P4 ;  /* 0xff8000008f7f7808 */ /* 0x000fe20006000000 */
[----:B------:R-:W3:Y:S01]  /*b8d0*/  SHFL.IDX PT, R145, R221, R222, 0x1f ;  /* 0x00001fdedd917589 */ /* 0x000ee200000e0000 */
[--C-:B-----5:R-:W-:Y:S01]  /*b8e0*/  FFMA.FTZ R132, R140, UR5, -R130.reuse ;  /* 0x000000058c847c23 */ /* 0x120fe20008010882 */
[----:B------:R-:W-:Y:S01]  /*b8f0*/  FFMA.FTZ R130, R114, UR5, -R130 ;  /* 0x0000000572827c23 */ /* 0x000fe20008010882 */
[----:B------:R-:W5:Y:S01]  /*b900*/  MUFU.EX2 R112, R112 ;  /* 0x0000007000707308 */ /* 0x000f620000000800 */
[----:B------:R-:W1:Y:S04]  /*b910*/  SHFL.IDX PT, R143, R221, R217, 0x1f ;  /* 0x00001fd9dd8f7589 */ /* 0x000e6800000e0000 */
[----:B------:R-:W5:Y:S03]  /*b920*/  SHFL.IDX PT, R221, R221, R225, 0x1f ;  /* 0x00001fe1dddd7589 */ /* 0x000f6600000e0000 */
[----:B------:R3:W-:Y:S01]  /*b930*/  MUFU.EX2 R114, R128 ;  /* 0x0000008000727308 */ /* 0x0007e20000000800 */
[--C-:B--2---:R-:W-:Y:S01]  /*b940*/  FFMA.FTZ R122, R122, UR5, -R134.reuse ;  /* 0x000000057a7a7c23 */ /* 0x104fe20008010886 */
[----:B------:R-:W-:-:S06]  /*b950*/  FFMA.FTZ R121, R121, UR5, -R134 ;  /* 0x0000000579797c23 */ /* 0x000fcc0008010886 */
[----:B------:R-:W-:Y:S01]  /*b960*/  MUFU.EX2 R94, R94 ;  /* 0x0000005e005e7308 */ /* 0x000fe20000000800 */
[--C-:B----4-:R-:W-:Y:S01]  /*b970*/  FFMA.FTZ R124, R124, UR5, -R135.reuse ;  /* 0x000000057c7c7c23 */ /* 0x110fe20008010887 */
[----:B------:R-:W-:Y:S01]  /*b980*/  FFMA.FTZ R123, R123, UR5, -R135 ;  /* 0x000000057b7b7c23 */ /* 0x000fe20008010887 */
[--C-:B---3--:R-:W-:Y:S01]  /*b990*/  FFMA.FTZ R128, R116, UR5, -R145.reuse ;  /* 0x0000000574807c23 */ /* 0x108fe20008010891 */
[----:B------:R-:W-:-:S04]  /*b9a0*/  FFMA.FTZ R127, R127, UR5, -R145 ;  /* 0x000000057f7f7c23 */ /* 0x000fc80008010891 */
[----:B------:R-:W-:Y:S01]  /*b9b0*/  MUFU.EX2 R116, R144 ;  /* 0x0000009000747308 */ /* 0x000fe20000000800 */
[--C-:B-1----:R-:W-:Y:S01]  /*b9c0*/  FFMA.FTZ R126, R126, UR5, -R143.reuse ;  /* 0x000000057e7e7c23 */ /* 0x102fe2000801088f */
[----:B------:R-:W-:Y:S01]  /*b9d0*/  FFMA.FTZ R125, R125, UR5, -R143 ;  /* 0x000000057d7d7c23 */ /* 0x000fe2000801088f */
[--C-:B-----5:R-:W-:Y:S01]  /*b9e0*/  FFMA.FTZ R120, R120, UR5, -R221.reuse ;  /* 0x0000000578787c23 */ /* 0x120fe200080108dd */
[----:B------:R-:W-:-:S04]  /*b9f0*/  FFMA.FTZ R119, R119, UR5, -R221 ;  /* 0x0000000577777c23 */ /* 0x000fc800080108dd */
        /* <DEDUP_REMOVED lines=11> */
[----:B------:R-:W1:Y:S04]  /*bab0*/  LDS R223, [R223+0x400] ;  /* 0x00040000dfdf7984 */ /* 0x000e680000000800 */
[----:B------:R-:W2:Y:S04]  /*bac0*/  LDS R216, [R216+0x400] ;  /* 0x00040000d8d87984 */ /* 0x000ea80000000800 */
[----:B------:R-:W-:Y:S04]  /*bad0*/  LDS R218, [R218+0x400] ;  /* 0x00040000dada7984 */ /* 0x000fe80000000800 */
[----:B------:R-:W-:Y:S04]  /*bae0*/  LDS R219, [R219+0x400] ;  /* 0x00040000dbdb7984 */ /* 0x000fe80000000800 */
[----:B-1----:R-:W1:Y:S04]  /*baf0*/  SHFL.IDX PT, R129, R223, R5, 0x1f ;  /* 0x00001f05df817589 */ /* 0x002e6800000e0000 */
[----:B------:R-:W3:Y:S04]  /*bb00*/  SHFL.IDX PT, R131, R223, R220, 0x1f ;  /* 0x00001fdcdf837589 */ /* 0x000ee800000e0000 */
[----:B------:R-:W4:Y:S04]  /*bb10*/  SHFL.IDX PT, R136, R223, R151, 0x1f ;  /* 0x00001f97df887589 */ /* 0x000f2800000e0000 */
[----:B------:R-:W5:Y:S04]  /*bb20*/  SHFL.IDX PT, R137, R223, R222, 0x1f ;  /* 0x00001fdedf897589 */ /* 0x000f6800000e0000 */
[----:B------:R-:W5:Y:S04]  /*bb30*/  SHFL.IDX PT, R138, R223, R231, 0x1f ;  /* 0x00001fe7df8a7589 */ /* 0x000f6800000e0000 */
[----:B--2---:R-:W2:Y:S01]  /*bb40*/  SHFL.IDX PT, R148, R216, R220, 0x1f ;  /* 0x00001fdcd8947589 */ /* 0x004ea200000e0000 */
[--C-:B-1----:R-:W-:Y:S01]  /*bb50*/  FADD.FTZ R24, R24, -R129.reuse ;  /* 0x8000008118187221 */ /* 0x102fe20000010000 */
[----:B------:R-:W-:-:S02]  /*bb60*/  FADD.FTZ R26, R26, -R129 ;  /* 0x800000811a1a7221 */ /* 0x000fc40000010000 */
[----:B------:R-:W1:Y:S01]  /*bb70*/  SHFL.IDX PT, R135, R223, R217, 0x1f ;  /* 0x00001fd9df877589 */ /* 0x000e6200000e0000 */
[--C-:B---3--:R-:W-:Y:S01]  /*bb80*/  FADD.FTZ R129, R25, -R131.reuse ;  /* 0x8000008319817221 */ /* 0x108fe20000010000 */
[----:B------:R-:W-:Y:S02]  /*bb90*/  FADD.FTZ R131, R27, -R131 ;  /* 0x800000831b837221 */ /* 0x000fe40000010000 */
[----:B------:R-:W3:Y:S01]  /*bba0*/  SHFL.IDX PT, R140, R223, R224, 0x1f ;  /* 0x00001fe0df8c7589 */ /* 0x000ee200000e0000 */
[--C-:B----4-:R-:W-:Y:S01]  /*bbb0*/  FADD.FTZ R134, R28, -R136.reuse ;  /* 0x800000881c867221 */ /* 0x110fe20000010000 */
[----:B------:R-:W-:Y:S01]  /*bbc0*/  FADD.FTZ R25, R30, -R136 ;  /* 0x800000881e197221 */ /* 0x000fe20000010000 */
[----:B------:R1:W-:Y:S01]  /*bbd0*/  MUFU.EX2 R28, R133 ;  /* 0x00000085001c7308 */ /* 0x0003e20000000800 */
[----:B------:R-:W4:Y:S01]  /*bbe0*/  SHFL.IDX PT, R150, R223, R225, 0x1f ;  /* 0x00001fe1df967589 */ /* 0x000f2200000e0000 */
[--C-:B-----5:R-:W-:Y:S01]  /*bbf0*/  FADD.FTZ R136, R29, -R137.reuse ;  /* 0x800000891d887221 */ /* 0x120fe20000010000 */
[----:B------:R-:W-:-:S02]  /*bc00*/  FADD.FTZ R27, R31, -R137 ;  /* 0x800000891f1b7221 */ /* 0x000fc40000010000 */
[----:B------:R-:W5:Y:S01]  /*bc10*/  SHFL.IDX PT, R149, R216, R5, 0x1f ;  /* 0x00001f05d8957589 */ /* 0x000f6200000e0000 */
[--C-:B------:R-:W-:Y:S01]  /*bc20*/  FADD.FTZ R137, R33, -R138.reuse ;  /* 0x8000008a21897221 */ /* 0x100fe20000010000 */
[----:B------:R-:W-:Y:S01]  /*bc30*/  FADD.FTZ R138, R35, -R138 ;  /* 0x8000008a238a7221 */ /* 0x000fe20000010000 */
[----:B------:R1:W-:Y:S01]  /*bc40*/  MUFU.EX2 R31, R142 ;  /* 0x0000008e001f7308 */ /* 0x0003e20000000800 */
[----:B------:R-:W5:Y:S01]  /*bc50*/  SHFL.IDX PT, R35, R218, R220, 0x1f ;  /* 0x00001fdcda237589 */ /* 0x000f6200000e0000 */
[--C-:B--2---:R-:W-:Y:S01]  /*bc60*/  FADD.FTZ R41, R41, -R148.reuse ;  /* 0x8000009429297221 */ /* 0x104fe20000010000 */
[----:B------:R-:W-:Y:S02]  /*bc70*/  FADD.FTZ R43, R43, -R148 ;  /* 0x800000942b2b7221 */ /* 0x000fe40000010000 */
[----:B------:R-:W2:Y:S01]  /*bc80*/  SHFL.IDX PT, R145, R216, R231, 0x1f ;  /* 0x00001fe7d8917589 */ /* 0x000ea200000e0000 */
[----:B-1----:R-:W-:-:S03]  /*bc90*/  FADD.FTZ R133, R32, -R135 ;  /* 0x8000008720857221 */ /* 0x002fc60000010000 */
[----:B------:R1:W-:Y:S01]  /*bca0*/  SHFL.IDX PT, R142, R219, R220, 0x1f ;  /* 0x00001fdcdb8e7589 */ /* 0x0003e200000e0000 */
[----:B------:R1:W-:Y:S01]  /*bcb0*/  MUFU.EX2 R29, R139 ;  /* 0x0000008b001d7308 */ /* 0x0003e20000000800 */
[----:B------:R-:W-:Y:S01]  /*bcc0*/  FADD.FTZ R135, R34, -R135 ;  /* 0x8000008722877221 */ /* 0x000fe20000010000 */
[----:B---3--:R-:W-:Y:S01]  /*bcd0*/  FADD.FTZ R38, R38, -R140 ;  /* 0x8000008c26267221 */ /* 0x008fe20000010000 */
[----:B------:R-:W3:Y:S04]  /*bce0*/  SHFL.IDX PT, R32, R216, R217, 0x1f ;  /* 0x00001fd9d8207589 */ /* 0x000ee800000e0000 */
[----:B------:R-:W3:Y:S01]  /*bcf0*/  SHFL.IDX PT, R33, R216, R225, 0x1f ;  /* 0x00001fe1d8217589 */ /* 0x000ee200000e0000 */
[----:B----4-:R-:W-:Y:S01]  /*bd00*/  FADD.FTZ R39, R39, -R150 ;  /* 0x8000009627277221 */ /* 0x010fe20000010000 */
[----:B-1----:R-:W-:Y:S01]  /*bd10*/  FADD.FTZ R139, R36, -R140 ;  /* 0x8000008c248b7221 */ /* 0x002fe20000010000 */
[----:B------:R-:W-:Y:S01]  /*bd20*/  FADD.FTZ R140, R37, -R150 ;  /* 0x80000096258c7221 */ /* 0x000fe20000010000 */
[----:B------:R-:W4:Y:S01]  /*bd30*/  LDL R220, [R1+0x2c] ;  /* 0x00002c0001dc7983 */ /* 0x000f220000100800 */
[----:B------:R1:W-:Y:S01]  /*bd40*/  MUFU.EX2 R30, R146 ;  /* 0x00000092001e7308 */ /* 0x0003e20000000800 */
[--C-:B-----5:R-:W-:Y:S01]  /*bd50*/  FADD.FTZ R40, R40, -R149.reuse ;  /* 0x8000009528287221 */ /* 0x120fe20000010000 */
[----:B------:R-:W-:Y:S01]  /*bd60*/  FADD.FTZ R42, R42, -R149 ;  /* 0x800000952a2a7221 */ /* 0x000fe20000010000 */
[----:B------:R-:W5:Y:S01]  /*bd70*/  SHFL.IDX PT, R144, R216, R222, 0x1f ;  /* 0x00001fded8907589 */ /* 0x000f6200000e0000 */
[--C-:B------:R-:W-:Y:S01]  /*bd80*/  FADD.FTZ R57, R57, -R35.reuse ;  /* 0x8000002339397221 */ /* 0x100fe20000010000 */
[----:B------:R-:W-:-:S02]  /*bd90*/  FADD.FTZ R59, R59, -R35 ;  /* 0x800000233b3b7221 */ /* 0x000fc40000010000 */
[----:B------:R-:W5:Y:S01]  /*bda0*/  SHFL.IDX PT, R143, R216, R224, 0x1f ;  /* 0x00001fe0d88f7589 */ /* 0x000f6200000e0000 */
[--C-:B--2---:R-:W-:Y:S01]  /*bdb0*/  FADD.FTZ R49, R49, -R145.reuse ;  /* 0x8000009131317221 */ /* 0x104fe20000010000 */
[----:B------:R-:W-:Y:S02]  /*bdc0*/  FADD.FTZ R51, R51, -R145 ;  /* 0x8000009133337221 */ /* 0x000fe40000010000 */
[----:B------:R-:W2:Y:S01]  /*bdd0*/  SHFL.IDX PT, R147, R216, R151, 0x1f ;  /* 0x00001f97d8937589 */ /* 0x000ea200000e0000 */
[----:B------:R-:W-:Y:S01]  /*bde0*/  FMUL.FTZ R26, R9, R26 ;  /* 0x0000001a091a7220 */ /* 0x000fe20000410000 */
[----:B------:R-:W-:Y:S01]  /*bdf0*/  MUFU.EX2 R35, R128 ;  /* 0x0000008000237308 */ /* 0x000fe20000000800 */
[--C-:B---3--:R-:W-:Y:S01]  /*be00*/  FADD.FTZ R48, R48, -R32.reuse ;  /* 0x8000002030307221 */ /* 0x108fe20000010000 */
[----:B------:R-:W-:Y:S01]  /*be10*/  FADD.FTZ R50, R50, -R32 ;  /* 0x8000002032327221 */ /* 0x000fe20000010000 */
[----:B------:R-:W-:Y:S01]  /*be20*/  SHFL.IDX PT, R145, R219, R151, 0x1f ;  /* 0x00001f97db917589 */ /* 0x000fe200000e0000 */
[--C-:B------:R-:W-:Y:S01]  /*be30*/  FADD.FTZ R53, R53, -R33.reuse ;  /* 0x8000002135357221 */ /* 0x100fe20000010000 */
[----:B------:R-:W-:-:S03]  /*be40*/  FADD.FTZ R55, R55, -R33 ;  /* 0x8000002137377221 */ /* 0x000fc60000010000 */
[----:B------:R3:W-:Y:S01]  /*be50*/  MUFU.EX2 R32, R141 ;  /* 0x0000008d00207308 */ /* 0x0007e20000000800 */
[----:B------:R-:W-:Y:S04]  /*be60*/  SHFL.IDX PT, R150, R219, R222, 0x1f ;  /* 0x00001fdedb967589 */ /* 0x000fe800000e0000 */
[----:B-1----:R-:W-:Y:S01]  /*be70*/  SHFL.IDX PT, R146, R219, R217, 0x1f ;  /* 0x00001fd9db927589 */ /* 0x002fe200000e0000 */
[--C-:B-----5:R-:W-:Y:S01]  /*be80*/  FADD.FTZ R45, R45, -R144.reuse ;  /* 0x800000902d2d7221 */ /* 0x120fe20000010000 */
[----:B------:R-:W-:Y:S01]  /*be90*/  FADD.FTZ R47, R47, -R144 ;  /* 0x800000902f2f7221 */ /* 0x000fe20000010000 */
[----:B------:R1:W5:Y:S01]  /*bea0*/  MUFU.EX2 R33, R132 ;  /* 0x0000008400217308 */ /* 0x0003620000000800 */
[----:B---3--:R-:W-:Y:S01]  /*beb0*/  SHFL.IDX PT, R141, R219, R5, 0x1f ;  /* 0x00001f05db8d7589 */ /* 0x008fe200000e0000 */
[--C-:B------:R-:W-:Y:S01]  /*bec0*/  FADD.FTZ R52, R52, -R143.reuse ;  /* 0x8000008f34347221 */ /* 0x100fe20000010000 */
[----:B------:R-:W-:-:S02]  /*bed0*/  FADD.FTZ R54, R54, -R143 ;  /* 0x8000008f36367221 */ /* 0x000fc40000010000 */
[----:B------:R-:W-:Y:S01]  /*bee0*/  SHFL.IDX PT, R149, R219, R231, 0x1f ;  /* 0x00001fe7db957589 */ /* 0x000fe200000e0000 */
[----:B------:R-:W-:Y:S01]  /*bef0*/  FMUL.FTZ R25, R12, R25 ;  /* 0x000000190c197220 */ /* 0x000fe20000410000 */
[--C-:B--2---:R-:W-:Y:S01]  /*bf00*/  FADD.FTZ R44, R44, -R147.reuse ;  /* 0x800000932c2c7221 */ /* 0x104fe20000010000 */
[----:B------:R-:W-:Y:S01]  /*bf10*/  MUFU.EX2 R125, R125 ;  /* 0x0000007d007d7308 */ /* 0x000fe20000000800 */
[----:B------:R-:W-:Y:S01]  /*bf20*/  SHFL.IDX PT, R216, R219, R224, 0x1f ;  /* 0x00001fe0dbd87589 */ /* 0x000fe200000e0000 */
[----:B------:R-:W-:-:S03]  /*bf30*/  FADD.FTZ R46, R46, -R147 ;  /* 0x800000932e2e7221 */ /* 0x000fc60000010000 */
[----:B------:R-:W2:Y:S04]  /*bf40*/  SHFL.IDX PT, R219, R219, R225, 0x1f ;  /* 0x00001fe1dbdb7589 */ /* 0x000ea800000e0000 */
[----:B------:R-:W3:Y:S04]  /*bf50*/  SHFL.IDX PT, R144, R218, R151, 0x1f ;  /* 0x00001f97da907589 */ /* 0x000ee800000e0000 */
[----:B------:R-:W5:Y:S04]  /*bf60*/  SHFL.IDX PT, R36, R218, R222, 0x1f ;  /* 0x00001fdeda247589 */ /* 0x000f6800000e0000 */
[----:B------:R2:W5:Y:S04]  /*bf70*/  SHFL.IDX PT, R143, R218, R217, 0x1f ;  /* 0x00001fd9da8f7589 */ /* 0x00056800000e0000 */
[----:B-1----:R-:W1:Y:S04]  /*bf80*/  SHFL.IDX PT, R132, R218, R231, 0x1f ;  /* 0x00001fe7da847589 */ /* 0x002e6800000e0000 */
[----:B------:R-:W1:Y:S04]  /*bf90*/  SHFL.IDX PT, R34, R218, R5, 0x1f ;  /* 0x00001f05da227589 */ /* 0x000e6800000e0000 */
[----:B------:R-:W1:Y:S04]  /*bfa0*/  SHFL.IDX PT, R37, R218, R224, 0x1f ;  /* 0x00001fe0da257589 */ /* 0x000e6800000e0000 */
[----:B------:R-:W1:Y:S01]  /*bfb0*/  SHFL.IDX PT, R218, R218, R225, 0x1f ;  /* 0x00001fe1dada7589 */ /* 0x000e6200000e0000 */
[----:B--2---:R-:W-:Y:S01]  /*bfc0*/  FADD.FTZ R217, R85, -R219 ;  /* 0x800000db55d97221 */ /* 0x004fe20000010000 */
[----:B------:R-:W-:Y:S01]  /*bfd0*/  FMUL.FTZ R85, R11, R131 ;  /* 0x000000830b557220 */ /* 0x000fe20000410000 */
[----:B---3--:R-:W-:Y:S01]  /*bfe0*/  FADD.FTZ R62, R62, -R144 ;  /* 0x800000903e3e7221 */ /* 0x008fe20000010000 */
[--C-:B-----5:R-:W-:Y:S01]  /*bff0*/  FADD.FTZ R63, R63, -R36.reuse ;  /* 0x800000243f3f7221 */ /* 0x120fe20000010000 */
[----:B------:R-:W-:Y:S01]  /*c000*/  FADD.FTZ R61, R61, -R36 ;  /* 0x800000243d3d7221 */ /* 0x000fe20000010000 */
[----:B------:R-:W-:Y:S01]  /*c010*/  FADD.FTZ R60, R60, -R144 ;  /* 0x800000903c3c7221 */ /* 0x000fe20000010000 */
[----:B------:R-:W-:Y:S01]  /*c020*/  F2FP.F16.F32.PACK_AB R85, R85, R26 ;  /* 0x0000001a5555723e */ /* 0x000fe200000000ff */
[----:B------:R-:W-:Y:S01]  /*c030*/  FMUL.FTZ R26, R14, R27 ;  /* 0x0000001b0e1a7220 */ /* 0x000fe20000410000 */
[----:B------:R-:W-:Y:S01]  /*c040*/  FADD.FTZ R64, R64, -R143 ;  /* 0x8000008f40407221 */ /* 0x000fe20000010000 */
[----:B------:R-:W-:Y:S01]  /*c050*/  FADD.FTZ R219, R87, -R219 ;  /* 0x800000db57db7221 */ /* 0x000fe20000010000 */
[----:B------:R-:W-:Y:S01]  /*c060*/  MUFU.EX2 R124, R124 ;  /* 0x0000007c007c7308 */ /* 0x000fe20000000800 */
[----:B-1----:R-:W-:Y:S01]  /*c070*/  FADD.FTZ R65, R65, -R132 ;  /* 0x8000008441417221 */ /* 0x002fe20000010000 */
[----:B------:R-:W-:Y:S01]  /*c080*/  F2FP.F16.F32.PACK_AB R87, R26, R25 ;  /* 0x000000191a57723e */ /* 0x000fe200000000ff */
[----:B------:R-:W-:Y:S01]  /*c090*/  FADD.FTZ R148, R77, -R150 ;  /* 0x800000964d947221 */ /* 0x000fe20000010000 */
[----:B------:R-:W-:Y:S01]  /*c0a0*/  FADD.FTZ R66, R66, -R143 ;  /* 0x8000008f42427221 */ /* 0x000fe20000010000 */
[--C-:B------:R-:W-:Y:S01]  /*c0b0*/  FADD.FTZ R56, R56, -R34.reuse ;  /* 0x8000002238387221 */ /* 0x100fe20000010000 */
[----:B------:R-:W-:-:S02]  /*c0c0*/  FADD.FTZ R58, R58, -R34 ;  /* 0x800000223a3a7221 */ /* 0x000fc40000010000 */
[----:B------:R1:W2:Y:S01]  /*c0d0*/  MUFU.EX2 R34, R130 ;  /* 0x0000008200227308 */ /* 0x0002a20000000800 */
[----:B------:R-:W-:Y:S01]  /*c0e0*/  FMUL.FTZ R62, R110, R62 ;  /* 0x0000003e6e3e7220 */ /* 0x000fe20000410000 */
[----:B------:R-:W-:Y:S01]  /*c0f0*/  FMUL.FTZ R63, R111, R63 ;  /* 0x0000003f6f3f7220 */ /* 0x000fe20000410000 */
[----:B------:R-:W-:Y:S01]  /*c100*/  FMUL.FTZ R64, R112, R64 ;  /* 0x0000004070407220 */ /* 0x000fe20000410000 */
[----:B------:R-:W-:Y:S01]  /*c110*/  FMUL.FTZ R25, R115, R65 ;  /* 0x0000004173197220 */ /* 0x000fe20000410000 */
[----:B------:R-:W-:-:S03]  /*c120*/  FADD.FTZ R144, R76, -R145 ;  /* 0x800000914c907221 */ /* 0x000fc60000010000 */
[----:B------:R3:W5:Y:S01]  /*c130*/  MUFU.EX2 R36, R127 ;  /* 0x0000007f00247308 */ /* 0x0007620000000800 */
[----:B-1----:R-:W-:Y:S01]  /*c140*/  FADD.FTZ R130, R67, -R132 ;  /* 0x8000008443827221 */ /* 0x002fe20000010000 */
[--C-:B------:R-:W-:Y:S01]  /*c150*/  FADD.FTZ R132, R68, -R37.reuse ;  /* 0x8000002544847221 */ /* 0x100fe20000010000 */
[----:B------:R-:W-:Y:S01]  /*c160*/  FADD.FTZ R67, R70, -R37 ;  /* 0x8000002546437221 */ /* 0x000fe20000010000 */
[----:B------:R-:W-:-:S04]  /*c170*/  F2FP.F16.F32.PACK_AB R64, R25, R64 ;  /* 0x000000401940723e */ /* 0x000fc800000000ff */
[----:B------:R1:W5:Y:S01]  /*c180*/  MUFU.EX2 R37, R126 ;  /* 0x0000007e00257308 */ /* 0x0003620000000800 */
[----:B---3--:R-:W-:Y:S01]  /*c190*/  FADD.FTZ R127, R71, -R218 ;  /* 0x800000da477f7221 */ /* 0x008fe20000010000 */
[----:B------:R-:W-:Y:S01]  /*c1a0*/  F2FP.F16.F32.PACK_AB R71, R63, R62 ;  /* 0x0000003e3f47723e */ /* 0x000fe200000000ff */
[----:B------:R-:W-:-:S05]  /*c1b0*/  FMUL.FTZ R62, R33, R144 ;  /* 0x00000090213e7220 */ /* 0x000fca0000410000 */
[----:B------:R-:W3:Y:S01]  /*c1c0*/  MUFU.EX2 R123, R123 ;  /* 0x0000007b007b7308 */ /* 0x000ee20000000800 */
[----:B------:R-:W-:Y:S01]  /*c1d0*/  FMUL.FTZ R25, R35, R148 ;  /* 0x0000009423197220 */ /* 0x000fe20000410000 */
[----:B------:R-:W-:-:S06]  /*c1e0*/  FADD.FTZ R143, R80, -R146 ;  /* 0x80000092508f7221 */ /* 0x000fcc0000010000 */
[----:B------:R-:W3:Y:S01]  /*c1f0*/  MUFU.EX2 R122, R122 ;  /* 0x0000007a007a7308 */ /* 0x000ee20000000800 */
[----:B------:R-:W-:-:S07]  /*c200*/  FADD.FTZ R146, R82, -R146 ;  /* 0x8000009252927221 */ /* 0x000fce0000010000 */
[----:B------:R-:W3:Y:S08]  /*c210*/  MUFU.EX2 R121, R121 ;  /* 0x0000007900797308 */ /* 0x000ef00000000800 */
[----:B------:R-:W3:Y:S08]  /*c220*/  MUFU.EX2 R120, R120 ;  /* 0x0000007800787308 */ /* 0x000ef00000000800 */
[----:B------:R-:W3:Y:S01]  /*c230*/  MUFU.EX2 R119, R119 ;  /* 0x0000007700777308 */ /* 0x000ee20000000800 */
[--C-:B------:R-:W-:Y:S01]  /*c240*/  FADD.FTZ R151, R84, -R216.reuse ;  /* 0x800000d854977221 */ /* 0x100fe20000010000 */
[----:B------:R-:W-:Y:S01]  /*c250*/  FMUL.FTZ R82, R21, R139 ;  /* 0x0000008b15527220 */ /* 0x000fe20000410000 */
[----:B------:R-:W-:Y:S01]  /*c260*/  FMUL.FTZ R27, R22, R140 ;  /* 0x0000008c161b7220 */ /* 0x000fe20000410000 */
[----:B------:R-:W-:Y:S01]  /*c270*/  FADD.FTZ R216, R86, -R216 ;  /* 0x800000d856d87221 */ /* 0x000fe20000010000 */
[----:B------:R-:W-:Y:S01]  /*c280*/  FMUL.FTZ R38, R20, R38 ;  /* 0x0000002614267220 */ /* 0x000fe20000410000 */
[----:B------:R-:W-:Y:S01]  /*c290*/  FMUL.FTZ R39, R88, R39 ;  /* 0x0000002758277220 */ /* 0x000fe20000410000 */
[----:B------:R-:W-:Y:S01]  /*c2a0*/  FADD.FTZ R70, R69, -R218 ;  /* 0x800000da45467221 */ /* 0x000fe20000010000 */
[--C-:B------:R-:W-:Y:S01]  /*c2b0*/  FADD.FTZ R128, R72, -R141.reuse ;  /* 0x8000008d48807221 */ /* 0x100fe20000010000 */
[----:B-1----:R-:W-:Y:S01]  /*c2c0*/  FADD.FTZ R126, R74, -R141 ;  /* 0x8000008d4a7e7221 */ /* 0x002fe20000010000 */
        /* <DEDUP_REMOVED lines=91> */
[----:B----4-:R-:W-:-:S04]  /*c880*/  IMAD R25, R0, 0x4000, R220 ;  /* 0x0000400000197824 */ /* 0x010fc800078e02dc */
        /* <DEDUP_REMOVED lines=148> */
.L_x_2114:
        /* <DEDUP_REMOVED lines=70> */
.L_x_2115:
        /* <DEDUP_REMOVED lines=12> */
.L_x_2105:
        /* <DEDUP_REMOVED lines=34> */
.L_x_2073:
[----:B------:R-:W-:Y:S05]  /*d910*/  @P0 BRA `(.L_x_2067) ;  /* 0x0000004000000947 */ /* 0x000fea0003800000 */
[----:B------:R-:W-:Y:S01]  /*d920*/  ULDC.64 UR4, c[0x0][0x878] ;  /* 0x00021e0000047ab9 */ /* 0x000fe20000000a00 */
[----:B------:R-:W3:Y:S01]  /*d930*/  S2R R12, SR_TID.X ;  /* 0x00000000000c7919 */ /* 0x000ee20000002100 */
[----:B------:R-:W-:Y:S01]  /*d940*/  UISETP.NE.U32.AND UP0, UPT, UR4, URZ, UPT ;  /* 0x0000003f0400728c */ /* 0x000fe2000bf05070 */
[----:B------:R-:W4:Y:S01]  /*d950*/  S2UR UR8, SR_CTAID.Y ;  /* 0x00000000000879c3 */ /* 0x000f220000002600 */
[----:B------:R-:W-:Y:S02]  /*d960*/  ULDC.64 UR10, c[0x0][0x848] ;  /* 0x00021200000a7ab9 */ /* 0x000fe40000000a00 */
[----:B------:R-:W-:Y:S01]  /*d970*/  UISETP.NE.AND.EX UP0, UPT, UR5, URZ, UPT, UP0 ;  /* 0x0000003f0500728c */ /* 0x000fe2000bf05300 */
[----:B------:R-:W5:Y:S04]  /*d980*/  S2R R0, SR_CTAID.X ;  /* 0x0000000000007919 */ /* 0x000f680000002500 */
[----:B-12---:R-:W1:Y:S01]  /*d990*/  LDC.64 R8, c[0x0][0x818] ;  /* 0x00020600ff087b82 */ /* 0x006e620000000a00 */
[----:B------:R-:W-:-:S05]  /*d9a0*/  PLOP3.LUT P0, PT, PT, PT, UP0, 0x80, 0x0 ;  /* 0x000000000000781c */ /* 0x000fca0003f0f008 */
[----:B------:R-:W-:Y:S02]  /*d9b0*/  @UP0 ULDC.64 UR4, c[0x0][0x878] ;  /* 0x00021e0000040ab9 */ /* 0x000fe40000000a00 */
[----:B------:R-:W-:Y:S01]  /*d9c0*/  @UP0 UIMAD.WIDE UR4, UR37, 0x4, UR4 ;  /* 0x00000004250408a5 */ /* 0x000fe2000f8e0204 */
[----:B------:R-:W2:Y:S05]  /*d9d0*/  LDC.64 R10, c[0x0][0x840] ;  /* 0x00021000ff0a7b82 */ /* 0x000eaa0000000a00 */
[----:B------:R-:W-:Y:S02]  /*d9e0*/  IMAD.U32 R2, RZ, RZ, UR4 ;  /* 0x00000004ff027e24 */ /* 0x000fe4000f8e00ff */
[----:B------:R-:W-:Y:S01]  /*d9f0*/  IMAD.U32 R3, RZ, RZ, UR5 ;  /* 0x00000005ff037e24 */ /* 0x000fe2000f8e00ff */
[----:B------:R-:W-:-:S04]  /*da00*/  ULDC UR5, c[0x0][0x850] ;  /* 0x0002140000057ab9 */ /* 0x000fc80000000800 */
[----:B------:R-:W4:Y:S01]  /*da10*/  @P0 LDG.E R2, desc[UR38][R2.64] ;  /* 0x0000002602020981 */ /* 0x000f22000c1e1900 */
[----:B------:R-:W-:Y:S01]  /*da20*/  UISETP.NE.AND UP1, UPT, UR5, 0x1, UPT ;  /* 0x000000010500788c */ /* 0x000fe2000bf25270 */
[----:B---3--:R-:W-:Y:S01]  /*da30*/  VIADD R13, R12, 0xffffff80 ;  /* 0xffffff800c0d7836 */ /* 0x008fe20000000000 */
[----:B------:R-:W-:Y:S01]  /*da40*/  MOV R14, 0x400 ;  /* 0x00000400000e7802 */ /* 0x000fe20000000f00 */
[----:B------:R-:W3:Y:S01]  /*da50*/  S2R R15, SR_CgaCtaId ;  /* 0x00000000000f7919 */ /* 0x000ee20000008800 */
[----:B-----5:R-:W-:Y:S02]  /*da60*/  IMAD.SHL.U32 R0, R0, 0x2000, RZ ;  /* 0x0000200000007824 */ /* 0x020fe400078e00ff */
[----:B---3--:R-:W-:Y:S02]  /*da70*/  LEA R15, R15, R14, 0x18 ;  /* 0x0000000e0f0f7211 */ /* 0x008fe400078ec0ff */
[----:B----4-:R-:W-:Y:S02]  /*da80*/  @P0 R2UR UR4, R2 ;  /* 0x00000000020402ca */ /* 0x010fe400000e0000 */
[----:B------:R-:W-:-:S04]  /*da90*/  SHF.R.S32.HI R2, RZ, 0x1f, R13 ;  /* 0x0000001fff027819 */ /* 0x000fc8000001140d */
[----:B------:R-:W-:-:S07]  /*daa0*/  LEA.HI R3, R2, R13, RZ, 0x7 ;  /* 0x0000000d02037211 */ /* 0x000fce00078f38ff */
[----:B------:R-:W-:-:S03]  /*dab0*/  @UP0 ULEA UR6, UR37, UR4, 0x7 ;  /* 0x0000000425060291 */ /* 0x000fc6000f8e383f */
[----:B------:R-:W-:Y:S01]  /*dac0*/  @UP1 ULDC UR4, c[0x0][0x854] ;  /* 0x0002150000041ab9 */ /* 0x000fe20000000800 */
[----:B------:R-:W-:Y:S02]  /*dad0*/  @UP0 USHF.R.S32.HI UR7, URZ, 0x1f, UR6 ;  /* 0x0000001f3f070899 */ /* 0x000fe40008011406 */
[----:B------:R-:W-:Y:S02]  /*dae0*/  UIMAD.WIDE.U32 UR4, UR8, UR4, URZ ;  /* 0x00000004080472a5 */ /* 0x000fe4000f8e003f */
[----:B------:R-:W-:-:S03]  /*daf0*/  @UP0 ULEA.HI UR7, UR7, UR6, URZ, 0x7 ;  /* 0x0000000607070291 */ /* 0x000fc6000f8f383f */
[----:B------:R-:W-:Y:S01]  /*db00*/  UMOV UR6, UR8 ;  /* 0x0000000800067c82 */ /* 0x000fe20008000000 */
[----:B------:R-:W-:Y:S01]  /*db10*/  @UP1 ULDC UR8, c[0x0][0x858] ;  /* 0x0002160000081ab9 */ /* 0x000fe20000000800 */
[----:B------:R-:W-:Y:S02]  /*db20*/  @UP0 USHF.L.U32 UR7, UR7, 0x6, URZ ;  /* 0x0000000607070899 */ /* 0x000fe4000800063f */
[----:B------:R-:W-:Y:S02]  /*db30*/  @UP1 USHF.R.U32.HI UR6, URZ, UR8, UR5 ;  /* 0x000000083f061299 */ /* 0x000fe40008011605 */
[----:B------:R-:W-:Y:S02]  /*db40*/  @UP0 ULOP3.LUT UR4, UR7, 0xffffe000, URZ, 0xc0, !UPT ;  /* 0xffffe00007040892 */ /* 0x000fe4000f8ec03f */
[----:B------:R-:W-:Y:S02]  /*db50*/  USHF.R.S32.HI UR7, URZ, 0x1f, UR6 ;  /* 0x0000001f3f077899 */ /* 0x000fe40008011406 */
[----:B------:R-:W-:Y:S01]  /*db60*/  @UP0 USHF.R.S32.HI UR5, URZ, 0x1f, UR4 ;  /* 0x0000001f3f050899 */ /* 0x000fe20008011404 */
[----:B------:R-:W-:-:S02]  /*db70*/  ULDC.64 UR8, c[0x0][0x820] ;  /* 0x0002080000087ab9 */ /* 0x000fc40000000a00 */
[----:B------:R-:W-:Y:S01]  /*db80*/  @!UP0 UMOV UR4, URZ ;  /* 0x0000003f00048c82 */ /* 0x000fe20008000000 */
[----:B-1----:R-:W-:Y:S01]  /*db90*/  IMAD R2, R8, UR7, RZ ;  /* 0x0000000708027c24 */ /* 0x002fe2000f8e02ff */
[----:B------:R-:W-:Y:S01]  /*dba0*/  IADD3 R4, P0, R0, UR4, RZ ;  /* 0x0000000400047c10 */ /* 0x000fe2000ff1e0ff */
[----:B------:R-:W-:Y:S01]  /*dbb0*/  USHF.R.S32.HI UR4, URZ, 0x1f, UR37 ;  /* 0x0000001f3f047899 */ /* 0x000fe20008011425 */
[----:B--2---:R-:W-:Y:S01]  /*dbc0*/  IMAD R6, R10, UR7, RZ ;  /* 0x000000070a067c24 */ /* 0x004fe2000f8e02ff */
[----:B------:R-:W-:Y:S01]  /*dbd0*/  @!UP0 UMOV UR5, URZ ;  /* 0x0000003f00058c82 */ /* 0x000fe20008000000 */
[----:B------:R-:W-:Y:S01]  /*dbe0*/  IMAD R9, R9, UR6, R2 ;  /* 0x0000000609097c24 */ /* 0x000fe2000f8e0202 */
[C---:B------:R-:W-:Y:S01]  /*dbf0*/  LOP3.LUT R2, R3.reuse, 0xfffff80, RZ, 0xc0, !PT ;  /* 0x0fffff8003027812 */ /* 0x040fe200078ec0ff */
[----:B------:R-:W-:Y:S01]  /*dc00*/  IMAD.SHL.U32 R3, R3, 0x20, RZ ;  /* 0x0000002003037824 */ /* 0x000fe200078e00ff */
[----:B------:R-:W-:Y:S01]  /*dc10*/  LEA.HI.X.SX32 R5, R0, UR5, 0x1, P0 ;  /* 0x0000000500057c11 */ /* 0x000fe200080f0eff */
[----:B------:R-:W-:-:S02]  /*dc20*/  USEL UR4, UR4, URZ, !UP0 ;  /* 0x0000003f04047287 */ /* 0x000fc4000c000000 */
[----:B------:R-:W-:Y:S01]  /*dc30*/  IMAD.IADD R0, R13, 0x1, -R2 ;  /* 0x000000010d007824 */ /* 0x000fe200078e0a02 */
[----:B------:R-:W-:Y:S01]  /*dc40*/  LOP3.LUT R7, R3, 0x3ffff000, RZ, 0xc0, !PT ;  /* 0x3ffff00003077812 */ /* 0x000fe200078ec0ff */
[----:B------:R-:W-:Y:S01]  /*dc50*/  IMAD.WIDE.U32 R2, R8, UR6, R4 ;  /* 0x0000000608027c25 */ /* 0x000fe2000f8e0004 */
[----:B------:R-:W-:Y:S02]  /*dc60*/  UIMAD UR5, UR4, UR8, URZ ;  /* 0x00000008040572a4 */ /* 0x000fe4000f8e023f */
[----:B------:R-:W-:Y:S01]  /*dc70*/  UIMAD UR4, UR4, UR10, URZ ;  /* 0x0000000a040472a4 */ /* 0x000fe2000f8e023f */
[----:B------:R-:W-:Y:S02]  /*dc80*/  IMAD R0, R0, 0x4, R7 ;  /* 0x0000000400007824 */ /* 0x000fe400078e0207 */
[----:B------:R-:W-:Y:S02]  /*dc90*/  IMAD R7, R11, UR6, R6 ;  /* 0x000000060b077c24 */ /* 0x000fe4000f8e0206 */
[----:B------:R-:W-:Y:S01]  /*dca0*/  IMAD.WIDE.U32 R4, R10, UR6, R4 ;  /* 0x000000060a047c25 */ /* 0x000fe2000f8e0004 */
[----:B------:R-:W-:-:S03]  /*dcb0*/  USEL UR6, UR37, URZ, !UP0 ;  /* 0x0000003f25067287 */ /* 0x000fc6000c000000 */
[----:B------:R-:W-:Y:S01]  /*dcc0*/  IMAD.IADD R3, R3, 0x1, R9 ;  /* 0x0000000103037824 */ /* 0x000fe200078e0209 */
[----:B------:R-:W-:Y:S01]  /*dcd0*/  UIMAD UR5, UR6, UR9, UR5 ;  /* 0x00000009060572a4 */ /* 0x000fe2000f8e0205 */
[----:B------:R-:W-:Y:S01]  /*dce0*/  IMAD.IADD R5, R5, 0x1, R7 ;  /* 0x0000000105057824 */ /* 0x000fe200078e0207 */
[----:B------:R-:W-:Y:S01]  /*dcf0*/  UIMAD UR4, UR6, UR11, UR4 ;  /* 0x0000000b060472a4 */ /* 0x000fe2000f8e0204 */
[----:B------:R-:W-:Y:S02]  /*dd00*/  IMAD.U32 R9, RZ, RZ, UR8 ;  /* 0x00000008ff097e24 */ /* 0x000fe4000f8e00ff */
[----:B------:R-:W-:Y:S02]  /*dd10*/  IMAD.U32 R7, RZ, RZ, UR10 ;  /* 0x0000000aff077e24 */ /* 0x000fe4000f8e00ff */
[----:B------:R-:W-:-:S04]  /*dd20*/  IMAD.WIDE.U32 R2, R9, UR6, R2 ;  /* 0x0000000609027c25 */ /* 0x000fc8000f8e0002 */
[----:B------:R-:W-:-:S04]  /*dd30*/  IMAD.WIDE.U32 R4, R7, UR6, R4 ;  /* 0x0000000607047c25 */ /* 0x000fc8000f8e0004 */
[----:B------:R-:W-:Y:S02]  /*dd40*/  VIADD R7, R3, UR5 ;  /* 0x0000000503077c36 */ /* 0x000fe40008000000 */
[----:B------:R-:W-:Y:S01]  /*dd50*/  VIADD R6, R5, UR4 ;  /* 0x0000000405067c36 */ /* 0x000fe20008000000 */
[----:B------:R-:W-:Y:S05]  /*dd60*/  WARPSYNC.ALL ;  /* 0x0000000000007948 */ /* 0x000fea0003800000 */
[----:B------:R-:W-:Y:S01]  /*dd70*/  IMAD R0, R0, 0x4, R15 ;  /* 0x0000000400007824 */ /* 0x000fe200078e020f */
        /* <DEDUP_REMOVED lines=32> */
.L_x_2119:
[----:B------:R-:W-:Y:S01]  /*df80*/  @P0 ELECT P1, URZ, PT ;  /* 0x00000000003f082f */ /* 0x000fe20003820000 */
[----:B------:R1:W-:-:S12]  /*df90*/  UBLKRED.G.S.ADD.F32.RN [UR4], [UR6], UR7, desc[UR8] ;  /* 0x00000804060073bb */ /* 0x0003d800080a1407 */
[----:B------:R-:W-:Y:S02]  /*dfa0*/  @P1 PLOP3.LUT P0, PT, P1, PT, PT, 0x8, 0x0 ;  /* 0x000000000000181c */ /* 0x000fe40000f0e170 */
[----:B------:R-:W-:-:S11]  /*dfb0*/  PLOP3.LUT P1, PT, PT, PT, PT, 0x8, 0x0 ;  /* 0x000000000000781c */ /* 0x000fd60003f2e170 */
[----:B-1----:R-:W-:Y:S05]  /*dfc0*/  @P0 BRA.U.ANY `(.L_x_2119) ;  /* 0xfffffffd00ec0947 */ /* 0x002fea000393ffff */
[----:B------:R0:W-:Y:S01]  /*dfd0*/  UTMACMDFLUSH ;  /* 0x00000000000079b7 */ /* 0x0001e20000000000 */
[----:B------:R-:W-:-:S04]  /*dfe0*/  DEPBAR.LE SB0, 0x0 ;  /* 0x000080000000791a */ /* 0x000fc80000000000 */
.L_x_2118:
[----:B------:R-:W-:Y:S05]  /*dff0*/  BSYNC B0 ;  /* 0x0000000000007941 */ /* 0x000fea0003800000 */
.L_x_2117:
        /* <DEDUP_REMOVED lines=25> */
.L_x_2120:
[----:B------:R-:W-:Y:S01]  /*e190*/  @P0 ELECT P1, URZ, PT ;  /* 0x00000000003f082f */ /* 0x000fe20003820000 */
[----:B------:R2:W-:-:S12]  /*e1a0*/  UBLKRED.G.S.ADD.F32.RN [UR4], [UR6], UR7, desc[UR8] ;  /* 0x00000804060073bb */ /* 0x0005d800080a1407 */
[----:B------:R-:W-:Y:S02]  /*e1b0*/  @P1 PLOP3.LUT P0, PT, P1, PT, PT, 0x8, 0x0 ;  /* 0x000000000000181c */ /* 0x000fe40000f0e170 */
[----:B------:R-:W-:-:S11]  /*e1c0*/  PLOP3.LUT P1, PT, PT, PT, PT, 0x8, 0x0 ;  /* 0x000000000000781c */ /* 0x000fd60003f2e170 */
[----:B--2---:R-:W-:Y:S05]  /*e1d0*/  @P0 BRA.U.ANY `(.L_x_2120) ;  /* 0xfffffffd00ec0947 */ /* 0x004fea000393ffff */
[----:B------:R0:W-:Y:S01]  /*e1e0*/  UTMACMDFLUSH ;  /* 0x00000000000079b7 */ /* 0x0001e20000000000 */
[----:B------:R-:W-:-:S04]  /*e1f0*/  DEPBAR.LE SB0, 0x0 ;  /* 0x000080000000791a */ /* 0x000fc80000000000 */
[----:B------:R-:W-:Y:S05]  /*e200*/  BRA `(.L_x_2067) ;  /* 0x0000003400c47947 */ /* 0x000fea0003800000 */
.L_x_2062:
        /* <DEDUP_REMOVED lines=21> */
.L_x_2122:
        /* <DEDUP_REMOVED lines=13> */
.L_x_2124:
[----:B------:R-:W-:-:S05]  /*e430*/  ULDC UR4, c[0x0][0x8c4] ;  /* 0x0002310000047ab9 */ /* 0x000fca0000000800 */
.L_x_2123:
        /* <DEDUP_REMOVED lines=44> */
.L_x_2125:
        /* <DEDUP_REMOVED lines=13> */
.L_x_2126:
        /* <DEDUP_REMOVED lines=12> */
.L_x_2127:
        /* <DEDUP_REMOVED lines=22> */
.L_x_2128:
[----:B------:R-:W-:-:S13]  /*e9f0*/  ISETP.GT.AND P0, PT, R2, UR7, PT ;  /* 0x0000000702007c0c */ /* 0x000fda000bf04270 */
[----:B------:R-:W-:Y:S05]  /*ea00*/  @!P0 BRA `(.L_x_2067) ;  /* 0x0000002c00c48947 */ /* 0x000fea0003800000 */
[----:B------:R-:W-:Y:S01]  /*ea10*/  ULDC.64 UR14, c[0x0][0x2d8] ;  /* 0x0000b600000e7ab9 */ /* 0x000fe20000000a00 */
[----:B------:R-:W-:Y:S01]  /*ea20*/  VIADD R0, R2, -UR7 ;  /* 0x8000000702007c36 */ /* 0x000fe20008000000 */
[----:B------:R-:W-:Y:S02]  /*ea30*/  UIMAD UR11, UR11, UR14, URZ ;  /* 0x0000000e0b0b72a4 */ /* 0x000fe4000f8e023f */
[----:B------:R-:W-:Y:S02]  /*ea40*/  USHF.R.S32.HI UR6, URZ, 0x1f, UR12 ;  /* 0x0000001f3f067899 */ /* 0x000fe4000801140c */
[----:B------:R-:W-:Y:S01]  /*ea50*/  UIMAD.WIDE.U32 UR8, UR16, UR14, URZ ;  /* 0x0000000e100872a5 */ /* 0x000fe2000f8e003f */
        /* <DEDUP_REMOVED lines=33> */
.L_x_2131:
[----:B------:R-:W-:Y:S05]  /*ec70*/  BSYNC B0 ;  /* 0x0000000000007941 */ /* 0x000fea0003800000 */
.L_x_2130:
        /* <DEDUP_REMOVED lines=19> */
.L_x_2133:
[----:B------:R-:W-:Y:S05]  /*edb0*/  BSYNC B0 ;  /* 0x0000000000007941 */ /* 0x000fea0003800000 */
.L_x_2132:
[----:B------:R-:W-:Y:S06]  /*edc0*/  BAR.ARV 0xa, 0xa0 ;  /* 0x0282800000007b1d */ /* 0x000fec0000002000 */
[----:B------:R-:W-:Y:S04]  /*edd0*/  BSSY B0, `(.L_x_2134) ;  /* 0x0000003000007945 */ /* 0x000fe80003800000 */
[----:B------:R-:W-:Y:S05]  /*ede0*/  @!P0 BRA `(.L_x_2135) ;  /* 0x0000000000048947 */ /* 0x000fea0003800000 */
[----:B------:R-:W-:-:S04]  /*edf0*/  DEPBAR.LE SB0, 0x0 ;  /* 0x000080000000791a */ /* 0x000fc80000000000 */
.L_x_2135:
[----:B------:R-:W-:Y:S05]  /*ee00*/  BSYNC B0 ;  /* 0x0000000000007941 */ /* 0x000fea0003800000 */
.L_x_2134:
[----:B------:R-:W-:Y:S06]  /*ee10*/  BAR.ARV 0xb, 0xa0 ;  /* 0x02c2800000007b1d */ /* 0x000fec0000002000 */
[----:B------:R-:W-:Y:S01]  /*ee20*/  UIADD3 UR15, UR7, 0x1, URZ ;  /* 0x00000001070f7890 */ /* 0x000fe2000fffe03f */
[----:B------:R-:W-:Y:S11]  /*ee30*/  BRA `(.L_x_2136) ;  /* 0x0000000000047947 */ /* 0x000ff60003800000 */
.L_x_2129:
[----:B------:R-:W-:-:S05]  /*ee40*/  UMOV UR15, UR7 ;  /* 0x00000007000f7c82 */ /* 0x000fca0008000000 */
.L_x_2136:
        /* <DEDUP_REMOVED lines=21> */
.L_x_2149:
        /* <DEDUP_REMOVED lines=20> */
.L_x_2138:
[----:B------:R-:W-:Y:S05]  /*f0e0*/  BSYNC B0 ;  /* 0x0000000000007941 */ /* 0x000fea0003800000 */
.L_x_2137:
        /* <DEDUP_REMOVED lines=13> */
.L_x_2140:
[----:B------:R-:W-:Y:S05]  /*f1c0*/  BSYNC B0 ;  /* 0x0000000000007941 */ /* 0x000fea0003800000 */
.L_x_2139:
[----:B------:R-:W-:Y:S06]  /*f1d0*/  BAR.ARV 0xa, 0xa0 ;  /* 0x0282800000007b1d */ /* 0x000fec0000002000 */
[----:B------:R-:W-:Y:S04]  /*f1e0*/  BSSY B0, `(.L_x_2141) ;  /* 0x0000003000007945 */ /* 0x000fe80003800000 */
[----:B------:R-:W-:Y:S05]  /*f1f0*/  @!P0 BRA `(.L_x_2142) ;  /* 0x0000000000048947 */ /* 0x000fea0003800000 */
[----:B------:R-:W-:-:S04]  /*f200*/  DEPBAR.LE SB0, 0x0 ;  /* 0x000080000000791a */ /* 0x000fc80000000000 */
.L_x_2142:
[----:B------:R-:W-:Y:S05]  /*f210*/  BSYNC B0 ;  /* 0x0000000000007941 */ /* 0x000fea0003800000 */
.L_x_2141:
        /* <DEDUP_REMOVED lines=13> */
.L_x_2144:
[----:B------:R-:W-:Y:S05]  /*f2f0*/  BSYNC B0 ;  /* 0x0000000000007941 */ /* 0x000fea0003800000 */
.L_x_2143:
        /* <DEDUP_REMOVED lines=13> */
.L_x_2146:
[----:B------:R-:W-:Y:S05]  /*f3d0*/  BSYNC B0 ;  /* 0x0000000000007941 */ /* 0x000fea0003800000 */
.L_x_2145:
[----:B------:R-:W-:Y:S01]  /*f3e0*/  UIADD3 UR15, UR15, 0x2, URZ ;  /* 0x000000020f0f7890 */ /* 0x000fe2000fffe03f */
[----:B------:R-:W-:Y:S06]  /*f3f0*/  BAR.ARV 0xa, 0xa0 ;  /* 0x0282800000007b1d */ /* 0x000fec0000002000 */
[----:B------:R-:W-:Y:S01]  /*f400*/  BSSY B0, `(.L_x_2147) ;  /* 0x0000004000007945 */ /* 0x000fe20003800000 */
[----:B------:R-:W-:-:S03]  /*f410*/  ISETP.LE.AND P1, PT, R2, UR15, PT ;  /* 0x0000000f02007c0c */ /* 0x000fc6000bf23270 */
[----:B------:R-:W-:Y:S10]  /*f420*/  @!P0 BRA `(.L_x_2148) ;  /* 0x0000000000048947 */ /* 0x000ff40003800000 */
[----:B------:R-:W-:-:S04]  /*f430*/  DEPBAR.LE SB0, 0x0 ;  /* 0x000080000000791a */ /* 0x000fc80000000000 */
.L_x_2148:
[----:B------:R-:W-:Y:S05]  /*f440*/  BSYNC B0 ;  /* 0x0000000000007941 */ /* 0x000fea0003800000 */
.L_x_2147:
[----:B------:R-:W-:Y:S06]  /*f450*/  BAR.ARV 0xb, 0xa0 ;  /* 0x02c2800000007b1d */ /* 0x000fec0000002000 */
[----:B------:R-:W-:Y:S02]  /*f460*/  UIADD3 UR19, UR19, 0x4000, URZ ;  /* 0x0000400013137890 */ /* 0x000fe4000fffe03f */
[----:B------:R-:W-:Y:S01]  /*f470*/  UIADD3 UR6, UR6, 0x4000, URZ ;  /* 0x0000400006067890 */ /* 0x000fe2000fffe03f */
[----:B------:R-:W-:Y:S11]  /*f480*/  @!P1 BRA `(.L_x_2149) ;  /* 0xfffffff800c49947 */ /* 0x000ff6000383ffff */
[----:B------:R-:W-:Y:S05]  /*f490*/  BRA `(.L_x_2067) ;  /* 0x0000002400207947 */ /* 0x000fea0003800000 */
.L_x_2121:
        /* <DEDUP_REMOVED lines=14> */
.L_x_2150:
        /* <DEDUP_REMOVED lines=14> */
.L_x_2152:
[----:B------:R-:W-:-:S05]  /*f660*/  ULDC UR4, c[0x0][0x8c4] ;  /* 0x0002310000047ab9 */ /* 0x000fca0000000800 */
.L_x_2151:
        /* <DEDUP_REMOVED lines=59> */
.L_x_2154:
        /* <DEDUP_REMOVED lines=13> */
.L_x_2155:
        /* <DEDUP_REMOVED lines=8> */
.L_x_2156:
        /* <DEDUP_REMOVED lines=21> */
.L_x_2157:
        /* <DEDUP_REMOVED lines=50> */
.L_x_2187:
        /* <DEDUP_REMOVED lines=15> */
.L_x_2160:
        /* <DEDUP_REMOVED lines=77> */
.L_x_2171:
[----:B-123--:R-:W-:-:S04]  /*105a0*/  SHF.L.U32 R18, R10, 0x1f, RZ ;  /* 0x0000001f0a127819 */ /* 0x00efc800000006ff */
[----:B------:R-:W2:Y:S02]  /*105b0*/  SYNCS.PHASECHK.TRANS64.TRYWAIT P1, [R15+URZ+0x30c40], R18 ;  /* 0x030c40120f0075a7 */ /* 0x000ea4000802017f */
[----:B--2---:R-:W-:Y:S05]  /*105c0*/  @!P1 BRA `(.L_x_2163) ;  /* 0x00000014009c9947 */ /* 0x004fea0003800000 */
.L_x_2188:
        /* <DEDUP_REMOVED lines=8> */
.L_x_2164:
        /* <DEDUP_REMOVED lines=30> */
.L_x_2189:
        /* <DEDUP_REMOVED lines=8> */
.L_x_2166:
        /* <DEDUP_REMOVED lines=30> */
.L_x_2190:
        /* <DEDUP_REMOVED lines=8> */
.L_x_2168:
        /* <DEDUP_REMOVED lines=24> */
.L_x_2192:
        /* <DEDUP_REMOVED lines=8> */
.L_x_2170:
        /* <DEDUP_REMOVED lines=30> */
.L_x_2162:
[----:B------:R-:W4:Y:S02]  /*10ef0*/  LDL.LU R4, [R1+0x8] ;  /* 0x0000080001047983 */ /* 0x000f240000300800 */
[----:B----4-:R-:W-:Y:S02]  /*10f00*/  ISETP.NE.AND P1, PT, R4, RZ, PT ;  /* 0x000000ff0400720c */ /* 0x010fe40003f25270 */
[----:B------:R4:W5:Y:S11]  /*10f10*/  LDL R4, [R1+0x4] ;  /* 0x0000040001047983 */ /* 0x0009760000100800 */
[----:B----4-:R-:W-:Y:S05]  /*10f20*/  @!P1 BRA `(.L_x_2161) ;  /* 0x0000000400249947 */ /* 0x010fea0003800000 */
[----:B------:R-:W-:-:S04]  /*10f30*/  SHF.L.U32 R12, R10, 0x1f, RZ ;  /* 0x0000001f0a0c7819 */ /* 0x000fc800000006ff */
[----:B------:R-:W4:Y:S02]  /*10f40*/  SYNCS.PHASECHK.TRANS64.TRYWAIT P1, [R15+URZ+0x30c40], R12 ;  /* 0x030c400c0f0075a7 */ /* 0x000f24000802017f */
[----:B----4-:R-:W-:Y:S05]  /*10f50*/  @!P1 BRA `(.L_x_2172) ;  /* 0x0000000c008c9947 */ /* 0x010fea0003800000 */
.L_x_2193:
        /* <DEDUP_REMOVED lines=8> */
.L_x_2173:
        /* <DEDUP_REMOVED lines=27> */
.L_x_2194:
        /* <DEDUP_REMOVED lines=8> */
.L_x_2175:
        /* <DEDUP_REMOVED lines=27> */
.L_x_2161:
[----:B------:R-:W1:Y:S01]  /*113c0*/  S2R R0, SR_TID.X ;  /* 0x0000000000007919 */ /* 0x000e620000002100 */
[----:B------:R-:W-:Y:S01]  /*113d0*/  IMAD R3, R16, 0x8, R15 ;  /* 0x0000000810037824 */ /* 0x000fe200078e020f */
[----:B-1----:R-:W-:Y:S02]  /*113e0*/  LOP3.LUT R2, R0, 0x7f, RZ, 0xc0, !PT ;  /* 0x0000007f00027812 */ /* 0x002fe400078ec0ff */
[----:B------:R-:W-:Y:S02]  /*113f0*/  SHF.L.U32 R0, R10, 0x1f, RZ ;  /* 0x0000001f0a007819 */ /* 0x000fe400000006ff */
[----:B------:R-:W-:Y:S02]  /*11400*/  ISETP.NE.AND P1, PT, R2, RZ, PT ;  /* 0x000000ff0200720c */ /* 0x000fe40003f25270 */
[----:B------:R-:W1:Y:S02]  /*11410*/  SYNCS.PHASECHK.TRANS64.TRYWAIT P0, [R3+URZ+0x30c40], R0 ;  /* 0x030c4000030075a7 */ /* 0x000e64000800017f */
[----:B-1----:R-:W-:Y:S09]  /*11420*/  @!P0 BRA `(.L_x_2176) ;  /* 0x0000000800808947 */ /* 0x002ff20003800000 */
.L_x_2195:
[----:B------:R-:W-:Y:S05]  /*11430*/  @P1 BRA `(.L_x_2177) ;  /* 0x0000000000181947 */ /* 0x000fea0003800000 */
[----:B------:R-:W1:Y:S01]  /*11440*/  S2R R2, SR_TID.X ;  /* 0x0000000000027919 */ /* 0x000e620000002100 */
[----:B------:R-:W-:-:S04]  /*11450*/  IMAD.MOV.U32 R0, RZ, RZ, 0x4200 ;  /* 0x00004200ff007424 */ /* 0x000fc800078e00ff */
[----:B------:R1:W-:Y:S02]  /*11460*/  SYNCS.ARRIVE.TRANS64 RZ, [R3+URZ+0x30c30], R0 ;  /* 0x030c300003ff79a7 */ /* 0x0003e4000800003f */
[----:B-1----:R-:W-:-:S13]  /*11470*/  LOP3.LUT P0, RZ, R2, 0x1f, RZ, 0xc0, !PT ;  /* 0x0000001f02ff7812 */ /* 0x002fda000780c0ff */
[----:B------:R-:W-:Y:S05]  /*11480*/  @!P0 BRA `(.L_x_2177) ;  /* 0x0000000000048947 */ /* 0x000fea0003800000 */
[----:B------:R-:W-:Y:S01]  /*11490*/  BPT.TRAP 0x1 ;  /* 0x000000040000795c */ /* 0x000fe20000300000 */
.L_x_2177:
        /* <DEDUP_REMOVED lines=34> */
.L_x_2158:
[----:B------:R-:W-:Y:S05]  /*116c0*/  BSYNC B0 ;  /* 0x0000000000007941 */ /* 0x000fea0003800000 */
.L_x_2153:
[----:B------:R-:W-:-:S03]  /*116d0*/  UMOV UR8, 0xffffffff ;  /* 0xffffffff00087882 */ /* 0x000fc60000000000 */
[----:B------:R-:W-:Y:S05]  /*116e0*/  BRA.DIV UR8, `(.L_x_2178) ;  /* 0x0000000608e47947 */ /* 0x000fea000b800000 */
[----:B------:R-:W-:-:S13]  /*116f0*/  ELECT P6, URZ, PT ;  /* 0x00000000003f782f */ /* 0x000fda00038c0000 */
.L_x_2198:
[----:B------:R-:W-:Y:S05]  /*11700*/  @!P6 BRA `(.L_x_2067) ;  /* 0x000000000084e947 */ /* 0x000fea0003800000 */
[----:B------:R-:W-:-:S06]  /*11710*/  ULOP3.LUT UR8, UR36, 0x2, URZ, 0xfc, !UPT ;  /* 0x0000000224087892 */ /* 0x000fcc000f8efc3f */
[----:B------:R-:W-:-:S05]  /*11720*/  IMAD.U32 R2, RZ, RZ, UR8 ;  /* 0x00000008ff027e24 */ /* 0x000fca000f8e00ff */
[----:B------:R-:W-:-:S13]  /*11730*/  ISETP.NE.AND P2, PT, R2, 0x3, PT ;  /* 0x000000030200780c */ /* 0x000fda0003f45270 */
[----:B------:R-:W-:Y:S05]  /*11740*/  @!P2 BRA `(.L_x_2179) ;  /* 0x000000000004a947 */ /* 0x000fea0003800000 */
[----:B---3--:R-:W-:Y:S01]  /*11750*/  BPT.TRAP 0x1 ;  /* 0x000000040000795c */ /* 0x008fe20000300000 */
.L_x_2179:
        /* <DEDUP_REMOVED lines=15> */
.L_x_2199:
[----:B------:R-:W2:Y:S02]  /*11850*/  SYNCS.PHASECHK.TRANS64.TRYWAIT P0, [R3+URZ], R2 ;  /* 0x00000002030075a7 */ /* 0x000ea4000800017f */
[----:B--2---:R-:W-:Y:S05]  /*11860*/  @!P0 BRA `(.L_x_2181) ;  /* 0x0000000400b88947 */ /* 0x004fea0003800000 */
.L_x_2200:
[----:B------:R-:W-:Y:S05]  /*11870*/  @!P2 BRA `(.L_x_2182) ;  /* 0x000000000004a947 */ /* 0x000fea0003800000 */
[----:B---3--:R-:W-:Y:S01]  /*11880*/  BPT.TRAP 0x1 ;  /* 0x000000040000795c */ /* 0x008fe20000300000 */
.L_x_2182:
[----:B--2---:R-:W-:-:S04]  /*11890*/  VIADD R3, R8, 0x30c40 ;  /* 0x00030c4008037836 */ /* 0x004fc80000000000 */
[----:B------:R-:W-:-:S04]  /*118a0*/  IMAD R5, R0, 0x8, R3 ;  /* 0x0000000800057824 */ /* 0x000fc800078e0203 */
[----:B------:R-:W2:Y:S02]  /*118b0*/  SYNCS.PHASECHK.TRANS64.TRYWAIT P0, [R5+URZ], R4 ;  /* 0x00000004050075a7 */ /* 0x000ea4000800017f */
[----:B--2---:R-:W-:Y:S05]  /*118c0*/  @!P0 BRA `(.L_x_2183) ;  /* 0x0000000400b48947 */ /* 0x004fea0003800000 */
.L_x_2201:
[----:B------:R-:W-:-:S07]  /*118d0*/  IMAD R3, R6, 0x8, R3 ;  /* 0x0000000806037824 */ /* 0x000fce00078e0203 */
.L_x_2184:
[----:B----4-:R4:W1:Y:S02]  /*118e0*/  SYNCS.PHASECHK.TRANS64.TRYWAIT P0, [R3+URZ], R2 ;  /* 0x00000002030075a7 */ /* 0x010864000800017f */
[----:B-1----:R-:W-:Y:S05]  /*118f0*/  @!P0 NANOSLEEP.SYNCS 0x989680 ;  /* 0x009896800000895d */ /* 0x002fea0003900000 */
[----:B------:R-:W1:Y:S02]  /*11900*/  @!P0 SYNCS.PHASECHK.TRANS64 P0, [R3+URZ], R2 ;  /* 0x00000002030085a7 */ /* 0x000e64000800007f */
[----:B-1----:R-:W-:Y:S05]  /*11910*/  @!P0 BRA `(.L_x_2184) ;  /* 0xfffffffc00f08947 */ /* 0x002fea000383ffff */
.L_x_2067:
[----:B---3--:R-:W-:Y:S05]  /*11920*/  BSYNC B6 ;  /* 0x0000000000067941 */ /* 0x008fea0003800000 */
.L_x_2061:
[----:B------:R-:W-:Y:S05]  /*11930*/  EXIT ;  /* 0x000000000000794d */ /* 0x000fea0003800000 */
.L_x_2078:
[----:B------:R-:W-:Y:S02]  /*11940*/  IMAD.MOV.U32 R13, RZ, RZ, R10 ;  /* 0x000000ffff0d7224 */ /* 0x000fe400078e000a */
[----:B------:R-:W-:Y:S02]  /*11950*/  IMAD.MOV.U32 R12, RZ, RZ, RZ ;  /* 0x000000ffff0c7224 */ /* 0x000fe400078e00ff */
[----:B------:R-:W-:Y:S02]  /*11960*/  IMAD.MOV.U32 R11, RZ, RZ, 0x1f ;  /* 0x0000001fff0b7424 */ /* 0x000fe400078e00ff */
[----:B------:R-:W-:-:S07]  /*11970*/  IMAD.MOV.U32 R15, RZ, RZ, -0x1 ;  /* 0xffffffffff0f7424 */ /* 0x000fce00078e00ff */
[----:B------:R-:W-:Y:S05]  /*11980*/  WARPSYNC.COLLECTIVE R15, `(.L_x_2185) ;  /* 0x000000000f087348 */ /* 0x000fea0003c00000 */
[----:B------:R1:W2:Y:S02]  /*11990*/  SHFL.IDX P6, R14, R13, R12, R11 ;  /* 0x0000000c0d0e7389 */ /* 0x0002a400000c000b */
[----:B-12---:R-:W-:Y:S01]  /*119a0*/  ENDCOLLECTIVE ;  /* 0x000000000000791b */ /* 0x006fe20003800000 */
.L_x_2185:
[----:B------:R-:W-:Y:S05]  /*119b0*/  BRA `(.L_x_2186) ;  /* 0xfffffef800987947 */ /* 0x000fea000383ffff */
.L_x_2080:
[----:B--2---:R2:W3:Y:S02]  /*119c0*/  SYNCS.PHASECHK.TRANS64.TRYWAIT P0, [R16+URZ+0x30c00], R11 ;  /* 0x030c000b100075a7 */ /* 0x0044e4000800017f */
[----:B---3--:R-:W-:Y:S05]  /*119d0*/  @!P0 NANOSLEEP.SYNCS 0x989680 ;  /* 0x009896800000895d */ /* 0x008fea0003900000 */
[----:B------:R-:W3:Y:S02]  /*119e0*/  @!P0 SYNCS.PHASECHK.TRANS64 P0, [R16+URZ+0x30c00], R11 ;  /* 0x030c000b100085a7 */ /* 0x000ee4000800007f */
[----:B---3--:R-:W-:Y:S05]  /*119f0*/  @!P0 BRA `(.L_x_2080) ;  /* 0xfffffffc00f08947 */ /* 0x008fea000383ffff */
[----:B------:R-:W-:Y:S05]  /*11a00*/  BRA `(.L_x_2079) ;  /* 0xfffffef800e07947 */ /* 0x000fea000383ffff */
.L_x_2085:
[----:B--2---:R2:W3:Y:S02]  /*11a10*/  SYNCS.PHASECHK.TRANS64.TRYWAIT P0, [R8+URZ+0x30c10], R23 ;  /* 0x030c1017080075a7 */ /* 0x0044e4000800017f */
[----:B---3--:R-:W-:Y:S05]  /*11a20*/  @!P0 NANOSLEEP.SYNCS 0x989680 ;  /* 0x009896800000895d */ /* 0x008fea0003900000 */
[----:B------:R-:W3:Y:S02]  /*11a30*/  @!P0 SYNCS.PHASECHK.TRANS64 P0, [R8+URZ+0x30c10], R23 ;  /* 0x030c1017080085a7 */ /* 0x000ee4000800007f */
[----:B---3--:R-:W-:Y:S05]  /*11a40*/  @!P0 BRA `(.L_x_2085) ;  /* 0xfffffffc00f08947 */ /* 0x008fea000383ffff */
[----:B------:R-:W-:Y:S05]  /*11a50*/  BRA `(.L_x_2084) ;  /* 0xffffff0400807947 */ /* 0x000fea000383ffff */
.L_x_2089:
[----:B------:R1:W1:Y:S02]  /*11a60*/  SYNCS.PHASECHK.TRANS64.TRYWAIT P0, [R8+URZ+0x30c30], R23 ;  /* 0x030c3017080075a7 */ /* 0x000264000800017f */
[----:B-1----:R-:W-:Y:S05]  /*11a70*/  @!P0 NANOSLEEP.SYNCS 0x989680 ;  /* 0x009896800000895d */ /* 0x002fea0003900000 */
[----:B------:R-:W1:Y:S02]  /*11a80*/  @!P0 SYNCS.PHASECHK.TRANS64 P0, [R8+URZ+0x30c30], R23 ;  /* 0x030c3017080085a7 */ /* 0x000e64000800007f */
[----:B-1----:R-:W-:Y:S05]  /*11a90*/  @!P0 BRA `(.L_x_2089) ;  /* 0xfffffffc00f08947 */ /* 0x002fea000383ffff */
[----:B------:R-:W-:Y:S05]  /*11aa0*/  BRA `(.L_x_2088) ;  /* 0xffffff0800807947 */ /* 0x000fea000383ffff */
.L_x_2097:
[----:B--2---:R2:W3:Y:S02]  /*11ab0*/  SYNCS.PHASECHK.TRANS64.TRYWAIT P1, [R7+URZ+0x30c10], R20 ;  /* 0x030c1014070075a7 */ /* 0x0044e4000802017f */
[----:B---3--:R-:W-:Y:S05]  /*11ac0*/  @!P1 NANOSLEEP.SYNCS 0x989680 ;  /* 0x009896800000995d */ /* 0x008fea0003900000 */
[----:B------:R-:W3:Y:S02]  /*11ad0*/  @!P1 SYNCS.PHASECHK.TRANS64 P1, [R7+URZ+0x30c10], R20 ;  /* 0x030c1014070095a7 */ /* 0x000ee4000802007f */
[----:B---3--:R-:W-:Y:S05]  /*11ae0*/  @!P1 BRA `(.L_x_2097) ;  /* 0xfffffffc00f09947 */ /* 0x008fea000383ffff */
[----:B------:R-:W-:Y:S05]  /*11af0*/  BRA `(.L_x_2096) ;  /* 0xffffff4400f87947 */ /* 0x000fea000383ffff */
.L_x_2101:
[----:B------:R1:W1:Y:S02]  /*11b00*/  SYNCS.PHASECHK.TRANS64.TRYWAIT P1, [R7+URZ+0x30c30], R20 ;  /* 0x030c3014070075a7 */ /* 0x000264000802017f */
[----:B-1----:R-:W-:Y:S05]  /*11b10*/  @!P1 NANOSLEEP.SYNCS 0x989680 ;  /* 0x009896800000995d */ /* 0x002fea0003900000 */
[----:B------:R-:W1:Y:S02]  /*11b20*/  @!P1 SYNCS.PHASECHK.TRANS64 P1, [R7+URZ+0x30c30], R20 ;  /* 0x030c3014070095a7 */ /* 0x000e64000802007f */
[----:B-1----:R-:W-:Y:S05]  /*11b30*/  @!P1 BRA `(.L_x_2101) ;  /* 0xfffffffc00f09947 */ /* 0x002fea000383ffff */
[----:B------:R-:W-:Y:S05]  /*11b40*/  BRA `(.L_x_2100) ;  /* 0xffffff4c000c7947 */ /* 0x000fea000383ffff */
.L_x_2109:
[----:B-1----:R1:W3:Y:S02]  /*11b50*/  SYNCS.PHASECHK.TRANS64.TRYWAIT P0, [R7+URZ+0x30c10], R20 ;  /* 0x030c1014070075a7 */ /* 0x0022e4000800017f */
[----:B---3--:R-:W-:Y:S05]  /*11b60*/  @!P0 NANOSLEEP.SYNCS 0x989680 ;  /* 0x009896800000895d */ /* 0x008fea0003900000 */
[----:B------:R-:W3:Y:S02]  /*11b70*/  @!P0 SYNCS.PHASECHK.TRANS64 P0, [R7+URZ+0x30c10], R20 ;  /* 0x030c1014070085a7 */ /* 0x000ee4000800007f */
[----:B---3--:R-:W-:Y:S05]  /*11b80*/  @!P0 BRA `(.L_x_2109) ;  /* 0xfffffffc00f08947 */ /* 0x008fea000383ffff */
[----:B------:R-:W-:Y:S05]  /*11b90*/  BRA `(.L_x_2108) ;  /* 0xffffff80003c7947 */ /* 0x000fea000383ffff */
.L_x_2113:
[----:B------:R1:W1:Y:S02]  /*11ba0*/  SYNCS.PHASECHK.TRANS64.TRYWAIT P0, [R7+URZ+0x30c30], R20 ;  /* 0x030c3014070075a7 */ /* 0x000264000800017f */
[----:B-1----:R-:W-:Y:S05]  /*11bb0*/  @!P0 NANOSLEEP.SYNCS 0x989680 ;  /* 0x009896800000895d */ /* 0x002fea0003900000 */
[----:B------:R-:W1:Y:S02]  /*11bc0*/  @!P0 SYNCS.PHASECHK.TRANS64 P0, [R7+URZ+0x30c30], R20 ;  /* 0x030c3014070085a7 */ /* 0x000e64000800007f */
[----:B-1----:R-:W-:Y:S05]  /*11bd0*/  @!P0 BRA `(.L_x_2113) ;  /* 0xfffffffc00f08947 */ /* 0x002fea000383ffff */
[----:B------:R-:W-:Y:S05]  /*11be0*/  BRA `(.L_x_2112) ;  /* 0xffffff84004c7947 */ /* 0x000fea000383ffff */
.L_x_2159:
[----:B-1----:R1:W2:Y:S02]  /*11bf0*/  SYNCS.PHASECHK.TRANS64.TRYWAIT P0, [R15+URZ+0x30c20], R0 ;  /* 0x030c20000f0075a7 */ /* 0x0022a4000800017f */
[----:B--2---:R-:W-:Y:S05]  /*11c00*/  @!P0 NANOSLEEP.SYNCS 0x989680 ;  /* 0x009896800000895d */ /* 0x004fea0003900000 */
[----:B------:R-:W2:Y:S02]  /*11c10*/  @!P0 SYNCS.PHASECHK.TRANS64 P0, [R15+URZ+0x30c20], R0 ;  /* 0x030c20000f0085a7 */ /* 0x000ea4000800007f */
[----:B--2---:R-:W-:Y:S05]  /*11c20*/  @!P0 BRA `(.L_x_2159) ;  /* 0xfffffffc00f08947 */ /* 0x004fea000383ffff */
[----:B------:R-:W-:Y:S05]  /*11c30*/  BRA `(.L_x_2187) ;  /* 0xffffffe000e87947 */ /* 0x000fea000383ffff */
.L_x_2163:
[----:B--2---:R2:W3:Y:S02]  /*11c40*/  SYNCS.PHASECHK.TRANS64.TRYWAIT P1, [R15+URZ+0x30c40], R18 ;  /* 0x030c40120f0075a7 */ /* 0x0044e4000802017f */
[----:B---3--:R-:W-:Y:S05]  /*11c50*/  @!P1 NANOSLEEP.SYNCS 0x989680 ;  /* 0x009896800000995d */ /* 0x008fea0003900000 */
[----:B------:R-:W3:Y:S02]  /*11c60*/  @!P1 SYNCS.PHASECHK.TRANS64 P1, [R15+URZ+0x30c40], R18 ;  /* 0x030c40120f0095a7 */ /* 0x000ee4000802007f */
[----:B---3--:R-:W-:Y:S05]  /*11c70*/  @!P1 BRA `(.L_x_2163) ;  /* 0xfffffffc00f09947 */ /* 0x008fea000383ffff */
[----:B------:R-:W-:Y:S05]  /*11c80*/  BRA `(.L_x_2188) ;  /* 0xffffffe800507947 */ /* 0x000fea000383ffff */
.L_x_2165:
[----:B-1----:R1:W3:Y:S02]  /*11c90*/  SYNCS.PHASECHK.TRANS64.TRYWAIT P1, [R15+URZ+0x30c28], R18 ;  /* 0x030c28120f0075a7 */ /* 0x0022e4000802017f */
[----:B---3--:R-:W-:Y:S05]  /*11ca0*/  @!P1 NANOSLEEP.SYNCS 0x989680 ;  /* 0x009896800000995d */ /* 0x008fea0003900000 */
[----:B------:R-:W3:Y:S02]  /*11cb0*/  @!P1 SYNCS.PHASECHK.TRANS64 P1, [R15+URZ+0x30c28], R18 ;  /* 0x030c28120f0095a7 */ /* 0x000ee4000802007f */
[----:B---3--:R-:W-:Y:S05]  /*11cc0*/  @!P1 BRA `(.L_x_2165) ;  /* 0xfffffffc00f09947 */ /* 0x008fea000383ffff */
[----:B------:R-:W-:Y:S05]  /*11cd0*/  BRA `(.L_x_2189) ;  /* 0xffffffe800d47947 */ /* 0x000fea000383ffff */
.L_x_2167:
[----:B---3--:R3:W4:Y:S02]  /*11ce0*/  SYNCS.PHASECHK.TRANS64.TRYWAIT P1, [R15+URZ+0x30c48], R18 ;  /* 0x030c48120f0075a7 */ /* 0x008724000802017f */
[----:B----4-:R-:W-:Y:S05]  /*11cf0*/  @!P1 NANOSLEEP.SYNCS 0x989680 ;  /* 0x009896800000995d */ /* 0x010fea0003900000 */
[----:B------:R-:W4:Y:S02]  /*11d00*/  @!P1 SYNCS.PHASECHK.TRANS64 P1, [R15+URZ+0x30c48], R18 ;  /* 0x030c48120f0095a7 */ /* 0x000f24000802007f */
[----:B----4-:R-:W-:Y:S05]  /*11d10*/  @!P1 BRA `(.L_x_2167) ;  /* 0xfffffffc00f09947 */ /* 0x010fea000383ffff */
[----:B------:R-:W-:Y:S05]  /*11d20*/  BRA `(.L_x_2190) ;  /* 0xffffffec00587947 */ /* 0x000fea000383ffff */
.L_x_2169:
[----:B------:R-:W-:-:S07]  /*11d30*/  SHF.L.U32 R4, R10, 0x1f, RZ ;  /* 0x0000001f0a047819 */ /* 0x000fce00000006ff */
.L_x_2191:
[----:B----4-:R4:W1:Y:S02]  /*11d40*/  SYNCS.PHASECHK.TRANS64.TRYWAIT P1, [R15+URZ+0x30c20], R4 ;  /* 0x030c20040f0075a7 */ /* 0x010864000802017f */
[----:B-1----:R-:W-:Y:S05]  /*11d50*/  @!P1 NANOSLEEP.SYNCS 0x989680 ;  /* 0x009896800000995d */ /* 0x002fea0003900000 */
[----:B------:R-:W1:Y:S02]  /*11d60*/  @!P1 SYNCS.PHASECHK.TRANS64 P1, [R15+URZ+0x30c20], R4 ;  /* 0x030c20040f0095a7 */ /* 0x000e64000802007f */
[----:B-1----:R-:W-:Y:S05]  /*11d70*/  @!P1 BRA `(.L_x_2191) ;  /* 0xfffffffc00f09947 */ /* 0x002fea000383ffff */
[----:B------:R-:W-:Y:S05]  /*11d80*/  BRA `(.L_x_2192) ;  /* 0xffffffec00c07947 */ /* 0x000fea000383ffff */
.L_x_2172:
[----:B----4-:R4:W1:Y:S02]  /*11d90*/  SYNCS.PHASECHK.TRANS64.TRYWAIT P1, [R15+URZ+0x30c40], R12 ;  /* 0x030c400c0f0075a7 */ /* 0x010864000802017f */
[----:B-1----:R-:W-:Y:S05]  /*11da0*/  @!P1 NANOSLEEP.SYNCS 0x989680 ;  /* 0x009896800000995d */ /* 0x002fea0003900000 */
[----:B------:R-:W1:Y:S02]  /*11db0*/  @!P1 SYNCS.PHASECHK.TRANS64 P1, [R15+URZ+0x30c40], R12 ;  /* 0x030c400c0f0095a7 */ /* 0x000e64000802007f */
[----:B-1----:R-:W-:Y:S05]  /*11dc0*/  @!P1 BRA `(.L_x_2172) ;  /* 0xfffffffc00f09947 */ /* 0x002fea000383ffff */
[----:B------:R-:W-:Y:S05]  /*11dd0*/  BRA `(.L_x_2193) ;  /* 0xfffffff000607947 */ /* 0x000fea000383ffff */
.L_x_2174:
[----:B-1----:R1:W2:Y:S02]  /*11de0*/  SYNCS.PHASECHK.TRANS64.TRYWAIT P1, [R15+URZ+0x30c28], R12 ;  /* 0x030c280c0f0075a7 */ /* 0x0022a4000802017f */
[----:B--2---:R-:W-:Y:S05]  /*11df0*/  @!P1 NANOSLEEP.SYNCS 0x989680 ;  /* 0x009896800000995d */ /* 0x004fea0003900000 */
[----:B------:R-:W2:Y:S02]  /*11e00*/  @!P1 SYNCS.PHASECHK.TRANS64 P1, [R15+URZ+0x30c28], R12 ;  /* 0x030c280c0f0095a7 */ /* 0x000ea4000802007f */
[----:B--2---:R-:W-:Y:S05]  /*11e10*/  @!P1 BRA `(.L_x_2174) ;  /* 0xfffffffc00f09947 */ /* 0x004fea000383ffff */
[----:B------:R-:W-:Y:S05]  /*11e20*/  BRA `(.L_x_2194) ;  /* 0xfffffff000d87947 */ /* 0x000fea000383ffff */
.L_x_2176:
[----:B------:R1:W1:Y:S02]  /*11e30*/  SYNCS.PHASECHK.TRANS64.TRYWAIT P0, [R3+URZ+0x30c40], R0 ;  /* 0x030c4000030075a7 */ /* 0x000264000800017f */
[----:B-1----:R-:W-:Y:S05]  /*11e40*/  @!P0 NANOSLEEP.SYNCS 0x989680 ;  /* 0x009896800000895d */ /* 0x002fea0003900000 */
[----:B------:R-:W1:Y:S02]  /*11e50*/  @!P0 SYNCS.PHASECHK.TRANS64 P0, [R3+URZ+0x30c40], R0 ;  /* 0x030c4000030085a7 */ /* 0x000e64000800007f */
[----:B-1----:R-:W-:Y:S05]  /*11e60*/  @!P0 BRA `(.L_x_2176) ;  /* 0xfffffffc00f08947 */ /* 0x002fea000383ffff */
[----:B------:R-:W-:Y:S05]  /*11e70*/  BRA `(.L_x_2195) ;  /* 0xfffffff4006c7947 */ /* 0x000fea000383ffff */
.L_x_2178:
[----:B------:R-:W-:Y:S01]  /*11e80*/  BSSY B0, `(.L_x_2196) ;  /* 0x0000006000007945 */ /* 0x000fe20003800000 */
[----:B------:R-:W-:-:S07]  /*11e90*/  IMAD.MOV.U32 R15, RZ, RZ, -0x1 ;  /* 0xffffffffff0f7424 */ /* 0x000fce00078e00ff */
[----:B---3--:R-:W-:Y:S05]  /*11ea0*/  WARPSYNC.COLLECTIVE R15, `(.L_x_2197) ;  /* 0x000000000f0c7348 */ /* 0x008fea0003c00000 */
[----:B------:R-:W-:Y:S02]  /*11eb0*/  ELECT P6, UR62, PT ;  /* 0x00000000003e782f */ /* 0x000fe400038c0000 */
[----:B------:R-:W-:Y:S01]  /*11ec0*/  MOV R14, UR62 ;  /* 0x0000003e000e7c02 */ /* 0x000fe20008000f00 */
[----:B---3--:R-:W-:Y:S10]  /*11ed0*/  ENDCOLLECTIVE ;  /* 0x000000000000791b */ /* 0x008ff40003800000 */
.L_x_2197:
[----:B------:R-:W-:Y:S05]  /*11ee0*/  BSYNC B0 ;  /* 0x0000000000007941 */ /* 0x000fea0003800000 */
.L_x_2196:
[----:B------:R-:W-:Y:S05]  /*11ef0*/  BRA `(.L_x_2198) ;  /* 0xfffffff800007947 */ /* 0x000fea000383ffff */
.L_x_2180:
[----:B-1----:R1:W2:Y:S02]  /*11f00*/  SYNCS.PHASECHK.TRANS64.TRYWAIT P0, [R7+URZ], R4 ;  /* 0x00000004070075a7 */ /* 0x0022a4000800017f */
[----:B--2---:R-:W-:Y:S05]  /*11f10*/  @!P0 NANOSLEEP.SYNCS 0x989680 ;  /* 0x009896800000895d */ /* 0x004fea0003900000 */
[----:B------:R-:W2:Y:S02]  /*11f20*/  @!P0 SYNCS.PHASECHK.TRANS64 P0, [R7+URZ], R4 ;  /* 0x00000004070085a7 */ /* 0x000ea4000800007f */
[----:B--2---:R-:W-:Y:S05]  /*11f30*/  @!P0 BRA `(.L_x_2180) ;  /* 0xfffffffc00f08947 */ /* 0x004fea000383ffff */
[----:B------:R-:W-:Y:S05]  /*11f40*/  BRA `(.L_x_2199) ;  /* 0xfffffff800407947 */ /* 0x000fea000383ffff */
.L_x_2181:
[----:B--2---:R2:W4:Y:S02]  /*11f50*/  SYNCS.PHASECHK.TRANS64.TRYWAIT P0, [R3+URZ], R2 ;  /* 0x00000002030075a7 */ /* 0x004524000800017f */
[----:B----4-:R-:W-:Y:S05]  /*11f60*/  @!P0 NANOSLEEP.SYNCS 0x989680 ;  /* 0x009896800000895d */ /* 0x010fea0003900000 */
[----:B------:R-:W4:Y:S02]  /*11f70*/  @!P0 SYNCS.PHASECHK.TRANS64 P0, [R3+URZ], R2 ;  /* 0x00000002030085a7 */ /* 0x000f24000800007f */
[----:B----4-:R-:W-:Y:S05]  /*11f80*/  @!P0 BRA `(.L_x_2181) ;  /* 0xfffffffc00f08947 */ /* 0x010fea000383ffff */
[----:B------:R-:W-:Y:S05]  /*11f90*/  BRA `(.L_x_2200) ;  /* 0xfffffff800347947 */ /* 0x000fea000383ffff */
.L_x_2183:
[----:B--2---:R2:W4:Y:S02]  /*11fa0*/  SYNCS.PHASECHK.TRANS64.TRYWAIT P0, [R5+URZ], R4 ;  /* 0x00000004050075a7 */ /* 0x004524000800017f */
[----:B----4-:R-:W-:Y:S05]  /*11fb0*/  @!P0 NANOSLEEP.SYNCS 0x989680 ;  /* 0x009896800000895d */ /* 0x010fea0003900000 */
[----:B------:R-:W4:Y:S02]  /*11fc0*/  @!P0 SYNCS.PHASECHK.TRANS64 P0, [R5+URZ], R4 ;  /* 0x00000004050085a7 */ /* 0x000f24000800007f */
[----:B----4-:R-:W-:Y:S05]  /*11fd0*/  @!P0 BRA `(.L_x_2183) ;  /* 0xfffffffc00f08947 */ /* 0x010fea000383ffff */
[----:B------:R-:W-:Y:S05]  /*11fe0*/  BRA `(.L_x_2201) ;  /* 0xfffffff800387947 */ /* 0x000fea000383ffff */
.L_x_2202:
        /* <DEDUP_REMOVED lines=9> */
.L_x_3707:


//--------------------- .text._ZN7cutlass13device_kernelIN5flash11enable_sm90INS1_16FlashAttnBwdSm90INS1_25CollectiveMainloopBwdSm90ILi2ELi2ELi2EN4cute5tupleIJNS5_1CILi1EEES8_S8_EEENS6_IJNS7_ILi128EEESA_NS7_ILi64EEEEEENS_6half_tEfNS_4arch4Sm90ELb0ELb1ELb0ELb1ELb1ELb1ELb0ELb0ELi2ELi1ELi2ELi2ELb0EEENS1_24CollectiveEpilogueBwdGQAISC_fSF_Li256ELb1ELb1EEENS1_19SingleTileSchedulerILb1ELb0ELb0ELi128EEEEEEEEEvNT_6ParamsE --------------------------
	.section	.text._ZN7cutlass13device_kernelIN5flash11enable_sm90INS1_16FlashAttnBwdSm90INS1_25CollectiveMainloopBwdSm90ILi2ELi2ELi2EN4cute5tupleIJNS5_1CILi1EEES8_S8_EEENS6_IJNS7_ILi128EEESA_NS7_ILi64EEEEEENS_6half_tEfNS_4arch4Sm90ELb0ELb1ELb0ELb1ELb1ELb1ELb0ELb0ELi2ELi1ELi2ELi2ELb0EEENS1_24CollectiveEpilogueBwdGQAISC_fSF_Li256ELb1ELb1EEENS1_19SingleTileSchedulerILb1ELb0ELb0ELi128EEEEEEEEEvNT_6ParamsE,"ax",@progbits
	.align	128
.text._ZN7cutlass13device_kernelIN5flash11enable_sm90INS1_16FlashAttnBwdSm90INS1_25CollectiveMainloopBwdSm90ILi2ELi2ELi2EN4cute5tupleIJNS5_1CILi1EEES8_S8_EEENS6_IJNS7_ILi128EEESA_NS7_ILi64EEEEEENS_6half_tEfNS_4arch4Sm90ELb0ELb1ELb0ELb1ELb1ELb1ELb0ELb0ELi2ELi1ELi2ELi2ELb0EEENS1_24CollectiveEpilogueBwdGQAISC_fSF_Li256ELb1ELb1EEENS1_19SingleTileSchedulerILb1ELb0ELb0ELi128EEEEEEEEEvNT_6ParamsE:
        .type           _ZN7cutlass13device_kernelIN5flash11enable_sm90INS1_16FlashAttnBwdSm90INS1_25CollectiveMainloopBwdSm90ILi2ELi2ELi2EN4cute5tupleIJNS5_1CILi1EEES8_S8_EEENS6_IJNS7_ILi128EEESA_NS7_ILi64EEEEEENS_6half_tEfNS_4arch4Sm90ELb0ELb1ELb0ELb1ELb1ELb1ELb0ELb0ELi2ELi1ELi2ELi2ELb0EEENS1_24CollectiveEpilogueBwdGQAISC_fSF_Li256ELb1ELb1EEENS1_19SingleTileSchedulerILb1ELb0ELb0ELi128EEEEEEEEEvNT_6ParamsE,@function
        .size           _ZN7cutlass13device_kernelIN5flash11enable_sm90INS1_16FlashAttnBwdSm90INS1_25CollectiveMainloopBwdSm90ILi2ELi2ELi2EN4cute5tupleIJNS5_1CILi1EEES8_S8_EEENS6_IJNS7_ILi128EEESA_NS7_ILi64EEEEEENS_6half_tEfNS_4arch4Sm90ELb0ELb1ELb0ELb1ELb1ELb1ELb0ELb0ELi2ELi1ELi2ELi2ELb0EEENS1_24CollectiveEpilogueBwdGQAISC_fSF_Li256ELb1ELb1EEENS1_19SingleTileSchedulerILb1ELb0ELb0ELi128EEEEEEEEEvNT_6ParamsE,(.L_x_3708 - _ZN7cutlass13device_kernelIN5flash11enable_sm90INS1_16FlashAttnBwdSm90INS1_25CollectiveMainloopBwdSm90ILi2ELi2ELi2EN4cute5tupleIJNS5_1CILi1EEES8_S8_EEENS6_IJNS7_ILi128EEESA_NS7_ILi64EEEEEENS_6half_tEfNS_4arch4Sm90ELb0ELb1ELb0ELb1ELb1ELb1ELb0ELb0ELi2ELi1ELi2ELi2ELb0EEENS1_24CollectiveEpilogueBwdGQAISC_fSF_Li256ELb1ELb1EEENS1_19SingleTileSchedulerILb1ELb0ELb0ELi128EEEEEEEEEvNT_6ParamsE)
        .other          _ZN7cutlass13device_kernelIN5flash11enable_sm90INS1_16FlashAttnBwdSm90INS1_25CollectiveMainloopBwdSm90ILi2ELi2ELi2EN4cute5tupleIJNS5_1CILi1EEES8_S8_EEENS6_IJNS7_ILi128EEESA_NS7_ILi64EEEEEENS_6half_tEfNS_4arch4Sm90ELb0ELb1ELb0ELb1ELb1ELb1ELb0ELb0ELi2ELi1ELi2ELi2ELb0EEENS1_24CollectiveEpilogueBwdGQAISC_fSF_Li256ELb1ELb1EEENS1_19SingleTileSchedulerILb1ELb0ELb0ELi128EEEEEEEEEvNT_6ParamsE,@"STO_CUDA_ENTRY STV_DEFAULT"
_ZN7cutlass13device_kernelIN5flash11enable_sm90INS1_16FlashAttnBwdSm90INS1_25CollectiveMainloopBwdSm90ILi2ELi2ELi2EN4cute5tupleIJNS5_1CILi1EEES8_S8_EEENS6_IJNS7_ILi128EEESA_NS7_ILi64EEEEEENS_6half_tEfNS_4arch4Sm90ELb0ELb1ELb0ELb1ELb1ELb1ELb0ELb0ELi2ELi1ELi2ELi2ELb0EEENS1_24CollectiveEpilogueBwdGQAISC_fSF_Li256ELb1ELb1EEENS1_19SingleTileSchedulerILb1ELb0ELb0ELi128EEEEEEEEEvNT_6ParamsE:
        /* <DEDUP_REMOVED lines=24> */
.L_x_2204:
[----:B------:R-:W-:Y:S05]  /*0180*/  BSYNC B0 ;  /* 0x0000000000007941 */ /* 0x000fea0003800000 */
.L_x_2203:
        /* <DEDUP_REMOVED lines=37> */
.L_x_2205:
        /* <DEDUP_REMOVED lines=22> */
.L_x_2206:
[----:B------:R-:W-:Y:S01]  /*0540*/  PLOP3.LUT P0, PT, PT, PT, UP0, 0x80, 0x0 ;  /* 0x000000000000781c */ /* 0x000fe20003f0f008 */
[----:B------:R-:W-:Y:S01]  /*0550*/  NOP ;  /* 0x0000000000007918 */ /* 0x000fe20000000000 */
[----:B------:R-:W-:Y:S01]  /*0560*/  ULDC.64 UR38, c[0x0][0x208] ;  /* 0x0000820000267ab9 */ /* 0x000fe20000000a00 */
[----:B------:R-:W-:Y:S01]  /*0570*/  BSSY B6, `(.L_x_2207) ;  /* 0x0001275000067945 */ /* 0x000fe20003800000 */
[----:B-12-4-:R-:W-:Y:S09]  /*0580*/  BAR.SYNC.DEFER_BLOCKING 0x0 ;  /* 0x0000000000007b1d */ /* 0x016ff20000010000 */
[----:B------:R-:W-:Y:S05]  /*0590*/  @!P0 BRA `(.L_x_2208) ;  /* 0x000000e000408947 */ /* 0x000fea0003800000 */
.L_x_2209:
        /* <DEDUP_REMOVED lines=24> */
.L_x_2210:
        /* <DEDUP_REMOVED lines=14> */
.L_x_2212:
[----:B------:R-:W-:-:S05]  /*0800*/  ULDC UR4, c[0x0][0x8c4] ;  /* 0x0002310000047ab9 */ /* 0x000fca0000000800 */
.L_x_2211:
        /* <DEDUP_REMOVED lines=19> */
.L_x_2214:
        /* <DEDUP_REMOVED lines=14> */
.L_x_2215:
        /* <DEDUP_REMOVED lines=11> */
.L_x_2216:
        /* <DEDUP_REMOVED lines=13> */
.L_x_2217:
        /* <DEDUP_REMOVED lines=50> */
.L_x_2218:
        /* <DEDUP_REMOVED lines=28> */
.L_x_2221:
        /* <DEDUP_REMOVED lines=15> */
.L_x_2220:
        /* <DEDUP_REMOVED lines=22> */
.L_x_2223:
        /* <DEDUP_REMOVED lines=15> */
.L_x_2222:
[----:B------:R-:W-:Y:S01]  /*13c0*/  SHF.R.S32.HI R6, RZ, 0x1f, R17 ;  /* 0x0000001fff067819 */ /* 0x000fe20000011411 */
[----:B------:R-:W-:-:S03]  /*13d0*/  UMOV UR4, 0xffffffff ;  /* 0xffffffff00047882 */ /* 0x000fc60000000000 */
[----:B------:R-:W-:-:S04]  /*13e0*/  LEA.HI R0, R6, R17, RZ, 0x7 ;  /* 0x0000001106007211 */ /* 0x000fc800078f38ff */
[----:B------:R-:W-:Y:S01]  /*13f0*/  SHF.R.S32.HI R10, RZ, 0x7, R0 ;  /* 0x00000007ff0a7819 */ /* 0x000fe20000011400 */
[----:B------:R-:W-:Y:S06]  /*1400*/  BRA.DIV UR4, `(.L_x_2224) ;  /* 0x0000011a04347947 */ /* 0x000fec000b800000 */
[----:B------:R1:W2:Y:S02]  /*1410*/  SHFL.IDX PT, R14, R10, RZ, 0x1f ;  /* 0x00001fff0a0e7589 */ /* 0x0002a400000e0000 */
.L_x_2372:
        /* <DEDUP_REMOVED lines=23> */
.L_x_2225:
        /* <DEDUP_REMOVED lines=157> */
.L_x_2238:
[----:B------:R-:W-:-:S06]  /*1f60*/  ULOP3.LUT UR4, UR36, 0x1, URZ, 0xfc, !UPT ;  /* 0x0000000124047892 */ /* 0x000fcc000f8efc3f */
[----:B-1----:R-:W-:-:S05]  /*1f70*/  IMAD.U32 R8, RZ, RZ, UR4 ;  /* 0x00000004ff087e24 */ /* 0x002fca000f8e00ff */
[----:B------:R-:W-:-:S13]  /*1f80*/  ISETP.NE.AND P6, PT, R8, 0x3, PT ;  /* 0x000000030800780c */ /* 0x000fda0003fc5270 */
[----:B------:R-:W-:Y:S05]  /*1f90*/  @!P6 BRA `(.L_x_2228) ;  /* 0x000000000004e947 */ /* 0x000fea0003800000 */
[----:B------:R-:W-:Y:S01]  /*1fa0*/  BPT.TRAP 0x1 ;  /* 0x000000040000795c */ /* 0x000fe20000300000 */
.L_x_2228:
[----:B------:R-:W-:Y:S01]  /*1fb0*/  IMAD R8, R0, 0x8, R16 ;  /* 0x0000000800087824 */ /* 0x000fe200078e0210 */
[----:B------:R-:W-:-:S04]  /*1fc0*/  SHF.L.U32 R23, R4, 0x1f, RZ ;  /* 0x0000001f04177819 */ /* 0x000fc800000006ff */
[----:B------:R1:W2:Y:S01]  /*1fd0*/  SYNCS.PHASECHK.TRANS64.TRYWAIT P0, [R8+URZ+0x30c10], R23 ;  /* 0x030c1017080075a7 */ /* 0x0002a2000800017f */
[----:B------:R-:W-:Y:S05]  /*1fe0*/  @!P6 BRA `(.L_x_2229) ;  /* 0x000000000004e947 */ /* 0x000fea0003800000 */
[----:B------:R-:W-:Y:S01]  /*1ff0*/  BPT.TRAP 0x1 ;  /* 0x000000040000795c */ /* 0x000fe20000300000 */
.L_x_2229:
[----:B------:R-:W-:-:S05]  /*2000*/  VIADD R9, R16, 0x10000 ;  /* 0x0001000010097836 */ /* 0x000fca0000000000 */
[----:B------:R-:W-:-:S04]  /*2010*/  SHF.R.U32.HI R9, RZ, 0x4, R9 ;  /* 0x00000004ff097819 */ /* 0x000fc80000011609 */
[----:B------:R-:W-:Y:S01]  /*2020*/  LOP3.LUT R9, R9, 0x3fff, RZ, 0xc0, !PT ;  /* 0x00003fff09097812 */ /* 0x000fe200078ec0ff */
[----:B--2---:R-:W-:Y:S06]  /*2030*/  @P0 BRA `(.L_x_2230) ;  /* 0x0000000000080947 */ /* 0x004fec0003800000 */
[----:B------:R-:W2:Y:S02]  /*2040*/  SYNCS.PHASECHK.TRANS64.TRYWAIT P0, [R8+URZ+0x30c10], R23 ;  /* 0x030c1017080075a7 */ /* 0x000ea4000800017f */
[----:B--2---:R-:W-:Y:S05]  /*2050*/  @!P0 BRA `(.L_x_2231) ;  /* 0x0000010c00548947 */ /* 0x004fea0003800000 */
.L_x_2230:
        /* <DEDUP_REMOVED lines=60> */
.L_x_2232:
[----:B------:R1:W1:Y:S01]  /*2420*/  SYNCS.PHASECHK.TRANS64.TRYWAIT P0, [R8+URZ+0x30c30], R23 ;  /* 0x030c3017080075a7 */ /* 0x000262000800017f */
[----:B------:R-:W-:Y:S05]  /*2430*/  @!P6 BRA `(.L_x_2233) ;  /* 0x000000000004e947 */ /* 0x000fea0003800000 */
[----:B------:R-:W-:Y:S01]  /*2440*/  BPT.TRAP 0x1 ;  /* 0x000000040000795c */ /* 0x000fe20000300000 */
.L_x_2233:
[----:B------:R-:W2:Y:S01]  /*2450*/  LDC.64 R24, c[0x0][0x748] ;  /* 0x0001d200ff187b82 */ /* 0x000ea20000000a00 */
[----:B------:R-:W-:-:S05]  /*2460*/  VIADD R13, R16, 0x18000 ;  /* 0x00018000100d7836 */ /* 0x000fca0000000000 */
[----:B------:R-:W-:Y:S01]  /*2470*/  SHF.R.U32.HI R13, RZ, 0x4, R13 ;  /* 0x00000004ff0d7819 */ /* 0x000fe2000001160d */
[----:B-1----:R-:W-:Y:S06]  /*2480*/  @P0 BRA `(.L_x_2234) ;  /* 0x0000000000080947 */ /* 0x002fec0003800000 */
[----:B------:R-:W1:Y:S02]  /*2490*/  SYNCS.PHASECHK.TRANS64.TRYWAIT P0, [R8+URZ+0x30c30], R23 ;  /* 0x030c3017080075a7 */ /* 0x000e64000800017f */
[----:B-1----:R-:W-:Y:S05]  /*24a0*/  @!P0 BRA `(.L_x_2235) ;  /* 0x0000010800548947 */ /* 0x002fea0003800000 */
.L_x_2234:
        /* <DEDUP_REMOVED lines=769> */
.L_x_2236:
        /* <DEDUP_REMOVED lines=68> */
.L_x_2237:
        /* <DEDUP_REMOVED lines=11> */
.L_x_2227:
        /* <DEDUP_REMOVED lines=130> */
.L_x_2250:
[----:B------:R-:W-:-:S05]  /*61d0*/  IMAD.U32 R7, RZ, RZ, UR36 ;  /* 0x00000024ff077e24 */ /* 0x000fca000f8e00ff */
[----:B------:R-:W-:-:S04]  /*61e0*/  LOP3.LUT R7, R7, 0x1, RZ, 0xfc, !PT ;  /* 0x0000000107077812 */ /* 0x000fc800078efcff */
[----:B------:R-:W-:-:S13]  /*61f0*/  ISETP.NE.AND P0, PT, R7, 0x3, PT ;  /* 0x000000030700780c */ /* 0x000fda0003f05270 */
[----:B------:R-:W-:Y:S05]  /*6200*/  @!P0 BRA `(.L_x_2240) ;  /* 0x0000000000048947 */ /* 0x000fea0003800000 */
[----:B------:R-:W-:Y:S01]  /*6210*/  BPT.TRAP 0x1 ;  /* 0x000000040000795c */ /* 0x000fe20000300000 */
.L_x_2240:
[----:B------:R-:W-:Y:S01]  /*6220*/  IMAD R7, R0, 0x8, R16 ;  /* 0x0000000800077824 */ /* 0x000fe200078e0210 */
[----:B------:R-:W-:-:S04]  /*6230*/  SHF.L.U32 R20, R4, 0x1f, RZ ;  /* 0x0000001f04147819 */ /* 0x000fc800000006ff */
[----:B------:R1:W3:Y:S01]  /*6240*/  SYNCS.PHASECHK.TRANS64.TRYWAIT P1, [R7+URZ+0x30c10], R20 ;  /* 0x030c1014070075a7 */ /* 0x0002e2000802017f */
[----:B------:R-:W-:Y:S05]  /*6250*/  @!P0 BRA `(.L_x_2241) ;  /* 0x0000000000048947 */ /* 0x000fea0003800000 */
[----:B------:R-:W-:Y:S01]  /*6260*/  BPT.TRAP 0x1 ;  /* 0x000000040000795c */ /* 0x000fe20000300000 */
.L_x_2241:
[----:B--2---:R-:W-:-:S05]  /*6270*/  VIADD R8, R16, 0x10000 ;  /* 0x0001000010087836 */ /* 0x004fca0000000000 */
[----:B------:R-:W-:-:S04]  /*6280*/  SHF.R.U32.HI R8, RZ, 0x4, R8 ;  /* 0x00000004ff087819 */ /* 0x000fc80000011608 */
[----:B------:R-:W-:-:S04]  /*6290*/  LOP3.LUT R8, R8, 0x3fff, RZ, 0xc0, !PT ;  /* 0x00003fff08087812 */ /* 0x000fc800078ec0ff */
[----:B------:R-:W-:Y:S01]  /*62a0*/  LOP3.LUT R9, R8, 0x10000, RZ, 0xfc, !PT ;  /* 0x0001000008097812 */ /* 0x000fe200078efcff */
[----:B---3--:R-:W-:Y:S06]  /*62b0*/  @P1 BRA `(.L_x_2242) ;  /* 0x0000000000081947 */ /* 0x008fec0003800000 */
[----:B------:R-:W2:Y:S02]  /*62c0*/  SYNCS.PHASECHK.TRANS64.TRYWAIT P1, [R7+URZ+0x30c10], R20 ;  /* 0x030c1014070075a7 */ /* 0x000ea4000802017f */
[----:B--2---:R-:W-:Y:S05]  /*62d0*/  @!P1 BRA `(.L_x_2243) ;  /* 0x000000c800dc9947 */ /* 0x004fea0003800000 */
.L_x_2242:
        /* <DEDUP_REMOVED lines=63> */
.L_x_2244:
[----:B------:R1:W1:Y:S01]  /*66d0*/  SYNCS.PHASECHK.TRANS64.TRYWAIT P1, [R7+URZ+0x30c30], R20 ;  /* 0x030c3014070075a7 */ /* 0x000262000802017f */
[----:B------:R-:W-:Y:S05]  /*66e0*/  @!P0 BRA `(.L_x_2245) ;  /* 0x0000000000048947 */ /* 0x000fea0003800000 */
[----:B------:R-:W-:Y:S01]  /*66f0*/  BPT.TRAP 0x1 ;  /* 0x000000040000795c */ /* 0x000fe20000300000 */
.L_x_2245:
        /* <DEDUP_REMOVED lines=8> */
.L_x_2246:
        /* <DEDUP_REMOVED lines=629> */
.L_x_2248:
        /* <DEDUP_REMOVED lines=70> */
.L_x_2249:
        /* <DEDUP_REMOVED lines=12> */
.L_x_2239:
        /* <DEDUP_REMOVED lines=121> */
.L_x_2262:
[----:B------:R-:W-:-:S05]  /*9b80*/  IMAD.U32 R7, RZ, RZ, UR36 ;  /* 0x00000024ff077e24 */ /* 0x000fca000f8e00ff */
[----:B------:R-:W-:-:S04]  /*9b90*/  LOP3.LUT R7, R7, 0x1, RZ, 0xfc, !PT ;  /* 0x0000000107077812 */ /* 0x000fc800078efcff */
[----:B------:R-:W-:-:S13]  /*9ba0*/  ISETP.NE.AND P6, PT, R7, 0x3, PT ;  /* 0x000000030700780c */ /* 0x000fda0003fc5270 */
[----:B--2---:R-:W-:Y:S05]  /*9bb0*/  @!P6 BRA `(.L_x_2252) ;  /* 0x000000000004e947 */ /* 0x004fea0003800000 */
[----:B------:R-:W-:Y:S01]  /*9bc0*/  BPT.TRAP 0x1 ;  /* 0x000000040000795c */ /* 0x000fe20000300000 */
.L_x_2252:
[----:B------:R-:W-:Y:S01]  /*9bd0*/  IMAD R7, R0, 0x8, R16 ;  /* 0x0000000800077824 */ /* 0x000fe200078e0210 */
[----:B------:R-:W-:-:S04]  /*9be0*/  SHF.L.U32 R20, R4, 0x1f, RZ ;  /* 0x0000001f04147819 */ /* 0x000fc800000006ff */
[----:B------:R2:W3:Y:S01]  /*9bf0*/  SYNCS.PHASECHK.TRANS64.TRYWAIT P0, [R7+URZ+0x30c10], R20 ;  /* 0x030c1014070075a7 */ /* 0x0004e2000800017f */
[----:B------:R-:W-:Y:S05]  /*9c00*/  @!P6 BRA `(.L_x_2253) ;  /* 0x000000000004e947 */ /* 0x000fea0003800000 */
[----:B------:R-:W-:Y:S01]  /*9c10*/  BPT.TRAP 0x1 ;  /* 0x000000040000795c */ /* 0x000fe20000300000 */
.L_x_2253:
[----:B-1----:R-:W-:-:S05]  /*9c20*/  VIADD R8, R16, 0x10000 ;  /* 0x0001000010087836 */ /* 0x002fca0000000000 */
[----:B------:R-:W-:-:S04]  /*9c30*/  SHF.R.U32.HI R8, RZ, 0x4, R8 ;  /* 0x00000004ff087819 */ /* 0x000fc80000011608 */
[----:B------:R-:W-:-:S04]  /*9c40*/  LOP3.LUT R8, R8, 0x3fff, RZ, 0xc0, !PT ;  /* 0x00003fff08087812 */ /* 0x000fc800078ec0ff */
[----:B------:R-:W-:Y:S01]  /*9c50*/  LOP3.LUT R9, R8, 0x10000, RZ, 0xfc, !PT ;  /* 0x0001000008097812 */ /* 0x000fe200078efcff */
[----:B---3--:R-:W-:Y:S06]  /*9c60*/  @P0 BRA `(.L_x_2254) ;  /* 0x0000000000080947 */ /* 0x008fec0003800000 */
[----:B------:R-:W1:Y:S02]  /*9c70*/  SYNCS.PHASECHK.TRANS64.TRYWAIT P0, [R7+URZ+0x30c10], R20 ;  /* 0x030c1014070075a7 */ /* 0x000e64000800017f */
[----:B-1----:R-:W-:Y:S05]  /*9c80*/  @!P0 BRA `(.L_x_2255) ;  /* 0x0000009000988947 */ /* 0x002fea0003800000 */
.L_x_2254:
        /* <DEDUP_REMOVED lines=62> */
.L_x_2256:
[----:B------:R1:W1:Y:S01]  /*a070*/  SYNCS.PHASECHK.TRANS64.TRYWAIT P0, [R7+URZ+0x30c30], R20 ;  /* 0x030c3014070075a7 */ /* 0x000262000800017f */
[----:B------:R-:W-:Y:S05]  /*a080*/  @!P6 BRA `(.L_x_2257) ;  /* 0x000000000004e947 */ /* 0x000fea0003800000 */
[----:B------:R-:W-:Y:S01]  /*a090*/  BPT.TRAP 0x1 ;  /* 0x000000040000795c */ /* 0x000fe20000300000 */
.L_x_2257:
        /* <DEDUP_REMOVED lines=8> */
.L_x_2258:
        /* <DEDUP_REMOVED lines=779> */
.L_x_2260:
        /* <DEDUP_REMOVED lines=70> */
.L_x_2261:
        /* <DEDUP_REMOVED lines=12> */
.L_x_2251:
        /* <DEDUP_REMOVED lines=34> */
.L_x_2219:
[----:B------:R-:W-:Y:S05]  /*d910*/  @P0 BRA `(.L_x_2213) ;  /* 0x0000005000e80947 */ /* 0x000fea0003800000 */
[----:B------:R-:W-:Y:S01]  /*d920*/  ULDC.64 UR4, c[0x0][0x878] ;  /* 0x00021e0000047ab9 */ /* 0x000fe20000000a00 */
[----:B------:R-:W3:Y:S01]  /*d930*/  LDC R15, c[0x0][0x850] ;  /* 0x00021400ff0f7b82 */ /* 0x000ee20000000800 */
[----:B------:R-:W-:Y:S01]  /*d940*/  UISETP.NE.U32.AND UP0, UPT, UR4, URZ, UPT ;  /* 0x0000003f0400728c */ /* 0x000fe2000bf05070 */
[----:B-12---:R-:W1:Y:S01]  /*d950*/  S2R R8, SR_CTAID.Y ;  /* 0x0000000000087919 */ /* 0x006e620000002600 */
[----:B------:R-:W-:Y:S01]  /*d960*/  ULDC.64 UR6, c[0x0][0x818] ;  /* 0x0002060000067ab9 */ /* 0x000fe20000000a00 */
[----:B------:R-:W-:Y:S01]  /*d970*/  ULDC.64 UR8, c[0x0][0x820] ;  /* 0x0002080000087ab9 */ /* 0x000fe20000000a00 */
[----:B------:R-:W-:Y:S01]  /*d980*/  UISETP.NE.AND.EX UP0, UPT, UR5, URZ, UPT, UP0 ;  /* 0x0000003f0500728c */ /* 0x000fe2000bf05300 */
[----:B------:R-:W2:Y:S01]  /*d990*/  S2R R16, SR_CTAID.X ;  /* 0x0000000000107919 */ /* 0x000ea20000002500 */
[----:B------:R-:W-:-:S04]  /*d9a0*/  ULDC.64 UR10, c[0x0][0x848] ;  /* 0x00021200000a7ab9 */ /* 0x000fc80000000a00 */
[----:B------:R-:W-:-:S05]  /*d9b0*/  PLOP3.LUT P1, PT, PT, PT, UP0, 0x80, 0x0 ;  /* 0x000000000000781c */ /* 0x000fca0003f2f008 */
[----:B------:R-:W-:Y:S02]  /*d9c0*/  @UP0 ULDC.64 UR4, c[0x0][0x878] ;  /* 0x00021e0000040ab9 */ /* 0x000fe40000000a00 */
[----:B------:R-:W-:-:S06]  /*d9d0*/  @UP0 UIMAD.WIDE UR4, UR37, 0x4, UR4 ;  /* 0x00000004250408a5 */ /* 0x000fcc000f8e0204 */
[----:B------:R-:W-:Y:S02]  /*d9e0*/  IMAD.U32 R2, RZ, RZ, UR4 ;  /* 0x00000004ff027e24 */ /* 0x000fe4000f8e00ff */
[----:B------:R-:W-:-:S05]  /*d9f0*/  IMAD.U32 R3, RZ, RZ, UR5 ;  /* 0x00000005ff037e24 */ /* 0x000fca000f8e00ff */
[----:B------:R2:W4:Y:S01]  /*da00*/  @P1 LDG.E R2, desc[UR38][R2.64] ;  /* 0x0000002602021981 */ /* 0x000522000c1e1900 */
[----:B---3--:R-:W-:Y:S01]  /*da10*/  ISETP.NE.AND P0, PT, R15, 0x1, PT ;  /* 0x000000010f00780c */ /* 0x008fe20003f05270 */
[----:B-1----:R-:W-:Y:S01]  /*da20*/  IMAD.MOV.U32 R7, RZ, RZ, R8 ;  /* 0x000000ffff077224 */ /* 0x002fe200078e0008 */
[----:B------:R-:W1:Y:S01]  /*da30*/  S2R R12, SR_TID.X ;  /* 0x00000000000c7919 */ /* 0x000e620000002100 */
[----:B------:R-:W3:Y:S01]  /*da40*/  S2R R11, SR_CgaCtaId ;  /* 0x00000000000b7919 */ /* 0x000ee20000008800 */
[----:B--2---:R-:W-:-:S09]  /*da50*/  IMAD.SHL.U32 R3, R16, 0x2000, RZ ;  /* 0x0000200010037824 */ /* 0x004fd200078e00ff */
[----:B------:R-:W2:Y:S08]  /*da60*/  @P0 LDC R5, c[0x0][0x854] ;  /* 0x00021500ff050b82 */ /* 0x000eb00000000800 */
[----:B------:R-:W5:Y:S01]  /*da70*/  @P0 LDC R9, c[0x0][0x858] ;  /* 0x00021600ff090b82 */ /* 0x000f620000000800 */
[----:B-1----:R-:W-:Y:S02]  /*da80*/  VIADD R19, R12, 0xffffff80 ;  /* 0xffffff800c137836 */ /* 0x002fe40000000000 */
[----:B--2---:R-:W-:-:S05]  /*da90*/  @P0 IMAD.HI.U32 R0, R8, R5, RZ ;  /* 0x0000000508000227 */ /* 0x004fca00078e00ff */
[----:B-----5:R-:W-:Y:S02]  /*daa0*/  @P0 SHF.R.U32.HI R7, RZ, R9, R0 ;  /* 0x00000009ff070219 */ /* 0x020fe40000011600 */
[----:B------:R-:W-:Y:S02]  /*dab0*/  MOV R0, 0x400 ;  /* 0x0000040000007802 */ /* 0x000fe40000000f00 */
[----:B------:R-:W-:Y:S02]  /*dac0*/  SHF.R.S32.HI R10, RZ, 0x1f, R7 ;  /* 0x0000001fff0a7819 */ /* 0x000fe40000011407 */
[----:B---3--:R-:W-:-:S03]  /*dad0*/  LEA R21, R11, R0, 0x18 ;  /* 0x000000000b157211 */ /* 0x008fc600078ec0ff */
[----:B------:R-:W-:-:S04]  /*dae0*/  IMAD R0, R10, UR6, RZ ;  /* 0x000000060a007c24 */ /* 0x000fc8000f8e02ff */
[----:B------:R-:W-:Y:S01]  /*daf0*/  IMAD R11, R7, UR7, R0 ;  /* 0x00000007070b7c24 */ /* 0x000fe2000f8e0200 */
[----:B----4-:R-:W-:Y:S02]  /*db00*/  @P1 R2UR UR4, R2 ;  /* 0x00000000020412ca */ /* 0x010fe400000e0000 */
[----:B------:R-:W-:-:S04]  /*db10*/  SHF.R.S32.HI R2, RZ, 0x1f, R19 ;  /* 0x0000001fff027819 */ /* 0x000fc80000011413 */
[----:B------:R-:W-:-:S04]  /*db20*/  LEA.HI R9, R2, R19, RZ, 0x7 ;  /* 0x0000001302097211 */ /* 0x000fc800078f38ff */
[----:B------:R-:W-:-:S03]  /*db30*/  LOP3.LUT R0, R9, 0xfffff80, RZ, 0xc0, !PT ;  /* 0x0fffff8009007812 */ /* 0x000fc600078ec0ff */
[----:B------:R-:W-:Y:S02]  /*db40*/  @UP0 ULEA UR4, UR37, UR4, 0x7 ;  /* 0x0000000425040291 */ /* 0x000fe4000f8e383f */
[----:B------:R-:W-:Y:S02]  /*db50*/  IMAD.IADD R0, R19, 0x1, -R0 ;  /* 0x0000000113007824 */ /* 0x000fe400078e0a00 */
[----:B------:R-:W-:-:S04]  /*db60*/  @UP0 USHF.R.S32.HI UR5, URZ, 0x1f, UR4 ;  /* 0x0000001f3f050899 */ /* 0x000fc80008011404 */
[----:B------:R-:W-:-:S04]  /*db70*/  @UP0 ULEA.HI UR5, UR5, UR4, URZ, 0x7 ;  /* 0x0000000405050291 */ /* 0x000fc8000f8f383f */
[----:B------:R-:W-:-:S04]  /*db80*/  @UP0 USHF.L.U32 UR5, UR5, 0x6, URZ ;  /* 0x0000000605050899 */ /* 0x000fc8000800063f */
[----:B------:R-:W-:-:S04]  /*db90*/  @UP0 ULOP3.LUT UR4, UR5, 0xffffe000, URZ, 0xc0, !UPT ;  /* 0xffffe00005040892 */ /* 0x000fc8000f8ec03f */
[----:B------:R-:W-:-:S03]  /*dba0*/  @UP0 USHF.R.S32.HI UR5, URZ, 0x1f, UR4 ;  /* 0x0000001f3f050899 */ /* 0x000fc60008011404 */
[----:B------:R-:W-:Y:S02]  /*dbb0*/  @!UP0 UMOV UR4, URZ ;  /* 0x0000003f00048c82 */ /* 0x000fe40008000000 */
[C---:B------:R-:W-:Y:S02]  /*dbc0*/  IADD3 R4, P0, R3.reuse, UR4, RZ ;  /* 0x0000000403047c10 */ /* 0x040fe4000ff1e0ff */
[----:B------:R-:W-:Y:S02]  /*dbd0*/  @!UP0 UMOV UR5, URZ ;  /* 0x0000003f00058c82 */ /* 0x000fe40008000000 */
[----:B------:R-:W-:Y:S01]  /*dbe0*/  LEA.HI.X.SX32 R5, R3, UR5, 0x1, P0 ;  /* 0x0000000503057c11 */ /* 0x000fe200080f0eff */
[----:B------:R-:W-:Y:S02]  /*dbf0*/  ULDC.64 UR4, c[0x0][0x840] ;  /* 0x0002100000047ab9 */ /* 0x000fe40000000a00 */
[----:B------:R-:W-:Y:S02]  /*dc00*/  IMAD R6, R10, UR4, RZ ;  /* 0x000000040a067c24 */ /* 0x000fe4000f8e02ff */
[----:B------:R-:W-:Y:S01]  /*dc10*/  IMAD.WIDE.U32 R2, R7, UR6, R4 ;  /* 0x0000000607027c25 */ /* 0x000fe2000f8e0004 */
[----:B------:R-:W-:-:S03]  /*dc20*/  USEL UR6, UR37, URZ, !UP0 ;  /* 0x0000003f25067287 */ /* 0x000fc6000c000000 */
[C---:B------:R-:W-:Y:S02]  /*dc30*/  IMAD R13, R7.reuse, UR5, R6 ;  /* 0x00000005070d7c24 */ /* 0x040fe4000f8e0206 */
[----:B------:R-:W-:Y:S01]  /*dc40*/  IMAD.WIDE.U32 R4, R7, UR4, R4 ;  /* 0x0000000407047c25 */ /* 0x000fe2000f8e0004 */
[----:B------:R-:W-:-:S03]  /*dc50*/  USHF.R.S32.HI UR4, URZ, 0x1f, UR37 ;  /* 0x0000001f3f047899 */ /* 0x000fc60008011425 */
[----:B------:R-:W-:Y:S01]  /*dc60*/  IMAD.SHL.U32 R6, R9, 0x20, RZ ;  /* 0x0000002009067824 */ /* 0x000fe200078e00ff */
[----:B------:R-:W-:Y:S01]  /*dc70*/  USEL UR4, UR4, URZ, !UP0 ;  /* 0x0000003f04047287 */ /* 0x000fe2000c000000 */
[----:B------:R-:W-:Y:S02]  /*dc80*/  IMAD.IADD R3, R3, 0x1, R11 ;  /* 0x0000000103037824 */ /* 0x000fe400078e020b */
[----:B------:R-:W-:Y:S01]  /*dc90*/  IMAD.IADD R5, R5, 0x1, R13 ;  /* 0x0000000105057824 */ /* 0x000fe200078e020d */
[----:B------:R-:W-:Y:S01]  /*dca0*/  LOP3.LUT R9, R6, 0x3ffff000, RZ, 0xc0, !PT ;  /* 0x3ffff00006097812 */ /* 0x000fe200078ec0ff */
[----:B------:R-:W-:Y:S01]  /*dcb0*/  UIMAD UR5, UR4, UR8, URZ ;  /* 0x00000008040572a4 */ /* 0x000fe2000f8e023f */
[----:B------:R-:W-:Y:S01]  /*dcc0*/  IMAD.U32 R11, RZ, RZ, UR10 ;  /* 0x0000000aff0b7e24 */ /* 0x000fe2000f8e00ff */
[----:B------:R-:W-:Y:S01]  /*dcd0*/  UIMAD UR4, UR4, UR10, URZ ;  /* 0x0000000a040472a4 */ /* 0x000fe2000f8e023f */
[----:B------:R-:W-:Y:S01]  /*dce0*/  IMAD.MOV R6, RZ, RZ, -R7 ;  /* 0x000000ffff067224 */ /* 0x000fe200078e0a07 */
[----:B------:R-:W-:Y:S01]  /*dcf0*/  UIMAD UR5, UR6, UR9, UR5 ;  /* 0x00000009060572a4 */ /* 0x000fe2000f8e0205 */
[----:B------:R-:W-:Y:S01]  /*dd00*/  IMAD R0, R0, 0x4, R9 ;  /* 0x0000000400007824 */ /* 0x000fe200078e0209 */
[----:B------:R-:W-:Y:S01]  /*dd10*/  UIMAD UR4, UR6, UR11, UR4 ;  /* 0x0000000b060472a4 */ /* 0x000fe2000f8e0204 */
[----:B------:R-:W-:-:S02]  /*dd20*/  IMAD.U32 R9, RZ, RZ, UR8 ;  /* 0x00000008ff097e24 */ /* 0x000fc4000f8e00ff */
[----:B------:R-:W-:-:S04]  /*dd30*/  IMAD.WIDE.U32 R4, R11, UR6, R4 ;  /* 0x000000060b047c25 */ /* 0x000fc8000f8e0004 */
[----:B------:R-:W-:-:S04]  /*dd40*/  IMAD.WIDE.U32 R2, R9, UR6, R2 ;  /* 0x0000000609027c25 */ /* 0x000fc8000f8e0002 */
[----:B------:R-:W-:Y:S02]  /*dd50*/  VIADD R11, R3, UR5 ;  /* 0x00000005030b7c36 */ /* 0x000fe40008000000 */
[----:B------:R-:W-:Y:S01]  /*dd60*/  VIADD R9, R5, UR4 ;  /* 0x0000000405097c36 */ /* 0x000fe20008000000 */
[----:B------:R-:W-:Y:S05]  /*dd70*/  WARPSYNC.ALL ;  /* 0x0000000000007948 */ /* 0x000fea0003800000 */
[----:B------:R-:W-:Y:S02]  /*dd80*/  IMAD R17, R15, R6, R8 ;  /* 0x000000060f117224 */ /* 0x000fe400078e0208 */
[----:B------:R-:W-:Y:S01]  /*dd90*/  IMAD R0, R0, 0x4, R21 ;  /* 0x0000000400007824 */ /* 0x000fe200078e0215 */
[----:B------:R-:W-:Y:S01]  /*dda0*/  BAR.SYNC.DEFER_BLOCKING 0x1, 0x100 ;  /* 0x0044000000007b1d */ /* 0x000fe20000010000 */
[----:B------:R-:W-:-:S02]  /*ddb0*/  ISETP.NE.AND P1, PT, R12, 0x80, PT ;  /* 0x000000800c00780c */ /* 0x000fc40003f25270 */
[----:B------:R-:W-:-:S03]  /*ddc0*/  ISETP.NE.AND P0, PT, R19, RZ, PT ;  /* 0x000000ff1300720c */ /* 0x000fc60003f05270 */
[----:B------:R-:W-:Y:S01]  /*ddd0*/  ULDC UR4, c[0x0][0x870] ;  /* 0x00021c0000047ab9 */ /* 0x000fe20000000800 */
[----:B------:R-:W-:Y:S01]  /*dde0*/  ULDC UR5, c[0x0][0x80c] ;  /* 0x0002030000057ab9 */ /* 0x000fe20000000800 */
[----:B------:R-:W-:Y:S01]  /*ddf0*/  IMAD R6, R16, UR4, RZ ;  /* 0x0000000410067c24 */ /* 0x000fe2000f8e02ff */
[----:B------:R-:W1:Y:S01]  /*de00*/  LDC.64 R12, c[0x0][0x800] ;  /* 0x00020000ff0c7b82 */ /* 0x000e620000000a00 */
[----:B------:R-:W-:Y:S01]  /*de10*/  UIMAD UR4, UR37, UR5, URZ ;  /* 0x00000005250472a4 */ /* 0x000fe2000f8e023f */
[----:B------:R-:W-:Y:S01]  /*de20*/  BSSY B0, `(.L_x_2263) ;  /* 0x000001c000007945 */ /* 0x000fe20003800000 */
[----:B------:R-:W-:Y:S02]  /*de30*/  IMAD R6, R6, UR5, RZ ;  /* 0x0000000506067c24 */ /* 0x000fe4000f8e02ff */
[----:B------:R-:W-:-:S03]  /*de40*/  USHF.R.S32.HI UR5, URZ, 0x1f, UR4 ;  /* 0x0000001f3f057899 */ /* 0x000fc60008011404 */
[----:B------:R-:W2:Y:S01]  /*de50*/  LDC.64 R14, c[0x0][0x828] ;  /* 0x00020a00ff0e7b82 */ /* 0x000ea20000000a00 */
[----:B------:R-:W-:Y:S02]  /*de60*/  IADD3 R8, P2, P3, R6, UR4, R7 ;  /* 0x0000000406087c10 */ /* 0x000fe4000fb5e007 */
[----:B------:R-:W-:-:S03]  /*de70*/  SHF.R.S32.HI R7, RZ, 0x1f, R6 ;  /* 0x0000001fff077819 */ /* 0x000fc60000011406 */
[C---:B------:R-:W-:Y:S01]  /*de80*/  IMAD.SHL.U32 R16, R8.reuse, 0x4, RZ ;  /* 0x0000000408107824 */ /* 0x040fe200078e00ff */
[----:B------:R3:W-:Y:S01]  /*de90*/  STS.128 [R0], R184 ;  /* 0x000000b800007388 */ /* 0x0007e20000000c00 */
[----:B------:R-:W-:Y:S01]  /*dea0*/  IADD3.X R7, R7, UR5, R10, P2, P3 ;  /* 0x0000000507077c10 */ /* 0x000fe200097e640a */
[----:B------:R-:W-:Y:S02]  /*deb0*/  ULDC.64 UR4, c[0x0][0x868] ;  /* 0x00021a0000047ab9 */ /* 0x000fe40000000a00 */
[----:B------:R3:W-:Y:S01]  /*dec0*/  STS.128 [R0+0x800], R188 ;  /* 0x000800bc00007388 */ /* 0x0007e20000000c00 */
[----:B------:R-:W-:Y:S02]  /*ded0*/  SHF.L.U64.HI R10, R8, 0x2, R7 ;  /* 0x00000002080a7819 */ /* 0x000fe40000010207 */
[----:B------:R-:W-:Y:S01]  /*dee0*/  IADD3 R6, P4, R16, UR4, RZ ;  /* 0x0000000410067c10 */ /* 0x000fe2000ff9e0ff */
[----:B------:R3:W-:Y:S01]  /*def0*/  STS.128 [R0+0x1000], R192 ;  /* 0x001000c000007388 */ /* 0x0007e20000000c00 */
[----:B-1----:R-:W-:-:S02]  /*df00*/  LEA R12, P2, R2, R12, 0x2 ;  /* 0x0000000c020c7211 */ /* 0x002fc400078410ff */
[----:B------:R-:W-:Y:S01]  /*df10*/  IADD3.X R7, R10, UR5, RZ, P4, !PT ;  /* 0x000000050a077c10 */ /* 0x000fe2000a7fe4ff */
[----:B------:R3:W-:Y:S04]  /*df20*/  STS.128 [R0+0x1800], R196 ;  /* 0x001800c400007388 */ /* 0x0007e80000000c00 */
[----:B------:R3:W-:Y:S01]  /*df30*/  STS.128 [R0+0x2000], R200 ;  /* 0x002000c800007388 */ /* 0x0007e20000000c00 */
[----:B--2---:R-:W-:-:S03]  /*df40*/  LEA R14, P3, R4, R14, 0x2 ;  /* 0x0000000e040e7211 */ /* 0x004fc600078610ff */
[----:B------:R3:W-:Y:S04]  /*df50*/  STS.128 [R0+0x2800], R204 ;  /* 0x002800cc00007388 */ /* 0x0007e80000000c00 */
[----:B------:R3:W-:Y:S04]  /*df60*/  STS.128 [R0+0x3000], R208 ;  /* 0x003000d000007388 */ /* 0x0007e80000000c00 */
[----:B------:R3:W-:Y:S01]  /*df70*/  STS.128 [R0+0x3800], R212 ;  /* 0x003800d400007388 */ /* 0x0007e20000000c00 */
[----:B------:R-:W-:Y:S05]  /*df80*/  @P0 BRA `(.L_x_2264) ;  /* 0x0000000000140947 */ /* 0x000fea0003800000 */
.L_x_2265:
[----:B------:R-:W2:Y:S04]  /*df90*/  LDG.E.STRONG.GPU R8, desc[UR38][R6.64] ;  /* 0x0000002606087981 */ /* 0x000ea8000c1ef900 */
[----:B--2---:R-:W-:Y:S01]  /*dfa0*/  CCTL.IVALL ;  /* 0x00000000ff00798f */ /* 0x004fe20002000000 */
[----:B------:R-:W-:Y:S05]  /*dfb0*/  YIELD ;  /* 0x0000000000007946 */ /* 0x000fea0003800000 */
[----:B------:R-:W-:-:S13]  /*dfc0*/  ISETP.NE.AND P0, PT, R8, R17, PT ;  /* 0x000000110800720c */ /* 0x000fda0003f05270 */
[----:B------:R-:W-:Y:S05]  /*dfd0*/  @P0 BRA `(.L_x_2265) ;  /* 0xfffffffc00ec0947 */ /* 0x000fea000383ffff */
.L_x_2264:
[----:B------:R-:W-:Y:S05]  /*dfe0*/  BSYNC B0 ;  /* 0x0000000000007941 */ /* 0x000fea0003800000 */
.L_x_2263:
[----:B------:R-:W-:Y:S01]  /*dff0*/  UMOV UR4, 0xffffffff ;  /* 0xffffffff00047882 */ /* 0x000fe20000000000 */
[----:B------:R-:W-:Y:S02]  /*e000*/  LEA.HI.X R11, R2, R13, R11, 0x2, P2 ;  /* 0x0000000d020b7211 */ /* 0x000fe400010f140b */
[----:B------:R-:W-:Y:S01]  /*e010*/  LEA.HI.X R9, R4, R15, R9, 0x2, P3 ;  /* 0x0000000f04097211 */ /* 0x000fe200018f1409 */
[----:B------:R-:W-:Y:S06]  /*e020*/  BRA.DIV UR4, `(.L_x_2266) ;  /* 0x0000004e04d87947 */ /* 0x000fec000b800000 */
[----:B------:R-:W-:Y:S01]  /*e030*/  NOP ;  /* 0x0000000000007918 */ /* 0x000fe20000000000 */
.L_x_2375:
        /* <DEDUP_REMOVED lines=17> */
.L_x_2269:
[----:B------:R-:W-:Y:S01]  /*e150*/  @P0 ELECT P2, URZ, PT ;  /* 0x00000000003f082f */ /* 0x000fe20003840000 */
[----:B------:R1:W-:-:S12]  /*e160*/  UBLKRED.G.S.ADD.F32.RN [UR4], [UR6], UR7, desc[UR8] ;  /* 0x00000804060073bb */ /* 0x0003d800080a1407 */
[----:B------:R-:W-:Y:S02]  /*e170*/  @P2 PLOP3.LUT P0, PT, P2, PT, PT, 0x8, 0x0 ;  /* 0x000000000000281c */ /* 0x000fe4000170e170 */
[----:B------:R-:W-:-:S11]  /*e180*/  PLOP3.LUT P2, PT, PT, PT, PT, 0x8, 0x0 ;  /* 0x000000000000781c */ /* 0x000fd60003f4e170 */
[----:B-1----:R-:W-:Y:S05]  /*e190*/  @P0 BRA.U.ANY `(.L_x_2269) ;  /* 0xfffffffd00ec0947 */ /* 0x002fea000393ffff */
[----:B------:R0:W-:Y:S01]  /*e1a0*/  UTMACMDFLUSH ;  /* 0x00000000000079b7 */ /* 0x0001e20000000000 */
[----:B------:R-:W-:-:S04]  /*e1b0*/  DEPBAR.LE SB0, 0x0 ;  /* 0x000080000000791a */ /* 0x000fc80000000000 */
.L_x_2268:
[----:B------:R-:W-:Y:S05]  /*e1c0*/  BSYNC B0 ;  /* 0x0000000000007941 */ /* 0x000fea0003800000 */
.L_x_2267:
        /* <DEDUP_REMOVED lines=14> */
.L_x_2271:
[----:B------:R-:W-:Y:S05]  /*e2b0*/  BSYNC B0 ;  /* 0x0000000000007941 */ /* 0x000fea0003800000 */
.L_x_2270:
        /* <DEDUP_REMOVED lines=14> */
.L_x_2274:
[----:B-1-3--:R-:W2:Y:S04]  /*e3a0*/  LDG.E.STRONG.GPU R0, desc[UR38][R2.64] ;  /* 0x0000002602007981 */ /* 0x00aea8000c1ef900 */
[----:B--2---:R-:W-:Y:S01]  /*e3b0*/  CCTL.IVALL ;  /* 0x00000000ff00798f */ /* 0x004fe20002000000 */
[----:B------:R-:W-:Y:S05]  /*e3c0*/  YIELD ;  /* 0x0000000000007946 */ /* 0x000fea0003800000 */
[----:B------:R-:W-:-:S13]  /*e3d0*/  ISETP.NE.AND P0, PT, R0, R17, PT ;  /* 0x000000110000720c */ /* 0x000fda0003f05270 */
[----:B------:R-:W-:Y:S05]  /*e3e0*/  @P0 BRA `(.L_x_2274) ;  /* 0xfffffffc00ec0947 */ /* 0x000fea000383ffff */
.L_x_2273:
[----:B------:R-:W-:Y:S05]  /*e3f0*/  BSYNC B0 ;  /* 0x0000000000007941 */ /* 0x000fea0003800000 */
.L_x_2272:
[----:B------:R-:W-:-:S03]  /*e400*/  UMOV UR4, 0xffffffff ;  /* 0xffffffff00047882 */ /* 0x000fc60000000000 */
[----:B------:R-:W-:Y:S05]  /*e410*/  BRA.DIV UR4, `(.L_x_2275) ;  /* 0x0000004a04f87947 */ /* 0x000fea000b800000 */
[----:B------:R-:W-:Y:S01]  /*e420*/  NOP ;  /* 0x0000000000007918 */ /* 0x000fe20000000000 */
.L_x_2378:
        /* <DEDUP_REMOVED lines=17> */
.L_x_2278:
[----:B------:R-:W-:Y:S01]  /*e540*/  @P0 ELECT P2, URZ, PT ;  /* 0x00000000003f082f */ /* 0x000fe20003840000 */
[----:B------:R2:W-:-:S12]  /*e550*/  UBLKRED.G.S.ADD.F32.RN [UR4], [UR6], UR7, desc[UR8] ;  /* 0x00000804060073bb */ /* 0x0005d800080a1407 */
[----:B------:R-:W-:Y:S02]  /*e560*/  @P2 PLOP3.LUT P0, PT, P2, PT, PT, 0x8, 0x0 ;  /* 0x000000000000281c */ /* 0x000fe4000170e170 */
[----:B------:R-:W-:-:S11]  /*e570*/  PLOP3.LUT P2, PT, PT, PT, PT, 0x8, 0x0 ;  /* 0x000000000000781c */ /* 0x000fd60003f4e170 */
[----:B--2---:R-:W-:Y:S05]  /*e580*/  @P0 BRA.U.ANY `(.L_x_2278) ;  /* 0xfffffffd00ec0947 */ /* 0x004fea000393ffff */
[----:B------:R0:W-:Y:S01]  /*e590*/  UTMACMDFLUSH ;  /* 0x00000000000079b7 */ /* 0x0001e20000000000 */
[----:B------:R-:W-:-:S04]  /*e5a0*/  DEPBAR.LE SB0, 0x0 ;  /* 0x000080000000791a */ /* 0x000fc80000000000 */
.L_x_2277:
[----:B------:R-:W-:Y:S05]  /*e5b0*/  BSYNC B0 ;  /* 0x0000000000007941 */ /* 0x000fea0003800000 */
.L_x_2276:
        /* <DEDUP_REMOVED lines=14> */
.L_x_2208:
        /* <DEDUP_REMOVED lines=21> */
.L_x_2280:
        /* <DEDUP_REMOVED lines=13> */
.L_x_2282:
[----:B------:R-:W-:-:S05]  /*e8c0*/  ULDC UR4, c[0x0][0x8c4] ;  /* 0x0002310000047ab9 */ /* 0x000fca0000000800 */
.L_x_2281:
        /* <DEDUP_REMOVED lines=44> */
.L_x_2283:
        /* <DEDUP_REMOVED lines=13> */
.L_x_2284:
        /* <DEDUP_REMOVED lines=12> */
.L_x_2285:
        /* <DEDUP_REMOVED lines=30> */
.L_x_2286:
        /* <DEDUP_REMOVED lines=35> */
.L_x_2291:
[----:B------:R-:W2:Y:S04]  /*f130*/  LDG.E.STRONG.GPU R0, desc[UR38][R2.64] ;  /* 0x0000002602007981 */ /* 0x000ea8000c1ef900 */
[----:B--2---:R-:W-:Y:S01]  /*f140*/  CCTL.IVALL ;  /* 0x00000000ff00798f */ /* 0x004fe20002000000 */
[----:B------:R-:W-:Y:S05]  /*f150*/  YIELD ;  /* 0x0000000000007946 */ /* 0x000fea0003800000 */
[----:B------:R-:W-:-:S13]  /*f160*/  ISETP.NE.AND P1, PT, R0, UR22, PT ;  /* 0x0000001600007c0c */ /* 0x000fda000bf25270 */
[----:B------:R-:W-:Y:S05]  /*f170*/  @P1 BRA `(.L_x_2291) ;  /* 0xfffffffc00ec1947 */ /* 0x000fea000383ffff */
.L_x_2290:
[----:B------:R-:W-:Y:S05]  /*f180*/  BSYNC B0 ;  /* 0x0000000000007941 */ /* 0x000fea0003800000 */
.L_x_2289:
[----:B------:R-:W-:-:S03]  /*f190*/  UMOV UR15, 0xffffffff ;  /* 0xffffffff000f7882 */ /* 0x000fc60000000000 */
[----:B------:R-:W-:Y:S05]  /*f1a0*/  BRA.DIV UR15, `(.L_x_2292) ;  /* 0x0000003e0fb07947 */ /* 0x000fea000b800000 */
[----:B------:R-:W-:Y:S01]  /*f1b0*/  NOP ;  /* 0x0000000000007918 */ /* 0x000fe20000000000 */
.L_x_2381:
        /* <DEDUP_REMOVED lines=22> */
.L_x_2294:
[----:B------:R-:W-:Y:S05]  /*f320*/  BSYNC B0 ;  /* 0x0000000000007941 */ /* 0x000fea0003800000 */
.L_x_2293:
        /* <DEDUP_REMOVED lines=20> */
.L_x_2296:
[----:B------:R-:W-:Y:S05]  /*f470*/  BSYNC B0 ;  /* 0x0000000000007941 */ /* 0x000fea0003800000 */
.L_x_2295:
[----:B------:R-:W-:Y:S06]  /*f480*/  BAR.ARV 0xa, 0xa0 ;  /* 0x0282800000007b1d */ /* 0x000fec0000002000 */
[----:B------:R-:W-:Y:S04]  /*f490*/  BSSY B0, `(.L_x_2297) ;  /* 0x0000003000007945 */ /* 0x000fe80003800000 */
[----:B------:R-:W-:Y:S05]  /*f4a0*/  @!P0 BRA `(.L_x_2298) ;  /* 0x0000000000048947 */ /* 0x000fea0003800000 */
[----:B------:R-:W-:-:S04]  /*f4b0*/  DEPBAR.LE SB0, 0x0 ;  /* 0x000080000000791a */ /* 0x000fc80000000000 */
.L_x_2298:
[----:B------:R-:W-:Y:S05]  /*f4c0*/  BSYNC B0 ;  /* 0x0000000000007941 */ /* 0x000fea0003800000 */
.L_x_2297:
        /* <DEDUP_REMOVED lines=19> */
.L_x_2300:
[----:B------:R-:W-:Y:S05]  /*f600*/  BSYNC B0 ;  /* 0x0000000000007941 */ /* 0x000fea0003800000 */
.L_x_2299:
[----:B------:R-:W-:Y:S01]  /*f610*/  UIADD3 UR15, UR9, 0x1, URZ ;  /* 0x00000001090f7890 */ /* 0x000fe2000fffe03f */
[----:B------:R-:W-:Y:S11]  /*f620*/  BRA `(.L_x_2301) ;  /* 0x0000000000047947 */ /* 0x000ff60003800000 */
.L_x_2288:
[----:B------:R-:W-:-:S05]  /*f630*/  UMOV UR15, UR9 ;  /* 0x00000009000f7c82 */ /* 0x000fca0008000000 */
.L_x_2301:
        /* <DEDUP_REMOVED lines=15> */
.L_x_2326:
        /* <DEDUP_REMOVED lines=11> */
.L_x_2304:
[----:B------:R-:W2:Y:S04]  /*f7e0*/  LDG.E.STRONG.GPU R0, desc[UR38][R2.64] ;  /* 0x0000002602007981 */ /* 0x000ea8000c1ef900 */
[----:B--2---:R-:W-:Y:S01]  /*f7f0*/  CCTL.IVALL ;  /* 0x00000000ff00798f */ /* 0x004fe20002000000 */
[----:B------:R-:W-:Y:S05]  /*f800*/  YIELD ;  /* 0x0000000000007946 */ /* 0x000fea0003800000 */
[----:B------:R-:W-:-:S13]  /*f810*/  ISETP.NE.AND P1, PT, R0, UR22, PT ;  /* 0x0000001600007c0c */ /* 0x000fda000bf25270 */
[----:B------:R-:W-:Y:S05]  /*f820*/  @P1 BRA `(.L_x_2304) ;  /* 0xfffffffc00ec1947 */ /* 0x000fea000383ffff */
.L_x_2303:
[----:B------:R-:W-:Y:S05]  /*f830*/  BSYNC B0 ;  /* 0x0000000000007941 */ /* 0x000fea0003800000 */
.L_x_2302:
[----:B------:R-:W-:-:S03]  /*f840*/  UMOV UR16, 0xffffffff ;  /* 0xffffffff00107882 */ /* 0x000fc60000000000 */
[----:B------:R-:W-:Y:S05]  /*f850*/  BRA.DIV UR16, `(.L_x_2305) ;  /* 0x0000003a10207947 */ /* 0x000fea000b800000 */
[----:B------:R-:W-:Y:S01]  /*f860*/  NOP ;  /* 0x0000000000007918 */ /* 0x000fe20000000000 */
.L_x_2384:
        /* <DEDUP_REMOVED lines=19> */
.L_x_2307:
[----:B------:R-:W-:Y:S05]  /*f9a0*/  BSYNC B0 ;  /* 0x0000000000007941 */ /* 0x000fea0003800000 */
.L_x_2306:
        /* <DEDUP_REMOVED lines=17> */
.L_x_2309:
[----:B------:R-:W-:Y:S05]  /*fac0*/  BSYNC B0 ;  /* 0x0000000000007941 */ /* 0x000fea0003800000 */
.L_x_2308:
[----:B------:R-:W-:Y:S06]  /*fad0*/  BAR.ARV 0xa, 0xa0 ;  /* 0x0282800000007b1d */ /* 0x000fec0000002000 */
[----:B------:R-:W-:Y:S04]  /*fae0*/  BSSY B0, `(.L_x_2310) ;  /* 0x0000003000007945 */ /* 0x000fe80003800000 */
[----:B------:R-:W-:Y:S05]  /*faf0*/  @!P0 BRA `(.L_x_2311) ;  /* 0x0000000000048947 */ /* 0x000fea0003800000 */
[----:B------:R-:W-:-:S04]  /*fb00*/  DEPBAR.LE SB0, 0x0 ;  /* 0x000080000000791a */ /* 0x000fc80000000000 */
.L_x_2311:
[----:B------:R-:W-:Y:S05]  /*fb10*/  BSYNC B0 ;  /* 0x0000000000007941 */ /* 0x000fea0003800000 */
.L_x_2310:
        /* <DEDUP_REMOVED lines=19> */
.L_x_2313:
[----:B------:R-:W-:Y:S05]  /*fc50*/  BSYNC B0 ;  /* 0x0000000000007941 */ /* 0x000fea0003800000 */
.L_x_2312:
        /* <DEDUP_REMOVED lines=9> */
.L_x_2316:
[----:B------:R-:W2:Y:S04]  /*fcf0*/  LDG.E.STRONG.GPU R0, desc[UR38][R2.64] ;  /* 0x0000002602007981 */ /* 0x000ea8000c1ef900 */
[----:B--2---:R-:W-:Y:S01]  /*fd00*/  CCTL.IVALL ;  /* 0x00000000ff00798f */ /* 0x004fe20002000000 */
[----:B------:R-:W-:Y:S05]  /*fd10*/  YIELD ;  /* 0x0000000000007946 */ /* 0x000fea0003800000 */
[----:B------:R-:W-:-:S13]  /*fd20*/  ISETP.NE.AND P1, PT, R0, UR22, PT ;  /* 0x0000001600007c0c */ /* 0x000fda000bf25270 */
[----:B------:R-:W-:Y:S05]  /*fd30*/  @P1 BRA `(.L_x_2316) ;  /* 0xfffffffc00ec1947 */ /* 0x000fea000383ffff */
.L_x_2315:
[----:B------:R-:W-:Y:S05]  /*fd40*/  BSYNC B0 ;  /* 0x0000000000007941 */ /* 0x000fea0003800000 */
.L_x_2314:
[----:B------:R-:W-:-:S03]  /*fd50*/  UMOV UR12, 0xffffffff ;  /* 0xffffffff000c7882 */ /* 0x000fc60000000000 */
[----:B------:R-:W-:Y:S05]  /*fd60*/  BRA.DIV UR12, `(.L_x_2317) ;  /* 0x000000320cf87947 */ /* 0x000fea000b800000 */
[----:B------:R-:W-:Y:S01]  /*fd70*/  NOP ;  /* 0x0000000000007918 */ /* 0x000fe20000000000 */
.L_x_2387:
        /* <DEDUP_REMOVED lines=15> */
.L_x_2319:
[----:B------:R-:W-:Y:S05]  /*fe70*/  BSYNC B0 ;  /* 0x0000000000007941 */ /* 0x000fea0003800000 */
.L_x_2318:
        /* <DEDUP_REMOVED lines=15> */
.L_x_2321:
[----:B------:R-:W-:Y:S05]  /*ff70*/  BSYNC B0 ;  /* 0x0000000000007941 */ /* 0x000fea0003800000 */
.L_x_2320:
[----:B------:R-:W-:Y:S06]  /*ff80*/  BAR.ARV 0xa, 0xa0 ;  /* 0x0282800000007b1d */ /* 0x000fec0000002000 */
[----:B------:R-:W-:Y:S04]  /*ff90*/  BSSY B0, `(.L_x_2322) ;  /* 0x0000003000007945 */ /* 0x000fe80003800000 */
[----:B------:R-:W-:Y:S05]  /*ffa0*/  @!P0 BRA `(.L_x_2323) ;  /* 0x0000000000048947 */ /* 0x000fea0003800000 */
[----:B------:R-:W-:-:S04]  /*ffb0*/  DEPBAR.LE SB0, 0x0 ;  /* 0x000080000000791a */ /* 0x000fc80000000000 */
.L_x_2323:
[----:B------:R-:W-:Y:S05]  /*ffc0*/  BSYNC B0 ;  /* 0x0000000000007941 */ /* 0x000fea0003800000 */
.L_x_2322:
        /* <DEDUP_REMOVED lines=19> */
.L_x_2325:
[----:B------:R-:W-:Y:S05]  /*10100*/  BSYNC B0 ;  /* 0x0000000000007941 */ /* 0x000fea0003800000 */
.L_x_2324:
[----:B------:R-:W-:Y:S02]  /*10110*/  UIADD3 UR9, UR9, 0x2, URZ ;  /* 0x0000000209097890 */ /* 0x000fe4000fffe03f */
[----:B------:R-:W-:-:S04]  /*10120*/  UIADD3 UR4, UR4, 0x4000, URZ ;  /* 0x0000400004047890 */ /* 0x000fc8000fffe03f */
[----:B------:R-:W-:-:S13]  /*10130*/  ISETP.LE.AND P1, PT, R9, UR9, PT ;  /* 0x0000000909007c0c */ /* 0x000fda000bf23270 */
[----:B------:R-:W-:Y:S05]  /*10140*/  @!P1 BRA `(.L_x_2326) ;  /* 0xfffffff400789947 */ /* 0x000fea000383ffff */
.L_x_2287:
        /* <DEDUP_REMOVED lines=41> */
.L_x_2329:
[----:B------:R-:W-:Y:S05]  /*103e0*/  BSYNC B0 ;  /* 0x0000000000007941 */ /* 0x000fea0003800000 */
.L_x_2328:
[----:B------:R-:W-:Y:S05]  /*103f0*/  BRA `(.L_x_2330) ;  /* 0x0000000000047947 */ /* 0x000fea0003800000 */
.L_x_2327:
[----:B------:R-:W-:-:S05]  /*10400*/  UMOV UR4, UR9 ;  /* 0x0000000900047c82 */ /* 0x000fca0008000000 */
.L_x_2330:
        /* <DEDUP_REMOVED lines=11> */
.L_x_2335:
        /* <DEDUP_REMOVED lines=24> */
.L_x_2332:
[----:B------:R-:W-:Y:S05]  /*10640*/  BSYNC B0 ;  /* 0x0000000000007941 */ /* 0x000fea0003800000 */
.L_x_2331:
        /* <DEDUP_REMOVED lines=24> */
.L_x_2334:
[----:B------:R-:W-:Y:S05]  /*107d0*/  BSYNC B0 ;  /* 0x0000000000007941 */ /* 0x000fea0003800000 */
.L_x_2333:
[----:B------:R-:W-:Y:S02]  /*107e0*/  UIADD3 UR7, UR7, 0x2, URZ ;  /* 0x0000000207077890 */ /* 0x000fe4000fffe03f */
[----:B------:R-:W-:Y:S02]  /*107f0*/  ULEA UR5, UR19, UR5, 0x1 ;  /* 0x0000000513057291 */ /* 0x000fe4000f8e083f */
[----:B------:R-:W-:Y:S02]  /*10800*/  ULEA UR6, UR19, UR6, 0x1 ;  /* 0x0000000613067291 */ /* 0x000fe4000f8e083f */
[----:B------:R-:W-:-:S13]  /*10810*/  ISETP.NE.AND P0, PT, RZ, UR7, PT ;  /* 0x00000007ff007c0c */ /* 0x000fda000bf05270 */
[----:B------:R-:W-:Y:S05]  /*10820*/  @!P0 BRA `(.L_x_2213) ;  /* 0x0000002400248947 */ /* 0x000fea0003800000 */
[----:B------:R-:W-:Y:S05]  /*10830*/  BRA `(.L_x_2335) ;  /* 0xfffffffc00207947 */ /* 0x000fea000383ffff */
.L_x_2279:
        /* <DEDUP_REMOVED lines=14> */
.L_x_2336:
        /* <DEDUP_REMOVED lines=14> */
.L_x_2338:
[----:B------:R-:W-:-:S05]  /*10a00*/  ULDC UR4, c[0x0][0x8c4] ;  /* 0x0002310000047ab9 */ /* 0x000fca0000000800 */
.L_x_2337:
        /* <DEDUP_REMOVED lines=59> */
.L_x_2340:
        /* <DEDUP_REMOVED lines=13> */
.L_x_2341:
        /* <DEDUP_REMOVED lines=8> */
.L_x_2342:
        /* <DEDUP_REMOVED lines=21> */
.L_x_2343:
        /* <DEDUP_REMOVED lines=50> */
.L_x_2388:
        /* <DEDUP_REMOVED lines=15> */
.L_x_2346:
        /* <DEDUP_REMOVED lines=77> */
.L_x_2357:
[----:B-123--:R-:W-:-:S04]  /*11940*/  SHF.L.U32 R18, R10, 0x1f, RZ ;  /* 0x0000001f0a127819 */ /* 0x00efc800000006ff */
[----:B------:R-:W2:Y:S02]  /*11950*/  SYNCS.PHASECHK.TRANS64.TRYWAIT P1, [R15+URZ+0x30c40], R18 ;  /* 0x030c40120f0075a7 */ /* 0x000ea4000802017f */
[----:B--2---:R-:W-:Y:S05]  /*11960*/  @!P1 BRA `(.L_x_2349) ;  /* 0x0000001800289947 */ /* 0x004fea0003800000 */
.L_x_2389:
        /* <DEDUP_REMOVED lines=8> */
.L_x_2350:
        /* <DEDUP_REMOVED lines=30> */
.L_x_2390:
        /* <DEDUP_REMOVED lines=8> */
.L_x_2352:
        /* <DEDUP_REMOVED lines=30> */
.L_x_2391:
        /* <DEDUP_REMOVED lines=8> */
.L_x_2354:
        /* <DEDUP_REMOVED lines=24> */
.L_x_2393:
        /* <DEDUP_REMOVED lines=8> */
.L_x_2356:
        /* <DEDUP_REMOVED lines=30> */
.L_x_2348:
[----:B------:R-:W4:Y:S02]  /*12290*/  LDL.LU R4, [R1+0x8] ;  /* 0x0000080001047983 */ /* 0x000f240000300800 */
[----:B----4-:R-:W-:Y:S02]  /*122a0*/  ISETP.NE.AND P1, PT, R4, RZ, PT ;  /* 0x000000ff0400720c */ /* 0x010fe40003f25270 */
[----:B------:R4:W5:Y:S11]  /*122b0*/  LDL R4, [R1+0x4] ;  /* 0x0000040001047983 */ /* 0x0009760000100800 */
[----:B----4-:R-:W-:Y:S05]  /*122c0*/  @!P1 BRA `(.L_x_2347) ;  /* 0x0000000400249947 */ /* 0x010fea0003800000 */
[----:B------:R-:W-:-:S04]  /*122d0*/  SHF.L.U32 R12, R10, 0x1f, RZ ;  /* 0x0000001f0a0c7819 */ /* 0x000fc800000006ff */
[----:B------:R-:W4:Y:S02]  /*122e0*/  SYNCS.PHASECHK.TRANS64.TRYWAIT P1, [R15+URZ+0x30c40], R12 ;  /* 0x030c400c0f0075a7 */ /* 0x000f24000802017f */
[----:B----4-:R-:W-:Y:S05]  /*122f0*/  @!P1 BRA `(.L_x_2358) ;  /* 0x0000001000189947 */ /* 0x010fea0003800000 */
.L_x_2394:
        /* <DEDUP_REMOVED lines=8> */
.L_x_2359:
        /* <DEDUP_REMOVED lines=27> */
.L_x_2395:
        /* <DEDUP_REMOVED lines=8> */
.L_x_2361:
        /* <DEDUP_REMOVED lines=27> */
.L_x_2347:
[----:B------:R-:W1:Y:S01]  /*12760*/  S2R R0, SR_TID.X ;  /* 0x0000000000007919 */ /* 0x000e620000002100 */
[----:B------:R-:W-:Y:S01]  /*12770*/  IMAD R3, R16, 0x8, R15 ;  /* 0x0000000810037824 */ /* 0x000fe200078e020f */
[----:B-1----:R-:W-:Y:S02]  /*12780*/  LOP3.LUT R2, R0, 0x7f, RZ, 0xc0, !PT ;  /* 0x0000007f00027812 */ /* 0x002fe400078ec0ff */
[----:B------:R-:W-:Y:S02]  /*12790*/  SHF.L.U32 R0, R10, 0x1f, RZ ;  /* 0x0000001f0a007819 */ /* 0x000fe400000006ff */
[----:B------:R-:W-:Y:S02]  /*127a0*/  ISETP.NE.AND P1, PT, R2, RZ, PT ;  /* 0x000000ff0200720c */ /* 0x000fe40003f25270 */
[----:B------:R-:W1:Y:S02]  /*127b0*/  SYNCS.PHASECHK.TRANS64.TRYWAIT P0, [R3+URZ+0x30c40], R0 ;  /* 0x030c4000030075a7 */ /* 0x000e64000800017f */
[----:B-1----:R-:W-:Y:S09]  /*127c0*/  @!P0 BRA `(.L_x_2362) ;  /* 0x0000000c000c8947 */ /* 0x002ff20003800000 */
.L_x_2396:
[----:B------:R-:W-:Y:S05]  /*127d0*/  @P1 BRA `(.L_x_2363) ;  /* 0x0000000000181947 */ /* 0x000fea0003800000 */
[----:B------:R-:W1:Y:S01]  /*127e0*/  S2R R2, SR_TID.X ;  /* 0x0000000000027919 */ /* 0x000e620000002100 */
[----:B------:R-:W-:-:S04]  /*127f0*/  IMAD.MOV.U32 R0, RZ, RZ, 0x4200 ;  /* 0x00004200ff007424 */ /* 0x000fc800078e00ff */
[----:B------:R1:W-:Y:S02]  /*12800*/  SYNCS.ARRIVE.TRANS64 RZ, [R3+URZ+0x30c30], R0 ;  /* 0x030c300003ff79a7 */ /* 0x0003e4000800003f */
[----:B-1----:R-:W-:-:S13]  /*12810*/  LOP3.LUT P0, RZ, R2, 0x1f, RZ, 0xc0, !PT ;  /* 0x0000001f02ff7812 */ /* 0x002fda000780c0ff */
[----:B------:R-:W-:Y:S05]  /*12820*/  @!P0 BRA `(.L_x_2363) ;  /* 0x0000000000048947 */ /* 0x000fea0003800000 */
[----:B------:R-:W-:Y:S01]  /*12830*/  BPT.TRAP 0x1 ;  /* 0x000000040000795c */ /* 0x000fe20000300000 */
.L_x_2363:
        /* <DEDUP_REMOVED lines=34> */
.L_x_2344:
[----:B------:R-:W-:Y:S05]  /*12a60*/  BSYNC B0 ;  /* 0x0000000000007941 */ /* 0x000fea0003800000 */
.L_x_2339:
[----:B------:R-:W-:-:S03]  /*12a70*/  UMOV UR8, 0xffffffff ;  /* 0xffffffff00087882 */ /* 0x000fc60000000000 */
[----:B------:R-:W-:Y:S05]  /*12a80*/  BRA.DIV UR8, `(.L_x_2364) ;  /* 0x0000000a08707947 */ /* 0x000fea000b800000 */
[----:B------:R-:W-:-:S13]  /*12a90*/  ELECT P6, URZ, PT ;  /* 0x00000000003f782f */ /* 0x000fda00038c0000 */
.L_x_2399:
[----:B------:R-:W-:Y:S05]  /*12aa0*/  @!P6 BRA `(.L_x_2213) ;  /* 0x000000000084e947 */ /* 0x000fea0003800000 */
[----:B------:R-:W-:-:S06]  /*12ab0*/  ULOP3.LUT UR8, UR36, 0x2, URZ, 0xfc, !UPT ;  /* 0x0000000224087892 */ /* 0x000fcc000f8efc3f */
[----:B------:R-:W-:-:S05]  /*12ac0*/  IMAD.U32 R2, RZ, RZ, UR8 ;  /* 0x00000008ff027e24 */ /* 0x000fca000f8e00ff */
[----:B------:R-:W-:-:S13]  /*12ad0*/  ISETP.NE.AND P2, PT, R2, 0x3, PT ;  /* 0x000000030200780c */ /* 0x000fda0003f45270 */
[----:B------:R-:W-:Y:S05]  /*12ae0*/  @!P2 BRA `(.L_x_2365) ;  /* 0x000000000004a947 */ /* 0x000fea0003800000 */
[----:B---3--:R-:W-:Y:S01]  /*12af0*/  BPT.TRAP 0x1 ;  /* 0x000000040000795c */ /* 0x008fe20000300000 */
.L_x_2365:
        /* <DEDUP_REMOVED lines=15> */
.L_x_2400:
[----:B------:R-:W2:Y:S02]  /*12bf0*/  SYNCS.PHASECHK.TRANS64.TRYWAIT P0, [R3+URZ], R2 ;  /* 0x00000002030075a7 */ /* 0x000ea4000800017f */
[----:B--2---:R-:W-:Y:S05]  /*12c00*/  @!P0 BRA `(.L_x_2367) ;  /* 0x0000000800448947 */ /* 0x004fea0003800000 */
.L_x_2401:
[----:B------:R-:W-:Y:S05]  /*12c10*/  @!P2 BRA `(.L_x_2368) ;  /* 0x000000000004a947 */ /* 0x000fea0003800000 */
[----:B---3--:R-:W-:Y:S01]  /*12c20*/  BPT.TRAP 0x1 ;  /* 0x000000040000795c */ /* 0x008fe20000300000 */
.L_x_2368:
[----:B--2---:R-:W-:-:S04]  /*12c30*/  VIADD R3, R8, 0x30c40 ;  /* 0x00030c4008037836 */ /* 0x004fc80000000000 */
[----:B------:R-:W-:-:S04]  /*12c40*/  IMAD R5, R0, 0x8, R3 ;  /* 0x0000000800057824 */ /* 0x000fc800078e0203 */
[----:B------:R-:W2:Y:S02]  /*12c50*/  SYNCS.PHASECHK.TRANS64.TRYWAIT P0, [R5+URZ], R4 ;  /* 0x00000004050075a7 */ /* 0x000ea4000800017f */
[----:B--2---:R-:W-:Y:S05]  /*12c60*/  @!P0 BRA `(.L_x_2369) ;  /* 0x0000000800408947 */ /* 0x004fea0003800000 */
.L_x_2402:
[----:B------:R-:W-:-:S07]  /*12c70*/  IMAD R3, R6, 0x8, R3 ;  /* 0x0000000806037824 */ /* 0x000fce00078e0203 */
.L_x_2370:
[----:B----4-:R4:W1:Y:S02]  /*12c80*/  SYNCS.PHASECHK.TRANS64.TRYWAIT P0, [R3+URZ], R2 ;  /* 0x00000002030075a7 */ /* 0x010864000800017f */
[----:B-1----:R-:W-:Y:S05]  /*12c90*/  @!P0 NANOSLEEP.SYNCS 0x989680 ;  /* 0x009896800000895d */ /* 0x002fea0003900000 */
[----:B------:R-:W1:Y:S02]  /*12ca0*/  @!P0 SYNCS.PHASECHK.TRANS64 P0, [R3+URZ], R2 ;  /* 0x00000002030085a7 */ /* 0x000e64000800007f */
[----:B-1----:R-:W-:Y:S05]  /*12cb0*/  @!P0 BRA `(.L_x_2370) ;  /* 0xfffffffc00f08947 */ /* 0x002fea000383ffff */
.L_x_2213:
[----:B---3--:R-:W-:Y:S05]  /*12cc0*/  BSYNC B6 ;  /* 0x0000000000067941 */ /* 0x008fea0003800000 */
.L_x_2207:
[----:B------:R-:W-:Y:S05]  /*12cd0*/  EXIT ;  /* 0x000000000000794d */ /* 0x000fea0003800000 */
.L_x_2224:
[----:B------:R-:W-:Y:S02]  /*12ce0*/  IMAD.MOV.U32 R13, RZ, RZ, R10 ;  /* 0x000000ffff0d7224 */ /* 0x000fe400078e000a */
[----:B------:R-:W-:Y:S02]  /*12cf0*/  IMAD.MOV.U32 R12, RZ, RZ, RZ ;  /* 0x000000ffff0c7224 */ /* 0x000fe400078e00ff */
[----:B------:R-:W-:Y:S02]  /*12d00*/  IMAD.MOV.U32 R11, RZ, RZ, 0x1f ;  /* 0x0000001fff0b7424 */ /* 0x000fe400078e00ff */
[----:B------:R-:W-:-:S07]  /*12d10*/  IMAD.MOV.U32 R15, RZ, RZ, -0x1 ;  /* 0xffffffffff0f7424 */ /* 0x000fce00078e00ff */
[----:B------:R-:W-:Y:S05]  /*12d20*/  WARPSYNC.COLLECTIVE R15, `(.L_x_2371) ;  /* 0x000000000f087348 */ /* 0x000fea0003c00000 */
[----:B------:R1:W2:Y:S02]  /*12d30*/  SHFL.IDX P6, R14, R13, R12, R11 ;  /* 0x0000000c0d0e7389 */ /* 0x0002a400000c000b */
[----:B-12---:R-:W-:Y:S01]  /*12d40*/  ENDCOLLECTIVE ;  /* 0x000000000000791b */ /* 0x006fe20003800000 */
.L_x_2371:
[----:B------:R-:W-:Y:S05]  /*12d50*/  BRA `(.L_x_2372) ;  /* 0xfffffee400b07947 */ /* 0x000fea000383ffff */
.L_x_2226:
[----:B--2---:R2:W3:Y:S02]  /*12d60*/  SYNCS.PHASECHK.TRANS64.TRYWAIT P0, [R16+URZ+0x30c00], R11 ;  /* 0x030c000b100075a7 */ /* 0x0044e4000800017f */
[----:B---3--:R-:W-:Y:S05]  /*12d70*/  @!P0 NANOSLEEP.SYNCS 0x989680 ;  /* 0x009896800000895d */ /* 0x008fea0003900000 */
[----:B------:R-:W3:Y:S02]  /*12d80*/  @!P0 SYNCS.PHASECHK.TRANS64 P0, [R16+URZ+0x30c00], R11 ;  /* 0x030c000b100085a7 */ /* 0x000ee4000800007f */
[----:B---3--:R-:W-:Y:S05]  /*12d90*/  @!P0 BRA `(.L_x_2226) ;  /* 0xfffffffc00f08947 */ /* 0x008fea000383ffff */
[----:B------:R-:W-:Y:S05]  /*12da0*/  BRA `(.L_x_2225) ;  /* 0xfffffee400f87947 */ /* 0x000fea000383ffff */
.L_x_2231:
[----:B--2---:R2:W3:Y:S02]  /*12db0*/  SYNCS.PHASECHK.TRANS64.TRYWAIT P0, [R8+URZ+0x30c10], R23 ;  /* 0x030c1017080075a7 */ /* 0x0044e4000800017f */
[----:B---3--:R-:W-:Y:S05]  /*12dc0*/  @!P0 NANOSLEEP.SYNCS 0x989680 ;  /* 0x009896800000895d */ /* 0x008fea0003900000 */
[----:B------:R-:W3:Y:S02]  /*12dd0*/  @!P0 SYNCS.PHASECHK.TRANS64 P0, [R8+URZ+0x30c10], R23 ;  /* 0x030c1017080085a7 */ /* 0x000ee4000800007f */
[----:B---3--:R-:W-:Y:S05]  /*12de0*/  @!P0 BRA `(.L_x_2231) ;  /* 0xfffffffc00f08947 */ /* 0x008fea000383ffff */
[----:B------:R-:W-:Y:S05]  /*12df0*/  BRA `(.L_x_2230) ;  /* 0xfffffef000987947 */ /* 0x000fea000383ffff */
.L_x_2235:
[----:B------:R1:W1:Y:S02]  /*12e00*/  SYNCS.PHASECHK.TRANS64.TRYWAIT P0, [R8+URZ+0x30c30], R23 ;  /* 0x030c3017080075a7 */ /* 0x000264000800017f */
[----:B-1----:R-:W-:Y:S05]  /*12e10*/  @!P0 NANOSLEEP.SYNCS 0x989680 ;  /* 0x009896800000895d */ /* 0x002fea0003900000 */
[----:B------:R-:W1:Y:S02]  /*12e20*/  @!P0 SYNCS.PHASECHK.TRANS64 P0, [R8+URZ+0x30c30], R23 ;  /* 0x030c3017080085a7 */ /* 0x000e64000800007f */
[----:B-1----:R-:W-:Y:S05]  /*12e30*/  @!P0 BRA `(.L_x_2235) ;  /* 0xfffffffc00f08947 */ /* 0x002fea000383ffff */
[----:B------:R-:W-:Y:S05]  /*12e40*/  BRA `(.L_x_2234) ;  /* 0xfffffef400987947 */ /* 0x000fea000383ffff */
.L_x_2243:
[----:B--2---:R2:W3:Y:S02]  /*12e50*/  SYNCS.PHASECHK.TRANS64.TRYWAIT P1, [R7+URZ+0x30c10], R20 ;  /* 0x030c1014070075a7 */ /* 0x0044e4000802017f */
[----:B---3--:R-:W-:Y:S05]  /*12e60*/  @!P1 NANOSLEEP.SYNCS 0x989680 ;  /* 0x009896800000995d */ /* 0x008fea0003900000 */
[----:B------:R-:W3:Y:S02]  /*12e70*/  @!P1 SYNCS.PHASECHK.TRANS64 P1, [R7+URZ+0x30c10], R20 ;  /* 0x030c1014070095a7 */ /* 0x000ee4000802007f */
[----:B---3--:R-:W-:Y:S05]  /*12e80*/  @!P1 BRA `(.L_x_2243) ;  /* 0xfffffffc00f09947 */ /* 0x008fea000383ffff */
[----:B------:R-:W-:Y:S05]  /*12e90*/  BRA `(.L_x_2242) ;  /* 0xffffff3400107947 */ /* 0x000fea000383ffff */
.L_x_2247:
[----:B------:R1:W1:Y:S02]  /*12ea0*/  SYNCS.PHASECHK.TRANS64.TRYWAIT P1, [R7+URZ+0x30c30], R20 ;  /* 0x030c3014070075a7 */ /* 0x000264000802017f */
[----:B-1----:R-:W-:Y:S05]  /*12eb0*/  @!P1 NANOSLEEP.SYNCS 0x989680 ;  /* 0x009896800000995d */ /* 0x002fea0003900000 */
[----:B------:R-:W1:Y:S02]  /*12ec0*/  @!P1 SYNCS.PHASECHK.TRANS64 P1, [R7+URZ+0x30c30], R20 ;  /* 0x030c3014070095a7 */ /* 0x000e64000802007f */
[----:B-1----:R-:W-:Y:S05]  /*12ed0*/  @!P1 BRA `(.L_x_2247) ;  /* 0xfffffffc00f09947 */ /* 0x002fea000383ffff */
[----:B------:R-:W-:Y:S05]  /*12ee0*/  BRA `(.L_x_2246) ;  /* 0xffffff3800247947 */ /* 0x000fea000383ffff */
.L_x_2255:
[----:B-1----:R1:W3:Y:S02]  /*12ef0*/  SYNCS.PHASECHK.TRANS64.TRYWAIT P0, [R7+URZ+0x30c10], R20 ;  /* 0x030c1014070075a7 */ /* 0x0022e4000800017f */
[----:B---3--:R-:W-:Y:S05]  /*12f00*/  @!P0 NANOSLEEP.SYNCS 0x989680 ;  /* 0x009896800000895d */ /* 0x008fea0003900000 */
[----:B------:R-:W3:Y:S02]  /*12f10*/  @!P0 SYNCS.PHASECHK.TRANS64 P0, [R7+URZ+0x30c10], R20 ;  /* 0x030c1014070085a7 */ /* 0x000ee4000800007f */
[----:B---3--:R-:W-:Y:S05]  /*12f20*/  @!P0 BRA `(.L_x_2255) ;  /* 0xfffffffc00f08947 */ /* 0x008fea000383ffff */
[----:B------:R-:W-:Y:S05]  /*12f30*/  BRA `(.L_x_2254) ;  /* 0xffffff6c00547947 */ /* 0x000fea000383ffff */
.L_x_2259:
[----:B------:R1:W1:Y:S02]  /*12f40*/  SYNCS.PHASECHK.TRANS64.TRYWAIT P0, [R7+URZ+0x30c30], R20 ;  /* 0x030c3014070075a7 */ /* 0x000264000800017f */
[----:B-1----:R-:W-:Y:S05]  /*12f50*/  @!P0 NANOSLEEP.SYNCS 0x989680 ;  /* 0x009896800000895d */ /* 0x002fea0003900000 */
[----:B------:R-:W1:Y:S02]  /*12f60*/  @!P0 SYNCS.PHASECHK.TRANS64 P0, [R7+URZ+0x30c30], R20 ;  /* 0x030c3014070085a7 */ /* 0x000e64000800007f */
[----:B-1----:R-:W-:Y:S05]  /*12f70*/  @!P0 BRA `(.L_x_2259) ;  /* 0xfffffffc00f08947 */ /* 0x002fea000383ffff */
[----:B------:R-:W-:Y:S05]  /*12f80*/  BRA `(.L_x_2258) ;  /* 0xffffff7000647947 */ /* 0x000fea000383ffff */
.L_x_2266:
[----:B------:R-:W-:Y:S01]  /*12f90*/  BSSY B0, `(.L_x_2373) ;  /* 0x0000005000007945 */ /* 0x000fe20003800000 */
[----:B------:R-:W-:-:S07]  /*12fa0*/  IMAD.MOV.U32 R15, RZ, RZ, -0x1 ;  /* 0xffffffffff0f7424 */ /* 0x000fce00078e00ff */
[----:B---3--:R-:W-:Y:S05]  /*12fb0*/  WARPSYNC.COLLECTIVE R15, `(.L_x_2374) ;  /* 0x000000000f087348 */ /* 0x008fea0003c00000 */
[----:B------:R-:W-:Y:S01]  /*12fc0*/  NOP ;  /* 0x0000000000007918 */ /* 0x000fe20000000000 */
[----:B---3--:R-:W-:Y:S01]  /*12fd0*/  ENDCOLLECTIVE ;  /* 0x000000000000791b */ /* 0x008fe20003800000 */
.L_x_2374:
[----:B------:R-:W-:Y:S05]  /*12fe0*/  BSYNC B0 ;  /* 0x0000000000007941 */ /* 0x000fea0003800000 */
.L_x_2373:
[----:B------:R-:W-:Y:S05]  /*12ff0*/  BRA `(.L_x_2375) ;  /* 0xffffffb000107947 */ /* 0x000fea000383ffff */
.L_x_2275:
[----:B------:R-:W-:Y:S01]  /*13000*/  BSSY B0, `(.L_x_2376) ;  /* 0x0000005000007945 */ /* 0x000fe20003800000 */
[----:B------:R-:W-:-:S07]  /*13010*/  IMAD.MOV.U32 R15, RZ, RZ, -0x1 ;  /* 0xffffffffff0f7424 */ /* 0x000fce00078e00ff */
[----:B-1-3--:R-:W-:Y:S05]  /*13020*/  WARPSYNC.COLLECTIVE R15, `(.L_x_2377) ;  /* 0x000000000f087348 */ /* 0x00afea0003c00000 */
[----:B------:R-:W-:Y:S01]  /*13030*/  NOP ;  /* 0x0000000000007918 */ /* 0x000fe20000000000 */
[----:B-1-3--:R-:W-:Y:S01]  /*13040*/  ENDCOLLECTIVE ;  /* 0x000000000000791b */ /* 0x00afe20003800000 */
.L_x_2377:
[----:B------:R-:W-:Y:S05]  /*13050*/  BSYNC B0 ;  /* 0x0000000000007941 */ /* 0x000fea0003800000 */
.L_x_2376:
[----:B------:R-:W-:Y:S05]  /*13060*/  BRA `(.L_x_2378) ;  /* 0xffffffb000f07947 */ /* 0x000fea000383ffff */
.L_x_2292:
[----:B------:R-:W-:Y:S01]  /*13070*/  BSSY B0, `(.L_x_2379) ;  /* 0x0000005000007945 */ /* 0x000fe20003800000 */
[----:B------:R-:W-:-:S07]  /*13080*/  IMAD.MOV.U32 R15, RZ, RZ, -0x1 ;  /* 0xffffffffff0f7424 */ /* 0x000fce00078e00ff */
[----:B------:R-:W-:Y:S05]  /*13090*/  WARPSYNC.COLLECTIVE R15, `(.L_x_2380) ;  /* 0x000000000f087348 */ /* 0x000fea0003c00000 */
[----:B------:R-:W-:Y:S01]  /*130a0*/  NOP ;  /* 0x0000000000007918 */ /* 0x000fe20000000000 */
[----:B------:R-:W-:Y:S01]  /*130b0*/  ENDCOLLECTIVE ;  /* 0x000000000000791b */ /* 0x000fe20003800000 */
.L_x_2380:
[----:B------:R-:W-:Y:S05]  /*130c0*/  BSYNC B0 ;  /* 0x0000000000007941 */ /* 0x000fea0003800000 */
.L_x_2379:
[----:B------:R-:W-:Y:S05]  /*130d0*/  BRA `(.L_x_2381) ;  /* 0xffffffc000387947 */ /* 0x000fea000383ffff */
.L_x_2305:
[----:B------:R-:W-:Y:S01]  /*130e0*/  BSSY B0, `(.L_x_2382) ;  /* 0x0000005000007945 */ /* 0x000fe20003800000 */
[----:B------:R-:W-:-:S07]  /*130f0*/  IMAD.MOV.U32 R15, RZ, RZ, -0x1 ;  /* 0xffffffffff0f7424 */ /* 0x000fce00078e00ff */
[----:B------:R-:W-:Y:S05]  /*13100*/  WARPSYNC.COLLECTIVE R15, `(.L_x_2383) ;  /* 0x000000000f087348 */ /* 0x000fea0003c00000 */
[----:B------:R-:W-:Y:S01]  /*13110*/  NOP ;  /* 0x0000000000007918 */ /* 0x000fe20000000000 */
[----:B------:R-:W-:Y:S01]  /*13120*/  ENDCOLLECTIVE ;  /* 0x000000000000791b */ /* 0x000fe20003800000 */
.L_x_2383:
[----:B------:R-:W-:Y:S05]  /*13130*/  BSYNC B0 ;  /* 0x0000000000007941 */ /* 0x000fea0003800000 */
.L_x_2382:
[----:B------:R-:W-:Y:S05]  /*13140*/  BRA `(.L_x_2384) ;  /* 0xffffffc400c87947 */ /* 0x000fea000383ffff */
.L_x_2317:
[----:B------:R-:W-:Y:S01]  /*13150*/  BSSY B0, `(.L_x_2385) ;  /* 0x0000005000007945 */ /* 0x000fe20003800000 */
[----:B------:R-:W-:-:S07]  /*13160*/  IMAD.MOV.U32 R15, RZ, RZ, -0x1 ;  /* 0xffffffffff0f7424 */ /* 0x000fce00078e00ff */
[----:B------:R-:W-:Y:S05]  /*13170*/  WARPSYNC.COLLECTIVE R15, `(.L_x_2386) ;  /* 0x000000000f087348 */ /* 0x000fea0003c00000 */
[----:B------:R-:W-:Y:S01]  /*13180*/  NOP ;  /* 0x0000000000007918 */ /* 0x000fe20000000000 */
[----:B------:R-:W-:Y:S01]  /*13190*/  ENDCOLLECTIVE ;  /* 0x000000000000791b */ /* 0x000fe20003800000 */
.L_x_2386:
[----:B------:R-:W-:Y:S05]  /*131a0*/  BSYNC B0 ;  /* 0x0000000000007941 */ /* 0x000fea0003800000 */
.L_x_2385:
[----:B------:R-:W-:Y:S05]  /*131b0*/  BRA `(.L_x_2387) ;  /* 0xffffffc800f07947 */ /* 0x000fea000383ffff */
.L_x_2345:
[----:B-1----:R1:W2:Y:S02]  /*131c0*/  SYNCS.PHASECHK.TRANS64.TRYWAIT P0, [R15+URZ+0x30c20], R0 ;  /* 0x030c20000f0075a7 */ /* 0x0022a4000800017f */
[----:B--2---:R-:W-:Y:S05]  /*131d0*/  @!P0 NANOSLEEP.SYNCS 0x989680 ;  /* 0x009896800000895d */ /* 0x004fea0003900000 */
[----:B------:R-:W2:Y:S02]  /*131e0*/  @!P0 SYNCS.PHASECHK.TRANS64 P0, [R15+URZ+0x30c20], R0 ;  /* 0x030c20000f0085a7 */ /* 0x000ea4000800007f */
[----:B--2---:R-:W-:Y:S05]  /*131f0*/  @!P0 BRA `(.L_x_2345) ;  /* 0xfffffffc00f08947 */ /* 0x004fea000383ffff */
[----:B------:R-:W-:Y:S05]  /*13200*/  BRA `(.L_x_2388) ;  /* 0xffffffe0005c7947 */ /* 0x000fea000383ffff */
.L_x_2349:
[----:B--2---:R2:W3:Y:S02]  /*13210*/  SYNCS.PHASECHK.TRANS64.TRYWAIT P1, [R15+URZ+0x30c40], R18 ;  /* 0x030c40120f0075a7 */ /* 0x0044e4000802017f */
[----:B---3--:R-:W-:Y:S05]  /*13220*/  @!P1 NANOSLEEP.SYNCS 0x989680 ;  /* 0x009896800000995d */ /* 0x008fea0003900000 */
[----:B------:R-:W3:Y:S02]  /*13230*/  @!P1 SYNCS.PHASECHK.TRANS64 P1, [R15+URZ+0x30c40], R18 ;  /* 0x030c40120f0095a7 */ /* 0x000ee4000802007f */
[----:B---3--:R-:W-:Y:S05]  /*13240*/  @!P1 BRA `(.L_x_2349) ;  /* 0xfffffffc00f09947 */ /* 0x008fea000383ffff */
[----:B------:R-:W-:Y:S05]  /*13250*/  BRA `(.L_x_2389) ;  /* 0xffffffe400c47947 */ /* 0x000fea000383ffff */
.L_x_2351:
[----:B-1----:R1:W3:Y:S02]  /*13260*/  SYNCS.PHASECHK.TRANS64.TRYWAIT P1, [R15+URZ+0x30c28], R18 ;  /* 0x030c28120f0075a7 */ /* 0x0022e4000802017f */
[----:B---3--:R-:W-:Y:S05]  /*13270*/  @!P1 NANOSLEEP.SYNCS 0x989680 ;  /* 0x009896800000995d */ /* 0x008fea0003900000 */
[----:B------:R-:W3:Y:S02]  /*13280*/  @!P1 SYNCS.PHASECHK.TRANS64 P1, [R15+URZ+0x30c28], R18 ;  /* 0x030c28120f0095a7 */ /* 0x000ee4000802007f */
[----:B---3--:R-:W-:Y:S05]  /*13290*/  @!P1 BRA `(.L_x_2351) ;  /* 0xfffffffc00f09947 */ /* 0x008fea000383ffff */
[----:B------:R-:W-:Y:S05]  /*132a0*/  BRA `(.L_x_2390) ;  /* 0xffffffe800487947 */ /* 0x000fea000383ffff */
.L_x_2353:
[----:B---3--:R3:W4:Y:S02]  /*132b0*/  SYNCS.PHASECHK.TRANS64.TRYWAIT P1, [R15+URZ+0x30c48], R18 ;  /* 0x030c48120f0075a7 */ /* 0x008724000802017f */
[----:B----4-:R-:W-:Y:S05]  /*132c0*/  @!P1 NANOSLEEP.SYNCS 0x989680 ;  /* 0x009896800000995d */ /* 0x010fea0003900000 */
[----:B------:R-:W4:Y:S02]  /*132d0*/  @!P1 SYNCS.PHASECHK.TRANS64 P1, [R15+URZ+0x30c48], R18 ;  /* 0x030c48120f0095a7 */ /* 0x000f24000802007f */
[----:B----4-:R-:W-:Y:S05]  /*132e0*/  @!P1 BRA `(.L_x_2353) ;  /* 0xfffffffc00f09947 */ /* 0x010fea000383ffff */
[----:B------:R-:W-:Y:S05]  /*132f0*/  BRA `(.L_x_2391) ;  /* 0xffffffe800cc7947 */ /* 0x000fea000383ffff */
.L_x_2355:
[----:B------:R-:W-:-:S07]  /*13300*/  SHF.L.U32 R4, R10, 0x1f, RZ ;  /* 0x0000001f0a047819 */ /* 0x000fce00000006ff */
.L_x_2392:
[----:B----4-:R4:W1:Y:S02]  /*13310*/  SYNCS.PHASECHK.TRANS64.TRYWAIT P1, [R15+URZ+0x30c20], R4 ;  /* 0x030c20040f0075a7 */ /* 0x010864000802017f */
[----:B-1----:R-:W-:Y:S05]  /*13320*/  @!P1 NANOSLEEP.SYNCS 0x989680 ;  /* 0x009896800000995d */ /* 0x002fea0003900000 */
[----:B------:R-:W1:Y:S02]  /*13330*/  @!P1 SYNCS.PHASECHK.TRANS64 P1, [R15+URZ+0x30c20], R4 ;  /* 0x030c20040f0095a7 */ /* 0x000e64000802007f */
[----:B-1----:R-:W-:Y:S05]  /*13340*/  @!P1 BRA `(.L_x_2392) ;  /* 0xfffffffc00f09947 */ /* 0x002fea000383ffff */
[----:B------:R-:W-:Y:S05]  /*13350*/  BRA `(.L_x_2393) ;  /* 0xffffffec00347947 */ /* 0x000fea000383ffff */
.L_x_2358:
[----:B----4-:R4:W1:Y:S02]  /*13360*/  SYNCS.PHASECHK.TRANS64.TRYWAIT P1, [R15+URZ+0x30c40], R12 ;  /* 0x030c400c0f0075a7 */ /* 0x010864000802017f */
[----:B-1----:R-:W-:Y:S05]  /*13370*/  @!P1 NANOSLEEP.SYNCS 0x989680 ;  /* 0x009896800000995d */ /* 0x002fea0003900000 */
[----:B------:R-:W1:Y:S02]  /*13380*/  @!P1 SYNCS.PHASECHK.TRANS64 P1, [R15+URZ+0x30c40], R12 ;  /* 0x030c400c0f0095a7 */ /* 0x000e64000802007f */
[----:B-1----:R-:W-:Y:S05]  /*13390*/  @!P1 BRA `(.L_x_2358) ;  /* 0xfffffffc00f09947 */ /* 0x002fea000383ffff */
[----:B------:R-:W-:Y:S05]  /*133a0*/  BRA `(.L_x_2394) ;  /* 0xffffffec00d47947 */ /* 0x000fea000383ffff */
.L_x_2360:
[----:B-1----:R1:W2:Y:S02]  /*133b0*/  SYNCS.PHASECHK.TRANS64.TRYWAIT P1, [R15+URZ+0x30c28], R12 ;  /* 0x030c280c0f0075a7 */ /* 0x0022a4000802017f */
[----:B--2---:R-:W-:Y:S05]  /*133c0*/  @!P1 NANOSLEEP.SYNCS 0x989680 ;  /* 0x009896800000995d */ /* 0x004fea0003900000 */
[----:B------:R-:W2:Y:S02]  /*133d0*/  @!P1 SYNCS.PHASECHK.TRANS64 P1, [R15+URZ+0x30c28], R12 ;  /* 0x030c280c0f0095a7 */ /* 0x000ea4000802007f */
[----:B--2---:R-:W-:Y:S05]  /*133e0*/  @!P1 BRA `(.L_x_2360) ;  /* 0xfffffffc00f09947 */ /* 0x004fea000383ffff */
[----:B------:R-:W-:Y:S05]  /*133f0*/  BRA `(.L_x_2395) ;  /* 0xfffffff0004c7947 */ /* 0x000fea000383ffff */
.L_x_2362:
[----:B------:R1:W1:Y:S02]  /*13400*/  SYNCS.PHASECHK.TRANS64.TRYWAIT P0, [R3+URZ+0x30c40], R0 ;  /* 0x030c4000030075a7 */ /* 0x000264000800017f */
[----:B-1----:R-:W-:Y:S05]  /*13410*/  @!P0 NANOSLEEP.SYNCS 0x989680 ;  /* 0x009896800000895d */ /* 0x002fea0003900000 */
[----:B------:R-:W1:Y:S02]  /*13420*/  @!P0 SYNCS.PHASECHK.TRANS64 P0, [R3+URZ+0x30c40], R0 ;  /* 0x030c4000030085a7 */ /* 0x000e64000800007f */
[----:B-1----:R-:W-:Y:S05]  /*13430*/  @!P0 BRA `(.L_x_2362) ;  /* 0xfffffffc00f08947 */ /* 0x002fea000383ffff */
[----:B------:R-:W-:Y:S05]  /*13440*/  BRA `(.L_x_2396) ;  /* 0xfffffff000e07947 */ /* 0x000fea000383ffff */
.L_x_2364:
[----:B------:R-:W-:Y:S01]  /*13450*/  BSSY B0, `(.L_x_2397) ;  /* 0x0000006000007945 */ /* 0x000fe20003800000 */
[----:B------:R-:W-:-:S07]  /*13460*/  IMAD.MOV.U32 R15, RZ, RZ, -0x1 ;  /* 0xffffffffff0f7424 */ /* 0x000fce00078e00ff */
[----:B---3--:R-:W-:Y:S05]  /*13470*/  WARPSYNC.COLLECTIVE R15, `(.L_x_2398) ;  /* 0x000000000f0c7348 */ /* 0x008fea0003c00000 */
[----:B------:R-:W-:Y:S02]  /*13480*/  ELECT P6, UR62, PT ;  /* 0x00000000003e782f */ /* 0x000fe400038c0000 */
[----:B------:R-:W-:Y:S01]  /*13490*/  MOV R14, UR62 ;  /* 0x0000003e000e7c02 */ /* 0x000fe20008000f00 */
[----:B---3--:R-:W-:Y:S10]  /*134a0*/  ENDCOLLECTIVE ;  /* 0x000000000000791b */ /* 0x008ff40003800000 */
.L_x_2398:
[----:B------:R-:W-:Y:S05]  /*134b0*/  BSYNC B0 ;  /* 0x0000000000007941 */ /* 0x000fea0003800000 */
.L_x_2397:
[----:B------:R-:W-:Y:S05]  /*134c0*/  BRA `(.L_x_2399) ;  /* 0xfffffff400747947 */ /* 0x000fea000383ffff */
.L_x_2366:
[----:B-1----:R1:W2:Y:S02]  /*134d0*/  SYNCS.PHASECHK.TRANS64.TRYWAIT P0, [R7+URZ], R4 ;  /* 0x00000004070075a7 */ /* 0x0022a4000800017f */
[----:B--2---:R-:W-:Y:S05]  /*134e0*/  @!P0 NANOSLEEP.SYNCS 0x989680 ;  /* 0x009896800000895d */ /* 0x004fea0003900000 */
[----:B------:R-:W2:Y:S02]  /*134f0*/  @!P0 SYNCS.PHASECHK.TRANS64 P0, [R7+URZ], R4 ;  /* 0x00000004070085a7 */ /* 0x000ea4000800007f */
[----:B--2---:R-:W-:Y:S05]  /*13500*/  @!P0 BRA `(.L_x_2366) ;  /* 0xfffffffc00f08947 */ /* 0x004fea000383ffff */
[----:B------:R-:W-:Y:S05]  /*13510*/  BRA `(.L_x_2400) ;  /* 0xfffffff400b47947 */ /* 0x000fea000383ffff */
.L_x_2367:
[----:B--2---:R2:W4:Y:S02]  /*13520*/  SYNCS.PHASECHK.TRANS64.TRYWAIT P0, [R3+URZ], R2 ;  /* 0x00000002030075a7 */ /* 0x004524000800017f */
[----:B----4-:R-:W-:Y:S05]  /*13530*/  @!P0 NANOSLEEP.SYNCS 0x989680 ;  /* 0x009896800000895d */ /* 0x010fea0003900000 */
[----:B------:R-:W4:Y:S02]  /*13540*/  @!P0 SYNCS.PHASECHK.TRANS64 P0, [R3+URZ], R2 ;  /* 0x00000002030085a7 */ /* 0x000f24000800007f */
[----:B----4-:R-:W-:Y:S05]  /*13550*/  @!P0 BRA `(.L_x_2367) ;  /* 0xfffffffc00f08947 */ /* 0x010fea000383ffff */
[----:B------:R-:W-:Y:S05]  /*13560*/  BRA `(.L_x_2401) ;  /* 0xfffffff400a87947 */ /* 0x000fea000383ffff */
.L_x_2369:
[----:B--2---:R2:W4:Y:S02]  /*13570*/  SYNCS.PHASECHK.TRANS64.TRYWAIT P0, [R5+URZ], R4 ;  /* 0x00000004050075a7 */ /* 0x004524000800017f */
[----:B----4-:R-:W-:Y:S05]  /*13580*/  @!P0 NANOSLEEP.SYNCS 0x989680 ;  /* 0x009896800000895d */ /* 0x010fea0003900000 */
[----:B------:R-:W4:Y:S02]  /*13590*/  @!P0 SYNCS.PHASECHK.TRANS64 P0, [R5+URZ], R4 ;  /* 0x00000004050085a7 */ /* 0x000f24000800007f */
[----:B----4-:R-:W-:Y:S05]  /*135a0*/  @!P0 BRA `(.L_x_2369) ;  /* 0xfffffffc00f08947 */ /* 0x010fea000383ffff */
[----:B------:R-:W-:Y:S05]  /*135b0*/  BRA `(.L_x_2402) ;  /* 0xfffffff400ac7947 */ /* 0x000fea000383ffff */
.L_x_2403:
        /* <DEDUP_REMOVED lines=12> */
.L_x_3708:


//--------------------- .text._ZN7cutlass13device_kernelIN5flash11enable_sm90INS1_16FlashAttnBwdSm90INS1_25CollectiveMainloopBwdSm90ILi2ELi2ELi2EN4cute5tupleIJNS5_1CILi1EEES8_S8_EEENS6_IJNS7_ILi128EEESA_NS7_ILi64EEEEEENS_6half_tEfNS_4arch4Sm90ELb1ELb0ELb0ELb0ELb0ELb1ELb0ELb0ELi2ELi1ELi2ELi2ELb0EEENS1_21CollectiveEpilogueBwdISC_SD_SF_Li256ELb0ELb0ELi1EEENS1_25SingleTileBwdLPTSchedulerILb0ELi128ELb0EEEEEEEEEvNT_6ParamsE --------------------------
	.section	.text._ZN7cutlass13device_kernelIN5flash11enable_sm90INS1_16FlashAttnBwdSm90INS1_25CollectiveMainloopBwdSm90ILi2ELi2ELi2EN4cute5tupleIJNS5_1CILi1EEES8_S8_EEENS6_IJNS7_ILi128EEESA_NS7_ILi64EEEEEENS_6half_tEfNS_4arch4Sm90ELb1ELb0ELb0ELb0ELb0ELb1ELb0ELb0ELi2ELi1ELi2ELi2ELb0EEENS1_21CollectiveEpilogueBwdISC_SD_SF_Li256ELb0ELb0ELi1EEENS1_25SingleTileBwdLPTSchedulerILb0ELi128ELb0EEEEEEEEEvNT_6ParamsE,"ax",@progbits
	.align	128
.text._ZN7cutlass13device_kernelIN5flash11enable_sm90INS1_16FlashAttnBwdSm90INS1_25CollectiveMainloopBwdSm90ILi2ELi2ELi2EN4cute5tupleIJNS5_1CILi1EEES8_S8_EEENS6_IJNS7_ILi128EEESA_NS7_ILi64EEEEEENS_6half_tEfNS_4arch4Sm90ELb1ELb0ELb0ELb0ELb0ELb1ELb0ELb0ELi2ELi1ELi2ELi2ELb0EEENS1_21CollectiveEpilogueBwdISC_SD_SF_Li256ELb0ELb0ELi1EEENS1_25SingleTileBwdLPTSchedulerILb0ELi128ELb0EEEEEEEEEvNT_6ParamsE:
        .type           _ZN7cutlass13device_kernelIN5flash11enable_sm90INS1_16FlashAttnBwdSm90INS1_25CollectiveMainloopBwdSm90ILi2ELi2ELi2EN4cute5tupleIJNS5_1CILi1EEES8_S8_EEENS6_IJNS7_ILi128EEESA_NS7_ILi64EEEEEENS_6half_tEfNS_4arch4Sm90ELb1ELb0ELb0ELb0ELb0ELb1ELb0ELb0ELi2ELi1ELi2ELi2ELb0EEENS1_21CollectiveEpilogueBwdISC_SD_SF_Li256ELb0ELb0ELi1EEENS1_25SingleTileBwdLPTSchedulerILb0ELi128ELb0EEEEEEEEEvNT_6ParamsE,@function
        .size           _ZN7cutlass13device_kernelIN5flash11enable_sm90INS1_16FlashAttnBwdSm90INS1_25CollectiveMainloopBwdSm90ILi2ELi2ELi2EN4cute5tupleIJNS5_1CILi1EEES8_S8_EEENS6_IJNS7_ILi128EEESA_NS7_ILi64EEEEEENS_6half_tEfNS_4arch4Sm90ELb1ELb0ELb0ELb0ELb0ELb1ELb0ELb0ELi2ELi1ELi2ELi2ELb0EEENS1_21CollectiveEpilogueBwdISC_SD_SF_Li256ELb0ELb0ELi1EEENS1_25SingleTileBwdLPTSchedulerILb0ELi128ELb0EEEEEEEEEvNT_6ParamsE,(.L_x_3709 - _ZN7cutlass13device_kernelIN5flash11enable_sm90INS1_16FlashAttnBwdSm90INS1_25CollectiveMainloopBwdSm90ILi2ELi2ELi2EN4cute5tupleIJNS5_1CILi1EEES8_S8_EEENS6_IJNS7_ILi128EEESA_NS7_ILi64EEEEEENS_6half_tEfNS_4arch4Sm90ELb1ELb0ELb0ELb0ELb0ELb1ELb0ELb0ELi2ELi1ELi2ELi2ELb0EEENS1_21CollectiveEpilogueBwdISC_SD_SF_Li256ELb0ELb0ELi1EEENS1_25SingleTileBwdLPTSchedulerILb0ELi128ELb0EEEEEEEEEvNT_6ParamsE)
        .other          _ZN7cutlass13device_kernelIN5flash11enable_sm90INS1_16FlashAttnBwdSm90INS1_25CollectiveMainloopBwdSm90ILi2ELi2ELi2EN4cute5tupleIJNS5_1CILi1EEES8_S8_EEENS6_IJNS7_ILi128EEESA_NS7_ILi64EEEEEENS_6half_tEfNS_4arch4Sm90ELb1ELb0ELb0ELb0ELb0ELb1ELb0ELb0ELi2ELi1ELi2ELi2ELb0EEENS1_21CollectiveEpilogueBwdISC_SD_SF_Li256ELb0ELb0ELi1EEENS1_25SingleTileBwdLPTSchedulerILb0ELi128ELb0EEEEEEEEEvNT_6ParamsE,@"STO_CUDA_ENTRY STV_DEFAULT"
_ZN7cutlass13device_kernelIN5flash11enable_sm90INS1_16FlashAttnBwdSm90INS1_25CollectiveMainloopBwdSm90ILi2ELi2ELi2EN4cute5tupleIJNS5_1CILi1EEES8_S8_EEENS6_IJNS7_ILi128EEESA_NS7_ILi64EEEEEENS_6half_tEfNS_4arch4Sm90ELb1ELb0ELb0ELb0ELb0ELb1ELb0ELb0ELi2ELi1ELi2ELi2ELb0EEENS1_21CollectiveEpilogueBwdISC_SD_SF_Li256ELb0ELb0ELi1EEENS1_25SingleTileBwdLPTSchedulerILb0ELi128ELb0EEEEEEEEEvNT_6ParamsE:
        /* <DEDUP_REMOVED lines=29> */
.L_x_2405:
[----:B------:R-:W-:Y:S05]  /*01d0*/  BSYNC B0 ;  /* 0x0000000000007941 */ /* 0x000fea0003800000 */
.L_x_2404:
        /* <DEDUP_REMOVED lines=34> */
.L_x_2406:
        /* <DEDUP_REMOVED lines=22> */
.L_x_2407:
[----:B---3--:R-:W-:Y:S01]  /*0560*/  ISETP.NE.AND P0, PT, R2, RZ, PT ;  /* 0x000000ff0200720c */ /* 0x008fe20003f05270 */
[----:B------:R-:W-:Y:S01]  /*0570*/  IMAD.MOV.U32 R2, RZ, RZ, 0x1 ;  /* 0x00000001ff027424 */ /* 0x000fe200078e00ff */
[----:B------:R-:W-:Y:S01]  /*0580*/  NOP ;  /* 0x0000000000007918 */ /* 0x000fe20000000000 */
[----:B------:R-:W-:Y:S03]  /*0590*/  BSSY B6, `(.L_x_2408) ;  /* 0x0000cb9000067945 */ /* 0x000fe60003800000 */
[----:B------:R-:W-:-:S05]  /*05a0*/  SEL R2, R2, 0x2, !P0 ;  /* 0x0000000202027807 */ /* 0x000fca0004000000 */
[----:B------:R3:W-:Y:S01]  /*05b0*/  STL [R1+0x18], R2 ;  /* 0x0000180201007387 */ /* 0x0007e20000100800 */
[----:B-12-4-:R-:W-:Y:S06]  /*05c0*/  BAR.SYNC.DEFER_BLOCKING 0x0 ;  /* 0x0000000000007b1d */ /* 0x016fec0000010000 */
[----:B------:R-:W-:Y:S05]  /*05d0*/  @!P0 BRA `(.L_x_2409) ;  /* 0x0000009c00608947 */ /* 0x000fea0003800000 */
.L_x_2410:
[----:B------:R-:W-:-:S08]  /*05e0*/  NOP ;  /* 0x0000000000007918 */ /* 0x000fd00000000000 */
[----:B------:R-:W1:Y:S02]  /*05f0*/  USETMAXREG.TRY_ALLOC.CTAPOOL UP0, 0xf0 ;  /* 0x000000f0000079c8 */ /* 0x000e640008000600 */
[----:B-1----:R-:W-:-:S13]  /*0600*/  PLOP3.LUT P0, PT, PT, PT, UP0, 0x80, 0x0 ;  /* 0x000000000000781c */ /* 0x002fda0003f0f008 */
[----:B------:R-:W-:Y:S05]  /*0610*/  @!P0 BRA `(.L_x_2410) ;  /* 0xfffffffc00f08947 */ /* 0x000fea000383ffff */
[----:B------:R-:W-:Y:S01]  /*0620*/  LOP3.LUT R0, R0, 0x3, RZ, 0xc0, !PT ;  /* 0x0000000300007812 */ /* 0x000fe200078ec0ff */
[----:B---3--:R-:W1:Y:S01]  /*0630*/  S2R R2, SR_TID.X ;  /* 0x0000000000027919 */ /* 0x008e620000002100 */
[----:B------:R-:W2:Y:S01]  /*0640*/  S2UR UR7, SR_CTAID.X ;  /* 0x00000000000779c3 */ /* 0x000ea20000002500 */
[----:B------:R-:W-:Y:S02]  /*0650*/  ULDC UR8, c[0x0][0xb50] ;  /* 0x0002d40000087ab9 */ /* 0x000fe40000000800 */
[----:B------:R-:W-:Y:S01]  /*0660*/  UISETP.NE.AND UP0, UPT, UR8, 0x1, UPT ;  /* 0x000000010800788c */ /* 0x000fe2000bf05270 */
[----:B------:R-:W3:Y:S04]  /*0670*/  SHFL.IDX PT, R0, R0, RZ, 0x1f ;  /* 0x00001fff00007589 */ /* 0x000ee800000e0000 */
[----:B------:R-:W4:Y:S06]  /*0680*/  LDC R3, c[0x0][0xb68] ;  /* 0x0002da00ff037b82 */ /* 0x000f2c0000000800 */
[----:B------:R-:W-:Y:S01]  /*0690*/  @UP0 ULDC UR4, c[0x0][0xb54] ;  /* 0x0002d50000040ab9 */ /* 0x000fe20000000800 */
[----:B------:R-:W-:Y:S01]  /*06a0*/  @UP0 ULDC UR9, c[0x0][0xb58] ;  /* 0x0002d60000090ab9 */ /* 0x000fe20000000800 */
[----:B--2---:R-:W-:-:S02]  /*06b0*/  UIMAD.WIDE.U32 UR4, UR7, UR4, URZ ;  /* 0x00000004070472a5 */ /* 0x004fc4000f8e003f */
[----:B------:R-:W-:Y:S01]  /*06c0*/  UMOV UR6, UR7 ;  /* 0x0000000700067c82 */ /* 0x000fe20008000000 */
[----:B---3--:R-:W-:Y:S01]  /*06d0*/  ISETP.NE.AND P0, PT, R0, RZ, PT ;  /* 0x000000ff0000720c */ /* 0x008fe20003f05270 */
[----:B------:R-:W-:Y:S01]  /*06e0*/  @UP0 USHF.R.U32.HI UR6, URZ, UR9, UR5 ;  /* 0x000000093f060299 */ /* 0x000fe20008011605 */
[----:B-1----:R-:W-:-:S03]  /*06f0*/  SHF.R.U32.HI R2, RZ, 0x7, R2 ;  /* 0x00000007ff027819 */ /* 0x002fc60000011602 */
[----:B------:R-:W-:-:S04]  /*0700*/  UIADD3 UR4, -UR6, URZ, URZ ;  /* 0x0000003f06047290 */ /* 0x000fc8000fffe13f */
[----:B------:R-:W-:-:S04]  /*0710*/  UIMAD UR10, UR8, UR4, UR7 ;  /* 0x00000004080a72a4 */ /* 0x000fc8000f8e0207 */
[----:B------:R-:W-:-:S05]  /*0720*/  @!P0 VIADD R2, R2, 0x9 ;  /* 0x0000000902028836 */ /* 0x000fca0000000000 */
[----:B------:R1:W-:Y:S06]  /*0730*/  @!P0 BAR.ARV R2, 0xa0 ;  /* 0x000280020000851d */ /* 0x0003ec0000002000 */
[----:B----4-:R-:W-:-:S13]  /*0740*/  ISETP.LE.AND P0, PT, R3, UR6, PT ;  /* 0x0000000603007c0c */ /* 0x010fda000bf03270 */
[----:B-1----:R-:W-:Y:S05]  /*0750*/  @!P0 BRA `(.L_x_2411) ;  /* 0x0000000000208947 */ /* 0x002fea0003800000 */
[----:B------:R-:W-:Y:S01]  /*0760*/  ULDC UR7, c[0x0][0xb5c] ;  /* 0x0002d70000077ab9 */ /* 0x000fe20000000800 */
[----:B------:R-:W-:Y:S01]  /*0770*/  UMOV UR36, UR10 ;  /* 0x0000000a00247c82 */ /* 0x000fe20008000000 */
[----:B------:R-:W-:-:S11]  /*0780*/  UISETP.NE.AND UP0, UPT, UR7, 0x1, UPT ;  /* 0x000000010700788c */ /* 0x000fd6000bf05270 */
[----:B------:R-:W-:Y:S02]  /*0790*/  @UP0 ULDC.64 UR8, c[0x0][0xb60] ;  /* 0x0002d80000080ab9 */ /* 0x000fe40000000a00 */
[----:B------:R-:W-:-:S04]  /*07a0*/  UIMAD.WIDE.U32 UR4, UR10, UR8, URZ ;  /* 0x000000080a0472a5 */ /* 0x000fc8000f8e003f */
[----:B------:R-:W-:-:S04]  /*07b0*/  @UP0 USHF.R.U32.HI UR36, URZ, UR9, UR5 ;  /* 0x000000093f240299 */ /* 0x000fc80008011605 */
[----:B------:R-:W-:Y:S01]  /*07c0*/  UIMAD UR4, UR36, UR7, URZ ;  /* 0x00000007240472a4 */ /* 0x000fe2000f8e023f */
[----:B------:R-:W-:Y:S11]  /*07d0*/  BRA `(.L_x_2412) ;  /* 0x00000000001c7947 */ /* 0x000ff60003800000 */
.L_x_2411:
[----:B------:R-:W-:Y:S01]  /*07e0*/  ULDC UR7, c[0x0][0xb44] ;  /* 0x0002d10000077ab9 */ /* 0x000fe20000000800 */
[----:B------:R-:W-:Y:S01]  /*07f0*/  UMOV UR36, UR10 ;  /* 0x0000000a00247c82 */ /* 0x000fe20008000000 */
[----:B------:R-:W-:-:S11]  /*0800*/  UISETP.NE.AND UP0, UPT, UR7, 0x1, UPT ;  /* 0x000000010700788c */ /* 0x000fd6000bf05270 */
[----:B------:R-:W-:Y:S02]  /*0810*/  @UP0 ULDC.64 UR8, c[0x0][0xb48] ;  /* 0x0002d20000080ab9 */ /* 0x000fe40000000a00 */
[----:B------:R-:W-:-:S04]  /*0820*/  UIMAD.WIDE.U32 UR4, UR10, UR8, URZ ;  /* 0x000000080a0472a5 */ /* 0x000fc8000f8e003f */
[----:B------:R-:W-:-:S04]  /*0830*/  @UP0 USHF.R.U32.HI UR36, URZ, UR9, UR5 ;  /* 0x000000093f240299 */ /* 0x000fc80008011605 */
[----:B------:R-:W-:-:S12]  /*0840*/  UIMAD UR4, UR36, UR7, URZ ;  /* 0x00000007240472a4 */ /* 0x000fd8000f8e023f */
.L_x_2412:
[----:B------:R-:W-:Y:S01]  /*0850*/  ULDC UR43, c[0x0][0xb38] ;  /* 0x0002ce00002b7ab9 */ /* 0x000fe20000000800 */
[----:B------:R-:W-:Y:S02]  /*0860*/  UIADD3 UR4, UR10, -UR4, URZ ;  /* 0x800000040a047290 */ /* 0x000fe4000fffe03f */
[----:B------:R-:W-:Y:S01]  /*0870*/  UISETP.NE.AND UP0, UPT, UR43, 0x1, UPT ;  /* 0x000000012b00788c */ /* 0x000fe2000bf05270 */
[----:B------:R-:W-:Y:S02]  /*0880*/  ULDC UR5, c[0x0][0xb44] ;  /* 0x0002d10000057ab9 */ /* 0x000fe40000000800 */
[----:B------:R-:W-:-:S08]  /*0890*/  UIMAD UR6, UR6, UR5, UR4 ;  /* 0x00000005060672a4 */ /* 0x000fd0000f8e0204 */
[----:B------:R-:W-:Y:S01]  /*08a0*/  @UP0 ULDC UR4, c[0x0][0xb3c] ;  /* 0x0002cf0000040ab9 */ /* 0x000fe20000000800 */
[----:B------:R-:W-:Y:S01]  /*08b0*/  @UP0 ULDC UR7, c[0x0][0xb40] ;  /* 0x0002d00000070ab9 */ /* 0x000fe20000000800 */
[----:B------:R-:W-:Y:S02]  /*08c0*/  UIMAD.WIDE.U32 UR4, UR6, UR4, URZ ;  /* 0x00000004060472a5 */ /* 0x000fe4000f8e003f */
[----:B------:R-:W-:Y:S02]  /*08d0*/  UMOV UR44, UR6 ;  /* 0x00000006002c7c82 */ /* 0x000fe40008000000 */
[----:B------:R-:W-:-:S04]  /*08e0*/  @UP0 USHF.R.U32.HI UR44, URZ, UR7, UR5 ;  /* 0x000000073f2c0299 */ /* 0x000fc80008011605 */
[----:B------:R-:W-:Y:S02]  /*08f0*/  UIADD3 UR4, -UR44, URZ, URZ ;  /* 0x0000003f2c047290 */ /* 0x000fe4000fffe13f */
[----:B------:R-:W-:Y:S02]  /*0900*/  ISETP.LE.AND P0, PT, RZ, UR44, PT ;  /* 0x0000002cff007c0c */ /* 0x000fe4000bf03270 */
[----:B------:R-:W-:-:S11]  /*0910*/  UIMAD UR43, UR43, UR4, UR6 ;  /* 0x000000042b2b72a4 */ /* 0x000fd6000f8e0206 */
[----:B------:R-:W-:Y:S05]  /*0920*/  @!P0 BRA `(.L_x_2413) ;  /* 0x000000c400fc8947 */ /* 0x000fea0003800000 */
[----:B------:R-:W-:Y:S01]  /*0930*/  ULDC UR37, c[0x0][0x280] ;  /* 0x0000a00000257ab9 */ /* 0x000fe20000000800 */
[----:B------:R-:W-:Y:S01]  /*0940*/  ULDC UR5, c[0x0][0x290] ;  /* 0x0000a40000057ab9 */ /* 0x000fe20000000800 */
[----:B------:R-:W-:Y:S01]  /*0950*/  ULEA UR4, UR36, UR37, 0x7 ;  /* 0x0000002524047291 */ /* 0x000fe2000f8e383f */
[----:B------:R-:W-:Y:S01]  /*0960*/  PLOP3.LUT P0, PT, PT, PT, PT, 0x80, 0x0 ;  /* 0x000000000000781c */ /* 0x000fe20003f0f070 */
[----:B------:R-:W-:Y:S01]  /*0970*/  ULDC UR6, c[0x0][0x74c] ;  /* 0x0001d30000067ab9 */ /* 0x000fe20000000800 */
[----:B------:R-:W-:Y:S01]  /*0980*/  UIADD3 UR37, UR37, 0x7f, URZ ;  /* 0x0000007f25257890 */ /* 0x000fe2000fffe03f */
[----:B------:R-:W-:Y:S01]  /*0990*/  CS2R R182, SRZ ;  /* 0x0000000000b67805 */ /* 0x000fe2000001ff00 */
[----:B------:R-:W-:Y:S01]  /*09a0*/  UIADD3 UR5, -UR6, UR4, -UR5 ;  /* 0x0000000406057290 */ /* 0x000fe2000fffe905 */
[----:B------:R-:W-:Y:S01]  /*09b0*/  CS2R R180, SRZ ;  /* 0x0000000000b47805 */ /* 0x000fe2000001ff00 */
[----:B------:R-:W-:Y:S01]  /*09c0*/  USHF.R.S32.HI UR4, URZ, 0x1f, UR37 ;  /* 0x0000001f3f047899 */ /* 0x000fe20008011425 */
[----:B------:R-:W-:Y:S01]  /*09d0*/  CS2R R178, SRZ ;  /* 0x0000000000b27805 */ /* 0x000fe2000001ff00 */
[----:B------:R-:W-:Y:S01]  /*09e0*/  USHF.R.S32.HI UR6, URZ, 0x1f, UR5 ;  /* 0x0000001f3f067899 */ /* 0x000fe20008011405 */
[----:B------:R-:W-:Y:S01]  /*09f0*/  CS2R R176, SRZ ;  /* 0x0000000000b07805 */ /* 0x000fe2000001ff00 */
[----:B------:R-:W-:Y:S01]  /*0a00*/  ULEA.HI UR4, UR4, UR37, URZ, 0x7 ;  /* 0x0000002504047291 */ /* 0x000fe2000f8f383f */
[----:B------:R-:W-:Y:S01]  /*0a10*/  CS2R R174, SRZ ;  /* 0x0000000000ae7805 */ /* 0x000fe2000001ff00 */
[----:B------:R-:W-:Y:S01]  /*0a20*/  ULEA.HI UR6, UR6, UR5, URZ, 0x7 ;  /* 0x0000000506067291 */ /* 0x000fe2000f8f383f */
[----:B------:R-:W-:Y:S01]  /*0a30*/  CS2R R172, SRZ ;  /* 0x0000000000ac7805 */ /* 0x000fe2000001ff00 */
[----:B------:R-:W-:Y:S01]  /*0a40*/  USHF.R.S32.HI UR38, URZ, 0x7, UR4 ;  /* 0x000000073f267899 */ /* 0x000fe20008011404 */
[----:B------:R-:W-:Y:S01]  /*0a50*/  CS2R R170, SRZ ;  /* 0x0000000000aa7805 */ /* 0x000fe2000001ff00 */
[----:B------:R-:W-:Y:S01]  /*0a60*/  USHF.R.S32.HI UR6, URZ, 0x7, UR6 ;  /* 0x000000073f067899 */ /* 0x000fe20008011406 */
[----:B------:R-:W-:-:S02]  /*0a70*/  CS2R R168, SRZ ;  /* 0x0000000000a87805 */ /* 0x000fc4000001ff00 */
[----:B------:R-:W-:Y:S02]  /*0a80*/  CS2R R166, SRZ ;  /* 0x0000000000a67805 */ /* 0x000fe4000001ff00 */
[----:B------:R-:W-:Y:S02]  /*0a90*/  CS2R R164, SRZ ;  /* 0x0000000000a47805 */ /* 0x000fe4000001ff00 */
[----:B------:R-:W-:Y:S02]  /*0aa0*/  CS2R R162, SRZ ;  /* 0x0000000000a27805 */ /* 0x000fe4000001ff00 */
[----:B------:R-:W-:Y:S02]  /*0ab0*/  CS2R R160, SRZ ;  /* 0x0000000000a07805 */ /* 0x000fe4000001ff00 */
[----:B------:R-:W-:Y:S02]  /*0ac0*/  VIMNMX R16, RZ, UR6, !PT ;  /* 0x00000006ff107c48 */ /* 0x000fe4000ffe0100 */
[----:B------:R-:W-:-:S02]  /*0ad0*/  CS2R R158, SRZ ;  /* 0x00000000009e7805 */ /* 0x000fc4000001ff00 */
[----:B------:R-:W-:Y:S02]  /*0ae0*/  CS2R R156, SRZ ;  /* 0x00000000009c7805 */ /* 0x000fe4000001ff00 */
[----:B------:R-:W-:Y:S02]  /*0af0*/  CS2R R154, SRZ ;  /* 0x00000000009a7805 */ /* 0x000fe4000001ff00 */
[----:B------:R-:W-:Y:S02]  /*0b00*/  ISETP.LT.AND P1, PT, R16, UR38, PT ;  /* 0x0000002610007c0c */ /* 0x000fe4000bf21270 */
        /* <DEDUP_REMOVED lines=17> */
[----:B------:R-:W-:Y:S06]  /*0c20*/  @!P1 BRA `(.L_x_2414) ;  /* 0x0000008000009947 */ /* 0x000fec0003800000 */
        /* <DEDUP_REMOVED lines=21> */
.L_x_2416:
        /* <DEDUP_REMOVED lines=15> */
.L_x_2415:
        /* <DEDUP_REMOVED lines=22> */
.L_x_2418:
        /* <DEDUP_REMOVED lines=15> */
.L_x_2417:
[----:B------:R-:W-:Y:S01]  /*10c0*/  SHF.R.S32.HI R6, RZ, 0x1f, R17 ;  /* 0x0000001fff067819 */ /* 0x000fe20000011411 */
[----:B------:R-:W-:-:S03]  /*10d0*/  UMOV UR4, 0xffffffff ;  /* 0xffffffff00047882 */ /* 0x000fc60000000000 */
[----:B------:R-:W-:-:S04]  /*10e0*/  LEA.HI R0, R6, R17, RZ, 0x7 ;  /* 0x0000001106007211 */ /* 0x000fc800078f38ff */
[----:B------:R-:W-:Y:S01]  /*10f0*/  SHF.R.S32.HI R13, RZ, 0x7, R0 ;  /* 0x00000007ff0d7819 */ /* 0x000fe20000011400 */
[----:B------:R-:W-:Y:S06]  /*1100*/  BRA.DIV UR4, `(.L_x_2419) ;  /* 0x000000c2040c7947 */ /* 0x000fec000b800000 */
[----:B------:R1:W2:Y:S02]  /*1110*/  SHFL.IDX PT, R14, R13, RZ, 0x1f ;  /* 0x00001fff0d0e7589 */ /* 0x0002a400000e0000 */
.L_x_2522:
[----:B------:R-:W-:Y:S01]  /*1120*/  SHF.L.U32 R9, RZ, 0x1f, RZ ;  /* 0x0000001fff097819 */ /* 0x000fe200000006ff */
[----:B------:R-:W3:Y:S01]  /*1130*/  LDC R10, c[0x0][0x74c] ;  /* 0x0001d300ff0a7b82 */ /* 0x000ee20000000800 */
[CC--:B------:R-:W-:Y:S01]  /*1140*/  LEA.HI R5, R6.reuse, R17.reuse, RZ, 0x5 ;  /* 0x0000001106057211 */ /* 0x0c0fe200078f28ff */
[----:B------:R-:W-:Y:S01]  /*1150*/  IMAD.SHL.U32 R3, R17, 0x40, RZ ;  /* 0x0000004011037824 */ /* 0x000fe200078e00ff */
[----:B------:R-:W-:Y:S02]  /*1160*/  LEA.HI R7, R6, R17, RZ, 0x4 ;  /* 0x0000001106077211 */ /* 0x000fe400078f20ff */
[----:B------:R-:W-:Y:S01]  /*1170*/  SHF.R.S32.HI R2, RZ, 0x5, R5 ;  /* 0x00000005ff027819 */ /* 0x000fe20000011405 */
[----:B------:R-:W4:Y:S02]  /*1180*/  SYNCS.PHASECHK.TRANS64.TRYWAIT P0, [R236+URZ+0x30c00], R9 ;  /* 0x030c0009ec0075a7 */ /* 0x000f24000800017f */
[----:B----4-:R-:W-:Y:S05]  /*1190*/  @P0 BRA `(.L_x_2420) ;  /* 0x0000000000080947 */ /* 0x010fea0003800000 */
[----:B------:R-:W4:Y:S02]  /*11a0*/  SYNCS.PHASECHK.TRANS64.TRYWAIT P0, [R236+URZ+0x30c00], R9 ;  /* 0x030c0009ec0075a7 */ /* 0x000f24000800017f */
[----:B----4-:R-:W-:Y:S05]  /*11b0*/  @!P0 BRA `(.L_x_2421) ;  /* 0x000000bc00fc8947 */ /* 0x010fea0003800000 */
.L_x_2420:
[----:B------:R-:W-:Y:S01]  /*11c0*/  SHF.R.S32.HI R8, RZ, 0x4, R7 ;  /* 0x00000004ff087819 */ /* 0x000fe20000011407 */
[----:B------:R-:W-:Y:S01]  /*11d0*/  ULDC UR5, c[0x0][0x290] ;  /* 0x0000a40000057ab9 */ /* 0x000fe20000000800 */
[----:B------:R-:W-:Y:S01]  /*11e0*/  IMAD.SHL.U32 R4, R2, 0x10, RZ ;  /* 0x0000001002047824 */ /* 0x000fe200078e00ff */
[----:B------:R-:W-:Y:S01]  /*11f0*/  LOP3.LUT R3, R3, 0x1c0, RZ, 0xc0, !PT ;  /* 0x000001c003037812 */ /* 0x000fe200078ec0ff */
[----:B------:R-:W-:Y:S01]  /*1200*/  UIADD3 UR4, UR37, -UR5, URZ ;  /* 0x8000000525047290 */ /* 0x000fe2000fffe03f */
[----:B----4-:R-:W-:Y:S02]  /*1210*/  LEA.HI R9, R7, R8, RZ, 0x1 ;  /* 0x0000000807097211 */ /* 0x010fe400078f08ff */
[----:B------:R-:W-:Y:S02]  /*1220*/  CS2R R182, SRZ ;  /* 0x0000000000b67805 */ /* 0x000fe4000001ff00 */
[----:B------:R-:W-:Y:S01]  /*1230*/  LEA.HI R2, R6, R17, RZ, 0x3 ;  /* 0x0000001106027211 */ /* 0x000fe200078f18ff */
[----:B------:R-:W-:Y:S01]  /*1240*/  ULEA UR4, UR36, UR4, 0x7 ;  /* 0x0000000424047291 */ /* 0x000fe2000f8e383f */
[----:B------:R-:W-:-:S02]  /*1250*/  LOP3.LUT R7, R3, 0x30, R4, 0xf8, !PT ;  /* 0x0000003003077812 */ /* 0x000fc400078ef804 */
[----:B------:R-:W-:Y:S02]  /*1260*/  CS2R R180, SRZ ;  /* 0x0000000000b47805 */ /* 0x000fe4000001ff00 */
[----:B------:R-:W-:Y:S02]  /*1270*/  LOP3.LUT R9, R9, 0x7ffffe, RZ, 0xc0, !PT ;  /* 0x007ffffe09097812 */ /* 0x000fe400078ec0ff */
[----:B------:R-:W-:Y:S02]  /*1280*/  CS2R R178, SRZ ;  /* 0x0000000000b27805 */ /* 0x000fe4000001ff00 */
[----:B------:R-:W-:Y:S02]  /*1290*/  LOP3.LUT R7, R7, 0x8, R2, 0xf8, !PT ;  /* 0x0000000807077812 */ /* 0x000fe400078ef802 */
[----:B------:R-:W-:Y:S02]  /*12a0*/  CS2R R176, SRZ ;  /* 0x0000000000b07805 */ /* 0x000fe4000001ff00 */
[----:B--2---:R-:W-:Y:S01]  /*12b0*/  LEA.HI R2, R14, R14, RZ, 0x1 ;  /* 0x0000000e0e027211 */ /* 0x004fe200078f08ff */
[----:B------:R-:W-:Y:S01]  /*12c0*/  IMAD.IADD R8, R8, 0x1, -R9 ;  /* 0x0000000108087824 */ /* 0x000fe200078e0a09 */
[----:B---3--:R-:W-:-:S02]  /*12d0*/  IADD3 R9, -R10, UR4, RZ ;  /* 0x000000040a097c10 */ /* 0x008fc4000fffe1ff */
[----:B------:R-:W-:Y:S02]  /*12e0*/  CS2R R174, SRZ ;  /* 0x0000000000ae7805 */ /* 0x000fe4000001ff00 */
[----:B------:R-:W-:Y:S02]  /*12f0*/  SHF.R.U32.HI R4, RZ, 0x3, R3 ;  /* 0x00000003ff047819 */ /* 0x000fe40000011603 */
[----:B------:R-:W-:Y:S02]  /*1300*/  CS2R R172, SRZ ;  /* 0x0000000000ac7805 */ /* 0x000fe4000001ff00 */
[----:B------:R-:W-:Y:S02]  /*1310*/  LOP3.LUT R3, R2, 0xffffe, RZ, 0xc0, !PT ;  /* 0x000ffffe02037812 */ /* 0x000fe400078ec0ff */
[----:B------:R-:W-:Y:S02]  /*1320*/  CS2R R170, SRZ ;  /* 0x0000000000aa7805 */ /* 0x000fe4000001ff00 */
[----:B------:R-:W-:-:S02]  /*1330*/  SHF.R.S32.HI R2, RZ, 0x1f, R9 ;  /* 0x0000001fff027819 */ /* 0x000fc40000011409 */
[----:B------:R-:W-:Y:S02]  /*1340*/  CS2R R168, SRZ ;  /* 0x0000000000a87805 */ /* 0x000fe4000001ff00 */
[----:B------:R-:W-:Y:S01]  /*1350*/  LOP3.LUT R4, R7, R4, RZ, 0x3c, !PT ;  /* 0x0000000407047212 */ /* 0x000fe200078e3cff */
[----:B------:R-:W-:Y:S01]  /*1360*/  IMAD R7, R13, 0x10, R8 ;  /* 0x000000100d077824 */ /* 0x000fe200078e0208 */
[----:B------:R-:W-:Y:S01]  /*1370*/  LEA.HI R9, R2, R9, RZ, 0x7 ;  /* 0x0000000902097211 */ /* 0x000fe200078f38ff */
[----:B------:R-:W-:Y:S01]  /*1380*/  IMAD.IADD R230, R14, 0x1, -R3 ;  /* 0x000000010ee67824 */ /* 0x000fe200078e0a03 */
[----:B------:R-:W-:Y:S01]  /*1390*/  LOP3.LUT R2, R0, 0xffffff80, RZ, 0xc0, !PT ;  /* 0xffffff8000027812 */ /* 0x000fe200078ec0ff */
[----:B------:R-:W-:Y:S01]  /*13a0*/  IMAD.U32 R3, R7, 0x200, R4 ;  /* 0x0000020007037824 */ /* 0x000fe200078e0004 */
[----:B------:R-:W-:Y:S01]  /*13b0*/  LEA.HI.SX32 R9, R9, 0x1, 0x19 ;  /* 0x0000000109097811 */ /* 0x000fe200078fcaff */
[----:B------:R-:W-:Y:S01]  /*13c0*/  IMAD.MOV.U32 R0, RZ, RZ, RZ ;  /* 0x000000ffff007224 */ /* 0x000fe200078e00ff */
[----:B------:R-:W-:Y:S01]  /*13d0*/  CS2R R166, SRZ ;  /* 0x0000000000a67805 */ /* 0x000fe2000001ff00 */
[----:B------:R-:W-:Y:S01]  /*13e0*/  IMAD.IADD R8, R17, 0x1, -R2 ;  /* 0x0000000111087824 */ /* 0x000fe200078e0a02 */
[----:B------:R2:W-:Y:S01]  /*13f0*/  STL [R1+0x38], R3 ;  /* 0x0000380301007387 */ /* 0x0005e20000100800 */
[----:B------:R-:W-:Y:S01]  /*1400*/  IMAD.MOV.U32 R4, RZ, RZ, RZ ;  /* 0x000000ffff047224 */ /* 0x000fe200078e00ff */
[----:B------:R-:W-:Y:S01]  /*1410*/  CS2R R164, SRZ ;  /* 0x0000000000a47805 */ /* 0x000fe2000001ff00 */
[--C-:B------:R-:W-:Y:S01]  /*1420*/  IMAD R7, R13, 0x400, R8.reuse ;  /* 0x000004000d077824 */ /* 0x100fe200078e0208 */
[----:B------:R-:W-:-:S02]  /*1430*/  SHF.R.S32.HI R10, RZ, 0x1f, R8 ;  /* 0x0000001fff0a7819 */ /* 0x000fc40000011408 */
[----:B------:R-:W-:Y:S02]  /*1440*/  CS2R R162, SRZ ;  /* 0x0000000000a27805 */ /* 0x000fe4000001ff00 */
[----:B------:R-:W-:Y:S01]  /*1450*/  CS2R R160, SRZ ;  /* 0x0000000000a07805 */ /* 0x000fe2000001ff00 */
[----:B------:R-:W-:Y:S01]  /*1460*/  IMAD.SHL.U32 R7, R7, 0x4, RZ ;  /* 0x0000000407077824 */ /* 0x000fe200078e00ff */
[----:B------:R-:W-:Y:S01]  /*1470*/  LEA.HI R11, R10, R8, RZ, 0x2 ;  /* 0x000000080a0b7211 */ /* 0x000fe200078f10ff */
[----:B------:R-:W-:Y:S01]  /*1480*/  STL [R1+0x28], R10 ;  /* 0x0000280a01007387 */ /* 0x000fe20000100800 */
[----:B--2---:R-:W-:Y:S02]  /*1490*/  VIMNMX R3, R9, UR38, PT ;  /* 0x0000002609037c48 */ /* 0x004fe4000bfe0100 */
[----:B------:R-:W-:Y:S02]  /*14a0*/  CS2R R158, SRZ ;  /* 0x00000000009e7805 */ /* 0x000fe4000001ff00 */
[----:B------:R-:W-:-:S02]  /*14b0*/  CS2R R156, SRZ ;  /* 0x00000000009c7805 */ /* 0x000fc4000001ff00 */
[----:B------:R-:W-:Y:S02]  /*14c0*/  CS2R R154, SRZ ;  /* 0x00000000009a7805 */ /* 0x000fe4000001ff00 */
[----:B------:R-:W-:Y:S01]  /*14d0*/  ISETP.GE.AND P0, PT, R16, R3, PT ;  /* 0x000000031000720c */ /* 0x000fe20003f06270 */
[----:B------:R2:W-:Y:S01]  /*14e0*/  STL [R1+0x4], R3 ;  /* 0x0000040301007387 */ /* 0x0005e20000100800 */
[----:B------:R-:W-:Y:S02]  /*14f0*/  CS2R R152, SRZ ;  /* 0x0000000000987805 */ /* 0x000fe4000001ff00 */
[----:B------:R-:W-:Y:S02]  /*1500*/  CS2R R214, SRZ ;  /* 0x0000000000d67805 */ /* 0x000fe4000001ff00 */
[----:B------:R-:W-:Y:S01]  /*1510*/  CS2R R212, SRZ ;  /* 0x0000000000d47805 */ /* 0x000fe2000001ff00 */
[----:B------:R3:W-:Y:S01]  /*1520*/  STL [R1+0x1c], R11 ;  /* 0x00001c0b01007387 */ /* 0x0007e20000100800 */
[----:B------:R-:W-:-:S02]  /*1530*/  CS2R R210, SRZ ;  /* 0x0000000000d27805 */ /* 0x000fc4000001ff00 */
[----:B------:R-:W-:Y:S02]  /*1540*/  CS2R R208, SRZ ;  /* 0x0000000000d07805 */ /* 0x000fe4000001ff00 */
[----:B------:R-:W-:Y:S02]  /*1550*/  CS2R R206, SRZ ;  /* 0x0000000000ce7805 */ /* 0x000fe4000001ff00 */
[----:B------:R-:W-:Y:S02]  /*1560*/  CS2R R204, SRZ ;  /* 0x0000000000cc7805 */ /* 0x000fe4000001ff00 */
[----:B------:R-:W-:Y:S02]  /*1570*/  CS2R R202, SRZ ;  /* 0x0000000000ca7805 */ /* 0x000fe4000001ff00 */
[----:B--2---:R-:W-:Y:S02]  /*1580*/  LOP3.LUT R3, R11, 0xfffffffc, RZ, 0xc0, !PT ;  /* 0xfffffffc0b037812 */ /* 0x004fe400078ec0ff */
        /* <DEDUP_REMOVED lines=9> */
[----:B------:R-:W-:Y:S02]  /*1620*/  IMAD R2, R7, 0x4, R236 ;  /* 0x0000000407027824 */ /* 0x000fe400078e02ec */
[----:B------:R-:W-:Y:S01]  /*1630*/  IMAD.IADD R3, R8, 0x1, -R3 ;  /* 0x0000000108037824 */ /* 0x000fe200078e0a03 */
[----:B---3--:R-:W-:Y:S06]  /*1640*/  @P0 BRA `(.L_x_2422) ;  /* 0x0000003800980947 */ /* 0x008fec0003800000 */
[----:B------:R-:W-:Y:S01]  /*1650*/  UIMAD UR4, UR36, -0x80, UR5 ;  /* 0xffffff80240478a4 */ /* 0x000fe2000f8e0205 */
[----:B------:R-:W-:Y:S01]  /*1660*/  LEA.HI R8, R10, R8, RZ, 0x5 ;  /* 0x000000080a087211 */ /* 0x000fe200078f28ff */
[----:B------:R-:W-:Y:S01]  /*1670*/  IMAD.MOV.U32 R183, RZ, RZ, RZ ;  /* 0x000000ffffb77224 */ /* 0x000fe200078e00ff */
[----:B------:R-:W-:Y:S02]  /*1680*/  LOP3.LUT R0, R5, 0xffffffe0, RZ, 0xc0, !PT ;  /* 0xffffffe005007812 */ /* 0x000fe400078ec0ff */
[----:B------:R-:W-:Y:S01]  /*1690*/  LEA.HI R4, R13, R13, RZ, 0x1 ;  /* 0x0000000d0d047211 */ /* 0x000fe200078f08ff */
[----:B------:R-:W-:Y:S01]  /*16a0*/  IMAD.U32 R5, RZ, RZ, UR4 ;  /* 0x00000004ff057e24 */ /* 0x000fe2000f8e00ff */
[----:B------:R-:W-:Y:S01]  /*16b0*/  SHF.R.S32.HI R8, RZ, 0x5, R8 ;  /* 0x00000005ff087819 */ /* 0x000fe20000011408 */
[----:B------:R-:W-:Y:S01]  /*16c0*/  IMAD.IADD R0, R17, 0x1, -R0 ;  /* 0x0000000111007824 */ /* 0x000fe200078e0a00 */
[----:B------:R-:W-:Y:S02]  /*16d0*/  LOP3.LUT R4, R4, 0xfffffffe, RZ, 0xc0, !PT ;  /* 0xfffffffe04047812 */ /* 0x000fe400078ec0ff */
[----:B------:R-:W-:Y:S01]  /*16e0*/  SHF.R.S32.HI R7, RZ, 0x1f, R11 ;  /* 0x0000001fff077819 */ /* 0x000fe2000001140b */
[----:B------:R-:W-:Y:S01]  /*16f0*/  IMAD R10, R8, -0x10, R5 ;  /* 0xfffffff0080a7824 */ /* 0x000fe200078e0205 */
[----:B------:R-:W-:Y:S01]  /*1700*/  SHF.R.S32.HI R5, RZ, 0x1f, R0 ;  /* 0x0000001fff057819 */ /* 0x000fe20000011400 */
[----:B-1----:R-:W-:Y:S01]  /*1710*/  IMAD.IADD R13, R13, 0x1, -R4 ;  /* 0x000000010d0d7824 */ /* 0x002fe200078e0a04 */
[----:B------:R-:W-:-:S02]  /*1720*/  SHF.R.S32.HI R8, RZ, 0x2, R11 ;  /* 0x00000002ff087819 */ /* 0x000fc4000001140b */
[CC--:B------:R-:W-:Y:S02]  /*1730*/  LEA.HI R4, R5.reuse, R0.reuse, RZ, 0x3 ;  /* 0x0000000005047211 */ /* 0x0c0fe400078f18ff */
[----:B------:R-:W-:Y:S02]  /*1740*/  LEA.HI R5, R5, R0, RZ, 0x2 ;  /* 0x0000000005057211 */ /* 0x000fe400078f10ff */
[----:B------:R-:W-:Y:S02]  /*1750*/  LEA.HI R9, R7, R8, RZ, 0x3 ;  /* 0x0000000807097211 */ /* 0x000fe400078f18ff */
[--C-:B------:R-:W-:Y:S02]  /*1760*/  SHF.R.S32.HI R0, RZ, 0x3, R4.reuse ;  /* 0x00000003ff007819 */ /* 0x100fe40000011404 */
[----:B------:R-:W-:Y:S02]  /*1770*/  SHF.R.S32.HI R7, RZ, 0x1f, R4 ;  /* 0x0000001fff077819 */ /* 0x000fe40000011404 */
[----:B------:R-:W-:-:S02]  /*1780*/  LEA.HI R6, R6, R17, RZ, 0x2 ;  /* 0x0000001106067211 */ /* 0x000fc400078f10ff */
[----:B------:R-:W-:Y:S02]  /*1790*/  SHF.R.S32.HI R4, RZ, 0x2, R5 ;  /* 0x00000002ff047819 */ /* 0x000fe40000011405 */
[----:B------:R-:W-:Y:S02]  /*17a0*/  LOP3.LUT R9, R9, 0xfffffff8, RZ, 0xc0, !PT ;  /* 0xfffffff809097812 */ /* 0x000fe400078ec0ff */
[----:B------:R-:W-:Y:S01]  /*17b0*/  LOP3.LUT R14, R6, 0xfffffffc, RZ, 0xc0, !PT ;  /* 0xfffffffc060e7812 */ /* 0x000fe200078ec0ff */
[----:B------:R-:W-:Y:S01]  /*17c0*/  VIADD R6, R4, 0x8 ;  /* 0x0000000804067836 */ /* 0x000fe20000000000 */
[----:B------:R-:W-:Y:S02]  /*17d0*/  LEA.HI R7, R7, R0, RZ, 0x4 ;  /* 0x0000000007077211 */ /* 0x000fe400078f20ff */
[----:B------:R-:W-:Y:S01]  /*17e0*/  IADD3 R12, R10, R9, -R8 ;  /* 0x000000090a0c7210 */ /* 0x000fe20007ffe808 */
[----:B------:R-:W-:Y:S01]  /*17f0*/  IMAD.IADD R8, R17, 0x1, -R14 ;  /* 0x0000000111087824 */ /* 0x000fe200078e0a0e */
[----:B------:R-:W-:Y:S01]  /*1800*/  LOP3.LUT R9, R7, 0x1ffffff0, RZ, 0xc0, !PT ;  /* 0x1ffffff007097812 */ /* 0x000fe200078ec0ff */
[----:B------:R-:W-:Y:S01]  /*1810*/  VIADD R14, R4, 0x18 ;  /* 0x00000018040e7836 */ /* 0x000fe20000000000 */
[----:B------:R-:W-:Y:S01]  /*1820*/  LEA.HI R10, R6, R6, RZ, 0x1 ;  /* 0x00000006060a7211 */ /* 0x000fe200078f08ff */
[----:B------:R-:W-:Y:S01]  /*1830*/  IMAD R7, R13, -0x40, R12 ;  /* 0xffffffc00d077824 */ /* 0x000fe200078e020c */
[----:B------:R-:W-:Y:S01]  /*1840*/  LEA.HI R5, R5, R4, RZ, 0x1 ;  /* 0x0000000405057211 */ /* 0x000fe200078f08ff */
[----:B------:R-:W-:Y:S01]  /*1850*/  IMAD.IADD R0, R0, 0x1, -R9 ;  /* 0x0000000100007824 */ /* 0x000fe200078e0a09 */
[----:B------:R-:W-:Y:S01]  /*1860*/  LOP3.LUT R9, R10, 0xfffffffe, RZ, 0xc0, !PT ;  /* 0xfffffffe0a097812 */ /* 0x000fe200078ec0ff */
[----:B------:R-:W-:Y:S01]  /*1870*/  VIADD R12, R4, 0x10 ;  /* 0x00000010040c7836 */ /* 0x000fe20000000000 */
[----:B------:R-:W-:-:S02]  /*1880*/  LOP3.LUT R5, R5, 0xfffffffe, RZ, 0xc0, !PT ;  /* 0xfffffffe05057812 */ /* 0x000fc400078ec0ff */
[----:B------:R-:W-:Y:S01]  /*1890*/  LEA.HI R17, R14, R14, RZ, 0x1 ;  /* 0x0000000e0e117211 */ /* 0x000fe200078f08ff */
[----:B------:R-:W-:Y:S01]  /*18a0*/  IMAD.IADD R9, R6, 0x1, -R9 ;  /* 0x0000000106097824 */ /* 0x000fe200078e0a09 */
[----:B------:R-:W-:Y:S01]  /*18b0*/  LEA.HI R6, R12, R12, RZ, 0x1 ;  /* 0x0000000c0c067211 */ /* 0x000fe200078f08ff */
[----:B------:R-:W-:Y:S01]  /*18c0*/  IMAD.IADD R5, R4, 0x1, -R5 ;  /* 0x0000000104057824 */ /* 0x000fe200078e0a05 */
[--C-:B------:R-:W-:Y:S02]  /*18d0*/  SHF.R.S32.HI R4, RZ, 0x1, R10.reuse ;  /* 0x00000001ff047819 */ /* 0x100fe4000001140a */
[----:B------:R-:W-:Y:S01]  /*18e0*/  SHF.R.S32.HI R11, RZ, 0x1f, R10 ;  /* 0x0000001fff0b7819 */ /* 0x000fe2000001140a */
[----:B------:R-:W-:Y:S01]  /*18f0*/  IMAD R5, R0, 0x8, R5 ;  /* 0x0000000800057824 */ /* 0x000fe200078e0205 */
[----:B------:R-:W-:Y:S02]  /*1900*/  LOP3.LUT R13, R6, 0xfffffffe, RZ, 0xc0, !PT ;  /* 0xfffffffe060d7812 */ /* 0x000fe400078ec0ff */
[----:B------:R-:W-:-:S02]  /*1910*/  SHF.R.S32.HI R10, RZ, 0x1, R6 ;  /* 0x00000001ff0a7819 */ /* 0x000fc40000011406 */
[----:B------:R-:W-:Y:S01]  /*1920*/  SHF.R.S32.HI R15, RZ, 0x1f, R6 ;  /* 0x0000001fff0f7819 */ /* 0x000fe20000011406 */
[----:B------:R-:W-:Y:S01]  /*1930*/  IMAD.IADD R13, R12, 0x1, -R13 ;  /* 0x000000010c0d7824 */ /* 0x000fe200078e0a0d */
        /* <DEDUP_REMOVED lines=13> */
[----:B------:R-:W-:-:S02]  /*1a10*/  IMAD.IADD R6, R6, 0x1, -R19 ;  /* 0x0000000106067824 */ /* 0x000fc400078e0a13 */
[----:B------:R-:W-:Y:S02]  /*1a20*/  IMAD R4, R4, 0x8, R9 ;  /* 0x0000000804047824 */ /* 0x000fe400078e0209 */
[----:B------:R-:W-:Y:S02]  /*1a30*/  IMAD R0, R10, 0x8, R13 ;  /* 0x000000080a007824 */ /* 0x000fe400078e020d */
[----:B-1----:R-:W-:Y:S01]  /*1a40*/  IMAD R5, R6, 0x8, R17 ;  /* 0x0000000806057824 */ /* 0x002fe200078e0211 */
[----:B------:R1:W-:Y:S04]  /*1a50*/  STL [R1+0x10], R4 ;  /* 0x0000100401007387 */ /* 0x0003e80000100800 */
[----:B------:R2:W-:Y:S04]  /*1a60*/  STL [R1+0xc], R0 ;  /* 0x00000c0001007387 */ /* 0x0005e80000100800 */
[----:B------:R3:W-:Y:S01]  /*1a70*/  STL [R1+0x8], R5 ;  /* 0x0000080501007387 */ /* 0x0007e20000100800 */
[----:B-1----:R-:W-:-:S02]  /*1a80*/  IMAD.MOV.U32 R4, RZ, RZ, RZ ;  /* 0x000000ffff047224 */ /* 0x002fc400078e00ff */
[----:B--2---:R-:W-:-:S07]  /*1a90*/  IMAD.MOV.U32 R0, RZ, RZ, RZ ;  /* 0x000000ffff007224 */ /* 0x004fce00078e00ff */
.L_x_2433:
[----:B---3--:R-:W2:Y:S01]  /*1aa0*/  LDL R5, [R1+0x18] ;  /* 0x0000180001057983 */ /* 0x008ea20000100800 */
[----:B------:R-:W-:Y:S05]  /*1ab0*/  YIELD ;  /* 0x0000000000007946 */ /* 0x000fea0003800000 */
[----:B--2---:R-:W-:-:S04]  /*1ac0*/  LOP3.LUT R5, R5, 0x1, RZ, 0xfc, !PT ;  /* 0x0000000105057812 */ /* 0x004fc800078efcff */
[----:B------:R-:W-:-:S13]  /*1ad0*/  ISETP.NE.AND P0, PT, R5, 0x3, PT ;  /* 0x000000030500780c */ /* 0x000fda0003f05270 */
[----:B------:R-:W-:Y:S05]  /*1ae0*/  @!P0 BRA `(.L_x_2423) ;  /* 0x0000000000048947 */ /* 0x000fea0003800000 */
[----:B------:R-:W-:Y:S01]  /*1af0*/  BPT.TRAP 0x1 ;  /* 0x000000040000795c */ /* 0x000fe20000300000 */
.L_x_2423:
[----:B------:R-:W-:Y:S01]  /*1b00*/  IMAD R6, R0, 0x8, R236 ;  /* 0x0000000800067824 */ /* 0x000fe200078e02ec */
[----:B------:R-:W-:-:S04]  /*1b10*/  SHF.L.U32 R17, R4, 0x1f, RZ ;  /* 0x0000001f04117819 */ /* 0x000fc800000006ff */
[----:B------:R1:W2:Y:S01]  /*1b20*/  SYNCS.PHASECHK.TRANS64.TRYWAIT P1, [R6+URZ+0x30c10], R17 ;  /* 0x030c1011060075a7 */ /* 0x0002a2000802017f */
[----:B------:R-:W-:Y:S05]  /*1b30*/  @!P0 BRA `(.L_x_2424) ;  /* 0x0000000000048947 */ /* 0x000fea0003800000 */
[----:B------:R-:W-:Y:S01]  /*1b40*/  BPT.TRAP 0x1 ;  /* 0x000000040000795c */ /* 0x000fe20000300000 */
.L_x_2424:
[----:B------:R-:W-:-:S05]  /*1b50*/  VIADD R5, R236, 0x10000 ;  /* 0x00010000ec057836 */ /* 0x000fca0000000000 */
[----:B------:R-:W-:-:S04]  /*1b60*/  SHF.R.U32.HI R5, RZ, 0x4, R5 ;  /* 0x00000004ff057819 */ /* 0x000fc80000011605 */
[----:B------:R-:W-:Y:S01]  /*1b70*/  LOP3.LUT R5, R5, 0x3fff, RZ, 0xc0, !PT ;  /* 0x00003fff05057812 */ /* 0x000fe200078ec0ff */
[----:B--2---:R-:W-:Y:S06]  /*1b80*/  @P1 BRA `(.L_x_2425) ;  /* 0x0000000000081947 */ /* 0x004fec0003800000 */
[----:B------:R-:W2:Y:S02]  /*1b90*/  SYNCS.PHASECHK.TRANS64.TRYWAIT P1, [R6+URZ+0x30c10], R17 ;  /* 0x030c1011060075a7 */ /* 0x000ea4000802017f */
[----:B--2---:R-:W-:Y:S05]  /*1ba0*/  @!P1 BRA `(.L_x_2426) ;  /* 0x000000b400949947 */ /* 0x004fea0003800000 */
.L_x_2425:
        /* <DEDUP_REMOVED lines=8> */
[----:B------:R-:W5:Y:S04]  /*1c30*/  LDL R13, [R1+0xc] ;  /* 0x00000c00010d7983 */ /* 0x000f680000100800 */
[----:B------:R-:W2:Y:S01]  /*1c40*/  LDL R11, [R1+0x8] ;  /* 0x00000800010b7983 */ /* 0x000ea20000100800 */
[----:B------:R-:W-:Y:S01]  /*1c50*/  WARPGROUP.ARRIVE ;  /* 0x00000000000079c5 */ /* 0x000fe20000000000 */
[----:B------:R-:W-:Y:S01]  /*1c60*/  USHF.R.U32.HI UR4, URZ, 0x4, UR9 ;  /* 0x000000043f047899 */ /* 0x000fe20008011609 */
[----:B------:R-:W-:Y:S01]  /*1c70*/  UMOV UR7, 0x40000040 ;  /* 0x4000004000077882 */ /* 0x000fe20000000000 */
[----:B------:R-:W-:-:S02]  /*1c80*/  UMOV UR5, 0x40000040 ;  /* 0x4000004000057882 */ /* 0x000fc40000000000 */
[----:B------:R-:W-:Y:S02]  /*1c90*/  ULOP3.LUT UR4, UR4, 0x3fff, URZ, 0xc0, !UPT ;  /* 0x00003fff04047892 */ /* 0x000fe4000f8ec03f */
[----:B------:R-:W-:Y:S02]  /*1ca0*/  UMOV UR6, UR8 ;  /* 0x0000000800067c82 */ /* 0x000fe40008000000 */
        /* <DEDUP_REMOVED lines=15> */
[C---:B----4-:R-:W-:Y:S01]  /*1da0*/  IMAD R12, R0.reuse, 0x80, R12 ;  /* 0x00000080000c7824 */ /* 0x050fe200078e020c */
[----:B------:R-:W-:Y:S02]  /*1db0*/  WARPGROUP.DEPBAR.LE gsb0, 0x0 ;  /* 0x00008000000079c5 */ /* 0x000fe40000010000 */
[----:B------:R-:W-:Y:S01]  /*1dc0*/  WARPGROUP.ARRIVE ;  /* 0x00000000000079c5 */ /* 0x000fe20000000000 */
[----:B-----5:R-:W-:-:S02]  /*1dd0*/  IMAD R14, R0, 0x80, R13 ;  /* 0x00000080000e7824 */ /* 0x020fc400078e020d */
[----:B--2---:R-:W-:Y:S02]  /*1de0*/  IMAD R18, R0, 0x80, R11 ;  /* 0x0000008000127824 */ /* 0x004fe400078e020b */
[C---:B------:R-:W-:Y:S01]  /*1df0*/  IMAD R13, R3.reuse, 0x2, R10 ;  /* 0x00000002030d7824 */ /* 0x040fe200078e020a */
[----:B------:R-:W-:Y:S01]  /*1e00*/  HGMMA.64x128x16.F32 R88, gdesc[UR4], R88, gsb0 ;  /* 0x01e00000045879f0 */ /* 0x000fe20008000858 */
[----:B------:R-:W-:Y:S01]  /*1e10*/  UIADD3 UR6, UR8, 0x6, URZ ;  /* 0x0000000608067890 */ /* 0x000fe2000fffe03f */
[C---:B------:R-:W-:Y:S01]  /*1e20*/  IMAD R229, R3.reuse, 0x2, R12 ;  /* 0x0000000203e57824 */ /* 0x040fe200078e020c */
[----:B------:R-:W-:Y:S01]  /*1e30*/  UIADD3 UR4, UR10, 0x6, URZ ;  /* 0x000000060a047890 */ /* 0x000fe2000fffe03f */
[C---:B------:R-:W-:Y:S01]  /*1e40*/  IMAD R15, R3.reuse, 0x2, R14 ;  /* 0x00000002030f7824 */ /* 0x040fe200078e020e */
[----:B------:R-:W-:Y:S01]  /*1e50*/  UMOV UR7, 0x40000040 ;  /* 0x4000004000077882 */ /* 0x000fe20000000000 */
[----:B------:R-:W-:Y:S01]  /*1e60*/  UMOV UR5, 0x40000040 ;  /* 0x4000004000057882 */ /* 0x000fe20000000000 */
[----:B------:R-:W-:-:S02]  /*1e70*/  IMAD R227, R3, 0x2, R18 ;  /* 0x0000000203e37824 */ /* 0x000fc400078e0212 */
[--C-:B------:R-:W-:Y:S02]  /*1e80*/  IMAD R9, R13, 0x4, R236.reuse ;  /* 0x000000040d097824 */ /* 0x100fe400078e02ec */
        /* <DEDUP_REMOVED lines=9> */
[----:B------:R-:W-:-:S06]  /*1f20*/  WARPGROUP.ARRIVE ;  /* 0x00000000000079c5 */ /* 0x000fcc0000000000 */
        /* <DEDUP_REMOVED lines=8> */
.L_x_2427:
[----:B------:R1:W1:Y:S01]  /*1fb0*/  SYNCS.PHASECHK.TRANS64.TRYWAIT P1, [R6+URZ+0x30c30], R17 ;  /* 0x030c3011060075a7 */ /* 0x000262000802017f */
[----:B------:R-:W-:Y:S05]  /*1fc0*/  @!P0 BRA `(.L_x_2428) ;  /* 0x0000000000048947 */ /* 0x000fea0003800000 */
[----:B------:R-:W-:Y:S01]  /*1fd0*/  BPT.TRAP 0x1 ;  /* 0x000000040000795c */ /* 0x000fe20000300000 */
.L_x_2428:
[----:B------:R-:W5:Y:S01]  /*1fe0*/  LDC R15, c[0x0][0x280] ;  /* 0x0000a000ff0f7b82 */ /* 0x000f620000000800 */
[----:B------:R-:W-:-:S05]  /*1ff0*/  VIADD R13, R236, 0x18000 ;  /* 0x00018000ec0d7836 */ /* 0x000fca0000000000 */
[----:B------:R-:W-:-:S04]  /*2000*/  SHF.R.U32.HI R13, RZ, 0x4, R13 ;  /* 0x00000004ff0d7819 */ /* 0x000fc8000001160d */
[----:B------:R-:W-:Y:S01]  /*2010*/  LOP3.LUT R13, R13, 0x3fff, RZ, 0xc0, !PT ;  /* 0x00003fff0d0d7812 */ /* 0x000fe200078ec0ff */
[----:B-----5:R-:W-:-:S04]  /*2020*/  IMAD R18, R16, -0x80, R15 ;  /* 0xffffff8010127824 */ /* 0x020fc800078e020f */
[----:B------:R-:W-:Y:S01]  /*2030*/  IMAD R18, R3, -0x2, R18 ;  /* 0xfffffffe03127824 */ /* 0x000fe200078e0212 */
[----:B-1----:R-:W-:Y:S06]  /*2040*/  @P1 BRA `(.L_x_2429) ;  /* 0x0000000000081947 */ /* 0x002fec0003800000 */
[----:B------:R-:W1:Y:S02]  /*2050*/  SYNCS.PHASECHK.TRANS64.TRYWAIT P1, [R6+URZ+0x30c30], R17 ;  /* 0x030c3011060075a7 */ /* 0x000e64000802017f */
[----:B-1----:R-:W-:Y:S05]  /*2060*/  @!P1 BRA `(.L_x_2430) ;  /* 0x000000b000789947 */ /* 0x002fea0003800000 */
.L_x_2429:
[----:B------:R-:W-:Y:S01]  /*2070*/  LOP3.LUT R17, R13, 0x10000, RZ, 0xfc, !PT ;  /* 0x000100000d117812 */ /* 0x000fe200078efcff */
[----:B------:R-:W-:Y:S01]  /*2080*/  UIADD3 UR9, UR9, 0x4000, URZ ;  /* 0x0000400009097890 */ /* 0x000fe2000fffe03f */
[----:B------:R-:W-:Y:S01]  /*2090*/  IMAD.IADD R15, R18, 0x1, -R7 ;  /* 0x00000001120f7824 */ /* 0x000fe200078e0a07 */
[----:B------:R-:W-:Y:S01]  /*20a0*/  WARPGROUP.ARRIVE ;  /* 0x00000000000079c5 */ /* 0x000fe20000000000 */
[----:B------:R-:W-:Y:S01]  /*20b0*/  UMOV UR7, 0x40000040 ;  /* 0x4000004000077882 */ /* 0x000fe20000000000 */
[----:B------:R-:W-:Y:S01]  /*20c0*/  IMAD R18, R0, 0x400, R17 ;  /* 0x0000040000127824 */ /* 0x000fe200078e0211 */
[----:B------:R-:W-:Y:S01]  /*20d0*/  USHF.R.U32.HI UR9, URZ, 0x4, UR9 ;  /* 0x000000043f097899 */ /* 0x000fe20008011609 */
[----:B------:R-:W-:Y:S01]  /*20e0*/  ISETP.GT.AND P1, PT, R7, RZ, PT ;  /* 0x000000ff0700720c */ /* 0x000fe20003f24270 */
[----:B------:R-:W-:Y:S01]  /*20f0*/  UMOV UR5, 0x40000040 ;  /* 0x4000004000057882 */ /* 0x000fe20000000000 */
[----:B------:R-:W-:Y:S01]  /*2100*/  VIADD R19, R8, 0x4 ;  /* 0x0000000408137836 */ /* 0x000fe20000000000 */
[----:B------:R-:W-:Y:S01]  /*2110*/  R2UR UR8, R18 ;  /* 0x00000000120872ca */ /* 0x000fe200000e0000 */
[----:B------:R-:W-:Y:S01]  /*2120*/  ULOP3.LUT UR9, UR9, 0x3fff, URZ, 0xc0, !UPT ;  /* 0x00003fff09097892 */ /* 0x000fe2000f8ec03f */
[----:B------:R-:W-:Y:S01]  /*2130*/  SEL R17, R15, 0x80, P1 ;  /* 0x000000800f117807 */ /* 0x000fe20000800000 */
[C---:B------:R-:W-:Y:S01]  /*2140*/  VIADD R237, R8.reuse, 0x8 ;  /* 0x0000000808ed7836 */ /* 0x040fe20000000000 */
[----:B------:R-:W-:Y:S01]  /*2150*/  ULDC UR10, c[0x0][0x744] ;  /* 0x0001d100000a7ab9 */ /* 0x000fe20000000800 */
[----:B------:R-:W-:Y:S01]  /*2160*/  ULOP3.LUT UR9, UR9, 0x10000, URZ, 0xfc, !UPT ;  /* 0x0001000009097892 */ /* 0x000fe2000f8efc3f */
[C---:B------:R-:W-:Y:S01]  /*2170*/  ISETP.GT.AND P5, PT, R17.reuse, RZ, PT ;  /* 0x000000ff1100720c */ /* 0x040fe20003fa4270 */
[C---:B------:R-:W-:Y:S01]  /*2180*/  VIADD R234, R8.reuse, 0x10 ;  /* 0x0000001008ea7836 */ /* 0x040fe20000000000 */
[C---:B------:R-:W-:Y:S01]  /*2190*/  ISETP.GT.AND P6, PT, R17.reuse, 0x1, PT ;  /* 0x000000011100780c */ /* 0x040fe20003fc4270 */
[----:B--2---:R-:W-:Y:S01]  /*21a0*/  SHFL.IDX PT, R220, R9, R237, 0x1f ;  /* 0x00001fed09dc7589 */ /* 0x004fe200000e0000 */
[----:B------:R-:W-:Y:S01]  /*21b0*/  ISETP.GT.AND P1, PT, R17, 0x8, PT ;  /* 0x000000081100780c */ /* 0x000fe20003f24270 */
[----:B------:R-:W-:Y:S01]  /*21c0*/  VIADD R233, R8, 0x14 ;  /* 0x0000001408e97836 */ /* 0x000fe20000000000 */
[----:B------:R-:W-:Y:S01]  /*21d0*/  UMOV UR4, UR9 ;  /* 0x0000000900047c82 */ /* 0x000fe20008000000 */
[----:B------:R-:W-:Y:S01]  /*21e0*/  UMOV UR6, UR8 ;  /* 0x0000000800067c82 */ /* 0x000fe20008000000 */
[----:B------:R-:W-:Y:S01]  /*21f0*/  FSEL R88, R88, -INF , !P5 ;  /* 0xff80000058587808 */ /* 0x000fe20006800000 */
[----:B------:R-:W-:Y:S01]  /*2200*/  HGMMA.64x128x16.F32 R24, gdesc[UR4], RZ, !UPT, gsb0 ;  /* 0x01e00000041879f0 */ /* 0x000fe2000c0008ff */
[----:B------:R-:W-:Y:S01]  /*2210*/  UIADD3 UR6, UR8, 0x2, URZ ;  /* 0x0000000208067890 */ /* 0x000fe2000fffe03f */
[----:B------:R-:W-:Y:S01]  /*2220*/  FSEL R89, R89, -INF , !P6 ;  /* 0xff80000059597808 */ /* 0x000fe20007000000 */
[----:B------:R-:W-:Y:S01]  /*2230*/  UIADD3 UR4, UR9, 0x2, URZ ;  /* 0x0000000209047890 */ /* 0x000fe2000fffe03f */
[C---:B------:R-:W-:Y:S01]  /*2240*/  ISETP.GT.AND P2, PT, R17.reuse, 0x9, PT ;  /* 0x000000091100780c */ /* 0x040fe20003f44270 */
[----:B------:R-:W-:Y:S01]  /*2250*/  UMOV UR7, 0x40000040 ;  /* 0x4000004000077882 */ /* 0x000fe20000000000 */
[----:B------:R-:W-:Y:S01]  /*2260*/  UMOV UR5, 0x40000040 ;  /* 0x4000004000057882 */ /* 0x000fe20000000000 */
[C---:B------:R-:W-:Y:S01]  /*2270*/  ISETP.GT.AND P3, PT, R17.reuse, 0x10, PT ;  /* 0x000000101100780c */ /* 0x040fe20003f64270 */
[C---:B------:R-:W-:Y:S01]  /*2280*/  VIADD R232, R8.reuse, 0x18 ;  /* 0x0000001808e87836 */ /* 0x040fe20000000000 */
[C---:B------:R-:W-:Y:S01]  /*2290*/  ISETP.GT.AND P4, PT, R17.reuse, 0x11, PT ;  /* 0x000000111100780c */ /* 0x040fe20003f84270 */
[C---:B------:R-:W-:Y:S01]  /*22a0*/  VIADD R231, R8.reuse, 0x1c ;  /* 0x0000001c08e77836 */ /* 0x040fe20000000000 */
[C---:B------:R-:W-:Y:S01]  /*22b0*/  ISETP.GT.AND P5, PT, R17.reuse, 0x18, PT ;  /* 0x000000181100780c */ /* 0x040fe20003fa4270 */
[----:B------:R-:W1:Y:S01]  /*22c0*/  SHFL.IDX PT, R222, R9, R234, 0x1f ;  /* 0x00001fea09de7589 */ /* 0x000e6200000e0000 */
[C---:B------:R-:W-:Y:S01]  /*22d0*/  ISETP.GT.AND P6, PT, R17.reuse, 0x19, PT ;  /* 0x000000191100780c */ /* 0x040fe20003fc4270 */
[----:B------:R-:W-:Y:S01]  /*22e0*/  VIADD R235, R8, 0xc ;  /* 0x0000000c08eb7836 */ /* 0x000fe20000000000 */
[----:B------:R-:W-:Y:S01]  /*22f0*/  FSEL R92, R92, -INF , !P1 ;  /* 0xff8000005c5c7808 */ /* 0x000fe20004800000 */
[----:B------:R-:W2:Y:S01]  /*2300*/  SHFL.IDX PT, R18, R9, R8, 0x1f ;  /* 0x00001f0809127589 */ /* 0x000ea200000e0000 */
[----:B------:R-:W-:Y:S01]  /*2310*/  ISETP.GT.AND P1, PT, R17, 0x20, PT ;  /* 0x000000201100780c */ /* 0x000fe20003f24270 */
[----:B------:R-:W-:Y:S01]  /*2320*/  IMAD R13, R0, 0x400, R13 ;  /* 0x00000400000d7824 */ /* 0x000fe200078e020d */
[----:B------:R-:W-:Y:S01]  /*2330*/  FSEL R93, R93, -INF , !P2 ;  /* 0xff8000005d5d7808 */ /* 0x000fe20005000000 */
[----:B---3--:R-:W-:Y:S01]  /*2340*/  SHFL.IDX PT, R225, R12, R8, 0x1f ;  /* 0x00001f080ce17589 */ /* 0x008fe200000e0000 */
[----:B------:R-:W-:-:S02]  /*2350*/  FSEL R96, R96, -INF , !P3 ;  /* 0xff80000060607808 */ /* 0x000fc40005800000 */
[----:B------:R-:W-:Y:S01]  /*2360*/  FSEL R97, R97, -INF , !P4 ;  /* 0xff80000061617808 */ /* 0x000fe20006000000 */
[----:B------:R-:W-:Y:S01]  /*2370*/  SHFL.IDX PT, R221, R9, R235, 0x1f ;  /* 0x00001feb09dd7589 */ /* 0x000fe200000e0000 */
[----:B------:R-:W-:Y:S02]  /*2380*/  FSEL R100, R100, -INF , !P5 ;  /* 0xff80000064647808 */ /* 0x000fe40006800000 */
[----:B------:R-:W-:Y:S01]  /*2390*/  FSEL R101, R101, -INF , !P6 ;  /* 0xff80000065657808 */ /* 0x000fe20007000000 */
[----:B----4-:R-:W-:Y:S01]  /*23a0*/  SHFL.IDX PT, R224, R10, R237, 0x1f ;  /* 0x00001fed0ae07589 */ /* 0x010fe200000e0000 */
[C---:B------:R-:W-:Y:S02]  /*23b0*/  ISETP.GT.AND P2, PT, R17.reuse, 0x21, PT ;  /* 0x000000211100780c */ /* 0x040fe40003f44270 */
[C---:B------:R-:W-:Y:S01]  /*23c0*/  ISETP.GT.AND P3, PT, R17.reuse, 0x28, PT ;  /* 0x000000281100780c */ /* 0x040fe20003f64270 */
[----:B------:R-:W-:Y:S01]  /*23d0*/  SHFL.IDX PT, R226, R10, R233, 0x1f ;  /* 0x00001fe90ae27589 */ /* 0x000fe200000e0000 */
[----:B------:R-:W-:-:S02]  /*23e0*/  ISETP.GT.AND P4, PT, R17, 0x29, PT ;  /* 0x000000291100780c */ /* 0x000fc40003f84270 */
[C---:B------:R-:W-:Y:S01]  /*23f0*/  ISETP.GT.AND P5, PT, R17.reuse, 0x30, PT ;  /* 0x000000301100780c */ /* 0x040fe20003fa4270 */
[----:B-1----:R-:W-:Y:S01]  /*2400*/  FFMA.FTZ R21, R96, UR10, -R222 ;  /* 0x0000000a60157c23 */ /* 0x002fe200080108de */
[C---:B------:R-:W-:Y:S01]  /*2410*/  ISETP.GT.AND P6, PT, R17.reuse, 0x31, PT ;  /* 0x000000311100780c */ /* 0x040fe20003fc4270 */
[----:B------:R-:W1:Y:S01]  /*2420*/  SHFL.IDX PT, R96, R12, R19, 0x1f ;  /* 0x00001f130c607589 */ /* 0x000e6200000e0000 */
[----:B------:R-:W-:Y:S01]  /*2430*/  FSEL R104, R104, -INF , !P1 ;  /* 0xff80000068687808 */ /* 0x000fe20004800000 */
[----:B--2---:R-:W-:Y:S01]  /*2440*/  FFMA.FTZ R88, R88, UR10, -R18 ;  /* 0x0000000a58587c23 */ /* 0x004fe20008010812 */
[----:B------:R-:W-:Y:S02]  /*2450*/  ISETP.GT.AND P1, PT, R17, 0x38, PT ;  /* 0x000000381100780c */ /* 0x000fe40003f24270 */
[----:B------:R-:W-:Y:S01]  /*2460*/  FSEL R105, R105, -INF , !P2 ;  /* 0xff80000069697808 */ /* 0x000fe20005000000 */
[----:B------:R2:W3:Y:S01]  /*2470*/  MUFU.EX2 R217, R88 ;  /* 0x0000005800d97308 */ /* 0x0004e20000000800 */
[----:B------:R-:W-:-:S02]  /*2480*/  FSEL R108, R108, -INF , !P3 ;  /* 0xff8000006c6c7808 */ /* 0x000fc40005800000 */
[----:B------:R-:W-:Y:S02]  /*2490*/  FSEL R109, R109, -INF , !P4 ;  /* 0xff8000006d6d7808 */ /* 0x000fe40006000000 */
[----:B------:R-:W-:Y:S02]  /*24a0*/  FSEL R112, R112, -INF , !P5 ;  /* 0xff80000070707808 */ /* 0x000fe40006800000 */
[----:B------:R-:W-:Y:S02]  /*24b0*/  FSEL R113, R113, -INF , !P6 ;  /* 0xff80000071717808 */ /* 0x000fe40007000000 */
[C---:B------:R-:W-:Y:S02]  /*24c0*/  ISETP.GT.AND P2, PT, R17.reuse, 0x39, PT ;  /* 0x000000391100780c */ /* 0x040fe40003f44270 */
[C---:B------:R-:W-:Y:S02]  /*24d0*/  ISETP.GT.AND P3, PT, R17.reuse, 0x40, PT ;  /* 0x000000401100780c */ /* 0x040fe40003f64270 */
[----:B------:R-:W-:-:S02]  /*24e0*/  ISETP.GT.AND P4, PT, R17, 0x41, PT ;  /* 0x000000411100780c */ /* 0x000fc40003f84270 */
[C---:B------:R-:W-:Y:S02]  /*24f0*/  ISETP.GT.AND P5, PT, R17.reuse, 0x48, PT ;  /* 0x000000481100780c */ /* 0x040fe40003fa4270 */
[----:B------:R-:W-:Y:S01]  /*2500*/  ISETP.GT.AND P6, PT, R17, 0x49, PT ;  /* 0x000000491100780c */ /* 0x000fe20003fc4270 */
[----:B-1----:R-:W-:Y:S01]  /*2510*/  FFMA.FTZ R22, R105, UR10, -R96 ;  /* 0x0000000a69167c23 */ /* 0x002fe20008010860 */
[----:B------:R-:W-:Y:S02]  /*2520*/  FSEL R116, R116, -INF , !P1 ;  /* 0xff80000074747808 */ /* 0x000fe40004800000 */
[----:B------:R-:W-:Y:S02]  /*2530*/  ISETP.GT.AND P1, PT, R17, 0x50, PT ;  /* 0x000000501100780c */ /* 0x000fe40003f24270 */
[----:B------:R-:W-:Y:S01]  /*2540*/  FSEL R117, R117, -INF , !P2 ;  /* 0xff80000075757808 */ /* 0x000fe20005000000 */
[----:B------:R-:W-:Y:S01]  /*2550*/  MUFU.EX2 R22, R22 ;  /* 0x0000001600167308 */ /* 0x000fe20000000800 */
        /* <DEDUP_REMOVED lines=8> */
[C---:B------:R-:W-:Y:S02]  /*25e0*/  ISETP.GT.AND P6, PT, R17.reuse, 0x61, PT ;  /* 0x000000611100780c */ /* 0x040fe40003fc4270 */
[----:B------:R-:W-:Y:S02]  /*25f0*/  FSEL R128, R128, -INF , !P1 ;  /* 0xff80000080807808 */ /* 0x000fe40004800000 */
[----:B------:R-:W-:Y:S02]  /*2600*/  ISETP.GT.AND P1, PT, R17, 0x68, PT ;  /* 0x000000681100780c */ /* 0x000fe40003f24270 */
[----:B------:R-:W-:Y:S02]  /*2610*/  FSEL R129, R129, -INF , !P2 ;  /* 0xff80000081817808 */ /* 0x000fe40005000000 */
        /* <DEDUP_REMOVED lines=9> */
[----:B------:R-:W-:Y:S01]  /*26b0*/  VIADD R17, R15, 0x8 ;  /* 0x000000080f117836 */ /* 0x000fe20000000000 */
[----:B------:R-:W-:Y:S01]  /*26c0*/  FSEL R140, R140, -INF , !P1 ;  /* 0xff8000008c8c7808 */ /* 0x000fe20004800000 */
[----:B------:R-:W1:Y:S01]  /*26d0*/  SHFL.IDX PT, R15, R9, R19, 0x1f ;  /* 0x00001f13090f7589 */ /* 0x000e6200000e0000 */
[----:B------:R-:W-:Y:S02]  /*26e0*/  ISETP.GT.AND P1, PT, R7, 0x8, PT ;  /* 0x000000080700780c */ /* 0x000fe40003f24270 */
[----:B------:R-:W-:Y:S02]  /*26f0*/  FSEL R149, R149, -INF , !P6 ;  /* 0xff80000095957808 */ /* 0x000fe40007000000 */
[----:B------:R-:W-:-:S02]  /*2700*/  SEL R17, R17, 0x80, P1 ;  /* 0x0000008011117807 */ /* 0x000fc40000800000 */
[----:B------:R-:W-:Y:S02]  /*2710*/  FSEL R141, R141, -INF , !P2 ;  /* 0xff8000008d8d7808 */ /* 0x000fe40005000000 */
[C---:B------:R-:W-:Y:S02]  /*2720*/  ISETP.GT.AND P6, PT, R17.reuse, RZ, PT ;  /* 0x000000ff1100720c */ /* 0x040fe40003fc4270 */
[----:B------:R-:W-:Y:S02]  /*2730*/  ISETP.GT.AND P1, PT, R17, 0x1, PT ;  /* 0x000000011100780c */ /* 0x000fe40003f24270 */
[----:B------:R-:W-:Y:S02]  /*2740*/  FSEL R144, R144, -INF , !P3 ;  /* 0xff80000090907808 */ /* 0x000fe40005800000 */
[----:B------:R-:W-:Y:S02]  /*2750*/  FSEL R145, R145, -INF , !P4 ;  /* 0xff80000091917808 */ /* 0x000fe40006000000 */
[----:B------:R-:W-:-:S02]  /*2760*/  FSEL R148, R148, -INF , !P5 ;  /* 0xff80000094947808 */ /* 0x000fc40006800000 */
[----:B------:R-:W-:Y:S02]  /*2770*/  FSEL R216, R90, -INF , !P6 ;  /* 0xff8000005ad87808 */ /* 0x000fe40007000000 */
[----:B------:R-:W-:Y:S01]  /*2780*/  FSEL R91, R91, -INF , !P1 ;  /* 0xff8000005b5b7808 */ /* 0x000fe20004800000 */
[----:B------:R-:W-:Y:S02]  /*2790*/  WARPGROUP.DEPBAR.LE gsb0, 0x0 ;  /* 0x00008000000079c5 */ /* 0x000fe40000010000 */
[----:B------:R-:W-:Y:S01]  /*27a0*/  WARPGROUP.ARRIVE ;  /* 0x00000000000079c5 */ /* 0x000fe20000000000 */
[----:B------:R-:W-:Y:S01]  /*27b0*/  ISETP.GT.AND P2, PT, R17, 0x8, PT ;  /* 0x000000081100780c */ /* 0x000fe20003f44270 */
[--C-:B-1----:R-:W-:Y:S01]  /*27c0*/  FFMA.FTZ R218, R89, UR10, -R15.reuse ;  /* 0x0000000a59da7c23 */ /* 0x102fe2000801080f */
[C---:B------:R-:W-:Y:S01]  /*27d0*/  ISETP.GT.AND P3, PT, R17.reuse, 0x9, PT ;  /* 0x000000091100780c */ /* 0x040fe20003f64270 */
[----:B------:R-:W1:Y:S01]  /*27e0*/  SHFL.IDX PT, R89, R9, R233, 0x1f ;  /* 0x00001fe909597589 */ /* 0x000e6200000e0000 */
[C---:B------:R-:W-:Y:S01]  /*27f0*/  ISETP.GT.AND P4, PT, R17.reuse, 0x10, PT ;  /* 0x000000101100780c */ /* 0x040fe20003f84270 */
[----:B------:R-:W-:Y:S01]  /*2800*/  HGMMA.64x128x16.F32 R24, gdesc[UR4], R24, gsb0 ;  /* 0x01e00000041879f0 */ /* 0x000fe20008000818 */
[----:B------:R-:W-:Y:S01]  /*2810*/  UIADD3 UR6, UR8, 0x4, URZ ;  /* 0x0000000408067890 */ /* 0x000fe2000fffe03f */
[C---:B------:R-:W-:Y:S01]  /*2820*/  ISETP.GT.AND P5, PT, R17.reuse, 0x11, PT ;  /* 0x000000111100780c */ /* 0x040fe20003fa4270 */
[----:B------:R-:W-:Y:S01]  /*2830*/  UIADD3 UR4, UR9, 0x4, URZ ;  /* 0x0000000409047890 */ /* 0x000fe2000fffe03f */
[C---:B------:R-:W-:Y:S01]  /*2840*/  ISETP.GT.AND P6, PT, R17.reuse, 0x18, PT ;  /* 0x000000181100780c */ /* 0x040fe20003fc4270 */
[----:B------:R-:W-:Y:S01]  /*2850*/  UMOV UR7, 0x40000040 ;  /* 0x4000004000077882 */ /* 0x000fe20000000000 */
[----:B------:R-:W-:Y:S01]  /*2860*/  UMOV UR5, 0x40000040 ;  /* 0x4000004000057882 */ /* 0x000fe20000000000 */
[----:B------:R-:W-:Y:S01]  /*2870*/  ISETP.GT.AND P1, PT, R17, 0x19, PT ;  /* 0x000000191100780c */ /* 0x000fe20003f24270 */
[----:B------:R-:W4:Y:S01]  /*2880*/  SHFL.IDX PT, R90, R9, R232, 0x1f ;  /* 0x00001fe8095a7589 */ /* 0x000f2200000e0000 */
[----:B------:R-:W-:Y:S01]  /*2890*/  FSEL R94, R94, -INF , !P2 ;  /* 0xff8000005e5e7808 */ /* 0x000fe20005000000 */
[----:B------:R-:W-:Y:S01]  /*28a0*/  FFMA.FTZ R219, R91, UR10, -R15 ;  /* 0x0000000a5bdb7c23 */ /* 0x000fe2000801080f */
[----:B------:R-:W-:Y:S01]  /*28b0*/  FSEL R95, R95, -INF , !P3 ;  /* 0xff8000005f5f7808 */ /* 0x000fe20005800000 */
[----:B------:R-:W-:Y:S01]  /*28c0*/  FFMA.FTZ R216, R216, UR10, -R18 ;  /* 0x0000000ad8d87c23 */ /* 0x000fe20008010812 */
[----:B------:R-:W-:Y:S01]  /*28d0*/  FSEL R98, R98, -INF , !P4 ;  /* 0xff80000062627808 */ /* 0x000fe20006000000 */
[--C-:B------:R-:W-:Y:S01]  /*28e0*/  FFMA.FTZ R18, R93, UR10, -R221.reuse ;  /* 0x0000000a5d127c23 */ /* 0x100fe200080108dd */
[----:B------:R-:W-:Y:S01]  /*28f0*/  FSEL R99, R99, -INF , !P5 ;  /* 0xff80000063637808 */ /* 0x000fe20006800000 */
[----:B------:R-:W-:Y:S01]  /*2900*/  FFMA.FTZ R221, R95, UR10, -R221 ;  /* 0x0000000a5fdd7c23 */ /* 0x000fe200080108dd */
[----:B------:R-:W-:Y:S01]  /*2910*/  FSEL R102, R102, -INF , !P6 ;  /* 0xff80000066667808 */ /* 0x000fe20007000000 */
[----:B------:R-:W-:Y:S01]  /*2920*/  FFMA.FTZ R222, R98, UR10, -R222 ;  /* 0x0000000a62de7c23 */ /* 0x000fe200080108de */
[----:B------:R-:W-:Y:S01]  /*2930*/  FSEL R103, R103, -INF , !P1 ;  /* 0xff80000067677808 */ /* 0x000fe20004800000 */
[----:B------:R-:W-:Y:S01]  /*2940*/  SHFL.IDX PT, R98, R12, R233, 0x1f ;  /* 0x00001fe90c627589 */ /* 0x000fe200000e0000 */
[----:B------:R-:W-:Y:S01]  /*2950*/  ISETP.GT.AND P2, PT, R17, 0x20, PT ;  /* 0x000000201100780c */ /* 0x000fe20003f44270 */
[----:B-1----:R-:W-:Y:S01]  /*2960*/  FFMA.FTZ R15, R97, UR10, -R89 ;  /* 0x0000000a610f7c23 */ /* 0x002fe20008010859 */
[C---:B------:R-:W-:Y:S01]  /*2970*/  ISETP.GT.AND P3, PT, R17.reuse, 0x21, PT ;  /* 0x000000211100780c */ /* 0x040fe20003f64270 */
[----:B------:R-:W1:Y:S01]  /*2980*/  SHFL.IDX PT, R97, R12, R235, 0x1f ;  /* 0x00001feb0c617589 */ /* 0x000e6200000e0000 */
[C---:B------:R-:W-:Y:S01]  /*2990*/  ISETP.GT.AND P4, PT, R17.reuse, 0x28, PT ;  /* 0x000000281100780c */ /* 0x040fe20003f84270 */
[----:B------:R-:W5:Y:S01]  /*29a0*/  MUFU.EX2 R218, R218 ;  /* 0x000000da00da7308 */ /* 0x000f620000000800 */
[----:B------:R-:W-:-:S02]  /*29b0*/  ISETP.GT.AND P5, PT, R17, 0x29, PT ;  /* 0x000000291100780c */ /* 0x000fc40003fa4270 */
[C---:B------:R-:W-:Y:S02]  /*29c0*/  ISETP.GT.AND P6, PT, R17.reuse, 0x30, PT ;  /* 0x000000301100780c */ /* 0x040fe40003fc4270 */
[----:B------:R-:W-:Y:S01]  /*29d0*/  ISETP.GT.AND P1, PT, R17, 0x31, PT ;  /* 0x000000311100780c */ /* 0x000fe20003f24270 */
[----:B----4-:R-:W-:Y:S01]  /*29e0*/  FFMA.FTZ R19, R100, UR10, -R90 ;  /* 0x0000000a64137c23 */ /* 0x010fe2000801085a */
[----:B------:R-:W-:Y:S01]  /*29f0*/  FSEL R106, R106, -INF , !P2 ;  /* 0xff8000006a6a7808 */ /* 0x000fe20005000000 */
[----:B------:R-:W2:Y:S01]  /*2a00*/  SHFL.IDX PT, R100, R12, R237, 0x1f ;  /* 0x00001fed0c647589 */ /* 0x000ea200000e0000 */
[----:B------:R-:W-:Y:S01]  /*2a10*/  FSEL R107, R107, -INF , !P3 ;  /* 0xff8000006b6b7808 */ /* 0x000fe20005800000 */
[----:B------:R-:W4:Y:S01]  /*2a20*/  MUFU.EX2 R216, R216 ;  /* 0x000000d800d87308 */ /* 0x000f220000000800 */
[----:B------:R-:W-:Y:S01]  /*2a30*/  FSEL R110, R110, -INF , !P4 ;  /* 0xff8000006e6e7808 */ /* 0x000fe20006000000 */
[----:B------:R-:W-:Y:S01]  /*2a40*/  FFMA.FTZ R106, R106, UR10, -R225 ;  /* 0x0000000a6a6a7c23 */ /* 0x000fe200080108e1 */
[----:B------:R-:W-:Y:S01]  /*2a50*/  FSEL R111, R111, -INF , !P5 ;  /* 0xff8000006f6f7808 */ /* 0x000fe20006800000 */
[----:B------:R-:W-:Y:S01]  /*2a60*/  FFMA.FTZ R107, R107, UR10, -R96 ;  /* 0x0000000a6b6b7c23 */ /* 0x000fe20008010860 */
[----:B------:R-:W-:Y:S01]  /*2a70*/  FSEL R114, R114, -INF , !P6 ;  /* 0xff80000072727808 */ /* 0x000fe20007000000 */
[----:B------:R-:W-:Y:S01]  /*2a80*/  FFMA.FTZ R96, R129, UR10, -R226 ;  /* 0x0000000a81607c23 */ /* 0x000fe200080108e2 */
[----:B------:R-:W-:Y:S01]  /*2a90*/  FSEL R115, R115, -INF , !P1 ;  /* 0xff80000073737808 */ /* 0x000fe20004800000 */
[----:B------:R-:W3:Y:S01]  /*2aa0*/  SHFL.IDX PT, R129, R11, R8, 0x1f ;  /* 0x00001f080b817589 */ /* 0x000ee200000e0000 */
[C---:B------:R-:W-:Y:S01]  /*2ab0*/  ISETP.GT.AND P2, PT, R17.reuse, 0x38, PT ;  /* 0x000000381100780c */ /* 0x040fe20003f44270 */
[----:B------:R-:W4:Y:S01]  /*2ac0*/  MUFU.EX2 R219, R219 ;  /* 0x000000db00db7308 */ /* 0x000f220000000800 */
[----:B------:R-:W-:Y:S01]  /*2ad0*/  ISETP.GT.AND P3, PT, R17, 0x39, PT ;  /* 0x000000391100780c */ /* 0x000fe20003f64270 */
[--C-:B-1----:R-:W-:Y:S01]  /*2ae0*/  FFMA.FTZ R23, R109, UR10, -R97.reuse ;  /* 0x0000000a6d177c23 */ /* 0x102fe20008010861 */
[C---:B------:R-:W-:Y:S01]  /*2af0*/  ISETP.GT.AND P4, PT, R17.reuse, 0x40, PT ;  /* 0x000000401100780c */ /* 0x040fe20003f84270 */
[----:B------:R-:W1:Y:S01]  /*2b00*/  SHFL.IDX PT, R109, R12, R231, 0x1f ;  /* 0x00001fe70c6d7589 */ /* 0x000e6200000e0000 */
[----:B------:R-:W-:Y:S01]  /*2b10*/  ISETP.GT.AND P5, PT, R17, 0x41, PT ;  /* 0x000000411100780c */ /* 0x000fe20003fa4270 */
[----:B------:R-:W-:Y:S01]  /*2b20*/  FFMA.FTZ R111, R111, UR10, -R97 ;  /* 0x0000000a6f6f7c23 */ /* 0x000fe20008010861 */
[C---:B------:R-:W-:Y:S01]  /*2b30*/  ISETP.GT.AND P6, PT, R17.reuse, 0x48, PT ;  /* 0x000000481100780c */ /* 0x040fe20003fc4270 */
[----:B------:R-:W-:Y:S01]  /*2b40*/  MUFU.EX2 R96, R96 ;  /* 0x0000006000607308 */ /* 0x000fe20000000800 */
[----:B------:R-:W-:-:S02]  /*2b50*/  ISETP.GT.AND P1, PT, R17, 0x49, PT ;  /* 0x000000491100780c */ /* 0x000fc40003f24270 */
[----:B------:R-:W-:Y:S01]  /*2b60*/  FSEL R118, R118, -INF , !P2 ;  /* 0xff80000076767808 */ /* 0x000fe20005000000 */
[--C-:B--2---:R-:W-:Y:S01]  /*2b70*/  FFMA.FTZ R88, R108, UR10, -R100.reuse ;  /* 0x0000000a6c587c23 */ /* 0x104fe20008010864 */
[----:B------:R-:W-:Y:S01]  /*2b80*/  FSEL R119, R119, -INF , !P3 ;  /* 0xff80000077777808 */ /* 0x000fe20005800000 */
[----:B------:R-:W2:Y:S01]  /*2b90*/  SHFL.IDX PT, R108, R12, R232, 0x1f ;  /* 0x00001fe80c6c7589 */ /* 0x000ea200000e0000 */
[----:B------:R-:W-:Y:S01]  /*2ba0*/  FSEL R122, R122, -INF , !P4 ;  /* 0xff8000007a7a7808 */ /* 0x000fe20006000000 */
[----:B------:R-:W-:Y:S01]  /*2bb0*/  FFMA.FTZ R110, R110, UR10, -R100 ;  /* 0x0000000a6e6e7c23 */ /* 0x000fe20008010864 */
[----:B------:R-:W-:Y:S01]  /*2bc0*/  FSEL R123, R123, -INF , !P5 ;  /* 0xff8000007b7b7808 */ /* 0x000fe20006800000 */
[----:B------:R-:W-:Y:S01]  /*2bd0*/  MUFU.EX2 R18, R18 ;  /* 0x0000001200127308 */ /* 0x000fe20000000800 */
[----:B------:R-:W-:Y:S02]  /*2be0*/  FSEL R126, R126, -INF , !P6 ;  /* 0xff8000007e7e7808 */ /* 0x000fe40007000000 */
[----:B------:R-:W-:Y:S01]  /*2bf0*/  FSEL R127, R127, -INF , !P1 ;  /* 0xff8000007f7f7808 */ /* 0x000fe20004800000 */
[----:B---3--:R-:W-:Y:S01]  /*2c00*/  FFMA.FTZ R100, R136, UR10, -R129 ;  /* 0x0000000a88647c23 */ /* 0x008fe20008010881 */
[C---:B------:R-:W-:Y:S01]  /*2c10*/  ISETP.GT.AND P2, PT, R17.reuse, 0x50, PT ;  /* 0x000000501100780c */ /* 0x040fe20003f44270 */
[----:B------:R-:W3:Y:S01]  /*2c20*/  SHFL.IDX PT, R136, R11, R234, 0x1f ;  /* 0x00001fea0b887589 */ /* 0x000ee200000e0000 */
[C---:B------:R-:W-:Y:S01]  /*2c30*/  ISETP.GT.AND P3, PT, R17.reuse, 0x51, PT ;  /* 0x000000511100780c */ /* 0x040fe20003f64270 */
[----:B------:R-:W-:Y:S01]  /*2c40*/  FFMA.FTZ R126, R126, UR10, -R224 ;  /* 0x0000000a7e7e7c23 */ /* 0x000fe200080108e0 */
[----:B------:R-:W-:Y:S01]  /*2c50*/  ISETP.GT.AND P4, PT, R17, 0x58, PT ;  /* 0x000000581100780c */ /* 0x000fe20003f84270 */
[----:B-1----:R-:W-:Y:S01]  /*2c60*/  FFMA.FTZ R119, R119, UR10, -R109 ;  /* 0x0000000a77777c23 */ /* 0x002fe2000801086d */
[C---:B------:R-:W-:Y:S01]  /*2c70*/  ISETP.GT.AND P5, PT, R17.reuse, 0x59, PT ;  /* 0x000000591100780c */ /* 0x040fe20003fa4270 */
[----:B------:R-:W-:Y:S01]  /*2c80*/  MUFU.EX2 R221, R221 ;  /* 0x000000dd00dd7308 */ /* 0x000fe20000000800 */
[----:B------:R-:W-:-:S02]  /*2c90*/  ISETP.GT.AND P6, PT, R17, 0x60, PT ;  /* 0x000000601100780c */ /* 0x000fc40003fc4270 */
[----:B------:R-:W-:Y:S02]  /*2ca0*/  ISETP.GT.AND P1, PT, R17, 0x61, PT ;  /* 0x000000611100780c */ /* 0x000fe40003f24270 */
[----:B------:R-:W-:Y:S02]  /*2cb0*/  FSEL R130, R130, -INF , !P2 ;  /* 0xff80000082827808 */ /* 0x000fe40005000000 */
[----:B------:R-:W-:Y:S01]  /*2cc0*/  FSEL R131, R131, -INF , !P3 ;  /* 0xff80000083837808 */ /* 0x000fe20005800000 */
[----:B--2---:R-:W-:Y:S01]  /*2cd0*/  FFMA.FTZ R91, R116, UR10, -R108 ;  /* 0x0000000a745b7c23 */ /* 0x004fe2000801086c */
[----:B------:R-:W-:Y:S01]  /*2ce0*/  FSEL R134, R134, -INF , !P4 ;  /* 0xff80000086867808 */ /* 0x000fe20006000000 */
[----:B------:R-:W-:Y:S01]  /*2cf0*/  FFMA.FTZ R116, R102, UR10, -R90 ;  /* 0x0000000a66747c23 */ /* 0x000fe2000801085a */
[----:B------:R-:W-:Y:S01]  /*2d00*/  FSEL R135, R135, -INF , !P5 ;  /* 0xff80000087877808 */ /* 0x000fe20006800000 */
[----:B------:R1:W-:Y:S01]  /*2d10*/  MUFU.EX2 R90, R91 ;  /* 0x0000005b005a7308 */ /* 0x0003e20000000800 */
[----:B------:R-:W-:Y:S01]  /*2d20*/  FSEL R138, R138, -INF , !P6 ;  /* 0xff8000008a8a7808 */ /* 0x000fe20007000000 */
[----:B------:R-:W-:Y:S01]  /*2d30*/  FFMA.FTZ R118, R118, UR10, -R108 ;  /* 0x0000000a76767c23 */ /* 0x000fe2000801086c */
[----:B------:R-:W-:Y:S01]  /*2d40*/  FSEL R139, R139, -INF , !P1 ;  /* 0xff8000008b8b7808 */ /* 0x000fe20004800000 */
[----:B------:R-:W-:Y:S01]  /*2d50*/  FFMA.FTZ R131, R131, UR10, -R226 ;  /* 0x0000000a83837c23 */ /* 0x000fe200080108e2 */
[C---:B------:R-:W-:Y:S01]  /*2d60*/  ISETP.GT.AND P2, PT, R17.reuse, 0x68, PT ;  /* 0x000000681100780c */ /* 0x040fe20003f44270 */
[----:B---3--:R-:W-:Y:S01]  /*2d70*/  FFMA.FTZ R102, R144, UR10, -R136 ;  /* 0x0000000a90667c23 */ /* 0x008fe20008010888 */
[C---:B------:R-:W-:Y:S01]  /*2d80*/  ISETP.GT.AND P3, PT, R17.reuse, 0x69, PT ;  /* 0x000000691100780c */ /* 0x040fe20003f64270 */
[----:B------:R-:W2:Y:S01]  /*2d90*/  MUFU.EX2 R126, R126 ;  /* 0x0000007e007e7308 */ /* 0x000ea20000000800 */
[----:B------:R-:W-:Y:S01]  /*2da0*/  ISETP.GT.AND P4, PT, R17, 0x70, PT ;  /* 0x000000701100780c */ /* 0x000fe20003f84270 */
[----:B-1----:R-:W-:Y:S01]  /*2db0*/  FFMA.FTZ R91, R117, UR10, -R109 ;  /* 0x0000000a755b7c23 */ /* 0x002fe2000801086d */
[C---:B------:R-:W-:Y:S01]  /*2dc0*/  ISETP.GT.AND P5, PT, R17.reuse, 0x71, PT ;  /* 0x000000711100780c */ /* 0x040fe20003fa4270 */
[----:B------:R-:W-:Y:S01]  /*2dd0*/  SHFL.IDX PT, R117, R10, R235, 0x1f ;  /* 0x00001feb0a757589 */ /* 0x000fe200000e0000 */
[C---:B------:R-:W-:Y:S01]  /*2de0*/  ISETP.GT.AND P6, PT, R17.reuse, 0x78, PT ;  /* 0x000000781100780c */ /* 0x040fe20003fc4270 */
[----:B------:R-:W-:Y:S01]  /*2df0*/  FFMA.FTZ R138, R138, UR10, -R129 ;  /* 0x0000000a8a8a7c23 */ /* 0x000fe20008010881 */
[----:B------:R-:W-:Y:S01]  /*2e00*/  ISETP.GT.AND P1, PT, R17, 0x79, PT ;  /* 0x000000791100780c */ /* 0x000fe20003f24270 */
[--C-:B------:R-:W-:Y:S01]  /*2e10*/  FFMA.FTZ R17, R92, UR10, -R220.reuse ;  /* 0x0000000a5c117c23 */ /* 0x100fe200080108dc */
[----:B------:R-:W-:Y:S01]  /*2e20*/  FFMA.FTZ R220, R94, UR10, -R220 ;  /* 0x0000000a5edc7c23 */ /* 0x000fe200080108dc */
[----:B------:R-:W1:Y:S01]  /*2e30*/  SHFL.IDX PT, R92, R9, R231, 0x1f ;  /* 0x00001fe7095c7589 */ /* 0x000e6200000e0000 */
[----:B------:R-:W-:Y:S01]  /*2e40*/  FFMA.FTZ R94, R124, UR10, -R224 ;  /* 0x0000000a7c5e7c23 */ /* 0x000fe200080108e0 */
[----:B------:R-:W-:Y:S01]  /*2e50*/  FSEL R108, R143, -INF , !P3 ;  /* 0xff8000008f6c7808 */ /* 0x000fe20005800000 */
[----:B------:R-:W-:-:S02]  /*2e60*/  WARPGROUP.DEPBAR.LE gsb0, 0x0 ;  /* 0x00008000000079c5 */ /* 0x000fc40000010000 */
[----:B------:R-:W-:Y:S01]  /*2e70*/  WARPGROUP.ARRIVE ;  /* 0x00000000000079c5 */ /* 0x000fe20000000000 */
[----:B-1----:R-:W-:Y:S01]  /*2e80*/  FFMA.FTZ R20, R101, UR10, -R92 ;  /* 0x0000000a65147c23 */ /* 0x002fe2000801085c */
[----:B------:R1:W-:Y:S01]  /*2e90*/  MUFU.EX2 R9, R21 ;  /* 0x0000001500097308 */ /* 0x0003e20000000800 */
[----:B------:R-:W3:Y:S01]  /*2ea0*/  SHFL.IDX PT, R101, R12, R234, 0x1f ;  /* 0x00001fea0c657589 */ /* 0x000ee200000e0000 */
[--C-:B------:R-:W-:Y:S01]  /*2eb0*/  FFMA.FTZ R95, R125, UR10, -R117.reuse ;  /* 0x0000000a7d5f7c23 */ /* 0x100fe20008010875 */
[----:B------:R-:W-:Y:S01]  /*2ec0*/  FFMA.FTZ R127, R127, UR10, -R117 ;  /* 0x0000000a7f7f7c23 */ /* 0x000fe20008010875 */
[----:B------:R-:W-:Y:S01]  /*2ed0*/  HGMMA.64x128x16.F32 R24, gdesc[UR4], R24, gsb0 ;  /* 0x01e00000041879f0 */ /* 0x000fe20008000818 */
[----:B------:R-:W-:Y:S01]  /*2ee0*/  UIADD3 UR6, UR8, 0x6, URZ ;  /* 0x0000000608067890 */ /* 0x000fe2000fffe03f */
[----:B------:R-:W5:Y:S01]  /*2ef0*/  SHFL.IDX PT, R124, R10, R232, 0x1f ;  /* 0x00001fe80a7c7589 */ /* 0x000f6200000e0000 */
[----:B------:R-:W-:Y:S01]  /*2f00*/  UIADD3 UR4, UR9, 0x6, URZ ;  /* 0x0000000609047890 */ /* 0x000fe2000fffe03f */
[----:B------:R-:W-:Y:S01]  /*2f10*/  MUFU.EX2 R94, R94 ;  /* 0x0000005e005e7308 */ /* 0x000fe20000000800 */
[----:B------:R-:W-:Y:S01]  /*2f20*/  UMOV UR7, 0x40000040 ;  /* 0x4000004000077882 */ /* 0x000fe20000000000 */
[----:B------:R-:W-:Y:S01]  /*2f30*/  UMOV UR5, 0x40000040 ;  /* 0x4000004000057882 */ /* 0x000fe20000000000 */
[----:B-1----:R-:W-:Y:S01]  /*2f40*/  FFMA.FTZ R21, R104, UR10, -R225 ;  /* 0x0000000a68157c23 */ /* 0x002fe200080108e1 */
[----:B------:R-:W-:Y:S01]  /*2f50*/  VIADD R104, R8, 0x4 ;  /* 0x0000000408687836 */ /* 0x000fe20000000000 */
[----:B------:R-:W1:Y:S01]  /*2f60*/  SHFL.IDX PT, R125, R10, R231, 0x1f ;  /* 0x00001fe70a7d7589 */ /* 0x000e6200000e0000 */
[----:B------:R-:W-:-:S02]  /*2f70*/  FSEL R142, R142, -INF , !P2 ;  /* 0xff8000008e8e7808 */ /* 0x000fc40005000000 */
[----:B------:R-:W2:Y:S01]  /*2f80*/  MUFU.EX2 R127, R127 ;  /* 0x0000007f007f7308 */ /* 0x000ea20000000800 */
[----:B------:R-:W4:Y:S01]  /*2f90*/  SHFL.IDX PT, R223, R10, R104, 0x1f ;  /* 0x00001f680adf7589 */ /* 0x000f2200000e0000 */
[----:B------:R-:W-:Y:S02]  /*2fa0*/  FSEL R150, R150, -INF , !P6 ;  /* 0xff80000096967808 */ /* 0x000fe40007000000 */
[----:B------:R-:W-:Y:S01]  /*2fb0*/  FSEL R151, R151, -INF , !P1 ;  /* 0xff80000097977808 */ /* 0x000fe20004800000 */
[----:B------:R-:W-:Y:S03]  /*2fc0*/  SHFL.IDX PT, R225, R11, R232, 0x1f ;  /* 0x00001fe80be17589 */ /* 0x000fe600000e0000 */
[----:B------:R-:W2:Y:S01]  /*2fd0*/  MUFU.EX2 R95, R95 ;  /* 0x0000005f005f7308 */ /* 0x000ea20000000800 */
[----:B---3--:R-:W-:Y:S01]  /*2fe0*/  FFMA.FTZ R12, R112, UR10, -R101 ;  /* 0x0000000a700c7c23 */ /* 0x008fe20008010865 */
[----:B------:R-:W-:Y:S01]  /*2ff0*/  FFMA.FTZ R112, R99, UR10, -R89 ;  /* 0x0000000a63707c23 */ /* 0x000fe20008010859 */
[----:B------:R-:W-:Y:S01]  /*3000*/  FFMA.FTZ R89, R113, UR10, -R98 ;  /* 0x0000000a71597c23 */ /* 0x000fe20008010862 */
[----:B------:R-:W-:Y:S01]  /*3010*/  FFMA.FTZ R114, R114, UR10, -R101 ;  /* 0x0000000a72727c23 */ /* 0x000fe20008010865 */
[----:B------:R-:W3:Y:S01]  /*3020*/  SHFL.IDX PT, R113, R10, R8, 0x1f ;  /* 0x00001f080a717589 */ /* 0x000ee200000e0000 */
[--C-:B-----5:R-:W-:Y:S01]  /*3030*/  FFMA.FTZ R132, R132, UR10, -R124.reuse ;  /* 0x0000000a84847c23 */ /* 0x120fe2000801087c */
[----:B------:R-:W-:Y:S01]  /*3040*/  FFMA.FTZ R134, R134, UR10, -R124 ;  /* 0x0000000a86867c23 */ /* 0x000fe2000801087c */
[----:B------:R-:W-:Y:S01]  /*3050*/  FSEL R124, R147, -INF , !P5 ;  /* 0xff800000937c7808 */ /* 0x000fe20006800000 */
[----:B------:R-:W-:Y:S01]  /*3060*/  MUFU.EX2 R131, R131 ;  /* 0x0000008300837308 */ /* 0x000fe20000000800 */
[--C-:B-1----:R-:W-:Y:S01]  /*3070*/  FFMA.FTZ R133, R133, UR10, -R125.reuse ;  /* 0x0000000a85857c23 */ /* 0x102fe2000801087d */
[----:B------:R-:W-:-:S06]  /*3080*/  FFMA.FTZ R135, R135, UR10, -R125 ;  /* 0x0000000a87877c23 */ /* 0x000fcc000801087d */
[----:B------:R1:W-:Y:S01]  /*3090*/  MUFU.EX2 R97, R132 ;  /* 0x0000008400617308 */ /* 0x0003e20000000800 */
[----:B----4-:R-:W-:-:S07]  /*30a0*/  FFMA.FTZ R123, R123, UR10, -R223 ;  /* 0x0000000a7b7b7c23 */ /* 0x010fce00080108df */
[----:B------:R-:W-:Y:S01]  /*30b0*/  MUFU.EX2 R17, R17 ;  /* 0x0000001100117308 */ /* 0x000fe20000000800 */
[----:B-1----:R-:W-:Y:S02]  /*30c0*/  FFMA.FTZ R132, R115, UR10, -R98 ;  /* 0x0000000a73847c23 */ /* 0x002fe40008010862 */
[----:B------:R-:W1:Y:S01]  /*30d0*/  SHFL.IDX PT, R115, R11, R237, 0x1f ;  /* 0x00001fed0b737589 */ /* 0x000e6200000e0000 */
[--C-:B---3--:R-:W-:Y:S01]  /*30e0*/  FFMA.FTZ R93, R120, UR10, -R113.reuse ;  /* 0x0000000a785d7c23 */ /* 0x108fe20008010871 */
[----:B------:R-:W-:Y:S01]  /*30f0*/  FFMA.FTZ R120, R103, UR10, -R92 ;  /* 0x0000000a67787c23 */ /* 0x000fe2000801085c */
[----:B------:R-:W-:Y:S02]  /*3100*/  FFMA.FTZ R122, R122, UR10, -R113 ;  /* 0x0000000a7a7a7c23 */ /* 0x000fe40008010871 */
[----:B------:R3:W-:Y:S08]  /*3110*/  MUFU.EX2 R92, R93 ;  /* 0x0000005d005c7308 */ /* 0x0007f00000000800 */
[----:B------:R4:W-:Y:S01]  /*3120*/  MUFU.EX2 R98, R133 ;  /* 0x0000008500627308 */ /* 0x0009e20000000800 */
[----:B---3--:R-:W-:-:S02]  /*3130*/  FFMA.FTZ R93, R121, UR10, -R223 ;  /* 0x0000000a795d7c23 */ /* 0x008fc400080108df */
[----:B------:R-:W3:Y:S05]  /*3140*/  SHFL.IDX PT, R121, R10, R234, 0x1f ;  /* 0x00001fea0a797589 */ /* 0x000eea00000e0000 */
[----:B------:R-:W-:Y:S01]  /*3150*/  MUFU.EX2 R220, R220 ;  /* 0x000000dc00dc7308 */ /* 0x000fe20000000800 */
[----:B----4-:R-:W-:Y:S01]  /*3160*/  SHFL.IDX PT, R133, R11, R235, 0x1f ;  /* 0x00001feb0b857589 */ /* 0x010fe200000e0000 */
[--C-:B-1----:R-:W-:Y:S01]  /*3170*/  FFMA.FTZ R101, R140, UR10, -R115.reuse ;  /* 0x0000000a8c657c23 */ /* 0x102fe20008010873 */
[----:B------:R-:W-:Y:S02]  /*3180*/  FFMA.FTZ R115, R142, UR10, -R115 ;  /* 0x0000000a8e737c23 */ /* 0x000fe40008010873 */
[----:B------:R-:W1:Y:S03]  /*3190*/  SHFL.IDX PT, R140, R11, R231, 0x1f ;  /* 0x00001fe70b8c7589 */ /* 0x000e6600000e0000 */
[----:B------:R-:W-:Y:S08]  /*31a0*/  MUFU.EX2 R15, R15 ;  /* 0x0000000f000f7308 */ /* 0x000ff00000000800 */
[----:B------:R-:W-:Y:S01]  /*31b0*/  MUFU.EX2 R19, R19 ;  /* 0x0000001300137308 */ /* 0x000fe20000000800 */
[--C-:B---3--:R-:W-:Y:S01]  /*31c0*/  FFMA.FTZ R10, R128, UR10, -R121.reuse ;  /* 0x0000000a800a7c23 */ /* 0x108fe20008010879 */
[----:B------:R-:W-:Y:S01]  /*31d0*/  FFMA.FTZ R130, R130, UR10, -R121 ;  /* 0x0000000a82827c23 */ /* 0x000fe20008010879 */
[----:B------:R3:W4:Y:S05]  /*31e0*/  SHFL.IDX PT, R128, R11, R104, 0x1f ;  /* 0x00001f680b807589 */ /* 0x00072a00000e0000 */
[----:B------:R-:W-:Y:S01]  /*31f0*/  MUFU.EX2 R20, R20 ;  /* 0x0000001400147308 */ /* 0x000fe20000000800 */
[--C-:B-1----:R-:W-:Y:S01]  /*3200*/  FFMA.FTZ R105, R149, UR10, -R140.reuse ;  /* 0x0000000a95697c23 */ /* 0x102fe2000801088c */
[----:B------:R-:W-:Y:S01]  /*3210*/  FFMA.FTZ R140, R151, UR10, -R140 ;  /* 0x0000000a978c7c23 */ /* 0x000fe2000801088c */
[----:B---3--:R-:W-:-:S05]  /*3220*/  FFMA.FTZ R104, R148, UR10, -R225 ;  /* 0x0000000a94687c23 */ /* 0x008fca00080108e1 */
[----:B------:R-:W1:Y:S01]  /*3230*/  MUFU.EX2 R130, R130 ;  /* 0x0000008200827308 */ /* 0x000e620000000800 */
[----:B------:R-:W-:-:S07]  /*3240*/  FFMA.FTZ R225, R150, UR10, -R225 ;  /* 0x0000000a96e17c23 */ /* 0x000fce00080108e1 */
[----:B------:R-:W-:Y:S01]  /*3250*/  MUFU.EX2 R93, R93 ;  /* 0x0000005d005d7308 */ /* 0x000fe20000000800 */
[--C-:B----4-:R-:W-:Y:S01]  /*3260*/  FFMA.FTZ R99, R137, UR10, -R128.reuse ;  /* 0x0000000a89637c23 */ /* 0x110fe20008010880 */
[----:B------:R-:W-:Y:S01]  /*3270*/  FFMA.FTZ R139, R139, UR10, -R128 ;  /* 0x0000000a8b8b7c23 */ /* 0x000fe20008010880 */
[----:B------:R3:W4:Y:S05]  /*3280*/  SHFL.IDX PT, R137, R11, R233, 0x1f ;  /* 0x00001fe90b897589 */ /* 0x00072a00000e0000 */
[----:B------:R-:W-:Y:S08]  /*3290*/  MUFU.EX2 R222, R222 ;  /* 0x000000de00de7308 */ /* 0x000ff00000000800 */
[----:B------:R-:W-:Y:S08]  /*32a0*/  MUFU.EX2 R112, R112 ;  /* 0x0000007000707308 */ /* 0x000ff00000000800 */
[----:B---3--:R3:W5:Y:S01]  /*32b0*/  MUFU.EX2 R11, R101 ;  /* 0x00000065000b7308 */ /* 0x0087620000000800 */
[----:B------:R-:W-:-:S02]  /*32c0*/  WARPGROUP.DEPBAR.LE gsb0, 0x0 ;  /* 0x00008000000079c5 */ /* 0x000fc40000010000 */
[----:B------:R-:W-:Y:S01]  /*32d0*/  WARPGROUP.ARRIVE ;  /* 0x00000000000079c5 */ /* 0x000fe20000000000 */
[--C-:B----4-:R-:W-:Y:S01]  /*32e0*/  FFMA.FTZ R103, R145, UR10, -R137.reuse ;  /* 0x0000000a91677c23 */ /* 0x110fe20008010889 */
[----:B------:R-:W-:-:S04]  /*32f0*/  FFMA.FTZ R137, R124, UR10, -R137 ;  /* 0x0000000a7c897c23 */ /* 0x000fc80008010889 */
[----:B------:R-:W-:Y:S01]  /*3300*/  HGMMA.64x128x16.F32 R24, gdesc[UR4], R24, gsb0 ;  /* 0x01e00000041879f0 */ /* 0x000fe20008000818 */
[--C-:B---3--:R-:W-:Y:S01]  /*3310*/  FFMA.FTZ R101, R141, UR10, -R133.reuse ;  /* 0x0000000a8d657c23 */ /* 0x108fe20008010885 */
[----:B------:R-:W-:Y:S01]  /*3320*/  VIADD R141, R8, 0x4 ;  /* 0x00000004088d7836 */ /* 0x000fe20000000000 */
[----:B------:R-:W-:Y:S01]  /*3330*/  R2UR UR4, R13 ;  /* 0x000000000d0472ca */ /* 0x000fe200000e0000 */
[----:B------:R-:W-:Y:S01]  /*3340*/  FFMA.FTZ R133, R108, UR10, -R133 ;  /* 0x0000000a6c857c23 */ /* 0x000fe20008010885 */
[----:B------:R-:W-:Y:S01]  /*3350*/  FSEL R13, R146, -INF , !P4 ;  /* 0xff800000920d7808 */ /* 0x000fe20006000000 */
[----:B------:R-:W-:Y:S04]  /*3360*/  MUFU.EX2 R116, R116 ;  /* 0x0000007400747308 */ /* 0x000fe80000000800 */
[----:B------:R-:W-:-:S04]  /*3370*/  FFMA.FTZ R136, R13, UR10, -R136 ;  /* 0x0000000a0d887c23 */ /* 0x000fc80008010888 */
        /* <DEDUP_REMOVED lines=9> */
[----:B------:R-:W-:Y:S08]  /*3410*/  MUFU.EX2 R88, R88 ;  /* 0x0000005800587308 */ /* 0x000ff00000000800 */
[----:B------:R-:W-:Y:S08]  /*3420*/  MUFU.EX2 R23, R23 ;  /* 0x0000001700177308 */ /* 0x000ff00000000800 */
[----:B------:R-:W4:Y:S08]  /*3430*/  MUFU.EX2 R106, R106 ;  /* 0x0000006a006a7308 */ /* 0x000f300000000800 */
[----:B------:R-:W4:Y:S08]  /*3440*/  MUFU.EX2 R107, R107 ;  /* 0x0000006b006b7308 */ /* 0x000f300000000800 */
[----:B------:R-:W4:Y:S08]  /*3450*/  MUFU.EX2 R110, R110 ;  /* 0x0000006e006e7308 */ /* 0x000f300000000800 */
[----:B------:R-:W4:Y:S01]  /*3460*/  MUFU.EX2 R111, R111 ;  /* 0x0000006f006f7308 */ /* 0x000f220000000800 */
[----:B------:R-:W-:-:S02]  /*3470*/  WARPGROUP.DEPBAR.LE gsb0, 0x0 ;  /* 0x00008000000079c5 */ /* 0x000fc40000010000 */
[----:B------:R-:W2:Y:S05]  /*3480*/  LDS R14, [R14+0x400] ;  /* 0x000400000e0e7984 */ /* 0x000eaa0000000800 */
[----:B------:R-:W4:Y:S01]  /*3490*/  MUFU.EX2 R12, R12 ;  /* 0x0000000c000c7308 */ /* 0x000f220000000800 */
[----:B------:R-:W-:Y:S04]  /*34a0*/  LDS R229, [R229+0x400] ;  /* 0x00040000e5e57984 */ /* 0x000fe80000000800 */
[----:B------:R-:W-:Y:S03]  /*34b0*/  LDS R228, [R228+0x400] ;  /* 0x00040000e4e47984 */ /* 0x000fe60000000800 */
[----:B------:R-:W4:Y:S01]  /*34c0*/  MUFU.EX2 R89, R89 ;  /* 0x0000005900597308 */ /* 0x000f220000000800 */
[----:B------:R-:W-:Y:S07]  /*34d0*/  LDS R227, [R227+0x400] ;  /* 0x00040000e3e37984 */ /* 0x000fee0000000800 */
[----:B------:R-:W-:Y:S08]  /*34e0*/  MUFU.EX2 R91, R91 ;  /* 0x0000005b005b7308 */ /* 0x000ff00000000800 */
[----:B------:R-:W4:Y:S08]  /*34f0*/  MUFU.EX2 R114, R114 ;  /* 0x0000007200727308 */ /* 0x000f300000000800 */
[----:B------:R-:W4:Y:S01]  /*3500*/  MUFU.EX2 R132, R132 ;  /* 0x0000008400847308 */ /* 0x000f220000000800 */
[----:B--2---:R-:W2:Y:S07]  /*3510*/  SHFL.IDX PT, R124, R14, R8, 0x1f ;  /* 0x00001f080e7c7589 */ /* 0x004eae00000e0000 */
[----:B------:R-:W4:Y:S01]  /*3520*/  MUFU.EX2 R118, R118 ;  /* 0x0000007600767308 */ /* 0x000f220000000800 */
[----:B------:R-:W1:Y:S04]  /*3530*/  SHFL.IDX PT, R113, R14, R235, 0x1f ;  /* 0x00001feb0e717589 */ /* 0x000e6800000e0000 */
[----:B------:R-:W5:Y:S03]  /*3540*/  SHFL.IDX PT, R121, R14, R141, 0x1f ;  /* 0x00001f8d0e797589 */ /* 0x000f6600000e0000 */
[----:B------:R-:W4:Y:S01]  /*3550*/  MUFU.EX2 R119, R119 ;  /* 0x0000007700777308 */ /* 0x000f220000000800 */
[----:B------:R-:W3:Y:S04]  /*3560*/  SHFL.IDX PT, R13, R14, R232, 0x1f ;  /* 0x00001fe80e0d7589 */ /* 0x000ee800000e0000 */
[----:B------:R-:W4:Y:S03]  /*3570*/  SHFL.IDX PT, R117, R14, R237, 0x1f ;  /* 0x00001fed0e757589 */ /* 0x000f2600000e0000 */
[----:B------:R-:W4:Y:S01]  /*3580*/  MUFU.EX2 R10, R10 ;  /* 0x0000000a000a7308 */ /* 0x000f220000000800 */
[----:B------:R-:W4:Y:S01]  /*3590*/  SHFL.IDX PT, R108, R14, R233, 0x1f ;  /* 0x00001fe90e6c7589 */ /* 0x000f2200000e0000 */
[--C-:B--2---:R-:W-:Y:S01]  /*35a0*/  FADD.FTZ R24, R24, -R124.reuse ;  /* 0x8000007c18187221 */ /* 0x104fe20000010000 */
[----:B------:R-:W-:-:S02]  /*35b0*/  FADD.FTZ R26, R26, -R124 ;  /* 0x8000007c1a1a7221 */ /* 0x000fc40000010000 */
[----:B------:R-:W2:Y:S03]  /*35c0*/  SHFL.IDX PT, R109, R14, R234, 0x1f ;  /* 0x00001fea0e6d7589 */ /* 0x000ea600000e0000 */
[----:B------:R-:W2:Y:S01]  /*35d0*/  MUFU.EX2 R100, R100 ;  /* 0x0000006400647308 */ /* 0x000ea20000000800 */
[--C-:B-1----:R-:W-:Y:S01]  /*35e0*/  FADD.FTZ R29, R29, -R113.reuse ;  /* 0x800000711d1d7221 */ /* 0x102fe20000010000 */
[----:B------:R-:W-:Y:S01]  /*35f0*/  FADD.FTZ R31, R31, -R113 ;  /* 0x800000711f1f7221 */ /* 0x000fe20000010000 */
[----:B------:R-:W1:Y:S01]  /*3600*/  SHFL.IDX PT, R124, R14, R231, 0x1f ;  /* 0x00001fe70e7c7589 */ /* 0x000e6200000e0000 */
[--C-:B-----5:R-:W-:Y:S01]  /*3610*/  FADD.FTZ R25, R25, -R121.reuse ;  /* 0x8000007919197221 */ /* 0x120fe20000010000 */
[----:B------:R-:W-:Y:S02]  /*3620*/  FADD.FTZ R27, R27, -R121 ;  /* 0x800000791b1b7221 */ /* 0x000fe40000010000 */
[----:B------:R-:W5:Y:S01]  /*3630*/  SHFL.IDX PT, R113, R229, R141, 0x1f ;  /* 0x00001f8de5717589 */ /* 0x000f6200000e0000 */
[----:B------:R-:W5:Y:S01]  /*3640*/  MUFU.EX2 R99, R99 ;  /* 0x0000006300637308 */ /* 0x000f620000000800 */
[--C-:B---3--:R-:W-:Y:S01]  /*3650*/  FADD.FTZ R36, R36, -R13.reuse ;  /* 0x8000000d24247221 */ /* 0x108fe20000010000 */
[----:B------:R-:W-:Y:S01]  /*3660*/  FADD.FTZ R38, R38, -R13 ;  /* 0x8000000d26267221 */ /* 0x000fe20000010000 */
[----:B------:R-:W3:Y:S01]  /*3670*/  SHFL.IDX PT, R14, R229, R233, 0x1f ;  /* 0x00001fe9e50e7589 */ /* 0x000ee200000e0000 */
[--C-:B----4-:R-:W-:Y:S01]  /*3680*/  FADD.FTZ R28, R28, -R117.reuse ;  /* 0x800000751c1c7221 */ /* 0x110fe20000010000 */
[----:B------:R-:W-:-:S02]  /*3690*/  FADD.FTZ R30, R30, -R117 ;  /* 0x800000751e1e7221 */ /* 0x000fc40000010000 */
[----:B------:R-:W4:Y:S01]  /*36a0*/  SHFL.IDX PT, R13, R229, R232, 0x1f ;  /* 0x00001fe8e50d7589 */ /* 0x000f2200000e0000 */
[----:B------:R-:W4:Y:S01]  /*36b0*/  MUFU.EX2 R115, R115 ;  /* 0x0000007300737308 */ /* 0x000f220000000800 */
[--C-:B------:R-:W-:Y:S01]  /*36c0*/  FADD.FTZ R33, R33, -R108.reuse ;  /* 0x8000006c21217221 */ /* 0x100fe20000010000 */
[----:B------:R-:W-:Y:S01]  /*36d0*/  FADD.FTZ R35, R35, -R108 ;  /* 0x8000006c23237221 */ /* 0x000fe20000010000 */
[----:B------:R-:W4:Y:S01]  /*36e0*/  SHFL.IDX PT, R117, R229, R237, 0x1f ;  /* 0x00001fede5757589 */ /* 0x000f2200000e0000 */
[--C-:B--2---:R-:W-:Y:S01]  /*36f0*/  FADD.FTZ R32, R32, -R109.reuse ;  /* 0x8000006d20207221 */ /* 0x104fe20000010000 */
[----:B------:R-:W-:Y:S02]  /*3700*/  FADD.FTZ R34, R34, -R109 ;  /* 0x8000006d22227221 */ /* 0x000fe40000010000 */
[----:B------:R-:W2:Y:S01]  /*3710*/  SHFL.IDX PT, R108, R229, R234, 0x1f ;  /* 0x00001feae56c7589 */ /* 0x000ea200000e0000 */
[----:B------:R-:W-:Y:S01]  /*3720*/  MUFU.EX2 R102, R102 ;  /* 0x0000006600667308 */ /* 0x000fe20000000800 */
[--C-:B-1----:R-:W-:Y:S01]  /*3730*/  FADD.FTZ R37, R37, -R124.reuse ;  /* 0x8000007c25257221 */ /* 0x102fe20000010000 */
[----:B------:R-:W-:Y:S01]  /*3740*/  FADD.FTZ R39, R39, -R124 ;  /* 0x8000007c27277221 */ /* 0x000fe20000010000 */
[----:B------:R-:W1:Y:S01]  /*3750*/  SHFL.IDX PT, R121, R229, R8, 0x1f ;  /* 0x00001f08e5797589 */ /* 0x000e6200000e0000 */
[--C-:B-----5:R-:W-:Y:S01]  /*3760*/  FADD.FTZ R41, R41, -R113.reuse ;  /* 0x8000007129297221 */ /* 0x120fe20000010000 */
[----:B------:R-:W-:-:S02]  /*3770*/  FADD.FTZ R43, R43, -R113 ;  /* 0x800000712b2b7221 */ /* 0x000fc40000010000 */
[----:B------:R-:W-:Y:S01]  /*3780*/  SHFL.IDX PT, R124, R228, R141, 0x1f ;  /* 0x00001f8de47c7589 */ /* 0x000fe200000e0000 */
[----:B------:R-:W-:Y:S01]  /*3790*/  MUFU.EX2 R103, R103 ;  /* 0x0000006700677308 */ /* 0x000fe20000000800 */
[--C-:B---3--:R-:W-:Y:S01]  /*37a0*/  FADD.FTZ R49, R49, -R14.reuse ;  /* 0x8000000e31317221 */ /* 0x108fe20000010000 */
[----:B------:R-:W-:Y:S01]  /*37b0*/  FADD.FTZ R51, R51, -R14 ;  /* 0x8000000e33337221 */ /* 0x000fe20000010000 */
[----:B------:R3:W-:Y:S01]  /*37c0*/  SHFL.IDX PT, R113, R227, R141, 0x1f ;  /* 0x00001f8de3717589 */ /* 0x0007e200000e0000 */
[--C-:B----4-:R-:W-:Y:S01]  /*37d0*/  FADD.FTZ R52, R52, -R13.reuse ;  /* 0x8000000d34347221 */ /* 0x110fe20000010000 */
[----:B------:R-:W-:Y:S02]  /*37e0*/  FADD.FTZ R54, R54, -R13 ;  /* 0x8000000d36367221 */ /* 0x000fe40000010000 */
[----:B------:R-:W4:Y:S01]  /*37f0*/  SHFL.IDX PT, R109, R229, R235, 0x1f ;  /* 0x00001febe56d7589 */ /* 0x000f2200000e0000 */
[----:B------:R-:W-:Y:S01]  /*3800*/  MUFU.EX2 R104, R104 ;  /* 0x0000006800687308 */ /* 0x000fe20000000800 */
[--C-:B------:R-:W-:Y:S01]  /*3810*/  FADD.FTZ R44, R44, -R117.reuse ;  /* 0x800000752c2c7221 */ /* 0x100fe20000010000 */
[----:B------:R-:W-:Y:S01]  /*3820*/  FADD.FTZ R46, R46, -R117 ;  /* 0x800000752e2e7221 */ /* 0x000fe20000010000 */
[----:B------:R-:W5:Y:S04]  /*3830*/  SHFL.IDX PT, R13, R228, R235, 0x1f ;  /* 0x00001febe40d7589 */ /* 0x000f6800000e0000 */
[----:B---3--:R-:W3:Y:S01]  /*3840*/  LDL R141, [R1+0x38] ;  /* 0x00003800018d7983 */ /* 0x008ee20000100800 */
[--C-:B--2---:R-:W-:Y:S01]  /*3850*/  FADD.FTZ R48, R48, -R108.reuse ;  /* 0x8000006c30307221 */ /* 0x104fe20000010000 */
[----:B------:R-:W-:Y:S01]  /*3860*/  FADD.FTZ R50, R50, -R108 ;  /* 0x8000006c32327221 */ /* 0x000fe20000010000 */
[----:B------:R-:W-:Y:S01]  /*3870*/  MUFU.EX2 R105, R105 ;  /* 0x0000006900697308 */ /* 0x000fe20000000800 */
[----:B------:R-:W2:Y:S01]  /*3880*/  SHFL.IDX PT, R117, R228, R237, 0x1f ;  /* 0x00001fede4757589 */ /* 0x000ea200000e0000 */
[--C-:B-1----:R-:W-:Y:S01]  /*3890*/  FADD.FTZ R40, R40, -R121.reuse ;  /* 0x8000007928287221 */ /* 0x102fe20000010000 */
[----:B------:R-:W-:-:S02]  /*38a0*/  FADD.FTZ R42, R42, -R121 ;  /* 0x800000792a2a7221 */ /* 0x000fc40000010000 */
[----:B------:R-:W-:Y:S04]  /*38b0*/  SHFL.IDX PT, R14, R228, R232, 0x1f ;  /* 0x00001fe8e40e7589 */ /* 0x000fe800000e0000 */
[----:B------:R-:W1:Y:S01]  /*38c0*/  SHFL.IDX PT, R232, R227, R232, 0x1f ;  /* 0x00001fe8e3e87589 */ /* 0x000e6200000e0000 */
[--C-:B----4-:R-:W-:Y:S01]  /*38d0*/  FADD.FTZ R45, R45, -R109.reuse ;  /* 0x8000006d2d2d7221 */ /* 0x110fe20000010000 */
[----:B------:R-:W-:Y:S02]  /*38e0*/  FADD.FTZ R47, R47, -R109 ;  /* 0x8000006d2f2f7221 */ /* 0x000fe40000010000 */
[----:B------:R-:W4:Y:S04]  /*38f0*/  SHFL.IDX PT, R108, R228, R233, 0x1f ;  /* 0x00001fe9e46c7589 */ /* 0x000f2800000e0000 */
[----:B------:R-:W-:Y:S04]  /*3900*/  SHFL.IDX PT, R121, R228, R8, 0x1f ;  /* 0x00001f08e4797589 */ /* 0x000fe800000e0000 */
[----:B------:R-:W4:Y:S04]  /*3910*/  SHFL.IDX PT, R109, R228, R234, 0x1f ;  /* 0x00001feae46d7589 */ /* 0x000f2800000e0000 */
[----:B------:R-:W4:Y:S04]  /*3920*/  SHFL.IDX PT, R237, R227, R237, 0x1f ;  /* 0x00001fede3ed7589 */ /* 0x000f2800000e0000 */
[----:B------:R-:W4:Y:S04]  /*3930*/  SHFL.IDX PT, R235, R227, R235, 0x1f ;  /* 0x00001febe3eb7589 */ /* 0x000f2800000e0000 */
[----:B------:R-:W-:Y:S04]  /*3940*/  SHFL.IDX PT, R229, R229, R231, 0x1f ;  /* 0x00001fe7e5e57589 */ /* 0x000fe800000e0000 */
[----:B------:R-:W4:Y:S04]  /*3950*/  SHFL.IDX PT, R228, R228, R231, 0x1f ;  /* 0x00001fe7e4e47589 */ /* 0x000f2800000e0000 */
[----:B------:R-:W4:Y:S04]  /*3960*/  SHFL.IDX PT, R231, R227, R231, 0x1f ;  /* 0x00001fe7e3e77589 */ /* 0x000f2800000e0000 */
[----:B------:R-:W-:Y:S04]  /*3970*/  SHFL.IDX PT, R234, R227, R234, 0x1f ;  /* 0x00001feae3ea7589 */ /* 0x000fe800000e0000 */
[----:B------:R-:W-:Y:S04]  /*3980*/  SHFL.IDX PT, R233, R227, R233, 0x1f ;  /* 0x00001fe9e3e97589 */ /* 0x000fe800000e0000 */
[----:B------:R-:W4:Y:S01]  /*3990*/  SHFL.IDX PT, R227, R227, R8, 0x1f ;  /* 0x00001f08e3e37589 */ /* 0x000f2200000e0000 */
[----:B-----5:R-:W-:Y:S01]  /*39a0*/  FADD.FTZ R61, R61, -R13 ;  /* 0x8000000d3d3d7221 */ /* 0x020fe20000010000 */
[----:B--2---:R-:W-:Y:S01]  /*39b0*/  FADD.FTZ R62, R62, -R117 ;  /* 0x800000753e3e7221 */ /* 0x004fe20000010000 */
[----:B------:R-:W-:Y:S01]  /*39c0*/  FADD.FTZ R13, R63, -R13 ;  /* 0x8000000d3f0d7221 */ /* 0x000fe20000010000 */
[----:B-1----:R-:W-:Y:S01]  /*39d0*/  FADD.FTZ R128, R84, -R232 ;  /* 0x800000e854807221 */ /* 0x002fe20000010000 */
[----:B------:R-:W-:Y:S01]  /*39e0*/  FMUL.FTZ R84, R217, R24 ;  /* 0x00000018d9547220 */ /* 0x000fe20000410000 */
[----:B------:R-:W-:Y:S01]  /*39f0*/  FMUL.FTZ R25, R218, R25 ;  /* 0x00000019da197220 */ /* 0x000fe20000410000 */
[----:B------:R-:W-:Y:S01]  /*3a00*/  FMUL.FTZ R26, R216, R26 ;  /* 0x0000001ad81a7220 */ /* 0x000fe20000410000 */
[----:B------:R-:W-:Y:S01]  /*3a10*/  FMUL.FTZ R27, R219, R27 ;  /* 0x0000001bdb1b7220 */ /* 0x000fe20000410000 */
[----:B------:R-:W1:Y:S01]  /*3a20*/  MUFU.EX2 R133, R133 ;  /* 0x0000008500857308 */ /* 0x000e620000000800 */
[----:B------:R-:W-:Y:S01]  /*3a30*/  FMUL.FTZ R62, R126, R62 ;  /* 0x0000003e7e3e7220 */ /* 0x000fe20000410000 */
[----:B------:R-:W-:Y:S01]  /*3a40*/  FMUL.FTZ R13, R127, R13 ;  /* 0x0000000d7f0d7220 */ /* 0x000fe20000410000 */
[--C-:B------:R-:W-:Y:S01]  /*3a50*/  FADD.FTZ R57, R57, -R124.reuse ;  /* 0x8000007c39397221 */ /* 0x100fe20000010000 */
[----:B------:R-:W-:Y:S01]  /*3a60*/  FADD.FTZ R59, R59, -R124 ;  /* 0x8000007c3b3b7221 */ /* 0x000fe20000010000 */
[----:B------:R-:W-:Y:S01]  /*3a70*/  FADD.FTZ R60, R60, -R117 ;  /* 0x800000753c3c7221 */ /* 0x000fe20000010000 */
[----:B----4-:R-:W-:Y:S01]  /*3a80*/  FADD.FTZ R65, R65, -R108 ;  /* 0x8000006c41417221 */ /* 0x010fe20000010000 */
[----:B------:R-:W-:Y:S01]  /*3a90*/  FADD.FTZ R63, R68, -R14 ;  /* 0x8000000e443f7221 */ /* 0x000fe20000010000 */
[----:B------:R-:W2:Y:S01]  /*3aa0*/  MUFU.EX2 R136, R136 ;  /* 0x0000008800887308 */ /* 0x000ea20000000800 */
[----:B------:R-:W-:Y:S01]  /*3ab0*/  FADD.FTZ R66, R66, -R109 ;  /* 0x8000006d42427221 */ /* 0x000fe20000010000 */
[----:B------:R-:W-:Y:S01]  /*3ac0*/  FADD.FTZ R67, R67, -R108 ;  /* 0x8000006c43437221 */ /* 0x000fe20000010000 */
[----:B------:R-:W-:Y:S01]  /*3ad0*/  FADD.FTZ R14, R70, -R14 ;  /* 0x8000000e460e7221 */ /* 0x000fe20000010000 */
[----:B------:R-:W-:Y:S01]  /*3ae0*/  FADD.FTZ R117, R76, -R237 ;  /* 0x800000ed4c757221 */ /* 0x000fe20000010000 */
[----:B------:R-:W-:Y:S01]  /*3af0*/  FADD.FTZ R124, R77, -R235 ;  /* 0x800000eb4d7c7221 */ /* 0x000fe20000010000 */
[----:B------:R-:W-:-:S02]  /*3b00*/  FADD.FTZ R70, R69, -R228 ;  /* 0x800000e445467221 */ /* 0x000fc40000010000 */
[----:B------:R-:W4:Y:S01]  /*3b10*/  MUFU.EX2 R137, R137 ;  /* 0x0000008900897308 */ /* 0x000f220000000800 */
[----:B------:R-:W-:Y:S01]  /*3b20*/  FADD.FTZ R228, R71, -R228 ;  /* 0x800000e447e47221 */ /* 0x000fe20000010000 */
[----:B------:R-:W-:Y:S01]  /*3b30*/  FADD.FTZ R129, R85, -R231 ;  /* 0x800000e755817221 */ /* 0x000fe20000010000 */
[----:B------:R-:W-:Y:S01]  /*3b40*/  F2FP.F16.F32.PACK_AB R84, R25, R84 ;  /* 0x000000541954723e */ /* 0x000fe200000000ff */
[----:B------:R-:W-:-:S04]  /*3b50*/  FMUL.FTZ R25, R96, R65 ;  /* 0x0000004160197220 */ /* 0x000fc80000410000 */
[----:B------:R-:W5:Y:S01]  /*3b60*/  MUFU.EX2 R225, R225 ;  /* 0x000000e100e17308 */ /* 0x000f620000000800 */
[----:B------:R-:W-:Y:S01]  /*3b70*/  F2FP.F16.F32.PACK_AB R85, R27, R26 ;  /* 0x0000001a1b55723e */ /* 0x000fe200000000ff */
[----:B------:R-:W-:Y:S01]  /*3b80*/  FADD.FTZ R64, R64, -R109 ;  /* 0x8000006d40407221 */ /* 0x000fe20000010000 */
[----:B------:R-:W-:-:S05]  /*3b90*/  F2FP.F16.F32.PACK_AB R71, R13, R62 ;  /* 0x0000003e0d47723e */ /* 0x000fca00000000ff */
[----:B------:R-:W5:Y:S01]  /*3ba0*/  MUFU.EX2 R140, R140 ;  /* 0x0000008c008c7308 */ /* 0x000f620000000800 */
        /* <DEDUP_REMOVED lines=8> */
[--C-:B------:R-:W-:Y:S01]  /*3c30*/  FADD.FTZ R56, R56, -R121.reuse ;  /* 0x8000007938387221 */ /* 0x100fe20000010000 */
[----:B------:R-:W-:Y:S01]  /*3c40*/  FADD.FTZ R58, R58, -R121 ;  /* 0x800000793a3a7221 */ /* 0x000fe20000010000 */
[----:B------:R-:W-:Y:S01]  /*3c50*/  FADD.FTZ R227, R74, -R227 ;  /* 0x800000e34ae37221 */ /* 0x000fe20000010000 */
[----:B------:R-:W-:Y:S01]  /*3c60*/  FADD.FTZ R113, R75, -R113 ;  /* 0x800000714b717221 */ /* 0x000fe20000010000 */
[--C-:B------:R-:W-:Y:S01]  /*3c70*/  FADD.FTZ R53, R53, -R229.reuse ;  /* 0x800000e535357221 */ /* 0x100fe20000010000 */
        /* <DEDUP_REMOVED lines=59> */
[----:B-1----:R-:W-:Y:S01]  /*4030*/  FMUL.FTZ R28, R133, R235 ;  /* 0x000000eb851c7220 */ /* 0x002fe20000410000 */
        /* <DEDUP_REMOVED lines=33> */
[----:B------:R-:W-:Y:S01]  /*4250*/  UMOV UR6, UR4 ;  /* 0x0000000400067c82 */ /* 0x000fe20008000000 */
[----:B------:R-:W-:Y:S01]  /*4260*/  UMOV UR7, 0x40000040 ;  /* 0x4000004000077882 */ /* 0x000fe20000000000 */
[----:B---3--:R-:W-:-:S04]  /*4270*/  IMAD R13, R0, 0x4000, R141 ;  /* 0x00004000000d7824 */ /* 0x008fc800078e028d */
[----:B------:R-:W-:-:S05]  /*4280*/  IMAD R13, R13, 0x2, R236 ;  /* 0x000000020d0d7824 */ /* 0x000fca00078e02ec */
[----:B------:R1:W-:Y:S04]  /*4290*/  STSM.16.MT88.4 [R13+0x20c00], R84 ;  /* 0x020c00540d007844 */ /* 0x0003e80000004200 */
[----:B------:R1:W-:Y:S04]  /*42a0*/  STSM.16.MT88.4 [R13+0x21400], R80 ;  /* 0x021400500d007844 */ /* 0x0003e80000004200 */
[----:B------:R1:W-:Y:S04]  /*42b0*/  STSM.16.MT88.4 [R13+0x21c00], R76 ;  /* 0x021c004c0d007844 */ /* 0x0003e80000004200 */
[----:B------:R1:W-:Y:S04]  /*42c0*/  STSM.16.MT88.4 [R13+0x22400], R72 ;  /* 0x022400480d007844 */ /* 0x0003e80000004200 */
[----:B------:R1:W-:Y:S04]  /*42d0*/  STSM.16.MT88.4 [R13+0x22c00], R68 ;  /* 0x022c00440d007844 */ /* 0x0003e80000004200 */
[----:B------:R1:W-:Y:S04]  /*42e0*/  STSM.16.MT88.4 [R13+0x23400], R64 ;  /* 0x023400400d007844 */ /* 0x0003e80000004200 */
[----:B------:R1:W-:Y:S04]  /*42f0*/  STSM.16.MT88.4 [R13+0x23c00], R60 ;  /* 0x023c003c0d007844 */ /* 0x0003e80000004200 */
        /* <DEDUP_REMOVED lines=27> */
[----:B------:R-:W-:Y:S02]  /*44b0*/  F2FP.F16.F32.PACK_AB R92, R93, R92 ;  /* 0x0000005c5d5c723e */ /* 0x000fe400000000ff */
[----:B------:R-:W-:Y:S01]  /*44c0*/  F2FP.F16.F32.PACK_AB R94, R95, R94 ;  /* 0x0000005e5f5e723e */ /* 0x000fe200000000ff */
[----:B------:R-:W-:-:S02]  /*44d0*/  WARPGROUP.DEPBAR.LE gsb0, 0x0 ;  /* 0x00008000000079c5 */ /* 0x000fc40000010000 */
[----:B------:R-:W-:-:S06]  /*44e0*/  WARPGROUP.ARRIVE ;  /* 0x00000000000079c5 */ /* 0x000fcc0000000000 */
[----:B------:R-:W-:Y:S01]  /*44f0*/  HGMMA.64x64x16.F32 R184, R88, gdesc[UR4].tnspB, R184, gsb0 ;  /* 0x40e0000458b87df0 */ /* 0x000fe200080008b8 */
[----:B------:R-:W-:Y:S01]  /*4500*/  F2FP.F16.F32.PACK_AB R93, R123, R122 ;  /* 0x0000007a7b5d723e */ /* 0x000fe200000000ff */
[----:B------:R-:W-:Y:S01]  /*4510*/  UIADD3 UR6, UR4, 0x200, URZ ;  /* 0x0000020004067890 */ /* 0x000fe2000fffe03f */
[----:B------:R-:W-:Y:S01]  /*4520*/  F2FP.F16.F32.PACK_AB R95, R127, R126 ;  /* 0x0000007e7f5f723e */ /* 0x000fe200000000ff */
[----:B------:R-:W-:Y:S01]  /*4530*/  UMOV UR7, 0x40000040 ;  /* 0x4000004000077882 */ /* 0x000fe20000000000 */
[----:B------:R-:W-:Y:S02]  /*4540*/  F2FP.F16.F32.PACK_AB R24, R96, R10 ;  /* 0x0000000a6018723e */ /* 0x000fe400000000ff */
[----:B------:R-:W-:Y:S01]  /*4550*/  F2FP.F16.F32.PACK_AB R26, R98, R97 ;  /* 0x00000061621a723e */ /* 0x000fe200000000ff */
[----:B------:R-:W-:Y:S02]  /*4560*/  WARPGROUP.DEPBAR.LE gsb0, 0x0 ;  /* 0x00008000000079c5 */ /* 0x000fe40000010000 */
        /* <DEDUP_REMOVED lines=15> */
[----:B------:R-:W-:Y:S01]  /*4660*/  UIADD3 UR4, UR4, 0x380, URZ ;  /* 0x0000038004047890 */ /* 0x000fe2000fffe03f */
[----:B------:R-:W-:Y:S02]  /*4670*/  WARPGROUP.DEPBAR.LE gsb0, 0x0 ;  /* 0x00008000000079c5 */ /* 0x000fe40000010000 */
[----:B------:R-:W-:-:S06]  /*4680*/  WARPGROUP.ARRIVE ;  /* 0x00000000000079c5 */ /* 0x000fcc0000000000 */
[----:B------:R-:W-:Y:S01]  /*4690*/  HGMMA.64x64x16.F32 R184, R112, gdesc[UR4].tnspB, R184, gsb0 ;  /* 0x40e0000470b87df0 */ /* 0x000fe200080008b8 */
[----:B------:R-:W-:Y:S02]  /*46a0*/  F2FP.F16.F32.PACK_AB R24, R103, R102 ;  /* 0x000000666718723e */ /* 0x000fe400000000ff */
[----:B------:R-:W-:Y:S02]  /*46b0*/  F2FP.F16.F32.PACK_AB R26, R105, R104 ;  /* 0x00000068691a723e */ /* 0x000fe400000000ff */
[----:B------:R-:W-:Y:S02]  /*46c0*/  F2FP.F16.F32.PACK_AB R25, R137, R136 ;  /* 0x000000888919723e */ /* 0x000fe400000000ff */
[----:B------:R-:W-:Y:S01]  /*46d0*/  F2FP.F16.F32.PACK_AB R27, R140, R225 ;  /* 0x000000e18c1b723e */ /* 0x000fe200000000ff */
[----:B------:R-:W-:Y:S01]  /*46e0*/  UMOV UR6, UR4 ;  /* 0x0000000400067c82 */ /* 0x000fe20008000000 */
[----:B------:R-:W-:Y:S01]  /*46f0*/  UMOV UR7, 0x40000040 ;  /* 0x4000004000077882 */ /* 0x000fe20000000000 */
[----:B------:R-:W-:-:S02]  /*4700*/  WARPGROUP.DEPBAR.LE gsb0, 0x0 ;  /* 0x00008000000079c5 */ /* 0x000fc40000010000 */
[----:B------:R-:W-:-:S06]  /*4710*/  WARPGROUP.ARRIVE ;  /* 0x00000000000079c5 */ /* 0x000fcc0000000000 */
[----:B------:R-:W-:Y:S01]  /*4720*/  HGMMA.64x64x16.F32 R184, R24, gdesc[UR4].tnspB, R184, gsb0 ;  /* 0x40e0000418b87df0 */ /* 0x000fe200080008b8 */
[----:B------:R-:W-:-:S04]  /*4730*/  VIADD R28, R236, 0x20c00 ;  /* 0x00020c00ec1c7836 */ /* 0x000fc80000000000 */
[----:B------:R-:W-:-:S05]  /*4740*/  IMAD R9, R230, 0x2000, R28 ;  /* 0x00002000e6097824 */ /* 0x000fca00078e021c */
[----:B------:R-:W-:-:S04]  /*4750*/  SHF.R.U32.HI R9, RZ, 0x4, R9 ;  /* 0x00000004ff097819 */ /* 0x000fc80000011609 */
[----:B------:R-:W-:Y:S02]  /*4760*/  LOP3.LUT R9, R9, 0x3fff, RZ, 0xc0, !PT ;  /* 0x00003fff09097812 */ /* 0x000fe400078ec0ff */
[----:B------:R-:W-:Y:S02]  /*4770*/  R2UR UR5, R236 ;  /* 0x00000000ec0572ca */ /* 0x000fe400000e0000 */
[----:B------:R-:W-:-:S05]  /*4780*/  LOP3.LUT R9, R9, 0x10000, RZ, 0xfc, !PT ;  /* 0x0001000009097812 */ /* 0x000fca00078efcff */
[----:B------:R-:W-:-:S05]  /*4790*/  IMAD R9, R0, 0x800, R9 ;  /* 0x0000080000097824 */ /* 0x000fca00078e0209 */
[----:B------:R-:W-:Y:S01]  /*47a0*/  R2UR UR8, R9 ;  /* 0x00000000090872ca */ /* 0x000fe200000e0000 */
[----:B------:R-:W-:Y:S01]  /*47b0*/  USHF.R.U32.HI UR5, URZ, 0x4, UR5 ;  /* 0x000000043f057899 */ /* 0x000fe20008011605 */
[----:B------:R-:W-:Y:S02]  /*47c0*/  WARPGROUP.DEPBAR.LE gsb0, 0x0 ;  /* 0x00008000000079c5 */ /* 0x000fe40000010000 */
[----:B------:R2:W-:Y:S06]  /*47d0*/  MEMBAR.ALL.CTA ;  /* 0x0000000000007992 */ /* 0x0005ec0000008000 */
[----:B--2---:R-:W2:Y:S01]  /*47e0*/  FENCE.VIEW.ASYNC.S ;  /* 0x00000000000073c6 */ /* 0x004ea20000000000 */
[----:B------:R-:W-:Y:S01]  /*47f0*/  ULOP3.LUT UR9, UR5, 0x3fff, URZ, 0xc0, !UPT ;  /* 0x00003fff05097892 */ /* 0x000fe2000f8ec03f */
[----:B--2---:R-:W-:Y:S06]  /*4800*/  BAR.SYNC.DEFER_BLOCKING 0x9, 0x100 ;  /* 0x0244000000007b1d */ /* 0x004fec0000010000 */
        /* <DEDUP_REMOVED lines=56> */
[----:B-1----:R-:W-:Y:S05]  /*4b90*/  @!P0 BRA `(.L_x_2431) ;  /* 0x0000000000048947 */ /* 0x002fea0003800000 */
[----:B------:R-:W-:Y:S01]  /*4ba0*/  BPT.TRAP 0x1 ;  /* 0x000000040000795c */ /* 0x000fe20000300000 */
.L_x_2431:
        /* <DEDUP_REMOVED lines=68> */
.L_x_2432:
[----:B-1----:R-:W2:Y:S01]  /*4ff0*/  LDL R5, [R1+0x4] ;  /* 0x0000040001057983 */ /* 0x002ea20000100800 */
[----:B------:R-:W-:Y:S02]  /*5000*/  VIADD R16, R16, 0x1 ;  /* 0x0000000110107836 */ /* 0x000fe40000000000 */
[----:B------:R-:W-:Y:S02]  /*5010*/  VIADD R0, R0, 0x1 ;  /* 0x0000000100007836 */ /* 0x000fe40000000000 */
[----:B------:R-:W-:-:S03]  /*5020*/  VIADD R6, R6, 0x30c20 ;  /* 0x00030c2006067836 */ /* 0x000fc60000000000 */
[C---:B------:R-:W-:Y:S02]  /*5030*/  ISETP.NE.AND P0, PT, R0.reuse, 0x2, PT ;  /* 0x000000020000780c */ /* 0x040fe40003f05270 */
[----:B------:R-:W-:Y:S02]  /*5040*/  PRMT R6, RZ, 0x654, R6 ;  /* 0x00000654ff067816 */ /* 0x000fe40000000006 */
[----:B------:R-:W-:Y:S02]  /*5050*/  SEL R0, R0, RZ, P0 ;  /* 0x000000ff00007207 */ /* 0x000fe40000000000 */
[----:B------:R4:W-:Y:S01]  /*5060*/  SYNCS.ARRIVE.TRANS64.RED.A1T0 RZ, [R6+URZ], RZ ;  /* 0x000000ff06ff79a7 */ /* 0x0009e2000810043f */
[----:B--2---:R-:W-:Y:S02]  /*5070*/  ISETP.GE.AND P1, PT, R16, R5, PT ;  /* 0x000000051000720c */ /* 0x004fe40003f26270 */
[----:B------:R-:W-:-:S04]  /*5080*/  SEL R5, RZ, 0x1, P0 ;  /* 0x00000001ff057807 */ /* 0x000fc80000000000 */
[----:B------:R-:W-:-:S07]  /*5090*/  LOP3.LUT R4, R4, R5, RZ, 0x3c, !PT ;  /* 0x0000000504047212 */ /* 0x000fce00078e3cff */
[----:B----4-:R-:W-:Y:S05]  /*50a0*/  @!P1 BRA `(.L_x_2433) ;  /* 0xffffffc8007c9947 */ /* 0x010fea000383ffff */
.L_x_2422:
[----:B------:R-:W-:-:S13]  /*50b0*/  ISETP.GE.AND P0, PT, R16, UR38, PT ;  /* 0x0000002610007c0c */ /* 0x000fda000bf06270 */
[----:B------:R-:W-:Y:S05]  /*50c0*/  @P0 BRA `(.L_x_2434) ;  /* 0x0000003800500947 */ /* 0x000fea0003800000 */
[----:B------:R-:W1:Y:S01]  /*50d0*/  LDL.LU R11, [R1+0x28] ;  /* 0x00002800010b7983 */ /* 0x000e620000300800 */
[----:B------:R-:W-:-:S03]  /*50e0*/  ULDC UR4, c[0x0][0x290] ;  /* 0x0000a40000047ab9 */ /* 0x000fc60000000800 */
[----:B------:R-:W2:Y:S01]  /*50f0*/  LDL.LU R10, [R1+0x1c] ;  /* 0x00001c00010a7983 */ /* 0x000ea20000300800 */
[----:B------:R-:W-:-:S03]  /*5100*/  UIMAD UR4, UR36, -0x80, UR4 ;  /* 0xffffff80240478a4 */ /* 0x000fc6000f8e0204 */
[----:B------:R-:W3:Y:S01]  /*5110*/  LDL.LU R21, [R1+0x18] ;  /* 0x0000180001157983 */ /* 0x000ee20000300800 */
[----:B------:R-:W4:Y:S02]  /*5120*/  S2R R5, SR_TID.X ;  /* 0x0000000000057919 */ /* 0x000f240000002100 */
[----:B----4-:R-:W-:-:S05]  /*5130*/  VIADD R5, R5, 0xffffff80 ;  /* 0xffffff8005057836 */ /* 0x010fca0000000000 */
[----:B------:R-:W-:-:S04]  /*5140*/  SHF.R.S32.HI R6, RZ, 0x1f, R5 ;  /* 0x0000001fff067819 */ /* 0x000fc80000011405 */
[----:B------:R-:W-:-:S04]  /*5150*/  LEA.HI R7, R6, R5, RZ, 0x7 ;  /* 0x0000000506077211 */ /* 0x000fc800078f38ff */
[----:B------:R-:W-:Y:S02]  /*5160*/  LOP3.LUT R8, R7, 0xffffff80, RZ, 0xc0, !PT ;  /* 0xffffff8007087812 */ /* 0x000fe400078ec0ff */
[----:B------:R-:W-:-:S03]  /*5170*/  SHF.R.S32.HI R7, RZ, 0x7, R7 ;  /* 0x00000007ff077819 */ /* 0x000fc60000011407 */
[----:B------:R-:W-:Y:S01]  /*5180*/  IMAD.IADD R9, R5, 0x1, -R8 ;  /* 0x0000000105097824 */ /* 0x000fe200078e0a08 */
[----:B------:R-:W-:-:S04]  /*5190*/  LEA.HI R8, R6, R5, RZ, 0x5 ;  /* 0x0000000506087211 */ /* 0x000fc800078f28ff */
[----:B------:R-:W-:-:S05]  /*51a0*/  LOP3.LUT R8, R8, 0xffffffe0, RZ, 0xc0, !PT ;  /* 0xffffffe008087812 */ /* 0x000fca00078ec0ff */
[----:B------:R-:W-:Y:S02]  /*51b0*/  IMAD.IADD R8, R5, 0x1, -R8 ;  /* 0x0000000105087824 */ /* 0x000fe400078e0a08 */
[----:B------:R-:W-:Y:S02]  /*51c0*/  IMAD.U32 R15, RZ, RZ, UR4 ;  /* 0x00000004ff0f7e24 */ /* 0x000fe4000f8e00ff */
[----:B------:R-:W-:Y:S02]  /*51d0*/  IMAD R230, R230, 0x2000, R236 ;  /* 0x00002000e6e67824 */ /* 0x000fe400078e02ec */
[----:B------:R-:W-:Y:S02]  /*51e0*/  IMAD.MOV.U32 R19, RZ, RZ, 0x40000040 ;  /* 0x40000040ff137424 */ /* 0x000fe400078e00ff */
[----:B------:R-:W-:Y:S01]  /*51f0*/  IMAD.MOV.U32 R235, RZ, RZ, 0x40000040 ;  /* 0x40000040ffeb7424 */ /* 0x000fe200078e00ff */
[----:B-1----:R-:W-:Y:S02]  /*5200*/  LEA.HI R13, R11, R9, RZ, 0x5 ;  /* 0x000000090b0d7211 */ /* 0x002fe400078f28ff */
[----:B------:R-:W-:-:S02]  /*5210*/  LEA.HI R9, R7, R7, RZ, 0x1 ;  /* 0x0000000707097211 */ /* 0x000fc400078f08ff */
[--C-:B--2---:R-:W-:Y:S02]  /*5220*/  SHF.R.S32.HI R11, RZ, 0x2, R10.reuse ;  /* 0x00000002ff0b7819 */ /* 0x104fe4000001140a */
[----:B------:R-:W-:Y:S02]  /*5230*/  LOP3.LUT R12, R9, 0xfffffffe, RZ, 0xc0, !PT ;  /* 0xfffffffe090c7812 */ /* 0x000fe400078ec0ff */
[----:B------:R-:W-:Y:S02]  /*5240*/  SHF.R.S32.HI R10, RZ, 0x1f, R10 ;  /* 0x0000001fff0a7819 */ /* 0x000fe4000001140a */
[----:B------:R-:W-:Y:S02]  /*5250*/  SHF.R.S32.HI R9, RZ, 0x1f, R8 ;  /* 0x0000001fff097819 */ /* 0x000fe40000011408 */
[----:B------:R-:W-:Y:S01]  /*5260*/  SHF.R.S32.HI R14, RZ, 0x5, R13 ;  /* 0x00000005ff0e7819 */ /* 0x000fe2000001140d */
[----:B------:R-:W-:Y:S01]  /*5270*/  IMAD.IADD R13, R7, 0x1, -R12 ;  /* 0x00000001070d7824 */ /* 0x000fe200078e0a0c */
[----:B------:R-:W-:-:S02]  /*5280*/  LEA.HI R10, R10, R11, RZ, 0x3 ;  /* 0x0000000b0a0a7211 */ /* 0x000fc400078f18ff */
[CC--:B------:R-:W-:Y:S02]  /*5290*/  LEA.HI R7, R9.reuse, R8.reuse, RZ, 0x3 ;  /* 0x0000000809077211 */ /* 0x0c0fe400078f18ff */
[----:B------:R-:W-:Y:S02]  /*52a0*/  LEA.HI R9, R9, R8, RZ, 0x2 ;  /* 0x0000000809097211 */ /* 0x000fe400078f10ff */
[----:B------:R-:W-:Y:S02]  /*52b0*/  LOP3.LUT R12, R10, 0xfffffff8, RZ, 0xc0, !PT ;  /* 0xfffffff80a0c7812 */ /* 0x000fe400078ec0ff */
[--C-:B------:R-:W-:Y:S02]  /*52c0*/  SHF.R.S32.HI R8, RZ, 0x3, R7.reuse ;  /* 0x00000003ff087819 */ /* 0x100fe40000011407 */
[----:B------:R-:W-:Y:S02]  /*52d0*/  SHF.R.S32.HI R7, RZ, 0x1f, R7 ;  /* 0x0000001fff077819 */ /* 0x000fe40000011407 */
[----:B------:R-:W-:Y:S01]  /*52e0*/  SHF.R.S32.HI R10, RZ, 0x2, R9 ;  /* 0x00000002ff0a7819 */ /* 0x000fe20000011409 */
[----:B------:R-:W-:Y:S01]  /*52f0*/  IMAD R14, R14, -0x10, R15 ;  /* 0xfffffff00e0e7824 */ /* 0x000fe200078e020f */
[----:B------:R-:W-:-:S02]  /*5300*/  LEA.HI R7, R7, R8, RZ, 0x4 ;  /* 0x0000000807077211 */ /* 0x000fc400078f20ff */
[----:B------:R-:W-:Y:S02]  /*5310*/  LEA.HI R9, R9, R10, RZ, 0x1 ;  /* 0x0000000a09097211 */ /* 0x000fe400078f08ff */
[----:B------:R-:W-:Y:S02]  /*5320*/  LEA.HI R15, R6, R5, RZ, 0x2 ;  /* 0x00000005060f7211 */ /* 0x000fe400078f10ff */
[----:B------:R-:W-:Y:S02]  /*5330*/  LOP3.LUT R7, R7, 0x1ffffff0, RZ, 0xc0, !PT ;  /* 0x1ffffff007077812 */ /* 0x000fe400078ec0ff */
[----:B------:R-:W-:Y:S02]  /*5340*/  LOP3.LUT R9, R9, 0xfffffffe, RZ, 0xc0, !PT ;  /* 0xfffffffe09097812 */ /* 0x000fe400078ec0ff */
[----:B------:R-:W-:Y:S01]  /*5350*/  IADD3 R6, R14, R12, -R11 ;  /* 0x0000000c0e067210 */ /* 0x000fe20007ffe80b */
[----:B------:R-:W-:Y:S01]  /*5360*/  IMAD.IADD R8, R8, 0x1, -R7 ;  /* 0x0000000108087824 */ /* 0x000fe200078e0a07 */
[----:B------:R-:W-:Y:S01]  /*5370*/  LOP3.LUT R12, R15, 0xfffffffc, RZ, 0xc0, !PT ;  /* 0xfffffffc0f0c7812 */ /* 0x000fe200078ec0ff */
[----:B------:R-:W-:-:S02]  /*5380*/  IMAD.IADD R9, R10, 0x1, -R9 ;  /* 0x000000010a097824 */ /* 0x000fc400078e0a09 */
[C---:B------:R-:W-:Y:S02]  /*5390*/  VIADD R11, R10.reuse, 0x8 ;  /* 0x000000080a0b7836 */ /* 0x040fe40000000000 */
[----:B------:R-:W-:Y:S02]  /*53a0*/  IMAD R6, R13, -0x40, R6 ;  /* 0xffffffc00d067824 */ /* 0x000fe400078e0206 */
[----:B------:R-:W-:Y:S02]  /*53b0*/  VIADD R13, R10, 0x10 ;  /* 0x000000100a0d7836 */ /* 0x000fe40000000000 */
[----:B------:R-:W-:Y:S02]  /*53c0*/  IMAD R7, R8, 0x8, R9 ;  /* 0x0000000808077824 */ /* 0x000fe400078e0209 */
[----:B------:R-:W-:Y:S01]  /*53d0*/  IMAD.IADD R5, R5, 0x1, -R12 ;  /* 0x0000000105057824 */ /* 0x000fe200078e0a0c */
[----:B------:R-:W-:Y:S02]  /*53e0*/  LEA.HI R12, R11, R11, RZ, 0x1 ;  /* 0x0000000b0b0c7211 */ /* 0x000fe400078f08ff */
[----:B------:R-:W-:Y:S01]  /*53f0*/  LEA.HI R8, R13, R13, RZ, 0x1 ;  /* 0x0000000d0d087211 */ /* 0x000fe200078f08ff */
[----:B------:R1:W-:Y:S01]  /*5400*/  STL [R1+0x40], R7 ;  /* 0x0000400701007387 */ /* 0x0003e20000100800 */
[----:B------:R-:W-:Y:S01]  /*5410*/  LOP3.LUT R14, R12, 0xfffffffe, RZ, 0xc0, !PT ;  /* 0xfffffffe0c0e7812 */ /* 0x000fe200078ec0ff */
[----:B------:R-:W-:Y:S01]  /*5420*/  VIADD R15, R10, 0x18 ;  /* 0x000000180a0f7836 */ /* 0x000fe20000000000 */
[----:B------:R-:W-:-:S02]  /*5430*/  LOP3.LUT R10, R8, 0xfffffffe, RZ, 0xc0, !PT ;  /* 0xfffffffe080a7812 */ /* 0x000fc400078ec0ff */
[--C-:B------:R-:W-:Y:S02]  /*5440*/  SHF.R.S32.HI R9, RZ, 0x1, R8.reuse ;  /* 0x00000001ff097819 */ /* 0x100fe40000011408 */
[----:B------:R-:W-:Y:S02]  /*5450*/  SHF.R.S32.HI R8, RZ, 0x1f, R8 ;  /* 0x0000001fff087819 */ /* 0x000fe40000011408 */
[--C-:B-1----:R-:W-:Y:S02]  /*5460*/  SHF.R.S32.HI R7, RZ, 0x1, R12.reuse ;  /* 0x00000001ff077819 */ /* 0x102fe4000001140c */
[----:B------:R-:W-:Y:S01]  /*5470*/  SHF.R.S32.HI R12, RZ, 0x1f, R12 ;  /* 0x0000001fff0c7819 */ /* 0x000fe2000001140c */
[----:B------:R-:W-:Y:S01]  /*5480*/  IMAD.IADD R14, R11, 0x1, -R14 ;  /* 0x000000010b0e7824 */ /* 0x000fe200078e0a0e */
[----:B------:R-:W-:Y:S02]  /*5490*/  LEA.HI R8, R8, R9, RZ, 0x4 ;  /* 0x0000000908087211 */ /* 0x000fe400078f20ff */
[----:B------:R-:W-:-:S02]  /*54a0*/  LEA.HI R12, R12, R7, RZ, 0x4 ;  /* 0x000000070c0c7211 */ /* 0x000fc400078f20ff */
[----:B------:R-:W-:Y:S02]  /*54b0*/  LEA.HI R11, R15, R15, RZ, 0x1 ;  /* 0x0000000f0f0b7211 */ /* 0x000fe400078f08ff */
[----:B------:R-:W-:Y:S02]  /*54c0*/  LOP3.LUT R12, R12, 0x1ffffff0, RZ, 0xc0, !PT ;  /* 0x1ffffff00c0c7812 */ /* 0x000fe400078ec0ff */
[----:B------:R-:W-:Y:S02]  /*54d0*/  LOP3.LUT R8, R8, 0x1ffffff0, RZ, 0xc0, !PT ;  /* 0x1ffffff008087812 */ /* 0x000fe400078ec0ff */
[--C-:B------:R-:W-:Y:S02]  /*54e0*/  SHF.R.S32.HI R17, RZ, 0x1, R11.reuse ;  /* 0x00000001ff117819 */ /* 0x100fe4000001140b */
[----:B------:R-:W-:Y:S01]  /*54f0*/  SHF.R.S32.HI R18, RZ, 0x1f, R11 ;  /* 0x0000001fff127819 */ /* 0x000fe2000001140b */
[----:B------:R-:W-:Y:S02]  /*5500*/  IMAD.IADD R10, R13, 0x1, -R10 ;  /* 0x000000010d0a7824 */ /* 0x000fe400078e0a0a */
[----:B------:R-:W-:Y:S01]  /*5510*/  IMAD.IADD R7, R7, 0x1, -R12 ;  /* 0x0000000107077824 */ /* 0x000fe200078e0a0c */
[----:B------:R-:W-:Y:S01]  /*5520*/  LEA.HI R13, R18, R17, RZ, 0x4 ;  /* 0x00000011120d7211 */ /* 0x000fe200078f20ff */
[----:B------:R-:W-:Y:S01]  /*5530*/  IMAD.IADD R9, R9, 0x1, -R8 ;  /* 0x0000000109097824 */ /* 0x000fe200078e0a08 */
[----:B------:R-:W-:Y:S01]  /*5540*/  LOP3.LUT R18, R11, 0xfffffffe, RZ, 0xc0, !PT ;  /* 0xfffffffe0b127812 */ /* 0x000fe200078ec0ff */
[----:B------:R-:W-:Y:S01]  /*5550*/  IMAD R8, R7, 0x8, R14 ;  /* 0x0000000807087824 */ /* 0x000fe200078e020e */
[----:B------:R-:W-:Y:S01]  /*5560*/  LOP3.LUT R20, R13, 0x1ffffff0, RZ, 0xc0, !PT ;  /* 0x1ffffff00d147812 */ /* 0x000fe200078ec0ff */
[----:B------:R-:W-:-:S02]  /*5570*/  IMAD R7, R9, 0x8, R10 ;  /* 0x0000000809077824 */ /* 0x000fc400078e020a */
[----:B------:R-:W-:Y:S01]  /*5580*/  IMAD.IADD R18, R15, 0x1, -R18 ;  /* 0x000000010f127824 */ /* 0x000fe200078e0a12 */
[----:B------:R1:W-:Y:S01]  /*5590*/  STL [R1+0x34], R8 ;  /* 0x0000340801007387 */ /* 0x0003e20000100800 */
[----:B------:R-:W-:-:S03]  /*55a0*/  IMAD.IADD R17, R17, 0x1, -R20 ;  /* 0x0000000111117824 */ /* 0x000fc600078e0a14 */
[----:B------:R2:W-:Y:S01]  /*55b0*/  STL [R1+0x30], R7 ;  /* 0x0000300701007387 */ /* 0x0005e20000100800 */
[----:B------:R-:W-:Y:S02]  /*55c0*/  IMAD R10, R17, 0x8, R18 ;  /* 0x00000008110a7824 */ /* 0x000fe400078e0212 */
[C---:B-1----:R-:W-:Y:S02]  /*55d0*/  VIADD R8, R230.reuse, 0x4000 ;  /* 0x00004000e6087836 */ /* 0x042fe40000000000 */
[----:B--2---:R-:W-:Y:S01]  /*55e0*/  VIADD R7, R230, 0x20c00 ;  /* 0x00020c00e6077836 */ /* 0x004fe20000000000 */
[----:B------:R-:W-:Y:S02]  /*55f0*/  SHF.R.U32.HI R230, RZ, 0x4, R230 ;  /* 0x00000004ffe67819 */ /* 0x000fe400000116e6 */
[----:B------:R-:W-:Y:S02]  /*5600*/  SHF.R.U32.HI R8, RZ, 0x4, R8 ;  /* 0x00000004ff087819 */ /* 0x000fe40000011608 */
[----:B------:R-:W-:-:S02]  /*5610*/  SHF.R.U32.HI R7, RZ, 0x4, R7 ;  /* 0x00000004ff077819 */ /* 0x000fc40000011607 */
[----:B------:R-:W-:Y:S01]  /*5620*/  LOP3.LUT R230, R230, 0x3fff, RZ, 0xc0, !PT ;  /* 0x00003fffe6e67812 */ /* 0x000fe200078ec0ff */
[----:B------:R1:W-:Y:S01]  /*5630*/  STL [R1+0x2c], R10 ;  /* 0x00002c0a01007387 */ /* 0x0003e20000100800 */
[----:B------:R-:W-:Y:S02]  /*5640*/  LOP3.LUT R8, R8, 0x3fff, RZ, 0xc0, !PT ;  /* 0x00003fff08087812 */ /* 0x000fe400078ec0ff */
[----:B------:R-:W-:Y:S02]  /*5650*/  LOP3.LUT R7, R7, 0x3fff, RZ, 0xc0, !PT ;  /* 0x00003fff07077812 */ /* 0x000fe400078ec0ff */
[----:B------:R-:W-:Y:S02]  /*5660*/  LOP3.LUT R237, R8, 0x10000, RZ, 0xfc, !PT ;  /* 0x0001000008ed7812 */ /* 0x000fe400078efcff */
[----:B-1----:R-:W-:Y:S02]  /*5670*/  LOP3.LUT R10, R230, 0x10000, RZ, 0xfc, !PT ;  /* 0x00010000e60a7812 */ /* 0x002fe400078efcff */
[----:B------:R-:W-:Y:S01]  /*5680*/  LOP3.LUT R7, R7, 0x10000, RZ, 0xfc, !PT ;  /* 0x0001000007077812 */ /* 0x000fe200078efcff */
[----:B------:R-:W-:-:S02]  /*5690*/  IMAD.MOV.U32 R15, RZ, RZ, 0x40000040 ;  /* 0x40000040ff0f7424 */ /* 0x000fc400078e00ff */
[C---:B------:R-:W-:Y:S02]  /*56a0*/  VIADD R18, R10.reuse, 0x2 ;  /* 0x000000020a127836 */ /* 0x040fe40000000000 */
[C---:B------:R-:W-:Y:S01]  /*56b0*/  VIADD R14, R10.reuse, 0x4 ;  /* 0x000000040a0e7836 */ /* 0x040fe20000000000 */
[----:B------:R1:W-:Y:S01]  /*56c0*/  STL [R1+0x28], R10 ;  /* 0x0000280a01007387 */ /* 0x0003e20000100800 */
[----:B------:R-:W-:Y:S02]  /*56d0*/  VIADD R12, R10, 0x6 ;  /* 0x000000060a0c7836 */ /* 0x000fe40000000000 */
[----:B------:R-:W-:Y:S01]  /*56e0*/  IMAD.MOV.U32 R13, RZ, RZ, 0x40000040 ;  /* 0x40000040ff0d7424 */ /* 0x000fe200078e00ff */
[----:B------:R2:W-:Y:S01]  /*56f0*/  STL [R1+0x3c], R7 ;  /* 0x00003c0701007387 */ /* 0x0005e20000100800 */
[----:B------:R-:W-:Y:S02]  /*5700*/  VIADD R8, R237, 0x4 ;  /* 0x00000004ed087836 */ /* 0x000fe40000000000 */
[----:B------:R-:W-:Y:S01]  /*5710*/  IMAD.MOV.U32 R9, RZ, RZ, 0x40000040 ;  /* 0x40000040ff097424 */ /* 0x000fe200078e00ff */
[----:B------:R4:W-:Y:S01]  /*5720*/  STL.64 [R1+0x20], R18 ;  /* 0x0000201201007387 */ /* 0x0009e20000100a00 */
[----:B------:R-:W-:-:S02]  /*5730*/  IMAD.MOV.U32 R11, RZ, RZ, 0x40000040 ;  /* 0x40000040ff0b7424 */ /* 0x000fc400078e00ff */
[----:B-1----:R-:W-:Y:S01]  /*5740*/  VIADD R10, R237, 0x2 ;  /* 0x00000002ed0a7836 */ /* 0x002fe20000000000 */
[----:B------:R4:W-:Y:S04]  /*5750*/  STL.64 [R1+0x18], R14 ;  /* 0x0000180e01007387 */ /* 0x0009e80000100a00 */
[----:B------:R4:W-:Y:S04]  /*5760*/  STL.64 [R1+0x10], R12 ;  /* 0x0000100c01007387 */ /* 0x0009e80000100a00 */
[----:B------:R4:W-:Y:S04]  /*5770*/  STL.64 [R1], R8 ;  /* 0x0000000801007387 */ /* 0x0009e80000100a00 */
[----:B------:R4:W-:Y:S01]  /*5780*/  STL.64 [R1+0x8], R10 ;  /* 0x0000080a01007387 */ /* 0x0009e20000100a00 */
[----:B--2---:R-:W-:Y:S01]  /*5790*/  VIADD R7, R5, 0x4 ;  /* 0x0000000405077836 */ /* 0x004fe20000000000 */
[----:B---3--:R-:W-:Y:S01]  /*57a0*/  LOP3.LUT R231, R21, 0x1, RZ, 0xfc, !PT ;  /* 0x0000000115e77812 */ /* 0x008fe200078efcff */
[----:B------:R-:W-:-:S02]  /*57b0*/  VIADD R20, R5, 0x8 ;  /* 0x0000000805147836 */ /* 0x000fc40000000000 */
[C---:B------:R-:W-:Y:S02]  /*57c0*/  VIADD R17, R5.reuse, 0xc ;  /* 0x0000000c05117836 */ /* 0x040fe40000000000 */
[----:B------:R-:W-:Y:S02]  /*57d0*/  VIADD R7, R5, 0x10 ;  /* 0x0000001005077836 */ /* 0x000fe40000000000 */
[----:B------:R-:W-:Y:S02]  /*57e0*/  VIADD R234, R237, 0x6 ;  /* 0x00000006edea7836 */ /* 0x000fe40000000000 */
[C---:B------:R-:W-:Y:S02]  /*57f0*/  VIADD R20, R5.reuse, 0x14 ;  /* 0x0000001405147836 */ /* 0x040fe40000000000 */
[C---:B------:R-:W-:Y:S02]  /*5800*/  VIADD R17, R5.reuse, 0x18 ;  /* 0x0000001805117836 */ /* 0x040fe40000000000 */
[----:B----4-:R-:W-:-:S07]  /*5810*/  VIADD R7, R5, 0x1c ;  /* 0x0000001c05077836 */ /* 0x010fce0000000000 */
.L_x_2445:
[----:B------:R-:W-:Y:S01]  /*5820*/  ISETP.NE.AND P0, PT, R231, 0x3, PT ;  /* 0x00000003e700780c */ /* 0x000fe20003f05270 */
[----:B------:R-:W-:-:S12]  /*5830*/  YIELD ;  /* 0x0000000000007946 */ /* 0x000fd80003800000 */
[----:B--2---:R-:W-:Y:S05]  /*5840*/  @!P0 BRA `(.L_x_2435) ;  /* 0x0000000000048947 */ /* 0x004fea0003800000 */
[----:B------:R-:W-:Y:S01]  /*5850*/  BPT.TRAP 0x1 ;  /* 0x000000040000795c */ /* 0x000fe20000300000 */
.L_x_2435:
[----:B------:R-:W-:Y:S01]  /*5860*/  IMAD R7, R0, 0x8, R236 ;  /* 0x0000000800077824 */ /* 0x000fe200078e02ec */
[----:B------:R-:W-:-:S04]  /*5870*/  SHF.L.U32 R20, R4, 0x1f, RZ ;  /* 0x0000001f04147819 */ /* 0x000fc800000006ff */
[----:B------:R1:W2:Y:S01]  /*5880*/  SYNCS.PHASECHK.TRANS64.TRYWAIT P1, [R7+URZ+0x30c10], R20 ;  /* 0x030c1014070075a7 */ /* 0x0002a2000802017f */
[----:B------:R-:W-:Y:S05]  /*5890*/  @!P0 BRA `(.L_x_2436) ;  /* 0x0000000000048947 */ /* 0x000fea0003800000 */
[----:B------:R-:W-:Y:S01]  /*58a0*/  BPT.TRAP 0x1 ;  /* 0x000000040000795c */ /* 0x000fe20000300000 */
.L_x_2436:
[----:B------:R-:W-:-:S05]  /*58b0*/  VIADD R8, R236, 0x10000 ;  /* 0x00010000ec087836 */ /* 0x000fca0000000000 */
[----:B------:R-:W-:-:S04]  /*58c0*/  SHF.R.U32.HI R8, RZ, 0x4, R8 ;  /* 0x00000004ff087819 */ /* 0x000fc80000011608 */
[----:B------:R-:W-:-:S04]  /*58d0*/  LOP3.LUT R8, R8, 0x3fff, RZ, 0xc0, !PT ;  /* 0x00003fff08087812 */ /* 0x000fc800078ec0ff */
[----:B------:R-:W-:Y:S01]  /*58e0*/  LOP3.LUT R9, R8, 0x10000, RZ, 0xfc, !PT ;  /* 0x0001000008097812 */ /* 0x000fe200078efcff */
[----:B--2---:R-:W-:Y:S06]  /*58f0*/  @P1 BRA `(.L_x_2437) ;  /* 0x0000000000081947 */ /* 0x004fec0003800000 */
[----:B------:R-:W2:Y:S02]  /*5900*/  SYNCS.PHASECHK.TRANS64.TRYWAIT P1, [R7+URZ+0x30c10], R20 ;  /* 0x030c1014070075a7 */ /* 0x000ea4000802017f */
[----:B--2---:R-:W-:Y:S05]  /*5910*/  @!P1 BRA `(.L_x_2438) ;  /* 0x0000007800609947 */ /* 0x004fea0003800000 */
.L_x_2437:
        /* <DEDUP_REMOVED lines=63> */
.L_x_2439:
[----:B------:R1:W1:Y:S01]  /*5d10*/  SYNCS.PHASECHK.TRANS64.TRYWAIT P1, [R7+URZ+0x30c30], R20 ;  /* 0x030c3014070075a7 */ /* 0x000262000802017f */
[----:B------:R-:W-:Y:S05]  /*5d20*/  @!P0 BRA `(.L_x_2440) ;  /* 0x0000000000048947 */ /* 0x000fea0003800000 */
[----:B------:R-:W-:Y:S01]  /*5d30*/  BPT.TRAP 0x1 ;  /* 0x000000040000795c */ /* 0x000fe20000300000 */
.L_x_2440:
        /* <DEDUP_REMOVED lines=8> */
.L_x_2441:
[----:B------:R-:W5:Y:S01]  /*5dc0*/  LDL.64 R12, [R1+0x8] ;  /* 0x00000800010c7983 */ /* 0x000f620000100a00 */
[----:B------:R-:W-:Y:S01]  /*5dd0*/  R2UR UR4, R237 ;  /* 0x00000000ed0472ca */ /* 0x000fe200000e0000 */
[----:B------:R-:W-:Y:S01]  /*5de0*/  WARPGROUP.ARRIVE ;  /* 0x00000000000079c5 */ /* 0x000fe20000000000 */
[----:B------:R-:W-:Y:S01]  /*5df0*/  R2UR UR6, R9 ;  /* 0x00000000090672ca */ /* 0x000fe200000e0000 */
[----:B------:R-:W4:Y:S01]  /*5e00*/  LDL.64 R20, [R1] ;  /* 0x0000000001147983 */ /* 0x000f220000100a00 */
[----:B------:R-:W-:Y:S01]  /*5e10*/  UMOV UR5, 0x40000040 ;  /* 0x4000004000057882 */ /* 0x000fe20000000000 */
[----:B------:R-:W-:Y:S01]  /*5e20*/  UMOV UR7, 0x40000040 ;  /* 0x4000004000077882 */ /* 0x000fe20000000000 */
[----:B------:R-:W-:Y:S01]  /*5e30*/  UMOV UR11, 0x40000040 ;  /* 0x40000040000b7882 */ /* 0x000fe20000000000 */
[C---:B------:R-:W-:Y:S01]  /*5e40*/  VIADD R14, R5.reuse, 0x4 ;  /* 0x00000004050e7836 */ /* 0x040fe20000000000 */
[----:B--2---:R-:W1:Y:S01]  /*5e50*/  SHFL.IDX PT, R9, R10, R5, 0x1f ;  /* 0x00001f050a097589 */ /* 0x004e6200000e0000 */
[C---:B------:R-:W-:Y:S01]  /*5e60*/  ISETP.GT.AND P1, PT, R6.reuse, 0x8, PT ;  /* 0x000000080600780c */ /* 0x040fe20003f24270 */
[----:B------:R-:W-:Y:S01]  /*5e70*/  VIADD R17, R5, 0x8 ;  /* 0x0000000805117836 */ /* 0x000fe20000000000 */
[----:B------:R-:W-:Y:S01]  /*5e80*/  ISETP.GT.AND P2, PT, R6, RZ, PT ;  /* 0x000000ff0600720c */ /* 0x000fe20003f44270 */
[----:B------:R-:W2:Y:S01]  /*5e90*/  SHFL.IDX PT, R11, R10, R14, 0x1f ;  /* 0x00001f0e0a0b7589 */ /* 0x000ea200000e0000 */
[----:B------:R-:W-:-:S02]  /*5ea0*/  FSEL R91, R91, -INF , P1 ;  /* 0xff8000005b5b7808 */ /* 0x000fc40000800000 */
[----:B------:R-:W-:Y:S01]  /*5eb0*/  HGMMA.64x128x16.F32 R24, gdesc[UR4], RZ, !UPT, gsb0 ;  /* 0x01e00000041879f0 */ /* 0x000fe2000c0008ff */
[----:B------:R-:W-:Y:S01]  /*5ec0*/  UIADD3 UR4, UR6, 0x2, URZ ;  /* 0x0000000206047890 */ /* 0x000fe2000fffe03f */
[----:B------:R-:W-:Y:S01]  /*5ed0*/  FSEL R88, R88, -INF , P2 ;  /* 0xff80000058587808 */ /* 0x000fe20001000000 */
[----:B------:R-:W-:Y:S01]  /*5ee0*/  ULDC UR5, c[0x0][0x744] ;  /* 0x0001d10000057ab9 */ /* 0x000fe20000000800 */
[----:B------:R-:W-:Y:S02]  /*5ef0*/  FSEL R90, R90, -INF , P1 ;  /* 0xff8000005a5a7808 */ /* 0x000fe40000800000 */
[----:B------:R-:W-:Y:S02]  /*5f00*/  FSEL R89, R89, -INF , P2 ;  /* 0xff80000059597808 */ /* 0x000fe40001000000 */
[----:B------:R-:W-:Y:S01]  /*5f10*/  UMOV UR10, UR4 ;  /* 0x00000004000a7c82 */ /* 0x000fe20008000000 */
[----:B---3--:R-:W-:Y:S01]  /*5f20*/  SHFL.IDX PT, R18, R233, R5, 0x1f ;  /* 0x00001f05e9127589 */ /* 0x008fe200000e0000 */
[----:B------:R-:W-:-:S02]  /*5f30*/  FSEL R92, R92, -INF , P2 ;  /* 0xff8000005c5c7808 */ /* 0x000fc40001000000 */
[----:B------:R-:W-:Y:S01]  /*5f40*/  FSEL R94, R94, -INF , P1 ;  /* 0xff8000005e5e7808 */ /* 0x000fe20000800000 */
[--C-:B-1----:R-:W-:Y:S01]  /*5f50*/  FFMA.FTZ R88, R88, UR5, -R9.reuse ;  /* 0x0000000558587c23 */ /* 0x102fe20008010809 */
[----:B------:R-:W-:Y:S01]  /*5f60*/  FFMA.FTZ R90, R90, UR5, -R9 ;  /* 0x000000055a5a7c23 */ /* 0x000fe20008010809 */
[--C-:B--2---:R-:W-:Y:S01]  /*5f70*/  FFMA.FTZ R91, R91, UR5, -R11.reuse ;  /* 0x000000055b5b7c23 */ /* 0x104fe2000801080b */
[----:B------:R-:W-:Y:S01]  /*5f80*/  FFMA.FTZ R89, R89, UR5, -R11 ;  /* 0x0000000559597c23 */ /* 0x000fe2000801080b */
[----:B------:R-:W-:Y:S02]  /*5f90*/  WARPGROUP.DEPBAR.LE gsb0, 0x0 ;  /* 0x00008000000079c5 */ /* 0x000fe40000010000 */
[----:B------:R-:W-:Y:S01]  /*5fa0*/  WARPGROUP.ARRIVE ;  /* 0x00000000000079c5 */ /* 0x000fe20000000000 */
[----:B------:R1:W-:Y:S01]  /*5fb0*/  MUFU.EX2 R230, R91 ;  /* 0x0000005b00e67308 */ /* 0x0003e20000000800 */
[----:B------:R-:W-:Y:S01]  /*5fc0*/  UIADD3 UR4, UR6, 0x4, URZ ;  /* 0x0000000406047890 */ /* 0x000fe2000fffe03f */
[----:B------:R-:W-:-:S02]  /*5fd0*/  FSEL R93, R93, -INF , P2 ;  /* 0xff8000005d5d7808 */ /* 0x000fc40001000000 */
[----:B------:R-:W-:Y:S02]  /*5fe0*/  FSEL R95, R95, -INF , P1 ;  /* 0xff8000005f5f7808 */ /* 0x000fe40000800000 */
[----:B------:R-:W-:Y:S02]  /*5ff0*/  FSEL R101, R101, -INF , P2 ;  /* 0xff80000065657808 */ /* 0x000fe40001000000 */
[----:B------:R-:W-:Y:S01]  /*6000*/  FSEL R104, R104, -INF , P2 ;  /* 0xff80000068687808 */ /* 0x000fe20001000000 */
[----:B-1----:R-:W-:Y:S01]  /*6010*/  VIADD R91, R5, 0x1c ;  /* 0x0000001c055b7836 */ /* 0x002fe20000000000 */
[----:B------:R-:W-:Y:S02]  /*6020*/  FSEL R98, R98, -INF , P1 ;  /* 0xff80000062627808 */ /* 0x000fe40000800000 */
[----:B------:R-:W-:Y:S02]  /*6030*/  FSEL R103, R103, -INF , P1 ;  /* 0xff80000067677808 */ /* 0x000fe40000800000 */
[----:B------:R-:W-:Y:S01]  /*6040*/  FSEL R106, R106, -INF , P1 ;  /* 0xff8000006a6a7808 */ /* 0x000fe20000800000 */
[----:B------:R-:W-:Y:S01]  /*6050*/  SHFL.IDX PT, R15, R10, R91, 0x1f ;  /* 0x00001f5b0a0f7589 */ /* 0x000fe200000e0000 */
[----:B------:R1:W-:Y:S01]  /*6060*/  MUFU.EX2 R222, R88 ;  /* 0x0000005800de7308 */ /* 0x0003e20000000800 */
[----:B-----5:R-:W-:-:S02]  /*6070*/  R2UR UR8, R12 ;  /* 0x000000000c0872ca */ /* 0x020fc400000e0000 */
[----:B------:R-:W-:Y:S01]  /*6080*/  R2UR UR9, R13 ;  /* 0x000000000d0972ca */ /* 0x000fe200000e0000 */
[----:B------:R-:W-:Y:S01]  /*6090*/  VIADD R13, R5, 0xc ;  /* 0x0000000c050d7836 */ /* 0x000fe20000000000 */
[----:B------:R-:W2:Y:S03]  /*60a0*/  SHFL.IDX PT, R12, R10, R17, 0x1f ;  /* 0x00001f110a0c7589 */ /* 0x000ea600000e0000 */
[----:B------:R3:W5:Y:S01]  /*60b0*/  MUFU.EX2 R232, R90 ;  /* 0x0000005a00e87308 */ /* 0x0007620000000800 */
[----:B------:R1:W3:Y:S04]  /*60c0*/  SHFL.IDX PT, R9, R10, R13, 0x1f ;  /* 0x00001f0d0a097589 */ /* 0x0002e800000e0000 */
[----:B------:R-:W-:Y:S01]  /*60d0*/  SHFL.IDX PT, R22, R233, R17, 0x1f ;  /* 0x00001f11e9167589 */ /* 0x000fe200000e0000 */
[----:B------:R-:W-:-:S02]  /*60e0*/  FSEL R97, R97, -INF , P2 ;  /* 0xff80000061617808 */ /* 0x000fc40001000000 */
[----:B------:R-:W-:Y:S01]  /*60f0*/  MUFU.EX2 R225, R89 ;  /* 0x0000005900e17308 */ /* 0x000fe20000000800 */
[----:B------:R-:W-:Y:S01]  /*6100*/  HGMMA.64x128x16.F32 R24, gdesc[UR8], R24, gsb0 ;  /* 0x01e00000081879f0 */ /* 0x000fe20008000818 */
[----:B-1----:R-:W-:Y:S01]  /*6110*/  VIADD R13, R5, 0x10 ;  /* 0x00000010050d7836 */ /* 0x002fe20000000000 */
[----:B----4-:R-:W-:-:S04]  /*6120*/  R2UR UR8, R20 ;  /* 0x00000000140872ca */ /* 0x010fc800000e0000 */
[----:B------:R1:W4:Y:S01]  /*6130*/  SHFL.IDX PT, R11, R10, R13, 0x1f ;  /* 0x00001f0d0a0b7589 */ /* 0x00032200000e0000 */
[----:B------:R-:W-:Y:S01]  /*6140*/  R2UR UR9, R21 ;  /* 0x00000000150972ca */ /* 0x000fe200000e0000 */
[----:B------:R-:W-:Y:S01]  /*6150*/  UMOV UR10, UR4 ;  /* 0x00000004000a7c82 */ /* 0x000fe20008000000 */
[----:B------:R-:W-:Y:S01]  /*6160*/  UMOV UR11, 0x40000040 ;  /* 0x40000040000b7882 */ /* 0x000fe20000000000 */
[----:B------:R5:W-:Y:S01]  /*6170*/  SHFL.IDX PT, R20, R233, R14, 0x1f ;  /* 0x00001f0ee9147589 */ /* 0x000be200000e0000 */
[--C-:B--2---:R-:W-:Y:S01]  /*6180*/  FFMA.FTZ R92, R92, UR5, -R12.reuse ;  /* 0x000000055c5c7c23 */ /* 0x104fe2000801080c */
[----:B------:R-:W-:Y:S01]  /*6190*/  FFMA.FTZ R94, R94, UR5, -R12 ;  /* 0x000000055e5e7c23 */ /* 0x000fe2000801080c */
[----:B-1----:R-:W-:Y:S02]  /*61a0*/  VIADD R13, R5, 0x14 ;  /* 0x00000014050d7836 */ /* 0x002fe40000000000 */
[--C-:B---3--:R-:W-:Y:S01]  /*61b0*/  FFMA.FTZ R93, R93, UR5, -R9.reuse ;  /* 0x000000055d5d7c23 */ /* 0x108fe20008010809 */
[----:B------:R-:W-:Y:S01]  /*61c0*/  FFMA.FTZ R95, R95, UR5, -R9 ;  /* 0x000000055f5f7c23 */ /* 0x000fe20008010809 */
[--C-:B------:R-:W-:Y:S01]  /*61d0*/  FFMA.FTZ R17, R104, UR5, -R18.reuse ;  /* 0x0000000568117c23 */ /* 0x100fe20008010812 */
[--C-:B-----5:R-:W-:Y:S01]  /*61e0*/  FFMA.FTZ R14, R101, UR5, -R15.reuse ;  /* 0x00000005650e7c23 */ /* 0x120fe2000801080f */
[----:B------:R1:W2:Y:S01]  /*61f0*/  SHFL.IDX PT, R12, R10, R13, 0x1f ;  /* 0x00001f0d0a0c7589 */ /* 0x0002a200000e0000 */
[----:B------:R-:W-:Y:S01]  /*6200*/  FFMA.FTZ R15, R103, UR5, -R15 ;  /* 0x00000005670f7c23 */ /* 0x000fe2000801080f */
[----:B------:R-:W-:Y:S01]  /*6210*/  FFMA.FTZ R18, R106, UR5, -R18 ;  /* 0x000000056a127c23 */ /* 0x000fe20008010812 */
[----:B------:R-:W-:-:S02]  /*6220*/  VIADD R103, R5, 0xc ;  /* 0x0000000c05677836 */ /* 0x000fc40000000000 */
[C---:B------:R-:W-:Y:S02]  /*6230*/  VIADD R106, R5.reuse, 0x10 ;  /* 0x00000010056a7836 */ /* 0x040fe40000000000 */
[C---:B------:R-:W-:Y:S02]  /*6240*/  VIADD R101, R5.reuse, 0x14 ;  /* 0x0000001405657836 */ /* 0x040fe40000000000 */
[----:B----4-:R-:W-:Y:S01]  /*6250*/  FFMA.FTZ R9, R98, UR5, -R11 ;  /* 0x0000000562097c23 */ /* 0x010fe2000801080b */
[C---:B------:R-:W-:Y:S01]  /*6260*/  VIADD R104, R5.reuse, 0x18 ;  /* 0x0000001805687836 */ /* 0x040fe20000000000 */
[----:B------:R-:W3:Y:S01]  /*6270*/  SHFL.IDX PT, R98, R223, R5, 0x1f ;  /* 0x00001f05df627589 */ /* 0x000ee200000e0000 */
[----:B------:R4:W-:Y:S03]  /*6280*/  MUFU.EX2 R229, R92 ;  /* 0x0000005c00e57308 */ /* 0x0009e60000000800 */
[----:B------:R-:W-:Y:S04]  /*6290*/  SHFL.IDX PT, R88, R233, R103, 0x1f ;  /* 0x00001f67e9587589 */ /* 0x000fe800000e0000 */
[----:B------:R-:W-:Y:S01]  /*62a0*/  SHFL.IDX PT, R90, R233, R106, 0x1f ;  /* 0x00001f6ae95a7589 */ /* 0x000fe200000e0000 */
[----:B------:R5:W-:Y:S03]  /*62b0*/  MUFU.EX2 R228, R94 ;  /* 0x0000005e00e47308 */ /* 0x000be60000000800 */
[----:B----4-:R-:W-:Y:S04]  /*62c0*/  SHFL.IDX PT, R92, R233, R101, 0x1f ;  /* 0x00001f65e95c7589 */ /* 0x010fe800000e0000 */
[----:B-----5:R-:W-:Y:S04]  /*62d0*/  SHFL.IDX PT, R94, R233, R104, 0x1f ;  /* 0x00001f68e95e7589 */ /* 0x020fe800000e0000 */
[----:B------:R-:W4:Y:S01]  /*62e0*/  SHFL.IDX PT, R233, R233, R91, 0x1f ;  /* 0x00001f5be9e97589 */ /* 0x000f2200000e0000 */
[----:B-1----:R-:W-:Y:S01]  /*62f0*/  VIADD R13, R5, 0x18 ;  /* 0x00000018050d7836 */ /* 0x002fe20000000000 */
[----:B------:R-:W-:-:S02]  /*6300*/  FSEL R120, R120, -INF , P2 ;  /* 0xff80000078787808 */ /* 0x000fc40001000000 */
[----:B------:R-:W-:-:S03]  /*6310*/  FSEL R117, R117, -INF , P2 ;  /* 0xff80000075757808 */ /* 0x000fc60001000000 */
[----:B------:R2:W-:Y:S01]  /*6320*/  SHFL.IDX PT, R13, R10, R13, 0x1f ;  /* 0x00001f0d0a0d7589 */ /* 0x0005e200000e0000 */
[----:B------:R4:W-:Y:S01]  /*6330*/  MUFU.EX2 R226, R95 ;  /* 0x0000005f00e27308 */ /* 0x0009e20000000800 */
[----:B--2---:R-:W-:Y:S01]  /*6340*/  FFMA.FTZ R10, R97, UR5, -R12 ;  /* 0x00000005610a7c23 */ /* 0x004fe2000801080c */
[----:B---3--:R-:W-:Y:S01]  /*6350*/  FFMA.FTZ R97, R120, UR5, -R98 ;  /* 0x0000000578617c23 */ /* 0x008fe20008010862 */
[----:B------:R-:W-:Y:S01]  /*6360*/  FSEL R120, R144, -INF , P2 ;  /* 0xff80000090787808 */ /* 0x000fe20001000000 */
[----:B------:R-:W-:Y:S02]  /*6370*/  VIADD R144, R5, 0x14 ;  /* 0x0000001405907836 */ /* 0x000fe40000000000 */
[----:B----4-:R-:W-:-:S03]  /*6380*/  FFMA.FTZ R95, R117, UR5, -R233 ;  /* 0x00000005755f7c23 */ /* 0x010fc600080108e9 */
[----:B------:R-:W1:Y:S01]  /*6390*/  SHFL.IDX PT, R117, R219, R144, 0x1f ;  /* 0x00001f90db757589 */ /* 0x000e6200000e0000 */
[----:B------:R-:W-:Y:S02]  /*63a0*/  WARPGROUP.DEPBAR.LE gsb0, 0x0 ;  /* 0x00008000000079c5 */ /* 0x000fe40000010000 */
[----:B------:R-:W-:-:S06]  /*63b0*/  WARPGROUP.ARRIVE ;  /* 0x00000000000079c5 */ /* 0x000fcc0000000000 */
[----:B------:R-:W-:Y:S01]  /*63c0*/  HGMMA.64x128x16.F32 R24, gdesc[UR8], R24, gsb0 ;  /* 0x01e00000081879f0 */ /* 0x000fe20008000818 */
[----:B------:R-:W-:Y:S02]  /*63d0*/  FSEL R116, R116, -INF , P2 ;  /* 0xff80000074747808 */ /* 0x000fe40001000000 */
[----:B------:R-:W-:Y:S01]  /*63e0*/  FSEL R118, R118, -INF , P1 ;  /* 0xff80000076767808 */ /* 0x000fe20000800000 */
[----:B------:R2:W-:Y:S01]  /*63f0*/  MUFU.EX2 R227, R93 ;  /* 0x0000005d00e37308 */ /* 0x0005e20000000800 */
[----:B------:R-:W-:Y:S01]  /*6400*/  FSEL R147, R147, -INF , P1 ;  /* 0xff80000093937808 */ /* 0x000fe20000800000 */
[--C-:B--2---:R-:W-:Y:S02]  /*6410*/  FFMA.FTZ R93, R116, UR5, -R94.reuse ;  /* 0x00000005745d7c23 */ /* 0x104fe4000801085e */
[----:B------:R-:W-:Y:S01]  /*6420*/  FFMA.FTZ R94, R118, UR5, -R94 ;  /* 0x00000005765e7c23 */ /* 0x000fe2000801085e */
[----:B------:R-:W-:-:S05]  /*6430*/  FSEL R118, R145, -INF , P2 ;  /* 0xff80000091767808 */ /* 0x000fca0001000000 */
[--C-:B-1----:R-:W-:Y:S01]  /*6440*/  FFMA.FTZ R118, R118, UR5, -R117.reuse ;  /* 0x0000000576767c23 */ /* 0x102fe20008010875 */
[----:B------:R-:W-:Y:S02]  /*6450*/  FFMA.FTZ R117, R147, UR5, -R117 ;  /* 0x0000000593757c23 */ /* 0x000fe40008010875 */
[----:B------:R-:W2:Y:S01]  /*6460*/  LDL R147, [R1+0x38] ;  /* 0x0000380001937983 */ /* 0x000ea20000100800 */
[----:B------:R-:W-:Y:S02]  /*6470*/  R2UR UR8, R234 ;  /* 0x00000000ea0872ca */ /* 0x000fe400000e0000 */
[----:B------:R-:W-:Y:S01]  /*6480*/  R2UR UR9, R235 ;  /* 0x00000000eb0972ca */ /* 0x000fe200000e0000 */
[----:B------:R-:W-:Y:S01]  /*6490*/  UIADD3 UR6, UR6, 0x6, URZ ;  /* 0x0000000606067890 */ /* 0x000fe2000fffe03f */
[----:B------:R-:W-:-:S06]  /*64a0*/  UMOV UR11, 0x40000040 ;  /* 0x40000040000b7882 */ /* 0x000fcc0000000000 */
[----:B------:R-:W-:Y:S01]  /*64b0*/  UMOV UR10, UR6 ;  /* 0x00000006000a7c82 */ /* 0x000fe20008000000 */
[----:B------:R-:W-:Y:S02]  /*64c0*/  WARPGROUP.DEPBAR.LE gsb0, 0x0 ;  /* 0x00008000000079c5 */ /* 0x000fe40000010000 */
[----:B------:R-:W-:-:S06]  /*64d0*/  WARPGROUP.ARRIVE ;  /* 0x00000000000079c5 */ /* 0x000fcc0000000000 */
[----:B------:R-:W-:Y:S01]  /*64e0*/  HGMMA.64x128x16.F32 R24, gdesc[UR8], R24, gsb0 ;  /* 0x01e00000081879f0 */ /* 0x000fe20008000818 */
[----:B------:R-:W-:Y:S01]  /*64f0*/  FSEL R113, R113, -INF , P2 ;  /* 0xff80000071717808 */ /* 0x000fe20001000000 */
[----:B------:R-:W1:Y:S01]  /*6500*/  SHFL.IDX PT, R103, R223, R103, 0x1f ;  /* 0x00001f67df677589 */ /* 0x000e6200000e0000 */
[----:B------:R-:W-:Y:S02]  /*6510*/  FSEL R96, R96, -INF , P2 ;  /* 0xff80000060607808 */ /* 0x000fe40001000000 */
[----:B------:R-:W-:Y:S01]  /*6520*/  FSEL R99, R99, -INF , P1 ;  /* 0xff80000063637808 */ /* 0x000fe20000800000 */
[----:B------:R-:W-:Y:S01]  /*6530*/  FFMA.FTZ R91, R113, UR5, -R92 ;  /* 0x00000005715b7c23 */ /* 0x000fe2000801085c */
[----:B------:R-:W-:Y:S01]  /*6540*/  FSEL R108, R108, -INF , P2 ;  /* 0xff8000006c6c7808 */ /* 0x000fe20001000000 */
[----:B------:R-:W-:Y:S01]  /*6550*/  VIADD R113, R5, 0x4 ;  /* 0x0000000405717836 */ /* 0x000fe20000000000 */
[----:B------:R-:W-:Y:S02]  /*6560*/  FSEL R100, R100, -INF , P2 ;  /* 0xff80000064647808 */ /* 0x000fe40001000000 */
[----:B------:R-:W-:-:S02]  /*6570*/  FSEL R110, R110, -INF , P1 ;  /* 0xff8000006e6e7808 */ /* 0x000fc40000800000 */
[----:B------:R-:W-:Y:S01]  /*6580*/  FSEL R112, R112, -INF , P2 ;  /* 0xff80000070707808 */ /* 0x000fe20001000000 */
[----:B------:R-:W-:Y:S01]  /*6590*/  FFMA.FTZ R96, R96, UR5, -R11 ;  /* 0x0000000560607c23 */ /* 0x000fe2000801080b */
[----:B------:R-:W-:Y:S01]  /*65a0*/  FSEL R114, R114, -INF , P1 ;  /* 0xff80000072727808 */ /* 0x000fe20000800000 */
[----:B------:R-:W-:Y:S01]  /*65b0*/  FFMA.FTZ R11, R99, UR5, -R12 ;  /* 0x00000005630b7c23 */ /* 0x000fe2000801080c */
[--C-:B------:R-:W-:Y:S01]  /*65c0*/  FFMA.FTZ R21, R108, UR5, -R22.reuse ;  /* 0x000000056c157c23 */ /* 0x100fe20008010816 */
[----:B------:R-:W-:Y:S01]  /*65d0*/  FFMA.FTZ R12, R100, UR5, -R13 ;  /* 0x00000005640c7c23 */ /* 0x000fe2000801080d */
[----:B------:R-:W-:Y:S01]  /*65e0*/  FFMA.FTZ R22, R110, UR5, -R22 ;  /* 0x000000056e167c23 */ /* 0x000fe20008010816 */
[--C-:B------:R-:W-:Y:S01]  /*65f0*/  FFMA.FTZ R89, R112, UR5, -R90.reuse ;  /* 0x0000000570597c23 */ /* 0x100fe2000801085a */
[----:B------:R-:W3:Y:S01]  /*6600*/  SHFL.IDX PT, R100, R223, R113, 0x1f ;  /* 0x00001f71df647589 */ /* 0x000ee200000e0000 */
[----:B------:R-:W-:Y:S01]  /*6610*/  FSEL R102, R102, -INF , P1 ;  /* 0xff80000066667808 */ /* 0x000fe20000800000 */
[----:B------:R-:W-:-:S02]  /*6620*/  FFMA.FTZ R90, R114, UR5, -R90 ;  /* 0x00000005725a7c23 */ /* 0x000fc4000801085a */
[----:B------:R4:W5:Y:S01]  /*6630*/  SHFL.IDX PT, R110, R223, R104, 0x1f ;  /* 0x00001f68df6e7589 */ /* 0x00096200000e0000 */
[----:B------:R-:W-:Y:S01]  /*6640*/  VIADD R114, R5, 0x8 ;  /* 0x0000000805727836 */ /* 0x000fe20000000000 */
[----:B------:R-:W-:Y:S02]  /*6650*/  FSEL R109, R109, -INF , P2 ;  /* 0xff8000006d6d7808 */ /* 0x000fe40001000000 */
[----:B------:R5:W5:Y:S01]  /*6660*/  SHFL.IDX PT, R108, R223, R101, 0x1f ;  /* 0x00001f65df6c7589 */ /* 0x000b6200000e0000 */
[----:B------:R-:W-:Y:S02]  /*6670*/  FFMA.FTZ R13, R102, UR5, -R13 ;  /* 0x00000005660d7c23 */ /* 0x000fe4000801080d */
[----:B------:R-:W-:Y:S01]  /*6680*/  FFMA.FTZ R23, R109, UR5, -R88 ;  /* 0x000000056d177c23 */ /* 0x000fe20008010858 */
[----:B------:R-:W5:Y:S01]  /*6690*/  SHFL.IDX PT, R102, R223, R114, 0x1f ;  /* 0x00001f72df667589 */ /* 0x000f6200000e0000 */
[----:B------:R-:W-:Y:S02]  /*66a0*/  FSEL R109, R125, -INF , P2 ;  /* 0xff8000007d6d7808 */ /* 0x000fe40001000000 */
[----:B----4-:R-:W-:-:S02]  /*66b0*/  FSEL R104, R127, -INF , P1 ;  /* 0xff8000007f687808 */ /* 0x010fc40000800000 */
[----:B------:R-:W-:Y:S01]  /*66c0*/  FSEL R119, R119, -INF , P1 ;  /* 0xff80000077777808 */ /* 0x000fe20000800000 */
[--C-:B-1----:R-:W-:Y:S01]  /*66d0*/  FFMA.FTZ R109, R109, UR5, -R103.reuse ;  /* 0x000000056d6d7c23 */ /* 0x102fe20008010867 */
[----:B------:R-:W-:Y:S01]  /*66e0*/  FSEL R105, R105, -INF , P2 ;  /* 0xff80000069697808 */ /* 0x000fe20001000000 */
[----:B------:R-:W-:Y:S01]  /*66f0*/  FFMA.FTZ R104, R104, UR5, -R103 ;  /* 0x0000000568687c23 */ /* 0x000fe20008010867 */
[----:B------:R-:W-:Y:S01]  /*6700*/  FSEL R107, R107, -INF , P1 ;  /* 0xff8000006b6b7808 */ /* 0x000fe20000800000 */
[----:B------:R1:W-:Y:S01]  /*6710*/  MUFU.EX2 R224, R96 ;  /* 0x0000006000e07308 */ /* 0x0003e20000000800 */
[----:B------:R-:W-:Y:S01]  /*6720*/  FSEL R99, R121, -INF , P2 ;  /* 0xff80000079637808 */ /* 0x000fe20001000000 */
[----:B------:R-:W-:Y:S01]  /*6730*/  FFMA.FTZ R19, R105, UR5, -R20 ;  /* 0x0000000569137c23 */ /* 0x000fe20008010814 */
[----:B------:R-:W-:Y:S02]  /*6740*/  FSEL R123, R123, -INF , P1 ;  /* 0xff8000007b7b7808 */ /* 0x000fe40000800000 */
[----:B------:R-:W-:-:S03]  /*6750*/  FSEL R134, R134, -INF , P1 ;  /* 0xff80000086867808 */ /* 0x000fc60000800000 */
[----:B------:R4:W-:Y:S01]  /*6760*/  MUFU.EX2 R103, R109 ;  /* 0x0000006d00677308 */ /* 0x0009e20000000800 */
[----:B-1----:R-:W-:Y:S01]  /*6770*/  FFMA.FTZ R96, R119, UR5, -R233 ;  /* 0x0000000577607c23 */ /* 0x002fe200080108e9 */
[----:B------:R-:W-:Y:S02]  /*6780*/  VIADD R233, R5, 0x1c ;  /* 0x0000001c05e97836 */ /* 0x000fe40000000000 */
[----:B------:R-:W-:Y:S01]  /*6790*/  FFMA.FTZ R20, R107, UR5, -R20 ;  /* 0x000000056b147c23 */ /* 0x000fe20008010814 */
[----:B------:R-:W1:Y:S01]  /*67a0*/  SHFL.IDX PT, R106, R223, R106, 0x1f ;  /* 0x00001f6adf6a7589 */ /* 0x000e6200000e0000 */
[----:B------:R-:W-:Y:S02]  /*67b0*/  FSEL R107, R129, -INF , P2 ;  /* 0xff800000816b7808 */ /* 0x000fe40001000000 */
[----:B----4-:R-:W-:Y:S01]  /*67c0*/  FSEL R109, R132, -INF , P2 ;  /* 0xff800000846d7808 */ /* 0x010fe20001000000 */
[--C-:B---3--:R-:W-:Y:S01]  /*67d0*/  FFMA.FTZ R99, R99, UR5, -R100.reuse ;  /* 0x0000000563637c23 */ /* 0x108fe20008010864 */
[----:B------:R-:W-:Y:S01]  /*67e0*/  FSEL R131, R131, -INF , P1 ;  /* 0xff80000083837808 */ /* 0x000fe20000800000 */
[----:B------:R-:W-:Y:S01]  /*67f0*/  FFMA.FTZ R100, R123, UR5, -R100 ;  /* 0x000000057b647c23 */ /* 0x000fe20008010864 */
[----:B------:R-:W3:Y:S01]  /*6800*/  SHFL.IDX PT, R112, R223, R233, 0x1f ;  /* 0x00001fe9df707589 */ /* 0x000ee200000e0000 */
[--C-:B-----5:R-:W-:Y:S01]  /*6810*/  FFMA.FTZ R109, R109, UR5, -R110.reuse ;  /* 0x000000056d6d7c23 */ /* 0x120fe2000801086e */
[----:B------:R-:W-:Y:S01]  /*6820*/  FFMA.FTZ R110, R134, UR5, -R110 ;  /* 0x00000005866e7c23 */ /* 0x000fe2000801086e */
[----:B------:R-:W-:Y:S01]  /*6830*/  FSEL R111, R111, -INF , P1 ;  /* 0xff8000006f6f7808 */ /* 0x000fe20000800000 */
[----:B------:R4:W-:Y:S01]  /*6840*/  SHFL.IDX PT, R134, R219, R113, 0x1f ;  /* 0x00001f71db867589 */ /* 0x0009e200000e0000 */
[----:B------:R-:W-:Y:S01]  /*6850*/  FSEL R101, R124, -INF , P2 ;  /* 0xff8000007c657808 */ /* 0x000fe20001000000 */
[--C-:B------:R-:W-:Y:S01]  /*6860*/  FFMA.FTZ R107, R107, UR5, -R108.reuse ;  /* 0x000000056b6b7c23 */ /* 0x100fe2000801086c */
[----:B------:R-:W-:Y:S01]  /*6870*/  FSEL R126, R126, -INF , P1 ;  /* 0xff8000007e7e7808 */ /* 0x000fe20000800000 */
[----:B------:R5:W-:Y:S01]  /*6880*/  SHFL.IDX PT, R123, R219, R114, 0x1f ;  /* 0x00001f72db7b7589 */ /* 0x000be200000e0000 */
[----:B------:R-:W-:Y:S01]  /*6890*/  FFMA.FTZ R108, R131, UR5, -R108 ;  /* 0x00000005836c7c23 */ /* 0x000fe2000801086c */
[----:B------:R-:W-:Y:S01]  /*68a0*/  FSEL R116, R148, -INF , P2 ;  /* 0xff80000094747808 */ /* 0x000fe20001000000 */
[----:B------:R-:W-:Y:S01]  /*68b0*/  VIADD R148, R5, 0xc ;  /* 0x0000000c05947836 */ /* 0x000fe20000000000 */
[----:B----4-:R-:W-:Y:S01]  /*68c0*/  FSEL R113, R151, -INF , P1 ;  /* 0xff80000097717808 */ /* 0x010fe20000800000 */
[----:B------:R-:W-:Y:S01]  /*68d0*/  VIADD R151, R5, 0x4 ;  /* 0x0000000405977836 */ /* 0x000fe20000000000 */
[----:B-----5:R-:W-:Y:S01]  /*68e0*/  FSEL R114, R149, -INF , P2 ;  /* 0xff80000095727808 */ /* 0x020fe20001000000 */
[----:B------:R-:W-:Y:S01]  /*68f0*/  VIADD R149, R5, 0x8 ;  /* 0x0000000805957836 */ /* 0x000fe20000000000 */
[----:B------:R-:W-:Y:S01]  /*6900*/  SHFL.IDX PT, R131, R219, R5, 0x1f ;  /* 0x00001f05db837589 */ /* 0x000fe200000e0000 */
[----:B------:R-:W-:Y:S01]  /*6910*/  FFMA.FTZ R88, R111, UR5, -R88 ;  /* 0x000000056f587c23 */ /* 0x000fe20008010858 */
[----:B------:R-:W-:Y:S01]  /*6920*/  FFMA.FTZ R101, R101, UR5, -R102 ;  /* 0x0000000565657c23 */ /* 0x000fe20008010866 */
[----:B------:R-:W-:-:S02]  /*6930*/  VIADD R145, R5, 0x10 ;  /* 0x0000001005917836 */ /* 0x000fc40000000000 */
[----:B------:R-:W-:Y:S01]  /*6940*/  FFMA.FTZ R102, R126, UR5, -R102 ;  /* 0x000000057e667c23 */ /* 0x000fe20008010866 */
[----:B------:R-:W-:Y:S02]  /*6950*/  FSEL R111, R133, -INF , P2 ;  /* 0xff800000856f7808 */ /* 0x000fe40001000000 */
[----:B------:R-:W-:Y:S01]  /*6960*/  FSEL R105, R128, -INF , P2 ;  /* 0xff80000080697808 */ /* 0x000fe20001000000 */
[----:B------:R-:W-:Y:S02]  /*6970*/  WARPGROUP.DEPBAR.LE gsb0, 0x0 ;  /* 0x00008000000079c5 */ /* 0x000fe40000010000 */
[----:B------:R-:W4:Y:S04]  /*6980*/  LDS R221, [R221+0x400] ;  /* 0x00040000dddd7984 */ /* 0x000f280000000800 */
[----:B------:R-:W-:Y:S04]  /*6990*/  LDS R218, [R218+0x400] ;  /* 0x00040000dada7984 */ /* 0x000fe80000000800 */
[----:B------:R-:W-:Y:S04]  /*69a0*/  LDS R217, [R217+0x400] ;  /* 0x00040000d9d97984 */ /* 0x000fe80000000800 */
[----:B------:R-:W-:Y:S01]  /*69b0*/  SHFL.IDX PT, R121, R219, R148, 0x1f ;  /* 0x00001f94db797589 */ /* 0x000fe200000e0000 */
[----:B------:R-:W-:-:S02]  /*69c0*/  FSEL R130, R130, -INF , P1 ;  /* 0xff80000082827808 */ /* 0x000fc40000800000 */
[----:B------:R-:W-:Y:S01]  /*69d0*/  FSEL R135, R135, -INF , P1 ;  /* 0xff80000087877808 */ /* 0x000fe20000800000 */
[----:B------:R-:W-:Y:S01]  /*69e0*/  LDS R216, [R216+0x400] ;  /* 0x00040000d8d87984 */ /* 0x000fe20000000800 */
[--C-:B-1----:R-:W-:Y:S01]  /*69f0*/  FFMA.FTZ R105, R105, UR5, -R106.reuse ;  /* 0x0000000569697c23 */ /* 0x102fe2000801086a */
[----:B------:R-:W-:Y:S01]  /*6a00*/  FFMA.FTZ R106, R130, UR5, -R106 ;  /* 0x00000005826a7c23 */ /* 0x000fe2000801086a */
[----:B------:R-:W-:Y:S01]  /*6a10*/  FSEL R122, R122, -INF , P1 ;  /* 0xff8000007a7a7808 */ /* 0x000fe20000800000 */
[--C-:B---3--:R-:W-:Y:S01]  /*6a20*/  FFMA.FTZ R111, R111, UR5, -R112.reuse ;  /* 0x000000056f6f7c23 */ /* 0x108fe20008010870 */
[----:B------:R-:W-:Y:S01]  /*6a30*/  FSEL R130, R136, -INF , P2 ;  /* 0xff80000088827808 */ /* 0x000fe20001000000 */
[----:B------:R-:W-:Y:S01]  /*6a40*/  FFMA.FTZ R112, R135, UR5, -R112 ;  /* 0x0000000587707c23 */ /* 0x000fe20008010870 */
[----:B----4-:R-:W1:Y:S04]  /*6a50*/  SHFL.IDX PT, R124, R221, R5, 0x1f ;  /* 0x00001f05dd7c7589 */ /* 0x010e6800000e0000 */
[----:B------:R-:W3:Y:S04]  /*6a60*/  SHFL.IDX PT, R126, R221, R151, 0x1f ;  /* 0x00001f97dd7e7589 */ /* 0x000ee800000e0000 */
[----:B------:R-:W4:Y:S04]  /*6a70*/  SHFL.IDX PT, R133, R221, R149, 0x1f ;  /* 0x00001f95dd857589 */ /* 0x000f2800000e0000 */
[----:B------:R-:W5:Y:S04]  /*6a80*/  SHFL.IDX PT, R128, R221, R148, 0x1f ;  /* 0x00001f94dd807589 */ /* 0x000f6800000e0000 */
[----:B------:R-:W5:Y:S01]  /*6a90*/  SHFL.IDX PT, R129, R221, R145, 0x1f ;  /* 0x00001f91dd817589 */ /* 0x000f6200000e0000 */
[----:B------:R-:W-:Y:S01]  /*6aa0*/  FSEL R135, R137, -INF , P2 ;  /* 0xff80000089877808 */ /* 0x000fe20001000000 */
[----:B------:R-:W-:Y:S01]  /*6ab0*/  FFMA.FTZ R98, R122, UR5, -R98 ;  /* 0x000000057a627c23 */ /* 0x000fe20008010862 */
[----:B------:R-:W-:Y:S01]  /*6ac0*/  FFMA.FTZ R130, R130, UR5, -R131 ;  /* 0x0000000582827c23 */ /* 0x000fe20008010883 */
[----:B------:R-:W-:Y:S01]  /*6ad0*/  FSEL R122, R141, -INF , P2 ;  /* 0xff8000008d7a7808 */ /* 0x000fe20001000000 */
[----:B------:R-:W-:Y:S01]  /*6ae0*/  VIADD R223, R5, 0x18 ;  /* 0x0000001805df7836 */ /* 0x000fe20000000000 */
[----:B------:R-:W-:Y:S01]  /*6af0*/  FSEL R139, R139, -INF , P1 ;  /* 0xff8000008b8b7808 */ /* 0x000fe20000800000 */
[----:B------:R-:W-:Y:S01]  /*6b00*/  FFMA.FTZ R135, R135, UR5, -R134 ;  /* 0x0000000587877c23 */ /* 0x000fe20008010886 */
[----:B------:R-:W-:Y:S01]  /*6b10*/  FSEL R138, R138, -INF , P1 ;  /* 0xff8000008a8a7808 */ /* 0x000fe20000800000 */
[--C-:B-1----:R-:W-:Y:S01]  /*6b20*/  FADD.FTZ R24, R24, -R124.reuse ;  /* 0x8000007c18187221 */ /* 0x102fe20000010000 */
[----:B------:R-:W-:Y:S01]  /*6b30*/  FSEL R143, R143, -INF , P1 ;  /* 0xff8000008f8f7808 */ /* 0x000fe20000800000 */
[----:B------:R-:W-:Y:S01]  /*6b40*/  FADD.FTZ R26, R26, -R124 ;  /* 0x8000007c1a1a7221 */ /* 0x000fe20000010000 */
[--C-:B---3--:R-:W-:Y:S01]  /*6b50*/  FADD.FTZ R124, R25, -R126.reuse ;  /* 0x8000007e197c7221 */ /* 0x108fe20000010000 */
[----:B------:R-:W-:Y:S01]  /*6b60*/  FADD.FTZ R126, R27, -R126 ;  /* 0x8000007e1b7e7221 */ /* 0x000fe20000010000 */
[----:B----4-:R-:W-:-:S02]  /*6b70*/  FADD.FTZ R127, R28, -R133 ;  /* 0x800000851c7f7221 */ /* 0x010fc40000010000 */
[----:B------:R1:W-:Y:S01]  /*6b80*/  MUFU.EX2 R28, R130 ;  /* 0x00000082001c7308 */ /* 0x0003e20000000800 */
[----:B------:R-:W-:Y:S01]  /*6b90*/  FFMA.FTZ R134, R139, UR5, -R134 ;  /* 0x000000058b867c23 */ /* 0x000fe20008010886 */
[--C-:B-----5:R-:W-:Y:S01]  /*6ba0*/  FADD.FTZ R27, R31, -R128.reuse ;  /* 0x800000801f1b7221 */ /* 0x120fe20000010000 */
[----:B------:R-:W-:Y:S01]  /*6bb0*/  FFMA.FTZ R122, R122, UR5, -R121 ;  /* 0x000000057a7a7c23 */ /* 0x000fe20008010879 */
[----:B------:R-:W-:Y:S01]  /*6bc0*/  FADD.FTZ R25, R30, -R133 ;  /* 0x800000851e197221 */ /* 0x000fe20000010000 */
[----:B------:R-:W-:Y:S01]  /*6bd0*/  FFMA.FTZ R131, R138, UR5, -R131 ;  /* 0x000000058a837c23 */ /* 0x000fe20008010883 */
[----:B------:R-:W-:Y:S01]  /*6be0*/  FFMA.FTZ R121, R143, UR5, -R121 ;  /* 0x000000058f797c23 */ /* 0x000fe20008010879 */
[----:B------:R-:W3:Y:S01]  /*6bf0*/  SHFL.IDX PT, R139, R218, R149, 0x1f ;  /* 0x00001f95da8b7589 */ /* 0x000ee200000e0000 */
[----:B-1----:R-:W-:Y:S01]  /*6c00*/  FADD.FTZ R130, R29, -R128 ;  /* 0x800000801d827221 */ /* 0x002fe20000010000 */
[----:B------:R-:W-:Y:S02]  /*6c10*/  FADD.FTZ R128, R32, -R129 ;  /* 0x8000008120807221 */ /* 0x000fe40000010000 */
[----:B------:R-:W-:Y:S01]  /*6c20*/  SHFL.IDX PT, R136, R218, R223, 0x1f ;  /* 0x00001fdfda887589 */ /* 0x000fe200000e0000 */
[----:B------:R1:W-:Y:S03]  /*6c30*/  MUFU.EX2 R30, R135 ;  /* 0x00000087001e7308 */ /* 0x0003e60000000800 */
[----:B------:R-:W4:Y:S04]  /*6c40*/  SHFL.IDX PT, R32, R218, R144, 0x1f ;  /* 0x00001f90da207589 */ /* 0x000f2800000e0000 */
[----:B------:R-:W5:Y:S04]  /*6c50*/  SHFL.IDX PT, R143, R221, R223, 0x1f ;  /* 0x00001fdfdd8f7589 */ /* 0x000f6800000e0000 */
[----:B------:R-:W5:Y:S04]  /*6c60*/  SHFL.IDX PT, R141, R218, R5, 0x1f ;  /* 0x00001f05da8d7589 */ /* 0x000f6800000e0000 */
[----:B------:R-:W5:Y:S04]  /*6c70*/  SHFL.IDX PT, R138, R218, R145, 0x1f ;  /* 0x00001f91da8a7589 */ /* 0x000f6800000e0000 */
[----:B-1----:R-:W1:Y:S04]  /*6c80*/  SHFL.IDX PT, R135, R217, R5, 0x1f ;  /* 0x00001f05d9877589 */ /* 0x002e6800000e0000 */
[----:B------:R-:W1:Y:S04]  /*6c90*/  SHFL.IDX PT, R137, R218, R148, 0x1f ;  /* 0x00001f94da897589 */ /* 0x000e6800000e0000 */
[----:B------:R-:W1:Y:S01]  /*6ca0*/  SHFL.IDX PT, R132, R221, R144, 0x1f ;  /* 0x00001f90dd847589 */ /* 0x000e6200000e0000 */
[----:B------:R-:W-:-:S02]  /*6cb0*/  FSEL R125, R140, -INF , P2 ;  /* 0xff8000008c7d7808 */ /* 0x000fc40001000000 */
[----:B------:R-:W-:-:S03]  /*6cc0*/  FSEL R142, R142, -INF , P1 ;  /* 0xff8000008e8e7808 */ /* 0x000fc60000800000 */
[----:B------:R-:W-:Y:S01]  /*6cd0*/  FFMA.FTZ R125, R125, UR5, -R123 ;  /* 0x000000057d7d7c23 */ /* 0x000fe2000801087b */
[----:B------:R-:W-:Y:S01]  /*6ce0*/  FSEL R115, R115, -INF , P1 ;  /* 0xff80000073737808 */ /* 0x000fe20000800000 */
[--C-:B---3--:R-:W-:Y:S01]  /*6cf0*/  FADD.FTZ R44, R44, -R139.reuse ;  /* 0x8000008b2c2c7221 */ /* 0x108fe20000010000 */
[----:B------:R-:W-:Y:S01]  /*6d00*/  FADD.FTZ R46, R46, -R139 ;  /* 0x8000008b2e2e7221 */ /* 0x000fe20000010000 */
[--C-:B----4-:R-:W-:Y:S01]  /*6d10*/  FADD.FTZ R49, R49, -R32.reuse ;  /* 0x8000002031317221 */ /* 0x110fe20000010000 */
[----:B------:R-:W-:Y:S01]  /*6d20*/  FADD.FTZ R51, R51, -R32 ;  /* 0x8000002033337221 */ /* 0x000fe20000010000 */
[--C-:B------:R-:W-:Y:S01]  /*6d30*/  FADD.FTZ R52, R52, -R136.reuse ;  /* 0x8000008834347221 */ /* 0x100fe20000010000 */
[----:B------:R-:W-:Y:S01]  /*6d40*/  FADD.FTZ R54, R54, -R136 ;  /* 0x8000008836367221 */ /* 0x000fe20000010000 */
[----:B------:R-:W3:Y:S01]  /*6d50*/  SHFL.IDX PT, R119, R219, R145, 0x1f ;  /* 0x00001f91db777589 */ /* 0x000ee200000e0000 */
[--C-:B-----5:R-:W-:Y:S01]  /*6d60*/  FADD.FTZ R133, R36, -R143.reuse ;  /* 0x8000008f24857221 */ /* 0x120fe20000010000 */
[----:B------:R-:W-:Y:S01]  /*6d70*/  FADD.FTZ R38, R38, -R143 ;  /* 0x8000008f26267221 */ /* 0x000fe20000010000 */
[--C-:B------:R-:W-:Y:S01]  /*6d80*/  FADD.FTZ R40, R40, -R141.reuse ;  /* 0x8000008d28287221 */ /* 0x100fe20000010000 */
[----:B------:R-:W-:Y:S01]  /*6d90*/  FADD.FTZ R42, R42, -R141 ;  /* 0x8000008d2a2a7221 */ /* 0x000fe20000010000 */
[--C-:B------:R-:W-:Y:S01]  /*6da0*/  FADD.FTZ R48, R48, -R138.reuse ;  /* 0x8000008a30307221 */ /* 0x100fe20000010000 */
[----:B------:R-:W-:Y:S01]  /*6db0*/  FADD.FTZ R50, R50, -R138 ;  /* 0x8000008a32327221 */ /* 0x000fe20000010000 */
[----:B------:R4:W-:Y:S01]  /*6dc0*/  MUFU.EX2 R32, R125 ;  /* 0x0000007d00207308 */ /* 0x0009e20000000800 */
[----:B------:R-:W-:Y:S01]  /*6dd0*/  SHFL.IDX PT, R136, R217, R145, 0x1f ;  /* 0x00001f91d9887589 */ /* 0x000fe200000e0000 */
[--C-:B-1----:R-:W-:Y:S01]  /*6de0*/  FADD.FTZ R56, R56, -R135.reuse ;  /* 0x8000008738387221 */ /* 0x102fe20000010000 */
[----:B------:R-:W-:Y:S01]  /*6df0*/  FADD.FTZ R58, R58, -R135 ;  /* 0x800000873a3a7221 */ /* 0x000fe20000010000 */
[----:B------:R-:W-:Y:S01]  /*6e00*/  FFMA.FTZ R123, R142, UR5, -R123 ;  /* 0x000000058e7b7c23 */ /* 0x000fe2000801087b */
[----:B------:R-:W-:Y:S01]  /*6e10*/  SHFL.IDX PT, R139, R216, R145, 0x1f ;  /* 0x00001f91d88b7589 */ /* 0x000fe200000e0000 */
[--C-:B------:R-:W-:Y:S01]  /*6e20*/  FADD.FTZ R45, R45, -R137.reuse ;  /* 0x800000892d2d7221 */ /* 0x100fe20000010000 */
[----:B------:R-:W-:-:S02]  /*6e30*/  FADD.FTZ R47, R47, -R137 ;  /* 0x800000892f2f7221 */ /* 0x000fc40000010000 */
[----:B----4-:R-:W-:Y:S01]  /*6e40*/  SHFL.IDX PT, R125, R216, R5, 0x1f ;  /* 0x00001f05d87d7589 */ /* 0x010fe200000e0000 */
[----:B------:R-:W-:-:S03]  /*6e50*/  FFMA.FTZ R92, R115, UR5, -R92 ;  /* 0x00000005735c7c23 */ /* 0x000fc6000801085c */
[----:B------:R-:W-:Y:S01]  /*6e60*/  SHFL.IDX PT, R135, R216, R151, 0x1f ;  /* 0x00001f97d8877589 */ /* 0x000fe200000e0000 */
[----:B------:R-:W-:-:S03]  /*6e70*/  FADD.FTZ R129, R34, -R129 ;  /* 0x8000008122817221 */ /* 0x000fc60000010000 */
[----:B------:R-:W-:Y:S04]  /*6e80*/  SHFL.IDX PT, R138, R216, R149, 0x1f ;  /* 0x00001f95d88a7589 */ /* 0x000fe800000e0000 */
[----:B------:R-:W-:Y:S04]  /*6e90*/  SHFL.IDX PT, R143, R216, R148, 0x1f ;  /* 0x00001f94d88f7589 */ /* 0x000fe800000e0000 */
[----:B------:R-:W-:Y:S04]  /*6ea0*/  SHFL.IDX PT, R141, R216, R144, 0x1f ;  /* 0x00001f90d88d7589 */ /* 0x000fe800000e0000 */
[----:B------:R-:W-:Y:S01]  /*6eb0*/  SHFL.IDX PT, R145, R216, R223, 0x1f ;  /* 0x00001fdfd8917589 */ /* 0x000fe200000e0000 */
[----:B------:R1:W-:Y:S03]  /*6ec0*/  MUFU.EX2 R29, R131 ;  /* 0x00000083001d7308 */ /* 0x0003e60000000800 */
[----:B------:R-:W4:Y:S04]  /*6ed0*/  SHFL.IDX PT, R142, R221, R233, 0x1f ;  /* 0x00001fe9dd8e7589 */ /* 0x000f2800000e0000 */
[----:B------:R-:W5:Y:S04]  /*6ee0*/  SHFL.IDX PT, R216, R216, R233, 0x1f ;  /* 0x00001fe9d8d87589 */ /* 0x000f6800000e0000 */
[----:B------:R-:W2:Y:S01]  /*6ef0*/  SHFL.IDX PT, R137, R217, R149, 0x1f ;  /* 0x00001f95d9897589 */ /* 0x000ea200000e0000 */
[--C-:B-1----:R-:W-:Y:S01]  /*6f00*/  FADD.FTZ R131, R33, -R132.reuse ;  /* 0x8000008421837221 */ /* 0x102fe20000010000 */
[----:B------:R-:W-:-:S02]  /*6f10*/  FADD.FTZ R132, R35, -R132 ;  /* 0x8000008423847221 */ /* 0x000fc40000010000 */
[----:B------:R-:W1:Y:S04]  /*6f20*/  SHFL.IDX PT, R115, R219, R223, 0x1f ;  /* 0x00001fdfdb737589 */ /* 0x000e6800000e0000 */
[----:B------:R-:W1:Y:S01]  /*6f30*/  SHFL.IDX PT, R34, R217, R151, 0x1f ;  /* 0x00001f97d9227589 */ /* 0x000e6200000e0000 */
[----:B------:R3:W-:Y:S03]  /*6f40*/  MUFU.EX2 R31, R134 ;  /* 0x00000086001f7308 */ /* 0x0007e60000000800 */
[----:B------:R-:W1:Y:S04]  /*6f50*/  SHFL.IDX PT, R219, R219, R233, 0x1f ;  /* 0x00001fe9dbdb7589 */ /* 0x000e6800000e0000 */
[----:B------:R-:W1:Y:S01]  /*6f60*/  SHFL.IDX PT, R35, R217, R148, 0x1f ;  /* 0x00001f94d9237589 */ /* 0x000e6200000e0000 */
[----:B------:R-:W1:Y:S03]  /*6f70*/  MUFU.EX2 R12, R12 ;  /* 0x0000000c000c7308 */ /* 0x000e660000000800 */
[----:B------:R-:W1:Y:S04]  /*6f80*/  SHFL.IDX PT, R33, R218, R233, 0x1f ;  /* 0x00001fe9da217589 */ /* 0x000e6800000e0000 */
[----:B---3--:R-:W3:Y:S01]  /*6f90*/  SHFL.IDX PT, R134, R217, R144, 0x1f ;  /* 0x00001f90d9867589 */ /* 0x008ee200000e0000 */
[----:B------:R-:W3:Y:S03]  /*6fa0*/  MUFU.EX2 R14, R14 ;  /* 0x0000000e000e7308 */ /* 0x000ee60000000800 */
[----:B------:R-:W3:Y:S04]  /*6fb0*/  SHFL.IDX PT, R36, R217, R223, 0x1f ;  /* 0x00001fdfd9247589 */ /* 0x000ee800000e0000 */
[----:B------:R-:W3:Y:S01]  /*6fc0*/  SHFL.IDX PT, R217, R217, R233, 0x1f ;  /* 0x00001fe9d9d97589 */ /* 0x000ee200000e0000 */
[----:B------:R-:W-:-:S03]  /*6fd0*/  FSEL R146, R146, -INF , P1 ;  /* 0xff80000092927808 */ /* 0x000fc60000800000 */
[----:B------:R-:W3:Y:S01]  /*6fe0*/  SHFL.IDX PT, R140, R218, R151, 0x1f ;  /* 0x00001f97da8c7589 */ /* 0x000ee200000e0000 */
[----:B------:R-:W3:Y:S01]  /*6ff0*/  MUFU.EX2 R107, R107 ;  /* 0x0000006b006b7308 */ /* 0x000ee20000000800 */
[--C-:B------:R-:W-:Y:S01]  /*7000*/  FFMA.FTZ R120, R120, UR5, -R119.reuse ;  /* 0x0000000578787c23 */ /* 0x100fe20008010877 */
[----:B------:R-:W-:Y:S01]  /*7010*/  FSEL R150, R150, -INF , P1 ;  /* 0xff80000096967808 */ /* 0x000fe20000800000 */
[----:B------:R-:W-:Y:S01]  /*7020*/  FFMA.FTZ R119, R146, UR5, -R119 ;  /* 0x0000000592777c23 */ /* 0x000fe20008010877 */
[----:B----4-:R-:W-:Y:S01]  /*7030*/  FADD.FTZ R37, R37, -R142 ;  /* 0x8000008e25257221 */ /* 0x010fe20000010000 */
[----:B-----5:R-:W-:-:S03]  /*7040*/  FADD.FTZ R146, R85, -R216 ;  /* 0x800000d855927221 */ /* 0x020fc60000010000 */
[----:B------:R-:W4:Y:S01]  /*7050*/  MUFU.EX2 R106, R106 ;  /* 0x0000006a006a7308 */ /* 0x000f220000000800 */
[--C-:B--2---:R-:W-:Y:S01]  /*7060*/  FADD.FTZ R60, R60, -R137.reuse ;  /* 0x800000893c3c7221 */ /* 0x104fe20000010000 */
[----:B------:R-:W-:Y:S01]  /*7070*/  FADD.FTZ R62, R62, -R137 ;  /* 0x800000893e3e7221 */ /* 0x000fe20000010000 */
[----:B------:R-:W-:Y:S01]  /*7080*/  FMUL.FTZ R26, R232, R26 ;  /* 0x0000001ae81a7220 */ /* 0x000fe20000410000 */
[----:B------:R-:W-:-:S04]  /*7090*/  FMUL.FTZ R85, R230, R126 ;  /* 0x0000007ee6557220 */ /* 0x000fc80000410000 */
[----:B------:R-:W2:Y:S01]  /*70a0*/  MUFU.EX2 R13, R13 ;  /* 0x0000000d000d7308 */ /* 0x000ea20000000800 */
[----:B------:R-:W-:Y:S01]  /*70b0*/  FADD.FTZ R137, R80, -R139 ;  /* 0x8000008b50897221 */ /* 0x000fe20000010000 */
[----:B-1----:R-:W-:Y:S01]  /*70c0*/  FFMA.FTZ R116, R116, UR5, -R115 ;  /* 0x0000000574747c23 */ /* 0x002fe20008010873 */
[----:B------:R-:W-:-:S05]  /*70d0*/  FADD.FTZ R57, R57, -R34 ;  /* 0x8000002239397221 */ /* 0x000fca0000010000 */
[----:B------:R-:W1:Y:S01]  /*70e0*/  MUFU.EX2 R15, R15 ;  /* 0x0000000f000f7308 */ /* 0x000e620000000800 */
[----:B------:R-:W-:Y:S01]  /*70f0*/  FADD.FTZ R59, R59, -R34 ;  /* 0x800000223b3b7221 */ /* 0x000fe20000010000 */
[----:B------:R-:W-:-:S06]  /*7100*/  FADD.FTZ R139, R82, -R139 ;  /* 0x8000008b528b7221 */ /* 0x000fcc0000010000 */
[----:B------:R-:W5:Y:S01]  /*7110*/  MUFU.EX2 R101, R101 ;  /* 0x0000006500657308 */ /* 0x000f620000000800 */
[----:B------:R-:W-:Y:S01]  /*7120*/  FFMA.FTZ R115, R150, UR5, -R115 ;  /* 0x0000000596737c23 */ /* 0x000fe20008010873 */
[----:B------:R-:W-:-:S06]  /*7130*/  FFMA.FTZ R114, R114, UR5, -R219 ;  /* 0x0000000572727c23 */ /* 0x000fcc00080108db */
[----:B------:R-:W5:Y:S01]  /*7140*/  MUFU.EX2 R102, R102 ;  /* 0x0000006600667308 */ /* 0x000f620000000800 */
[----:B------:R-:W-:Y:S01]  /*7150*/  FMUL.FTZ R82, R12, R133 ;  /* 0x000000850c527220 */ /* 0x000fe20000410000 */
[----:B---3--:R-:W-:-:S06]  /*7160*/  FMUL.FTZ R37, R14, R37 ;  /* 0x000000250e257220 */ /* 0x008fcc0000410000 */
[----:B------:R-:W3:Y:S08]  /*7170*/  MUFU.EX2 R104, R104 ;  /* 0x0000006800687308 */ /* 0x000ef00000000800 */
[----:B------:R-:W3:Y:S08]  /*7180*/  MUFU.EX2 R105, R105 ;  /* 0x0000006900697308 */ /* 0x000ef00000000800 */
[----:B------:R-:W3:Y:S08]  /*7190*/  MUFU.EX2 R108, R108 ;  /* 0x0000006c006c7308 */ /* 0x000ef00000000800 */
[----:B------:R-:W3:Y:S08]  /*71a0*/  MUFU.EX2 R109, R109 ;  /* 0x0000006d006d7308 */ /* 0x000ef00000000800 */
[----:B------:R-:W3:Y:S01]  /*71b0*/  MUFU.EX2 R111, R111 ;  /* 0x0000006f006f7308 */ /* 0x000ee20000000800 */
[----:B------:R-:W-:Y:S01]  /*71c0*/  FFMA.FTZ R113, R113, UR5, -R219 ;  /* 0x0000000571717c23 */ /* 0x000fe200080108db */
[--C-:B------:R-:W-:Y:S01]  /*71d0*/  FADD.FTZ R61, R61, -R35.reuse ;  /* 0x800000233d3d7221 */ /* 0x100fe20000010000 */
[----:B------:R-:W-:Y:S01]  /*71e0*/  FADD.FTZ R63, R63, -R35 ;  /* 0x800000233f3f7221 */ /* 0x000fe20000010000 */
[----:B------:R-:W-:Y:S01]  /*71f0*/  F2FP.F16.F32.PACK_AB R85, R85, R26 ;  /* 0x0000001a5555723e */ /* 0x000fe200000000ff */
[----:B------:R-:W-:-:S03]  /*7200*/  FMUL.FTZ R25, R228, R25 ;  /* 0x00000019e4197220 */ /* 0x000fc60000410000 */
[----:B------:R-:W-:Y:S01]  /*7210*/  MUFU.EX2 R9, R9 ;  /* 0x0000000900097308 */ /* 0x000fe20000000800 */
[----:B------:R-:W-:Y:S01]  /*7220*/  FMUL.FTZ R26, R226, R27 ;  /* 0x0000001be21a7220 */ /* 0x000fe20000410000 */
[--C-:B------:R-:W-:Y:S01]  /*7230*/  FADD.FTZ R53, R53, -R33.reuse ;  /* 0x8000002135357221 */ /* 0x100fe20000010000 */
[----:B------:R-:W-:-:S05]  /*7240*/  FADD.FTZ R55, R55, -R33 ;  /* 0x8000002137377221 */ /* 0x000fca0000010000 */
[----:B------:R-:W3:Y:S01]  /*7250*/  MUFU.EX2 R10, R10 ;  /* 0x0000000a000a7308 */ /* 0x000ee20000000800 */
[----:B------:R-:W-:Y:S01]  /*7260*/  FADD.FTZ R65, R65, -R134 ;  /* 0x8000008641417221 */ /* 0x000fe20000010000 */
[----:B------:R-:W-:-:S06]  /*7270*/  F2FP.F16.F32.PACK_AB R82, R37, R82 ;  /* 0x000000522552723e */ /* 0x000fcc00000000ff */
[----:B------:R-:W3:Y:S01]  /*7280*/  MUFU.EX2 R11, R11 ;  /* 0x0000000b000b7308 */ /* 0x000ee20000000800 */
[----:B------:R-:W-:-:S07]  /*7290*/  FADD.FTZ R66, R66, -R136 ;  /* 0x8000008842427221 */ /* 0x000fce0000010000 */
[----:B------:R-:W3:Y:S01]  /*72a0*/  MUFU.EX2 R97, R97 ;  /* 0x0000006100617308 */ /* 0x000ee20000000800 */
[----:B------:R-:W-:-:S07]  /*72b0*/  FADD.FTZ R39, R39, -R142 ;  /* 0x8000008e27277221 */ /* 0x000fce0000010000 */
[----:B------:R-:W-:Y:S01]  /*72c0*/  MUFU.EX2 R98, R98 ;  /* 0x0000006200627308 */ /* 0x000fe20000000800 */
[----:B------:R-:W-:-:S07]  /*72d0*/  FADD.FTZ R64, R64, -R136 ;  /* 0x8000008840407221 */ /* 0x000fce0000010000 */
[----:B------:R-:W3:Y:S01]  /*72e0*/  MUFU.EX2 R99, R99 ;  /* 0x0000006300637308 */ /* 0x000ee20000000800 */
[----:B------:R-:W-:-:S07]  /*72f0*/  FADD.FTZ R216, R87, -R216 ;  /* 0x800000d857d87221 */ /* 0x000fce0000010000 */
[----:B------:R-:W3:Y:S08]  /*7300*/  MUFU.EX2 R100, R100 ;  /* 0x0000006400647308 */ /* 0x000ef00000000800 */
[----:B------:R4:W3:Y:S01]  /*7310*/  MUFU.EX2 R34, R122 ;  /* 0x0000007a00227308 */ /* 0x0008e20000000800 */
[----:B------:R-:W-:-:S07]  /*7320*/  FADD.FTZ R144, R84, -R145 ;  /* 0x8000009154907221 */ /* 0x000fce0000010000 */
[----:B------:R-:W3:Y:S01]  /*7330*/  MUFU.EX2 R17, R17 ;  /* 0x0000001100117308 */ /* 0x000ee20000000800 */
[----:B----4-:R-:W-:-:S07]  /*7340*/  FADD.FTZ R122, R68, -R36 ;  /* 0x80000024447a7221 */ /* 0x010fce0000010000 */
[----:B------:R-:W-:Y:S01]  /*7350*/  MUFU.EX2 R18, R18 ;  /* 0x0000001200127308 */ /* 0x000fe20000000800 */
[----:B------:R-:W-:-:S07]  /*7360*/  F2FP.F16.F32.PACK_AB R87, R26, R25 ;  /* 0x000000191a57723e */ /* 0x000fce00000000ff */
[----:B------:R-:W4:Y:S08]  /*7370*/  MUFU.EX2 R19, R19 ;  /* 0x0000001300137308 */ /* 0x000f300000000800 */
[----:B------:R-:W4:Y:S08]  /*7380*/  MUFU.EX2 R20, R20 ;  /* 0x0000001400147308 */ /* 0x000f300000000800 */
[----:B------:R-:W4:Y:S08]  /*7390*/  MUFU.EX2 R21, R21 ;  /* 0x0000001500157308 */ /* 0x000f300000000800 */
[----:B------:R-:W-:Y:S08]  /*73a0*/  MUFU.EX2 R22, R22 ;  /* 0x0000001600167308 */ /* 0x000ff00000000800 */
[----:B------:R-:W4:Y:S08]  /*73b0*/  MUFU.EX2 R23, R23 ;  /* 0x0000001700177308 */ /* 0x000f300000000800 */
[----:B------:R-:W4:Y:S01]  /*73c0*/  MUFU.EX2 R88, R88 ;  /* 0x0000005800587308 */ /* 0x000f220000000800 */
[----:B------:R-:W-:-:S07]  /*73d0*/  FADD.FTZ R145, R86, -R145 ;  /* 0x8000009156917221 */ /* 0x000fce0000010000 */
[----:B------:R-:W4:Y:S01]  /*73e0*/  MUFU.EX2 R89, R89 ;  /* 0x0000005900597308 */ /* 0x000f220000000800 */
[----:B------:R-:W-:-:S07]  /*73f0*/  FMUL.FTZ R25, R107, R65 ;  /* 0x000000416b197220 */ /* 0x000fce0000410000 */
[----:B------:R-:W-:Y:S08]  /*7400*/  MUFU.EX2 R90, R90 ;  /* 0x0000005a005a7308 */ /* 0x000ff00000000800 */
[----:B------:R-:W4:Y:S08]  /*7410*/  MUFU.EX2 R91, R91 ;  /* 0x0000005b005b7308 */ /* 0x000f300000000800 */
[----:B------:R-:W4:Y:S08]  /*7420*/  MUFU.EX2 R92, R92 ;  /* 0x0000005c005c7308 */ /* 0x000f300000000800 */
[----:B------:R-:W4:Y:S08]  /*7430*/  MUFU.EX2 R93, R93 ;  /* 0x0000005d005d7308 */ /* 0x000f300000000800 */
[----:B------:R-:W-:Y:S08]  /*7440*/  MUFU.EX2 R94, R94 ;  /* 0x0000005e005e7308 */ /* 0x000ff00000000800 */
[----:B------:R-:W4:Y:S08]  /*7450*/  MUFU.EX2 R95, R95 ;  /* 0x0000005f005f7308 */ /* 0x000f300000000800 */
[----:B------:R-:W4:Y:S01]  /*7460*/  MUFU.EX2 R96, R96 ;  /* 0x0000006000607308 */ /* 0x000f220000000800 */
[----:B------:R-:W-:-:S07]  /*7470*/  FMUL.FTZ R86, R229, R127 ;  /* 0x0000007fe5567220 */ /* 0x000fce0000410000 */
[----:B------:R2:W-:Y:S01]  /*7480*/  MUFU.EX2 R35, R121 ;  /* 0x0000007900237308 */ /* 0x0005e20000000800 */
[----:B------:R-:W-:-:S07]  /*7490*/  FMUL.FTZ R65, R106, R66 ;  /* 0x000000426a417220 */ /* 0x000fce0000410000 */
[----:B------:R-:W4:Y:S01]  /*74a0*/  MUFU.EX2 R110, R110 ;  /* 0x0000006e006e7308 */ /* 0x000f220000000800 */
[----:B--2---:R-:W-:Y:S01]  /*74b0*/  FADD.FTZ R121, R67, -R134 ;  /* 0x8000008643797221 */ /* 0x004fe20000010000 */
[----:B------:R-:W-:Y:S01]  /*74c0*/  FADD.FTZ R67, R70, -R36 ;  /* 0x8000002446437221 */ /* 0x000fe20000010000 */
[----:B------:R-:W-:-:S05]  /*74d0*/  FADD.FTZ R70, R69, -R217 ;  /* 0x800000d945467221 */ /* 0x000fca0000010000 */
[----:B------:R-:W2:Y:S01]  /*74e0*/  MUFU.EX2 R112, R112 ;  /* 0x0000007000707308 */ /* 0x000ea20000000800 */
[----:B------:R-:W-:Y:S01]  /*74f0*/  FMUL.FTZ R38, R13, R38 ;  /* 0x000000260d267220 */ /* 0x000fe20000410000 */
[----:B-1----:R-:W-:-:S06]  /*7500*/  FMUL.FTZ R39, R15, R39 ;  /* 0x000000270f277220 */ /* 0x002fcc0000410000 */
[----:B------:R-:W1:Y:S01]  /*7510*/  MUFU.EX2 R33, R123 ;  /* 0x0000007b00217308 */ /* 0x000e620000000800 */
[----:B-----5:R-:W-:Y:S01]  /*7520*/  FMUL.FTZ R60, R101, R60 ;  /* 0x0000003c653c7220 */ /* 0x020fe20000410000 */
[----:B------:R-:W-:Y:S01]  /*7530*/  FMUL.FTZ R61, R103, R61 ;  /* 0x0000003d673d7220 */ /* 0x000fe20000410000 */
[----:B------:R-:W-:-:S05]  /*7540*/  FMUL.FTZ R62, R102, R62 ;  /* 0x0000003e663e7220 */ /* 0x000fca0000410000 */
[----:B------:R5:W1:Y:S01]  /*7550*/  MUFU.EX2 R36, R120 ;  /* 0x0000007800247308 */ /* 0x000a620000000800 */
[----:B---3--:R-:W-:Y:S01]  /*7560*/  FMUL.FTZ R63, R104, R63 ;  /* 0x0000003f683f7220 */ /* 0x008fe20000410000 */
[----:B------:R-:W-:Y:S01]  /*7570*/  FMUL.FTZ R64, R105, R64 ;  /* 0x0000004069407220 */ /* 0x000fe20000410000 */
[----:B------:R-:W-:-:S05]  /*7580*/  FMUL.FTZ R26, R108, R121 ;  /* 0x000000796c1a7220 */ /* 0x000fca0000410000 */
[----:B------:R-:W3:Y:S01]  /*7590*/  MUFU.EX2 R119, R119 ;  /* 0x0000007700777308 */ /* 0x000ee20000000800 */
[----:B-----5:R-:W-:Y:S01]  /*75a0*/  FADD.FTZ R120, R71, -R217 ;  /* 0x800000d947787221 */ /* 0x020fe20000010000 */
[----:B------:R-:W-:Y:S01]  /*75b0*/  FMUL.FTZ R71, R227, R130 ;  /* 0x00000082e3477220 */ /* 0x000fe20000410000 */
[----:B------:R-:W-:-:S05]  /*75c0*/  FMUL.FTZ R66, R109, R122 ;  /* 0x0000007a6d427220 */ /* 0x000fca0000410000 */
[----:B------:R-:W5:Y:S01]  /*75d0*/  MUFU.EX2 R118, R118 ;  /* 0x0000007600767308 */ /* 0x000f620000000800 */
[----:B------:R-:W-:Y:S01]  /*75e0*/  FMUL.FTZ R27, R111, R70 ;  /* 0x000000466f1b7220 */ /* 0x000fe20000410000 */
[----:B------:R-:W-:-:S06]  /*75f0*/  FADD.FTZ R123, R72, -R125 ;  /* 0x8000007d487b7221 */ /* 0x000fcc0000010000 */
[----:B------:R-:W5:Y:S01]  /*7600*/  MUFU.EX2 R117, R117 ;  /* 0x0000007500757308 */ /* 0x000f620000000800 */
[----:B------:R-:W-:-:S07]  /*7610*/  FADD.FTZ R134, R73, -R135 ;  /* 0x8000008749867221 */ /* 0x000fce0000010000 */
[----:B------:R-:W5:Y:S01]  /*7620*/  MUFU.EX2 R116, R116 ;  /* 0x0000007400747308 */ /* 0x000f620000000800 */
[----:B------:R-:W-:-:S07]  /*7630*/  FADD.FTZ R41, R41, -R140 ;  /* 0x8000008c29297221 */ /* 0x000fce0000010000 */
[----:B------:R-:W5:Y:S01]  /*7640*/  MUFU.EX2 R115, R115 ;  /* 0x0000007300737308 */ /* 0x000f620000000800 */
[----:B------:R-:W-:-:S07]  /*7650*/  FADD.FTZ R43, R43, -R140 ;  /* 0x8000008c2b2b7221 */ /* 0x000fce0000010000 */
[----:B------:R-:W5:Y:S01]  /*7660*/  MUFU.EX2 R114, R114 ;  /* 0x0000007200727308 */ /* 0x000f620000000800 */
[----:B------:R-:W-:-:S07]  /*7670*/  FADD.FTZ R125, R74, -R125 ;  /* 0x8000007d4a7d7221 */ /* 0x000fce0000010000 */
[----:B------:R-:W5:Y:S01]  /*7680*/  MUFU.EX2 R37, R113 ;  /* 0x0000007100257308 */ /* 0x000f620000000800 */
[----:B------:R-:W-:Y:S01]  /*7690*/  FADD.FTZ R135, R75, -R135 ;  /* 0x800000874b877221 */ /* 0x000fe20000010000 */
[----:B------:R-:W-:Y:S01]  /*76a0*/  FADD.FTZ R136, R76, -R138 ;  /* 0x8000008a4c887221 */ /* 0x000fe20000010000 */
[----:B------:R-:W-:Y:S01]  /*76b0*/  FADD.FTZ R142, R77, -R143 ;  /* 0x8000008f4d8e7221 */ /* 0x000fe20000010000 */
[--C-:B------:R-:W-:Y:S01]  /*76c0*/  FADD.FTZ R140, R81, -R141.reuse ;  /* 0x8000008d518c7221 */ /* 0x100fe20000010000 */
[----:B------:R-:W-:Y:S01]  /*76d0*/  FADD.FTZ R141, R83, -R141 ;  /* 0x8000008d538d7221 */ /* 0x000fe20000010000 */
        /* <DEDUP_REMOVED lines=27> */
[----:B----4-:R-:W-:Y:S01]  /*7890*/  FMUL.FTZ R41, R19, R41 ;  /* 0x0000002913297220 */ /* 0x010fe20000410000 */
        /* <DEDUP_REMOVED lines=14> */
[----:B------:R-:W-:Y:S01]  /*7980*/  IMAD R220, R0, 0x400, R220 ;  /* 0x0000040000dc7824 */ /* 0x000fe200078e02dc */
[----:B------:R-:W-:Y:S01]  /*7990*/  F2FP.F16.F32.PACK_AB R84, R69, R84 ;  /* 0x000000544554723e */ /* 0x000fe200000000ff */
[----:B------:R-:W-:Y:S01]  /*79a0*/  FMUL.FTZ R67, R110, R67 ;  /* 0x000000436e437220 */ /* 0x000fe20000410000 */
[----:B--2---:R-:W-:Y:S01]  /*79b0*/  FMUL.FTZ R120, R112, R120 ;  /* 0x0000007870787220 */ /* 0x004fe20000410000 */
[----:B------:R-:W-:Y:S01]  /*79c0*/  IMAD R39, R39, 0x2, R236 ;  /* 0x0000000227277824 */ /* 0x000fe200078e02ec */
[----:B------:R-:W-:Y:S01]  /*79d0*/  F2FP.F16.F32.PACK_AB R80, R131, R80 ;  /* 0x000000508350723e */ /* 0x000fe200000000ff */
[----:B-1----:R-:W-:Y:S01]  /*79e0*/  FMUL.FTZ R63, R33, R138 ;  /* 0x0000008a213f7220 */ /* 0x002fe20000410000 */
        /* <DEDUP_REMOVED lines=24> */
[----:B------:R-:W-:Y:S02]  /*7b70*/  R2UR UR4, R220 ;  /* 0x00000000dc0472ca */ /* 0x000fe400000e0000 */
        /* <DEDUP_REMOVED lines=14> */
[----:B------:R-:W-:-:S03]  /*7c60*/  F2FP.F16.F32.PACK_AB R27, R226, R228 ;  /* 0x000000e4e21b723e */ /* 0x000fc600000000ff */
        /* <DEDUP_REMOVED lines=137> */
.L_x_2443:
        /* <DEDUP_REMOVED lines=70> */
.L_x_2444:
[----:B------:R-:W-:Y:S02]  /*8960*/  VIADD R16, R16, 0x1 ;  /* 0x0000000110107836 */ /* 0x000fe40000000000 */
[----:B------:R-:W-:Y:S02]  /*8970*/  VIADD R7, R7, 0x30c20 ;  /* 0x00030c2007077836 */ /* 0x000fe40000000000 */
[----:B------:R-:W-:Y:S01]  /*8980*/  VIADD R0, R0, 0x1 ;  /* 0x0000000100007836 */ /* 0x000fe20000000000 */
[----:B------:R-:W-:Y:S02]  /*8990*/  ISETP.GE.AND P1, PT, R16, UR38, PT ;  /* 0x0000002610007c0c */ /* 0x000fe4000bf26270 */
[----:B------:R-:W-:Y:S02]  /*89a0*/  PRMT R7, RZ, 0x654, R7 ;  /* 0x00000654ff077816 */ /* 0x000fe40000000007 */
[C---:B------:R-:W-:Y:S02]  /*89b0*/  ISETP.NE.AND P0, PT, R0.reuse, 0x2, PT ;  /* 0x000000020000780c */ /* 0x040fe40003f05270 */
[----:B------:R1:W-:Y:S02]  /*89c0*/  SYNCS.ARRIVE.TRANS64.RED.A1T0 RZ, [R7+URZ], RZ ;  /* 0x000000ff07ff79a7 */ /* 0x0003e4000810043f */
[----:B------:R-:W-:-:S02]  /*89d0*/  SEL R0, R0, RZ, P0 ;  /* 0x000000ff00007207 */ /* 0x000fc40000000000 */
[----:B-1----:R-:W-:-:S04]  /*89e0*/  SEL R7, RZ, 0x1, P0 ;  /* 0x00000001ff077807 */ /* 0x002fc80000000000 */
[----:B------:R-:W-:Y:S01]  /*89f0*/  LOP3.LUT R4, R4, R7, RZ, 0x3c, !PT ;  /* 0x0000000704047212 */ /* 0x000fe200078e3cff */
[----:B------:R-:W-:Y:S06]  /*8a00*/  @!P1 BRA `(.L_x_2445) ;  /* 0xffffffcc00849947 */ /* 0x000fec000383ffff */
.L_x_2434:
        /* <DEDUP_REMOVED lines=34> */
.L_x_2414:
[----:B------:R-:W-:Y:S05]  /*8c30*/  @P0 BRA `(.L_x_2446) ;  /* 0x0000000800c80947 */ /* 0x000fea0003800000 */
[----:B------:R-:W3:Y:S01]  /*8c40*/  S2R R3, SR_CgaCtaId ;  /* 0x0000000000037919 */ /* 0x000ee20000008800 */
[----:B------:R-:W-:-:S04]  /*8c50*/  MOV R0, 0x400 ;  /* 0x0000040000007802 */ /* 0x000fc80000000f00 */
[----:B---3--:R-:W-:-:S04]  /*8c60*/  LEA R17, R3, R0, 0x18 ;  /* 0x0000000003117211 */ /* 0x008fc800078ec0ff */
[----:B------:R-:W-:-:S13]  /*8c70*/  LOP3.LUT P0, RZ, R17, 0x3ff, RZ, 0xc0, !PT ;  /* 0x000003ff11ff7812 */ /* 0x000fda000780c0ff */
[----:B------:R-:W-:Y:S05]  /*8c80*/  @!P0 BRA `(.L_x_2447) ;  /* 0x0000000000408947 */ /* 0x000fea0003800000 */
[----:B------:R-:W-:Y:S01]  /*8c90*/  MOV R0, 0x0 ;  /* 0x0000000000007802 */ /* 0x000fe20000000f00 */
[----:B------:R-:W-:Y:S01]  /*8ca0*/  ULDC.64 UR4, c[0x4][0x80] ;  /* 0x0100200000047ab9 */ /* 0x000fe20000000a00 */
[----:B------:R-:W-:Y:S01]  /*8cb0*/  ULDC.64 UR6, c[0x4][0x88] ;  /* 0x0100220000067ab9 */ /* 0x000fe20000000a00 */
[----:B------:R-:W-:Y:S01]  /*8cc0*/  IMAD.U32 R4, RZ, RZ, UR4 ;  /* 0x00000004ff047e24 */ /* 0x000fe2000f8e00ff */
[----:B--2---:R2:W3:Y:S01]  /*8cd0*/  LDC.64 R2, c[0x4][R0] ;  /* 0x0100000000027b82 */ /* 0x0044e20000000a00 */
        /* <DEDUP_REMOVED lines=8> */
[----:B-12---:R-:W-:-:S07]  /*8d60*/  IMAD.MOV.U32 R13, RZ, RZ, RZ ;  /* 0x000000ffff0d7224 */ /* 0x006fce00078e00ff */
[----:B------:R-:W-:-:S07]  /*8d70*/  LEPC R20, `(.L_x_2447) ;  /* 0x000000001014794e */ /* 0x000fce0000000000 */
[----:B---3--:R-:W-:Y:S05]  /*8d80*/  CALL.ABS.NOINC R2 ;  /* 0x0000000002007343 */ /* 0x008fea0003c00000 */
.L_x_2447:
[----:B------:R-:W-:-:S05]  /*8d90*/  VIADD R16, R17, 0x4000 ;  /* 0x0000400011107836 */ /* 0x000fca0000000000 */
        /* <DEDUP_REMOVED lines=18> */
.L_x_2448:
        /* <DEDUP_REMOVED lines=18> */
.L_x_2449:
        /* <DEDUP_REMOVED lines=18> */
.L_x_2450:
[----:B------:R-:W3:Y:S01]  /*9100*/  S2R R0, SR_TID.X ;  /* 0x0000000000007919 */ /* 0x000ee20000002100 */
        /* <DEDUP_REMOVED lines=17> */
[----:B---3--:R-:W-:Y:S01]  /*9220*/  VIADD R7, R0, 0xffffff80 ;  /* 0xffffff8000077836 */ /* 0x008fe20000000000 */
        /* <DEDUP_REMOVED lines=29> */
[----:B------:R-:W-:-:S02]  /*9400*/  LOP3.LUT R0, R0, 0x1c0, RZ, 0xc0, !PT ;  /* 0x000001c000007812 */ /* 0x000fc400078ec0ff */
[----:B------:R-:W-:Y:S02]  /*9410*/  F2FP.F16.F32.PACK_AB R170, R173, R172 ;  /* 0x000000acadaa723e */ /* 0x000fe400000000ff */
[----:B------:R-:W-:Y:S02]  /*9420*/  LOP3.LUT R7, R0, 0x8, R7, 0xf8, !PT ;  /* 0x0000000800077812 */ /* 0x000fe400078ef807 */
[----:B------:R-:W-:Y:S02]  /*9430*/  SHF.R.U32.HI R0, RZ, 0x3, R0 ;  /* 0x00000003ff007819 */ /* 0x000fe40000011600 */
[----:B------:R-:W-:Y:S02]  /*9440*/  SEL R5, R5, 0xffffffc0, !P2 ;  /* 0xffffffc005057807 */ /* 0x000fe40005000000 */
[----:B------:R-:W-:Y:S02]  /*9450*/  LOP3.LUT R0, R7, R0, RZ, 0x3c, !PT ;  /* 0x0000000007007212 */ /* 0x000fe400078e3cff */
[----:B------:R-:W-:-:S02]  /*9460*/  F2FP.F16.F32.PACK_AB R171, R175, R174 ;  /* 0x000000aeafab723e */ /* 0x000fc400000000ff */
        /* <DEDUP_REMOVED lines=8> */
[----:B------:R-:W-:Y:S01]  /*94f0*/  STSM.16.M88.4 [R0+0x4000], R184 ;  /* 0x004000b800007844 */ /* 0x000fe20000000200 */
[----:B------:R-:W-:-:S03]  /*9500*/  IADD3 R2, R3, 0x4000, R0 ;  /* 0x0000400003027810 */ /* 0x000fc60007ffe000 */
[----:B------:R-:W2:Y:S01]  /*9510*/  SHFL.IDX PT, R5, R6, RZ, 0x1f ;  /* 0x00001fff06057589 */ /* 0x000ea200000e0000 */
[----:B------:R-:W-:-:S03]  /*9520*/  IMAD.IADD R3, R3, 0x1, R4 ;  /* 0x0000000103037824 */ /* 0x000fc600078e0204 */
[----:B------:R3:W-:Y:S04]  /*9530*/  STSM.16.M88.4 [R2], R192 ;  /* 0x000000c002007844 */ /* 0x0007e80000000200 */
[----:B------:R3:W-:Y:S04]  /*9540*/  STSM.16.M88.4 [R4], R200 ;  /* 0x000000c804007844 */ /* 0x0007e80000000200 */
[----:B------:R3:W-:Y:S04]  /*9550*/  STSM.16.M88.4 [R3], R208 ;  /* 0x000000d003007844 */ /* 0x0007e80000000200 */
[----:B------:R3:W-:Y:S04]  /*9560*/  STSM.16.M88.4 [R0], R152 ;  /* 0x0000009800007844 */ /* 0x0007e80000000200 */
[----:B------:R3:W-:Y:S04]  /*9570*/  STSM.16.M88.4 [R2+-0x4000], R160 ;  /* 0xffc000a002007844 */ /* 0x0007e80000000200 */
[----:B------:R3:W-:Y:S01]  /*9580*/  STSM.16.M88.4 [R4+-0x4000], R168 ;  /* 0xffc000a804007844 */ /* 0x0007e20000000200 */
[----:B--2---:R-:W-:-:S03]  /*9590*/  ISETP.NE.AND P0, PT, R5, 0x7, PT ;  /* 0x000000070500780c */ /* 0x004fc60003f05270 */
[----:B------:R3:W-:Y:S01]  /*95a0*/  STSM.16.M88.4 [R3+-0x4000], R176 ;  /* 0xffc000b003007844 */ /* 0x0007e20000000200 */
        /* <DEDUP_REMOVED lines=11> */
[----:B------:R-:W-:Y:S01]  /*9660*/  R2UR UR6, R17 ;  /* 0x00000000110672ca */ /* 0x000fe200000e0000 */
[----:B------:R-:W-:Y:S01]  /*9670*/  ULDC.64 UR8, c[0x0][0x198] ;  /* 0x0000660000087ab9 */ /* 0x000fe20000000a00 */
[----:B------:R-:W-:Y:S02]  /*9680*/  USHF.L.U32 UR42, UR36, 0x7, URZ ;  /* 0x00000007242a7899 */ /* 0x000fe4000800063f */
[----:B------:R-:W-:Y:S02]  /*9690*/  UIADD3 UR4, UP0, UR8, 0x770, URZ ;  /* 0x0000077008047890 */ /* 0x000fe4000ff1e03f */
[----:B------:R-:W-:Y:S02]  /*96a0*/  UIADD3 UR8, UP1, UR8, 0x670, URZ ;  /* 0x0000067008087890 */ /* 0x000fe4000ff3e03f */
[----:B------:R-:W-:Y:S02]  /*96b0*/  UIADD3.X UR5, URZ, UR9, URZ, UP0, !UPT ;  /* 0x000000093f057290 */ /* 0x000fe400087fe43f */
[----:B------:R-:W-:Y:S01]  /*96c0*/  UIADD3.X UR9, URZ, UR9, URZ, UP1, !UPT ;  /* 0x000000093f097290 */ /* 0x000fe20008ffe43f */
[----:B------:R-:W-:-:S02]  /*96d0*/  UMOV UR41, URZ ;  /* 0x0000003f00297c82 */ /* 0x000fc40008000000 */
[----:B------:R-:W-:-:S09]  /*96e0*/  UIADD3 UR40, UR6, 0x4000, URZ ;  /* 0x0000400006287890 */ /* 0x000fd2000fffe03f */
[----:B------:R2:W-:Y:S02]  /*96f0*/  UTMASTG.4D [UR40], [UR4] ;  /* 0x00000028040073b5 */ /* 0x0005e40008018000 */
[----:B--2---:R-:W-:Y:S02]  /*9700*/  UMOV UR40, UR6 ;  /* 0x0000000600287c82 */ /* 0x004fe40008000000 */
[----:B------:R2:W-:Y:S02]  /*9710*/  UTMASTG.4D [UR40], [UR8] ;  /* 0x00000028080073b5 */ /* 0x0005e40008018000 */
[----:B--2---:R0:W-:Y:S02]  /*9720*/  UTMACMDFLUSH ;  /* 0x00000000000079b7 */ /* 0x0041e40000000000 */
.L_x_2452:
[----:B------:R-:W-:Y:S05]  /*9730*/  BSYNC B0 ;  /* 0x0000000000007941 */ /* 0x000fea0003800000 */
.L_x_2451:
[----:B------:R-:W-:-:S04]  /*9740*/  DEPBAR.LE SB0, 0x0 ;  /* 0x000080000000791a */ /* 0x000fc80000000000 */
[----:B------:R-:W-:Y:S05]  /*9750*/  BRA `(.L_x_2413) ;  /* 0x0000003800707947 */ /* 0x000fea0003800000 */
.L_x_2446:
[----:B------:R-:W3:Y:S01]  /*9760*/  S2R R0, SR_TID.X ;  /* 0x0000000000007919 */ /* 0x000ee20000002100 */
[----:B--2---:R-:W2:Y:S01]  /*9770*/  LDC.64 R2, c[0x0][0x820] ;  /* 0x00020800ff027b82 */ /* 0x004ea20000000a00 */
[----:B------:R-:W-:Y:S01]  /*9780*/  IMAD.U32 R9, RZ, RZ, UR43 ;  /* 0x0000002bff097e24 */ /* 0x000fe2000f8e00ff */
[----:B------:R-:W-:Y:S01]  /*9790*/  BSSY B0, `(.L_x_2453) ;  /* 0x0000038000007945 */ /* 0x000fe20003800000 */
[----:B------:R-:W-:Y:S02]  /*97a0*/  IMAD.U32 R27, RZ, RZ, UR36 ;  /* 0x00000024ff1b7e24 */ /* 0x000fe4000f8e00ff */
[----:B------:R-:W-:Y:S01]  /*97b0*/  IMAD.U32 R25, RZ, RZ, UR44 ;  /* 0x0000002cff197e24 */ /* 0x000fe2000f8e00ff */
[----:B------:R-:W-:Y:S02]  /*97c0*/  SHF.R.S32.HI R9, RZ, 0x1f, R9 ;  /* 0x0000001fff097819 */ /* 0x000fe40000011409 */
[----:B------:R-:W4:Y:S02]  /*97d0*/  LDC.64 R18, c[0x0][0x808] ;  /* 0x00020200ff127b82 */ /* 0x000f240000000a00 */
[----:B------:R-:W-:-:S06]  /*97e0*/  SHF.R.S32.HI R25, RZ, 0x1f, R25 ;  /* 0x0000001fff197819 */ /* 0x000fcc0000011419 */
[----:B------:R-:W5:Y:S08]  /*97f0*/  LDC.64 R14, c[0x0][0x828] ;  /* 0x00020a00ff0e7b82 */ /* 0x000f700000000a00 */
[----:B------:R-:W1:Y:S01]  /*9800*/  LDC.64 R16, c[0x0][0x850] ;  /* 0x00021400ff107b82 */ /* 0x000e620000000a00 */
[----:B---3--:R-:W-:-:S07]  /*9810*/  VIADD R5, R0, 0xffffff80 ;  /* 0xffffff8000057836 */ /* 0x008fce0000000000 */
[----:B------:R-:W3:Y:S01]  /*9820*/  LDC R23, c[0x0][0x83c] ;  /* 0x00020f00ff177b82 */ /* 0x000ee20000000800 */
[----:B----4-:R-:W-:Y:S01]  /*9830*/  IMAD R11, R27, -0x80, R18 ;  /* 0xffffff801b0b7824 */ /* 0x010fe200078e0212 */
[----:B------:R-:W-:-:S04]  /*9840*/  SHF.R.S32.HI R0, RZ, 0x1f, R5 ;  /* 0x0000001fff007819 */ /* 0x000fc80000011405 */
[----:B------:R-:W-:Y:S02]  /*9850*/  LEA.HI R8, R0, R5, RZ, 0x3 ;  /* 0x0000000500087211 */ /* 0x000fe400078f18ff */
[----:B------:R-:W4:Y:S02]  /*9860*/  LDC.64 R20, c[0x0][0x858] ;  /* 0x00021600ff147b82 */ /* 0x000f240000000a00 */
[----:B------:R-:W-:-:S05]  /*9870*/  LOP3.LUT R0, R8, 0x1ffffff8, RZ, 0xc0, !PT ;  /* 0x1ffffff808007812 */ /* 0x000fca00078ec0ff */
[----:B------:R-:W-:-:S04]  /*9880*/  IMAD.IADD R0, R5, 0x1, -R0 ;  /* 0x0000000105007824 */ /* 0x000fc800078e0a00 */
[----:B------:R-:W-:Y:S02]  /*9890*/  IMAD.SHL.U32 R6, R0, 0x8, RZ ;  /* 0x0000000800067824 */ /* 0x000fe400078e00ff */
[----:B--2---:R-:W-:-:S03]  /*98a0*/  IMAD R0, R9, R2, RZ ;  /* 0x0000000209007224 */ /* 0x004fc600078e02ff */
[----:B------:R-:W-:Y:S01]  /*98b0*/  SHF.R.S32.HI R7, RZ, 0x1f, R6 ;  /* 0x0000001fff077819 */ /* 0x000fe20000011406 */
[----:B------:R-:W-:Y:S02]  /*98c0*/  IMAD R3, R3, UR43, R0 ;  /* 0x0000002b03037c24 */ /* 0x000fe4000f8e0200 */
[----:B------:R-:W-:Y:S01]  /*98d0*/  IMAD.WIDE.U32 R4, R2, UR43, R6 ;  /* 0x0000002b02047c25 */ /* 0x000fe2000f8e0006 */
[----:B------:R-:W-:-:S03]  /*98e0*/  SHF.R.S32.HI R2, RZ, 0x3, R8 ;  /* 0x00000003ff027819 */ /* 0x000fc60000011408 */
[----:B------:R-:W-:Y:S01]  /*98f0*/  IMAD.IADD R5, R5, 0x1, R3 ;  /* 0x0000000105057824 */ /* 0x000fe200078e0203 */
[C---:B------:R-:W-:Y:S01]  /*9900*/  ISETP.GE.AND P2, PT, R2.reuse, R11, PT ;  /* 0x0000000b0200720c */ /* 0x040fe20003f46270 */
[C---:B------:R-:W-:Y:S02]  /*9910*/  VIADD R0, R2.reuse, 0x20 ;  /* 0x0000002002007836 */ /* 0x040fe40000000000 */
[----:B------:R-:W-:Y:S01]  /*9920*/  VIADD R3, R2, 0x60 ;  /* 0x0000006002037836 */ /* 0x000fe20000000000 */
[----:B------:R-:W-:Y:S01]  /*9930*/  ISETP.GE.OR P6, PT, R6, R19, P2 ;  /* 0x000000130600720c */ /* 0x000fe200017c6670 */
[----:B-----5:R-:W-:Y:S01]  /*9940*/  IMAD R8, R25, R14, RZ ;  /* 0x0000000e19087224 */ /* 0x020fe200078e02ff */
[-C--:B------:R-:W-:Y:S01]  /*9950*/  ISETP.GE.AND P3, PT, R0, R11.reuse, PT ;  /* 0x0000000b0000720c */ /* 0x080fe20003f66270 */
[----:B------:R-:W-:Y:S01]  /*9960*/  VIADD R0, R2, 0x40 ;  /* 0x0000004002007836 */ /* 0x000fe20000000000 */
[-C--:B------:R-:W-:Y:S01]  /*9970*/  ISETP.GE.AND P1, PT, R3, R11.reuse, PT ;  /* 0x0000000b0300720c */ /* 0x080fe20003f26270 */
[----:B------:R-:W-:Y:S01]  /*9980*/  IMAD R15, R15, UR44, R8 ;  /* 0x0000002c0f0f7c24 */ /* 0x000fe2000f8e0208 */
[----:B------:R-:W-:Y:S01]  /*9990*/  SHF.R.S32.HI R3, RZ, 0x1f, R2 ;  /* 0x0000001fff037819 */ /* 0x000fe20000011402 */
[----:B-1----:R-:W-:Y:S01]  /*99a0*/  IMAD.WIDE.U32 R12, R14, UR44, R4 ;  /* 0x0000002c0e0c7c25 */ /* 0x002fe2000f8e0004 */
[----:B------:R-:W-:-:S02]  /*99b0*/  ISETP.GE.AND P0, PT, R0, R11, PT ;  /* 0x0000000b0000720c */ /* 0x000fc40003f06270 */
[CC--:B------:R-:W-:Y:S01]  /*99c0*/  ISETP.GE.OR P4, PT, R6.reuse, R19.reuse, P3 ;  /* 0x000000130600720c */ /* 0x0c0fe20001f86670 */
[----:B------:R-:W-:Y:S01]  /*99d0*/  IMAD.WIDE R10, R27, 0x80, R2 ;  /* 0x000000801b0a7825 */ /* 0x000fe200078e0202 */
[----:B------:R-:W-:Y:S01]  /*99e0*/  ISETP.GE.OR P5, PT, R6, R19, P0 ;  /* 0x000000130600720c */ /* 0x000fe200007a6670 */
[----:B------:R-:W1:Y:S02]  /*99f0*/  LDC.64 R26, c[0x0][0x208] ;  /* 0x00008200ff1a7b82 */ /* 0x000e640000000a00 */
[----:B------:R-:W-:Y:S02]  /*9a00*/  IMAD R0, R9, R16, RZ ;  /* 0x0000001009007224 */ /* 0x000fe400078e02ff */
[----:B------:R-:W-:-:S04]  /*9a10*/  IMAD.WIDE.U32 R8, R16, UR43, R6 ;  /* 0x0000002b10087c25 */ /* 0x000fc8000f8e0006 */
[----:B------:R-:W-:Y:S02]  /*9a20*/  IMAD R17, R17, UR43, R0 ;  /* 0x0000002b11117c24 */ /* 0x000fe4000f8e0200 */
[----:B------:R-:W-:Y:S01]  /*9a30*/  IMAD.IADD R5, R13, 0x1, R15 ;  /* 0x000000010d057824 */ /* 0x000fe200078e020f */
[----:B---34-:R-:W-:Y:S06]  /*9a40*/  @P6 BRA `(.L_x_2454) ;  /* 0x0000000000306947 */ /* 0x018fec0003800000 */
[----:B------:R-:W-:Y:S01]  /*9a50*/  ULDC.64 UR4, c[0x0][0x818] ;  /* 0x0002060000047ab9 */ /* 0x000fe20000000a00 */
[----:B------:R-:W-:Y:S01]  /*9a60*/  IMAD.MOV.U32 R4, RZ, RZ, R12 ;  /* 0x000000ffff047224 */ /* 0x000fe200078e000c */
[----:B-1----:R-:W-:Y:S01]  /*9a70*/  R2UR UR6, R26 ;  /* 0x000000001a0672ca */ /* 0x002fe200000e0000 */
        /* <DEDUP_REMOVED lines=9> */
.L_x_2454:
[----:B------:R-:W-:Y:S05]  /*9b10*/  BSYNC B0 ;  /* 0x0000000000007941 */ /* 0x000fea0003800000 */
.L_x_2453:
[----:B------:R-:W-:Y:S01]  /*9b20*/  IMAD.IADD R9, R9, 0x1, R17 ;  /* 0x0000000109097824 */ /* 0x000fe200078e0211 */
[----:B------:R-:W-:Y:S01]  /*9b30*/  BSSY B0, `(.L_x_2455) ;  /* 0x0000019000007945 */ /* 0x000fe20003800000 */
[----:B------:R-:W-:Y:S01]  /*9b40*/  IMAD R0, R25, R20, RZ ;  /* 0x0000001419007224 */ /* 0x000fe200078e02ff */
[----:B------:R-:W-:Y:S01]  /*9b50*/  ISETP.GE.OR P6, PT, R6, R19, P1 ;  /* 0x000000130600720c */ /* 0x000fe20000fc6670 */
[----:B------:R-:W-:Y:S01]  /*9b60*/  IMAD.WIDE.U32 R8, R20, UR44, R8 ;  /* 0x0000002c14087c25 */ /* 0x000fe2000f8e0008 */
[CC--:B------:R-:W-:Y:S02]  /*9b70*/  ISETP.GE.OR P2, PT, R6.reuse, R23.reuse, P2 ;  /* 0x000000170600720c */ /* 0x0c0fe40001746670 */
[CC--:B------:R-:W-:Y:S01]  /*9b80*/  ISETP.GE.OR P3, PT, R6.reuse, R23.reuse, P3 ;  /* 0x000000170600720c */ /* 0x0c0fe20001f66670 */
[----:B--2---:R-:W-:Y:S01]  /*9b90*/  IMAD R15, R21, UR44, R0 ;  /* 0x0000002c150f7c24 */ /* 0x004fe2000f8e0200 */
[CC--:B------:R-:W-:Y:S02]  /*9ba0*/  ISETP.GE.OR P0, PT, R6.reuse, R23.reuse, P0 ;  /* 0x000000170600720c */ /* 0x0c0fe40000706670 */
[----:B------:R-:W-:Y:S01]  /*9bb0*/  ISETP.GE.OR P1, PT, R6, R23, P1 ;  /* 0x000000170600720c */ /* 0x000fe20000f26670 */
[----:B------:R-:W-:-:S12]  /*9bc0*/  @P4 BRA `(.L_x_2456) ;  /* 0x00000000003c4947 */ /* 0x000fd80003800000 */
[----:B------:R-:W-:Y:S01]  /*9bd0*/  IADD3 R7, P4, R10, 0x20, RZ ;  /* 0x000000200a077810 */ /* 0x000fe20007f9e0ff */
[----:B------:R-:W-:Y:S01]  /*9be0*/  ULDC.64 UR4, c[0x0][0x818] ;  /* 0x0002060000047ab9 */ /* 0x000fe20000000a00 */
[----:B------:R-:W-:Y:S01]  /*9bf0*/  IMAD.MOV.U32 R2, RZ, RZ, R12 ;  /* 0x000000ffff027224 */ /* 0x000fe200078e000c */
[----:B-1----:R-:W-:Y:S01]  /*9c00*/  R2UR UR6, R26 ;  /* 0x000000001a0672ca */ /* 0x002fe200000e0000 */
        /* <DEDUP_REMOVED lines=11> */
.L_x_2456:
[----:B------:R-:W-:Y:S05]  /*9cc0*/  BSYNC B0 ;  /* 0x0000000000007941 */ /* 0x000fea0003800000 */
.L_x_2455:
[----:B------:R-:W-:Y:S04]  /*9cd0*/  BSSY B0, `(.L_x_2457) ;  /* 0x0000011000007945 */ /* 0x000fe80003800000 */
[----:B------:R-:W-:Y:S05]  /*9ce0*/  @P5 BRA `(.L_x_2458) ;  /* 0x00000000003c5947 */ /* 0x000fea0003800000 */
[----:B--2---:R-:W-:Y:S01]  /*9cf0*/  IADD3 R7, P4, R10, 0x40, RZ ;  /* 0x000000400a077810 */ /* 0x004fe20007f9e0ff */
        /* <DEDUP_REMOVED lines=14> */
.L_x_2458:
[----:B------:R-:W-:Y:S05]  /*9de0*/  BSYNC B0 ;  /* 0x0000000000007941 */ /* 0x000fea0003800000 */
.L_x_2457:
[----:B------:R-:W-:Y:S04]  /*9df0*/  BSSY B0, `(.L_x_2459) ;  /* 0x0000011000007945 */ /* 0x000fe80003800000 */
[----:B------:R-:W-:Y:S05]  /*9e00*/  @P6 BRA `(.L_x_2460) ;  /* 0x00000000003c6947 */ /* 0x000fea0003800000 */
[----:B--23--:R-:W-:Y:S01]  /*9e10*/  IADD3 R7, P4, R10, 0x60, RZ ;  /* 0x000000600a077810 */ /* 0x00cfe20007f9e0ff */
        /* <DEDUP_REMOVED lines=14> */
.L_x_2460:
[----:B------:R-:W-:Y:S05]  /*9f00*/  BSYNC B0 ;  /* 0x0000000000007941 */ /* 0x000fea0003800000 */
.L_x_2459:
[----:B------:R-:W-:Y:S01]  /*9f10*/  BSSY B0, `(.L_x_2461) ;  /* 0x000000f000007945 */ /* 0x000fe20003800000 */
[----:B----4-:R-:W-:-:S03]  /*9f20*/  IMAD.IADD R5, R9, 0x1, R15 ;  /* 0x0000000109057824 */ /* 0x010fc600078e020f */
[----:B------:R-:W-:Y:S05]  /*9f30*/  @P2 BRA `(.L_x_2462) ;  /* 0x0000000000302947 */ /* 0x000fea0003800000 */
[----:B------:R-:W-:Y:S01]  /*9f40*/  ULDC.64 UR4, c[0x0][0x848] ;  /* 0x0002120000047ab9 */ /* 0x000fe20000000a00 */
[----:B------:R-:W-:Y:S01]  /*9f50*/  IMAD.MOV.U32 R4, RZ, RZ, R8 ;  /* 0x000000ffff047224 */ /* 0x000fe200078e0008 */
[----:B-1----:R-:W-:Y:S01]  /*9f60*/  R2UR UR6, R26 ;  /* 0x000000001a0672ca */ /* 0x002fe200000e0000 */
[----:B--23--:R-:W-:Y:S01]  /*9f70*/  IMAD R7, R11, UR4, RZ ;  /* 0x000000040b077c24 */ /* 0x00cfe2000f8e02ff */
        /* <DEDUP_REMOVED lines=8> */
.L_x_2462:
[----:B------:R-:W-:Y:S05]  /*a000*/  BSYNC B0 ;  /* 0x0000000000007941 */ /* 0x000fea0003800000 */
.L_x_2461:
[----:B------:R-:W-:Y:S04]  /*a010*/  BSSY B0, `(.L_x_2463) ;  /* 0x0000011000007945 */ /* 0x000fe80003800000 */
[----:B------:R-:W-:Y:S05]  /*a020*/  @P3 BRA `(.L_x_2464) ;  /* 0x00000000003c3947 */ /* 0x000fea0003800000 */
[----:B--234-:R-:W-:Y:S01]  /*a030*/  IADD3 R7, P2, R10, 0x20, RZ ;  /* 0x000000200a077810 */ /* 0x01cfe20007f5e0ff */
        /* <DEDUP_REMOVED lines=14> */
.L_x_2464:
[----:B------:R-:W-:Y:S05]  /*a120*/  BSYNC B0 ;  /* 0x0000000000007941 */ /* 0x000fea0003800000 */
.L_x_2463:
[----:B------:R-:W-:Y:S04]  /*a130*/  BSSY B0, `(.L_x_2465) ;  /* 0x0000011000007945 */ /* 0x000fe80003800000 */
[----:B------:R-:W-:Y:S05]  /*a140*/  @P0 BRA `(.L_x_2466) ;  /* 0x00000000003c0947 */ /* 0x000fea0003800000 */
[----:B-1234-:R-:W-:Y:S01]  /*a150*/  IADD3 R7, P0, R10, 0x40, RZ ;  /* 0x000000400a077810 */ /* 0x01efe20007f1e0ff */
        /* <DEDUP_REMOVED lines=14> */
.L_x_2466:
[----:B------:R-:W-:Y:S05]  /*a240*/  BSYNC B0 ;  /* 0x0000000000007941 */ /* 0x000fea0003800000 */
.L_x_2465:
        /* <DEDUP_REMOVED lines=17> */
.L_x_2409:
        /* <DEDUP_REMOVED lines=8> */
[----:B------:R-:W1:Y:S01]  /*a3e0*/  S2UR UR7, SR_CTAID.X ;  /* 0x00000000000779c3 */ /* 0x000e620000002500 */
[----:B------:R-:W-:Y:S02]  /*a3f0*/  ULDC UR8, c[0x0][0xb50] ;  /* 0x0002d40000087ab9 */ /* 0x000fe40000000800 */
[----:B------:R-:W-:-:S05]  /*a400*/  UISETP.NE.AND UP0, UPT, UR8, 0x1, UPT ;  /* 0x000000010800788c */ /* 0x000fca000bf05270 */
[----:B------:R-:W2:Y:S06]  /*a410*/  LDC R0, c[0x0][0xb68] ;  /* 0x0002da00ff007b82 */ /* 0x000eac0000000800 */
[----:B------:R-:W-:Y:S01]  /*a420*/  @UP0 ULDC UR4, c[0x0][0xb54] ;  /* 0x0002d50000040ab9 */ /* 0x000fe20000000800 */
[----:B------:R-:W-:Y:S01]  /*a430*/  @UP0 ULDC UR9, c[0x0][0xb58] ;  /* 0x0002d60000090ab9 */ /* 0x000fe20000000800 */
[----:B-1----:R-:W-:Y:S02]  /*a440*/  UIMAD.WIDE.U32 UR4, UR7, UR4, URZ ;  /* 0x00000004070472a5 */ /* 0x002fe4000f8e003f */
[----:B------:R-:W-:-:S02]  /*a450*/  UMOV UR6, UR7 ;  /* 0x0000000700067c82 */ /* 0x000fc40008000000 */
[----:B------:R-:W-:-:S04]  /*a460*/  @UP0 USHF.R.U32.HI UR6, URZ, UR9, UR5 ;  /* 0x000000093f060299 */ /* 0x000fc80008011605 */
[----:B------:R-:W-:Y:S02]  /*a470*/  UIADD3 UR4, -UR6, URZ, URZ ;  /* 0x0000003f06047290 */ /* 0x000fe4000fffe13f */
[----:B--2---:R-:W-:Y:S02]  /*a480*/  ISETP.LE.AND P0, PT, R0, UR6, PT ;  /* 0x0000000600007c0c */ /* 0x004fe4000bf03270 */
[----:B------:R-:W-:-:S11]  /*a490*/  UIMAD UR8, UR8, UR4, UR7 ;  /* 0x00000004080872a4 */ /* 0x000fd6000f8e0207 */
[----:B------:R-:W-:Y:S05]  /*a4a0*/  @!P0 BRA `(.L_x_2468) ;  /* 0x0000000000208947 */ /* 0x000fea0003800000 */
        /* <DEDUP_REMOVED lines=8> */
.L_x_2468:
[----:B------:R-:W-:Y:S01]  /*a530*/  ULDC UR9, c[0x0][0xb44] ;  /* 0x0002d10000097ab9 */ /* 0x000fe20000000800 */
[----:B------:R-:W-:Y:S01]  /*a540*/  UMOV UR7, UR8 ;  /* 0x0000000800077c82 */ /* 0x000fe20008000000 */
[----:B------:R-:W-:-:S11]  /*a550*/  UISETP.NE.AND UP0, UPT, UR9, 0x1, UPT ;  /* 0x000000010900788c */ /* 0x000fd6000bf05270 */
[----:B------:R-:W-:Y:S02]  /*a560*/  @UP0 ULDC.64 UR10, c[0x0][0xb48] ;  /* 0x0002d200000a0ab9 */ /* 0x000fe40000000a00 */
[----:B------:R-:W-:-:S04]  /*a570*/  UIMAD.WIDE.U32 UR4, UR8, UR10, URZ ;  /* 0x0000000a080472a5 */ /* 0x000fc8000f8e003f */
[----:B------:R-:W-:-:S04]  /*a580*/  @UP0 USHF.R.U32.HI UR7, URZ, UR11, UR5 ;  /* 0x0000000b3f070299 */ /* 0x000fc80008011605 */
[----:B------:R-:W-:-:S12]  /*a590*/  UIMAD UR4, UR7, UR9, URZ ;  /* 0x00000009070472a4 */ /* 0x000fd8000f8e023f */
.L_x_2469:
        /* <DEDUP_REMOVED lines=17> */
[----:B------:R-:W-:Y:S01]  /*a6b0*/  ULDC UR6, c[0x0][0x74c] ;  /* 0x0001d30000067ab9 */ /* 0x000fe20000000800 */
[----:B------:R-:W-:Y:S02]  /*a6c0*/  UIADD3 UR5, UR5, 0x7f, URZ ;  /* 0x0000007f05057890 */ /* 0x000fe4000fffe03f */
[----:B------:R-:W-:Y:S02]  /*a6d0*/  UIADD3 UR7, -UR6, UR7, -UR4 ;  /* 0x0000000706077290 */ /* 0x000fe4000fffe904 */
[----:B------:R-:W-:Y:S02]  /*a6e0*/  USHF.R.S32.HI UR6, URZ, 0x1f, UR5 ;  /* 0x0000001f3f067899 */ /* 0x000fe40008011405 */
[----:B------:R-:W-:-:S02]  /*a6f0*/  USHF.R.S32.HI UR4, URZ, 0x1f, UR7 ;  /* 0x0000001f3f047899 */ /* 0x000fc40008011407 */
[----:B------:R-:W-:Y:S02]  /*a700*/  ULEA.HI UR5, UR6, UR5, URZ, 0x7 ;  /* 0x0000000506057291 */ /* 0x000fe4000f8f383f */
[----:B------:R-:W-:Y:S02]  /*a710*/  ULEA.HI UR4, UR4, UR7, URZ, 0x7 ;  /* 0x0000000704047291 */ /* 0x000fe4000f8f383f */
[----:B------:R-:W-:Y:S02]  /*a720*/  USHF.R.S32.HI UR5, URZ, 0x7, UR5 ;  /* 0x000000073f057899 */ /* 0x000fe40008011405 */
[----:B------:R-:W-:-:S04]  /*a730*/  USHF.R.S32.HI UR4, URZ, 0x7, UR4 ;  /* 0x000000073f047899 */ /* 0x000fc80008011404 */
[----:B------:R-:W-:-:S04]  /*a740*/  UISETP.LT.AND UP0, UPT, URZ, UR4, UPT ;  /* 0x000000043f00728c */ /* 0x000fc8000bf01270 */
[----:B------:R-:W-:-:S04]  /*a750*/  USEL UR8, URZ, UR4, !UP0 ;  /* 0x000000043f087287 */ /* 0x000fc8000c000000 */
[----:B------:R-:W-:-:S06]  /*a760*/  UISETP.GT.AND UP0, UPT, UR5, UR8, UPT ;  /* 0x000000080500728c */ /* 0x000fcc000bf04270 */
[----:B------:R-:W-:-:S13]  /*a770*/  PLOP3.LUT P0, PT, PT, PT, UP0, 0x80, 0x0 ;  /* 0x000000000000781c */ /* 0x000fda0003f0f008 */
[----:B------:R-:W-:Y:S05]  /*a780*/  @!P0 BRA `(.L_x_2413) ;  /* 0x0000002800648947 */ /* 0x000fea0003800000 */
[----:B------:R-:W-:Y:S01]  /*a790*/  USHF.R.S32.HI UR4, URZ, 0x1f, UR11 ;  /* 0x0000001f3f047899 */ /* 0x000fe2000801140b */
[----:B------:R-:W-:Y:S01]  /*a7a0*/  ULDC.64 UR12, c[0x0][0x2d8] ;  /* 0x0000b600000c7ab9 */ /* 0x000fe20000000a00 */
[----:B------:R-:W-:Y:S02]  /*a7b0*/  ELECT P0, URZ, PT ;  /* 0x00000000003f782f */ /* 0x000fe40003800000 */
[----:B------:R-:W-:Y:S02]  /*a7c0*/  UIMAD UR9, UR4, UR12, URZ ;  /* 0x0000000c040972a4 */ /* 0x000fe4000f8e023f */
[----:B------:R-:W-:Y:S02]  /*a7d0*/  UIADD3 UR4, UR5, -UR8, URZ ;  /* 0x8000000805047290 */ /* 0x000fe4000fffe03f */
[----:B------:R-:W-:Y:S02]  /*a7e0*/  UIMAD.WIDE.U32 UR6, UR11, UR12, URZ ;  /* 0x0000000c0b0672a5 */ /* 0x000fe4000f8e003f */
[----:B------:R-:W-:-:S02]  /*a7f0*/  ULOP3.LUT UR4, UR4, 0x1, URZ, 0xc0, !UPT ;  /* 0x0000000104047892 */ /* 0x000fc4000f8ec03f */
[----:B------:R-:W-:Y:S02]  /*a800*/  UIMAD UR9, UR11, UR13, UR9 ;  /* 0x0000000d0b0972a4 */ /* 0x000fe4000f8e0209 */
[----:B------:R-:W-:Y:S02]  /*a810*/  UISETP.NE.U32.AND UP0, UPT, UR4, 0x1, UPT ;  /* 0x000000010400788c */ /* 0x000fe4000bf05070 */
[----:B------:R-:W-:Y:S01]  /*a820*/  USHF.R.S32.HI UR11, URZ, 0x1f, UR10 ;  /* 0x0000001f3f0b7899 */ /* 0x000fe2000801140a */
[----:B------:R-:W-:Y:S01]  /*a830*/  ULDC.64 UR12, c[0x0][0x2e0] ;  /* 0x0000b800000c7ab9 */ /* 0x000fe20000000a00 */
[----:B------:R-:W-:Y:S02]  /*a840*/  UIADD3 UR7, UR7, UR9, URZ ;  /* 0x0000000907077290 */ /* 0x000fe4000fffe03f */
[----:B------:R-:W-:Y:S01]  /*a850*/  PLOP3.LUT P1, PT, PT, PT, UP0, 0x80, 0x0 ;  /* 0x000000000000781c */ /* 0x000fe20003f2f008 */
[----:B------:R-:W-:Y:S02]  /*a860*/  UIMAD UR9, UR11, UR12, URZ ;  /* 0x0000000c0b0972a4 */ /* 0x000fe4000f8e023f */
[----:B------:R-:W-:-:S02]  /*a870*/  UIMAD.WIDE.U32 UR6, UR10, UR12, UR6 ;  /* 0x0000000c0a0672a5 */ /* 0x000fc4000f8e0006 */
[----:B------:R-:W-:-:S04]  /*a880*/  UIMAD UR9, UR10, UR13, UR9 ;  /* 0x0000000d0a0972a4 */ /* 0x000fc8000f8e0209 */
[----:B------:R-:W-:-:S04]  /*a890*/  UIADD3 UR23, UR7, UR9, URZ ;  /* 0x0000000907177290 */ /* 0x000fc8000fffe03f */
[----:B------:R-:W-:Y:S08]  /*a8a0*/  @P1 BRA `(.L_x_2470) ;  /* 0x0000000000bc1947 */ /* 0x000ff00003800000 */
        /* <DEDUP_REMOVED lines=10> */
[----:B------:R-:W-:Y:S01]  /*a950*/  UMOV UR16, 0x0 ;  /* 0x0000000000107882 */ /* 0x000fe20000000000 */
[----:B------:R-:W-:Y:S02]  /*a960*/  UMOV UR17, 0x14f00000 ;  /* 0x14f0000000117882 */ /* 0x000fe40000000000 */
[----:B------:R-:W-:-:S02]  /*a970*/  ULEA.HI.X UR11, UR13, UR11, UR14, 0x2, UP0 ;  /* 0x0000000b0d0b7291 */ /* 0x000fc400080f140e */
[----:B-1----:R-:W-:-:S03]  /*a980*/  ULEA UR4, UR12, UR4, 0x18 ;  /* 0x000000040c047291 */ /* 0x002fc6000f8ec03f */
[----:B------:R-:W-:Y:S01]  /*a990*/  UMOV UR12, 0x400 ;  /* 0x00000400000c7882 */ /* 0x000fe20000000000 */
[----:B------:R-:W-:-:S09]  /*a9a0*/  UIADD3 UR4, UR4, 0x8000, URZ ;  /* 0x0000800004047890 */ /* 0x000fd2000fffe03f */
[----:B------:R1:W-:Y:S02]  /*a9b0*/  UBLKRED.G.S.ADD.F32.RN [UR10], [UR4], UR12, desc[UR16] ;  /* 0x0000100a040073bb */ /* 0x0003e400080a140c */
[----:B-1----:R0:W-:Y:S02]  /*a9c0*/  UTMACMDFLUSH ;  /* 0x00000000000079b7 */ /* 0x0021e40000000000 */
.L_x_2472:
[----:B------:R-:W-:Y:S05]  /*a9d0*/  BSYNC B0 ;  /* 0x0000000000007941 */ /* 0x000fea0003800000 */
.L_x_2471:
        /* <DEDUP_REMOVED lines=9> */
[----:B------:R-:W-:Y:S02]  /*aa70*/  UMOV UR17, 0x14f00000 ;  /* 0x14f0000000117882 */ /* 0x000fe40000000000 */
[----:B------:R-:W-:Y:S02]  /*aa80*/  ULEA.HI.X.SX32 UR4, UR4, UR23, 0x1, UP0 ;  /* 0x0000001704047291 */ /* 0x000fe400080f0e3f */
[----:B------:R-:W-:-:S04]  /*aa90*/  ULEA UR10, UP0, UR14, UR10, 0x2 ;  /* 0x0000000a0e0a7291 */ /* 0x000fc8000f80103f */
[----:B------:R-:W-:-:S03]  /*aaa0*/  ULEA.HI.X UR11, UR14, UR11, UR4, 0x2, UP0 ;  /* 0x0000000b0e0b7291 */ /* 0x000fc600080f1404 */
[----:B------:R-:W-:Y:S01]  /*aab0*/  UMOV UR4, 0x400 ;  /* 0x0000040000047882 */ /* 0x000fe20000000000 */
[----:B-1----:R-:W-:-:S04]  /*aac0*/  ULEA UR12, UR13, UR12, 0x18 ;  /* 0x0000000c0d0c7291 */ /* 0x002fc8000f8ec03f */
[----:B------:R-:W-:-:S09]  /*aad0*/  UIADD3 UR12, UR12, 0xc000, URZ ;  /* 0x0000c0000c0c7890 */ /* 0x000fd2000fffe03f */
[----:B------:R1:W-:Y:S01]  /*aae0*/  UBLKRED.G.S.ADD.F32.RN [UR10], [UR12], UR4, desc[UR16] ;  /* 0x0000100a0c0073bb */ /* 0x0003e200080a1404 */
[----:B------:R0:W-:Y:S01]  /*aaf0*/  UTMACMDFLUSH ;  /* 0x00000000000079b7 */ /* 0x0001e20000000000 */
[----:B-1----:R-:W-:-:S04]  /*ab00*/  DEPBAR.LE SB0, 0x1 ;  /* 0x000080400000791a */ /* 0x002fc80000000000 */
.L_x_2474:
[----:B------:R-:W-:Y:S05]  /*ab10*/  BSYNC B0 ;  /* 0x0000000000007941 */ /* 0x000fea0003800000 */
.L_x_2473:
[----:B------:R-:W-:Y:S06]  /*ab20*/  BAR.ARV 0xa, 0xa0 ;  /* 0x0282800000007b1d */ /* 0x000fec0000002000 */
[----:B------:R-:W-:Y:S04]  /*ab30*/  BSSY B0, `(.L_x_2475) ;  /* 0x0000003000007945 */ /* 0x000fe80003800000 */
[----:B------:R-:W-:Y:S05]  /*ab40*/  @!P0 BRA `(.L_x_2476) ;  /* 0x0000000000048947 */ /* 0x000fea0003800000 */
[----:B------:R-:W-:-:S04]  /*ab50*/  DEPBAR.LE SB0, 0x0 ;  /* 0x000080000000791a */ /* 0x000fc80000000000 */
.L_x_2476:
[----:B------:R-:W-:Y:S05]  /*ab60*/  BSYNC B0 ;  /* 0x0000000000007941 */ /* 0x000fea0003800000 */
.L_x_2475:
[----:B------:R-:W-:Y:S06]  /*ab70*/  BAR.ARV 0xb, 0xa0 ;  /* 0x02c2800000007b1d */ /* 0x000fec0000002000 */
[----:B------:R-:W-:Y:S01]  /*ab80*/  UIADD3 UR12, UR8, 0x1, URZ ;  /* 0x00000001080c7890 */ /* 0x000fe2000fffe03f */
[----:B------:R-:W-:Y:S11]  /*ab90*/  BRA `(.L_x_2477) ;  /* 0x0000000000047947 */ /* 0x000ff60003800000 */
.L_x_2470:
[----:B------:R-:W-:-:S05]  /*aba0*/  UMOV UR12, UR8 ;  /* 0x00000008000c7c82 */ /* 0x000fca0008000000 */
.L_x_2477:
[----:B------:R-:W-:-:S04]  /*abb0*/  UIADD3 UR4, UR8, 0x1, URZ ;  /* 0x0000000108047890 */ /* 0x000fc8000fffe03f */
[----:B------:R-:W-:-:S06]  /*abc0*/  UISETP.NE.AND UP0, UPT, UR5, UR4, UPT ;  /* 0x000000040500728c */ /* 0x000fcc000bf05270 */
[----:B------:R-:W-:-:S13]  /*abd0*/  PLOP3.LUT P1, PT, PT, PT, UP0, 0x80, 0x0 ;  /* 0x000000000000781c */ /* 0x000fda0003f2f008 */
[----:B------:R-:W-:Y:S05]  /*abe0*/  @!P1 BRA `(.L_x_2413) ;  /* 0x00000024004c9947 */ /* 0x000fea0003800000 */
[----:B------:R-:W-:Y:S01]  /*abf0*/  ULDC.64 UR10, c[0x0][0x2c0] ;  /* 0x0000b000000a7ab9 */ /* 0x000fe20000000a00 */
[----:B------:R-:W-:Y:S02]  /*ac00*/  UIADD3 UR19, UR9, UR7, URZ ;  /* 0x0000000709137290 */ /* 0x000fe4000fffe03f */
        /* <DEDUP_REMOVED lines=9> */
[----:B------:R-:W-:Y:S01]  /*aca0*/  UMOV UR4, URZ ;  /* 0x0000003f00047c82 */ /* 0x000fe20008000000 */
[----:B------:R-:W-:Y:S01]  /*acb0*/  ULDC.64 UR24, c[0x0][0x2c0] ;  /* 0x0000b00000187ab9 */ /* 0x000fe20000000a00 */
[----:B------:R-:W-:-:S09]  /*acc0*/  UMOV UR20, UR13 ;  /* 0x0000000d00147c82 */ /* 0x000fd20008000000 */
.L_x_2490:
        /* <DEDUP_REMOVED lines=20> */
.L_x_2479:
[----:B------:R-:W-:Y:S05]  /*ae10*/  BSYNC B0 ;  /* 0x0000000000007941 */ /* 0x000fea0003800000 */
.L_x_2478:
        /* <DEDUP_REMOVED lines=13> */
.L_x_2481:
[----:B------:R-:W-:Y:S05]  /*aef0*/  BSYNC B0 ;  /* 0x0000000000007941 */ /* 0x000fea0003800000 */
.L_x_2480:
[----:B------:R-:W-:Y:S06]  /*af00*/  BAR.ARV 0xa, 0xa0 ;  /* 0x0282800000007b1d */ /* 0x000fec0000002000 */
[----:B------:R-:W-:Y:S04]  /*af10*/  BSSY B0, `(.L_x_2482) ;  /* 0x0000003000007945 */ /* 0x000fe80003800000 */
[----:B------:R-:W-:Y:S05]  /*af20*/  @!P0 BRA `(.L_x_2483) ;  /* 0x0000000000048947 */ /* 0x000fea0003800000 */
[----:B------:R-:W-:-:S04]  /*af30*/  DEPBAR.LE SB0, 0x0 ;  /* 0x000080000000791a */ /* 0x000fc80000000000 */
.L_x_2483:
[----:B------:R-:W-:Y:S05]  /*af40*/  BSYNC B0 ;  /* 0x0000000000007941 */ /* 0x000fea0003800000 */
.L_x_2482:
        /* <DEDUP_REMOVED lines=13> */
.L_x_2485:
[----:B------:R-:W-:Y:S05]  /*b020*/  BSYNC B0 ;  /* 0x0000000000007941 */ /* 0x000fea0003800000 */
.L_x_2484:
        /* <DEDUP_REMOVED lines=13> */
.L_x_2487:
[----:B------:R-:W-:Y:S05]  /*b100*/  BSYNC B0 ;  /* 0x0000000000007941 */ /* 0x000fea0003800000 */
.L_x_2486:
[----:B------:R-:W-:Y:S01]  /*b110*/  UIADD3 UR12, UR12, 0x2, URZ ;  /* 0x000000020c0c7890 */ /* 0x000fe2000fffe03f */
[----:B------:R-:W-:Y:S06]  /*b120*/  BAR.ARV 0xa, 0xa0 ;  /* 0x0282800000007b1d */ /* 0x000fec0000002000 */
[----:B------:R-:W-:Y:S01]  /*b130*/  UISETP.GE.AND UP0, UPT, UR12, UR5, UPT ;  /* 0x000000050c00728c */ /* 0x000fe2000bf06270 */
[----:B------:R-:W-:Y:S04]  /*b140*/  BSSY B0, `(.L_x_2488) ;  /* 0x0000003000007945 */ /* 0x000fe80003800000 */
[----:B------:R-:W-:Y:S06]  /*b150*/  @!P0 BRA `(.L_x_2489) ;  /* 0x0000000000048947 */ /* 0x000fec0003800000 */
[----:B------:R-:W-:-:S04]  /*b160*/  DEPBAR.LE SB0, 0x0 ;  /* 0x000080000000791a */ /* 0x000fc80000000000 */
.L_x_2489:
[----:B------:R-:W-:Y:S05]  /*b170*/  BSYNC B0 ;  /* 0x0000000000007941 */ /* 0x000fea0003800000 */
.L_x_2488:
[----:B------:R-:W-:Y:S06]  /*b180*/  BAR.ARV 0xb, 0xa0 ;  /* 0x02c2800000007b1d */ /* 0x000fec0000002000 */
[----:B------:R-:W-:Y:S01]  /*b190*/  PLOP3.LUT P1, PT, PT, PT, UP0, 0x80, 0x0 ;  /* 0x000000000000781c */ /* 0x000fe20003f2f008 */
[----:B------:R-:W-:Y:S02]  /*b1a0*/  UIADD3 UR20, UR20, 0x4000, URZ ;  /* 0x0000400014147890 */ /* 0x000fe4000fffe03f */
[----:B------:R-:W-:-:S10]  /*b1b0*/  UIADD3 UR4, UR4, 0x4000, URZ ;  /* 0x0000400004047890 */ /* 0x000fd4000fffe03f */
[----:B------:R-:W-:Y:S05]  /*b1c0*/  @!P1 BRA `(.L_x_2490) ;  /* 0xfffffff800c09947 */ /* 0x000fea000383ffff */
[----:B------:R-:W-:Y:S05]  /*b1d0*/  BRA `(.L_x_2413) ;  /* 0x0000001c00d07947 */ /* 0x000fea0003800000 */
.L_x_2467:
        /* <DEDUP_REMOVED lines=21> */
.L_x_2491:
[----:B------:R-:W-:Y:S01]  /*b330*/  ULDC UR8, c[0x0][0xb44] ;  /* 0x0002d10000087ab9 */ /* 0x000fe20000000800 */
[----:B------:R-:W-:Y:S01]  /*b340*/  UMOV UR11, UR7 ;  /* 0x00000007000b7c82 */ /* 0x000fe20008000000 */
[----:B------:R-:W-:-:S11]  /*b350*/  UISETP.NE.AND UP0, UPT, UR8, 0x1, UPT ;  /* 0x000000010800788c */ /* 0x000fd6000bf05270 */
[----:B------:R-:W-:Y:S02]  /*b360*/  @UP0 ULDC.64 UR12, c[0x0][0xb48] ;  /* 0x0002d200000c0ab9 */ /* 0x000fe40000000a00 */
[----:B------:R-:W-:-:S04]  /*b370*/  UIMAD.WIDE.U32 UR4, UR7, UR12, URZ ;  /* 0x0000000c070472a5 */ /* 0x000fc8000f8e003f */
[----:B------:R-:W-:-:S04]  /*b380*/  @UP0 USHF.R.U32.HI UR11, URZ, UR13, UR5 ;  /* 0x0000000d3f0b0299 */ /* 0x000fc80008011605 */
[----:B------:R-:W-:-:S12]  /*b390*/  UIMAD UR4, UR11, UR8, URZ ;  /* 0x000000080b0472a4 */ /* 0x000fd8000f8e023f */
.L_x_2492:
[----:B------:R-:W-:Y:S01]  /*b3a0*/  ULDC UR8, c[0x0][0xb38] ;  /* 0x0002ce0000087ab9 */ /* 0x000fe20000000800 */
[----:B------:R-:W-:Y:S01]  /*b3b0*/  UIADD3 UR4, UR7, -UR4, URZ ;  /* 0x8000000407047290 */ /* 0x000fe2000fffe03f */
[----:B------:R-:W-:Y:S01]  /*b3c0*/  IMAD.MOV.U32 R10, RZ, RZ, 0x1 ;  /* 0x00000001ff0a7424 */ /* 0x000fe200078e00ff */
[----:B------:R-:W-:Y:S01]  /*b3d0*/  UISETP.NE.AND UP0, UPT, UR8, 0x1, UPT ;  /* 0x000000010800788c */ /* 0x000fe2000bf05270 */
[----:B------:R-:W-:Y:S01]  /*b3e0*/  IMAD.MOV.U32 R0, RZ, RZ, RZ ;  /* 0x000000ffff007224 */ /* 0x000fe200078e00ff */
[----:B------:R-:W-:Y:S02]  /*b3f0*/  ULDC UR5, c[0x0][0xb44] ;  /* 0x0002d10000057ab9 */ /* 0x000fe40000000800 */
[----:B------:R-:W-:-:S07]  /*b400*/  UIMAD UR6, UR6, UR5, UR4 ;  /* 0x00000005060672a4 */ /* 0x000fce000f8e0204 */
        /* <DEDUP_REMOVED lines=9> */
[----:B------:R-:W1:Y:S01]  /*b4a0*/  LDC R3, c[0x0][0x280] ;  /* 0x0000a000ff037b82 */ /* 0x000e620000000800 */
[----:B------:R-:W-:Y:S01]  /*b4b0*/  USHF.L.U32 UR11, UR11, 0x7, URZ ;  /* 0x000000070b0b7899 */ /* 0x000fe2000800063f */
[----:B------:R-:W-:-:S06]  /*b4c0*/  ULDC UR4, c[0x0][0x74c] ;  /* 0x0001d30000047ab9 */ /* 0x000fcc0000000800 */
[----:B------:R-:W2:Y:S01]  /*b4d0*/  LDC R2, c[0x0][0x290] ;  /* 0x0000a400ff027b82 */ /* 0x000ea20000000800 */
[----:B-1----:R-:W-:-:S05]  /*b4e0*/  VIADD R4, R3, 0x7f ;  /* 0x0000007f03047836 */ /* 0x002fca0000000000 */
[----:B------:R-:W-:Y:S02]  /*b4f0*/  SHF.R.S32.HI R5, RZ, 0x1f, R4 ;  /* 0x0000001fff057819 */ /* 0x000fe40000011404 */
[----:B--2---:R-:W-:Y:S02]  /*b500*/  IADD3 R2, -R2, UR11, R3 ;  /* 0x0000000b02027c10 */ /* 0x004fe4000fffe103 */
[----:B------:R-:W-:-:S03]  /*b510*/  LEA.HI R4, R5, R4, RZ, 0x7 ;  /* 0x0000000405047211 */ /* 0x000fc600078f38ff */
[----:B------:R-:W-:Y:S01]  /*b520*/  VIADD R2, R2, -UR4 ;  /* 0x8000000402027c36 */ /* 0x000fe20008000000 */
[----:B------:R-:W-:-:S04]  /*b530*/  SHF.R.S32.HI R4, RZ, 0x7, R4 ;  /* 0x00000007ff047819 */ /* 0x000fc80000011404 */
[----:B------:R-:W-:-:S04]  /*b540*/  SHF.R.S32.HI R3, RZ, 0x1f, R2 ;  /* 0x0000001fff037819 */ /* 0x000fc80000011402 */
[----:B------:R-:W-:-:S04]  /*b550*/  LEA.HI R3, R3, R2, RZ, 0x7 ;  /* 0x0000000203037211 */ /* 0x000fc800078f38ff */
[----:B------:R-:W-:-:S04]  /*b560*/  SHF.R.S32.HI R3, RZ, 0x7, R3 ;  /* 0x00000007ff037819 */ /* 0x000fc80000011403 */
[----:B------:R-:W-:-:S04]  /*b570*/  VIMNMX R5, RZ, R3, !PT ;  /* 0x00000003ff057248 */ /* 0x000fc80007fe0100 */
[----:B------:R-:W-:-:S13]  /*b580*/  ISETP.GT.AND P0, PT, R4, R5, PT ;  /* 0x000000050400720c */ /* 0x000fda0003f04270 */
[----:B------:R-:W-:Y:S05]  /*b590*/  @!P0 BRA `(.L_x_2493) ;  /* 0x00000018004c8947 */ /* 0x000fea0003800000 */
[----:B------:R-:W1:Y:S01]  /*b5a0*/  LDC.64 R8, c[0x0][0x718] ;  /* 0x0001c600ff087b82 */ /* 0x000e620000000a00 */
[----:B------:R-:W-:Y:S01]  /*b5b0*/  IMAD.U32 R3, RZ, RZ, UR20 ;  /* 0x00000014ff037e24 */ /* 0x000fe2000f8e00ff */
[----:B------:R-:W-:Y:S01]  /*b5c0*/  ULDC UR4, c[0x0][0x2e8] ;  /* 0x0000ba0000047ab9 */ /* 0x000fe20000000800 */
[----:B------:R-:W-:Y:S01]  /*b5d0*/  ELECT P0, URZ, PT ;  /* 0x00000000003f782f */ /* 0x000fe20003800000 */
[----:B------:R-:W-:Y:S01]  /*b5e0*/  BSSY B0, `(.L_x_2493) ;  /* 0x000018e000007945 */ /* 0x000fe20003800000 */
[----:B------:R-:W-:Y:S01]  /*b5f0*/  UISETP.NE.AND UP0, UPT, UR4, 0x1, UPT ;  /* 0x000000010400788c */ /* 0x000fe2000bf05270 */
[----:B------:R-:W-:Y:S01]  /*b600*/  SHF.R.S32.HI R3, RZ, 0x1f, R3 ;  /* 0x0000001fff037819 */ /* 0x000fe20000011403 */
[----:B------:R-:W-:Y:S01]  /*b610*/  UMOV UR12, UR20 ;  /* 0x00000014000c7c82 */ /* 0x000fe20008000000 */
[----:B------:R-:W2:Y:S08]  /*b620*/  LDC.64 R6, c[0x0][0x730] ;  /* 0x0001cc00ff067b82 */ /* 0x000eb00000000a00 */
[----:B------:R-:W3:Y:S01]  /*b630*/  LDC.64 R12, c[0x0][0x720] ;  /* 0x0001c800ff0c7b82 */ /* 0x000ee20000000a00 */
[----:B------:R-:W-:Y:S01]  /*b640*/  @UP0 ULDC UR4, c[0x0][0x2ec] ;  /* 0x0000bb0000040ab9 */ /* 0x000fe20000000800 */
[----:B------:R-:W-:Y:S01]  /*b650*/  @UP0 ULDC UR6, c[0x0][0x2f0] ;  /* 0x0000bc0000060ab9 */ /* 0x000fe20000000800 */
[----:B------:R-:W-:-:S04]  /*b660*/  UIMAD.WIDE.U32 UR4, UR20, UR4, URZ ;  /* 0x00000004140472a5 */ /* 0x000fc8000f8e003f */
[----:B------:R-:W-:Y:S01]  /*b670*/  @UP0 USHF.R.U32.HI UR12, URZ, UR6, UR5 ;  /* 0x000000063f0c0299 */ /* 0x000fe20008011605 */
[C---:B-1----:R-:W-:Y:S02]  /*b680*/  IMAD R0, R3.reuse, R8, RZ ;  /* 0x0000000803007224 */ /* 0x042fe400078e02ff */
[----:B--2---:R-:W-:Y:S02]  /*b690*/  IMAD R2, R3, R6, RZ ;  /* 0x0000000603027224 */ /* 0x004fe400078e02ff */
[----:B------:R-:W-:Y:S02]  /*b6a0*/  IMAD R3, R9, UR20, R0 ;  /* 0x0000001409037c24 */ /* 0x000fe4000f8e0200 */
[----:B------:R-:W-:-:S04]  /*b6b0*/  IMAD.WIDE.U32 R8, R8, UR20, RZ ;  /* 0x0000001408087c25 */ /* 0x000fc8000f8e00ff */
[----:B------:R-:W-:Y:S02]  /*b6c0*/  IMAD R11, R7, UR20, R2 ;  /* 0x00000014070b7c24 */ /* 0x000fe4000f8e0202 */
[----:B------:R-:W-:Y:S02]  /*b6d0*/  IMAD.IADD R9, R9, 0x1, R3 ;  /* 0x0000000109097824 */ /* 0x000fe400078e0203 */
[----:B------:R-:W1:Y:S01]  /*b6e0*/  LDC.64 R2, c[0x0][0x738] ;  /* 0x0001ce00ff027b82 */ /* 0x000e620000000a00 */
[----:B------:R-:W-:-:S04]  /*b6f0*/  IMAD.WIDE.U32 R6, R6, UR20, RZ ;  /* 0x0000001406067c25 */ /* 0x000fc8000f8e00ff */
[----:B------:R-:W-:Y:S02]  /*b700*/  IMAD.IADD R7, R7, 0x1, R11 ;  /* 0x0000000107077824 */ /* 0x000fe400078e020b */
[----:B------:R-:W-:Y:S02]  /*b710*/  IMAD.U32 R11, RZ, RZ, UR21 ;  /* 0x00000015ff0b7e24 */ /* 0x000fe4000f8e00ff */
[----:B---3--:R-:W-:-:S03]  /*b720*/  IMAD.WIDE.U32 R8, R12, UR21, R8 ;  /* 0x000000150c087c25 */ /* 0x008fc6000f8e0008 */
[----:B------:R-:W-:-:S05]  /*b730*/  SHF.R.S32.HI R11, RZ, 0x1f, R11 ;  /* 0x0000001fff0b7819 */ /* 0x000fca000001140b */
[----:B------:R-:W-:-:S04]  /*b740*/  IMAD R0, R11, R12, RZ ;  /* 0x0000000c0b007224 */ /* 0x000fc800078e02ff */
[----:B------:R-:W-:Y:S02]  /*b750*/  IMAD R13, R13, UR21, R0 ;  /* 0x000000150d0d7c24 */ /* 0x000fe4000f8e0200 */
[----:B-1----:R-:W-:Y:S02]  /*b760*/  IMAD R0, R11, R2, RZ ;  /* 0x000000020b007224 */ /* 0x002fe400078e02ff */
[----:B------:R-:W-:-:S04]  /*b770*/  IMAD.WIDE.U32 R6, R2, UR21, R6 ;  /* 0x0000001502067c25 */ /* 0x000fc8000f8e0006 */
[----:B------:R-:W-:Y:S02]  /*b780*/  IMAD R3, R3, UR21, R0 ;  /* 0x0000001503037c24 */ /* 0x000fe4000f8e0200 */
[----:B------:R-:W-:Y:S01]  /*b790*/  IMAD.MOV.U32 R0, RZ, RZ, RZ ;  /* 0x000000ffff007224 */ /* 0x000fe200078e00ff */
        /* <DEDUP_REMOVED lines=11> */
.L_x_2523:
[----:B------:R-:W-:Y:S02]  /*b850*/  IMAD.IADD R12, R9, 0x1, R13 ;  /* 0x00000001090c7824 */ /* 0x000fe400078e020d */
[----:B------:R-:W-:Y:S02]  /*b860*/  IMAD.IADD R2, R7, 0x1, R3 ;  /* 0x0000000107027824 */ /* 0x000fe400078e0203 */
[----:B------:R-:W-:Y:S01]  /*b870*/  IMAD.MOV.U32 R10, RZ, RZ, 0x1 ;  /* 0x00000001ff0a7424 */ /* 0x000fe200078e00ff */
[----:B------:R2:W-:Y:S04]  /*b880*/  STL [R1+0x4], R12 ;  /* 0x0000040c01007387 */ /* 0x0005e80000100800 */
[----:B------:R2:W-:Y:S01]  /*b890*/  STL [R1], R2 ;  /* 0x0000000201007387 */ /* 0x0005e20000100800 */
[----:B------:R-:W-:Y:S05]  /*b8a0*/  @P0 BRA `(.L_x_2496) ;  /* 0x0000000000180947 */ /* 0x000fea0003800000 */
[----:B--2---:R-:W2:Y:S01]  /*b8b0*/  S2R R2, SR_TID.X ;  /* 0x0000000000027919 */ /* 0x004ea20000002100 */
[----:B------:R-:W-:-:S04]  /*b8c0*/  IMAD.MOV.U32 R3, RZ, RZ, 0x4200 ;  /* 0x00004200ff037424 */ /* 0x000fc800078e00ff */
[----:B------:R3:W-:Y:S01]  /*b8d0*/  SYNCS.ARRIVE.TRANS64 RZ, [R0+URZ+0x30c10], R3 ;  /* 0x030c100300ff79a7 */ /* 0x0007e2000800003f */
[----:B--2---:R-:W-:-:S13]  /*b8e0*/  LOP3.LUT P1, RZ, R2, 0x1f, RZ, 0xc0, !PT ;  /* 0x0000001f02ff7812 */ /* 0x004fda000782c0ff */
[----:B---3--:R-:W-:Y:S05]  /*b8f0*/  @!P1 BRA `(.L_x_2496) ;  /* 0x0000000000049947 */ /* 0x008fea0003800000 */
[----:B------:R-:W-:Y:S01]  /*b900*/  BPT.TRAP 0x1 ;  /* 0x000000040000795c */ /* 0x000fe20000300000 */
.L_x_2496:
[----:B------:R-:W-:Y:S01]  /*b910*/  R2UR UR19, R5 ;  /* 0x00000000051372ca */ /* 0x000fe200000e0000 */
[----:B------:R-:W3:Y:S01]  /*b920*/  LDC.64 R14, c[0x0][0x198] ;  /* 0x00006600ff0e7b82 */ /* 0x000ee20000000a00 */
[----:B------:R-:W-:Y:S01]  /*b930*/  ULDC.64 UR4, c[0x0][0x700] ;  /* 0x0001c00000047ab9 */ /* 0x000fe20000000a00 */
[----:B------:R-:W-:Y:S01]  /*b940*/  R2UR UR8, R0 ;  /* 0x00000000000872ca */ /* 0x000fe200000e0000 */
[----:B-1----:R-:W-:Y:S01]  /*b950*/  IMAD.U32 R11, RZ, RZ, UR4 ;  /* 0x00000004ff0b7e24 */ /* 0x002fe2000f8e00ff */
[----:B------:R-:W-:Y:S01]  /*b960*/  UMOV UR24, 0x0 ;  /* 0x0000000000187882 */ /* 0x000fe20000000000 */
[----:B------:R-:W-:Y:S01]  /*b970*/  VIADD R17, R4, 0xffffffff ;  /* 0xffffffff04117836 */ /* 0x000fe20000000000 */
[----:B------:R-:W-:Y:S01]  /*b980*/  UMOV UR25, 0x14f00000 ;  /* 0x14f0000000197882 */ /* 0x000fe20000000000 */
[----:B------:R-:W-:Y:S01]  /*b990*/  UMOV UR18, URZ ;  /* 0x0000003f00127c82 */ /* 0x000fe20008000000 */
[----:B------:R-:W-:Y:S01]  /*b9a0*/  UMOV UR9, 0x20 ;  /* 0x0000002000097882 */ /* 0x000fe20000000000 */
[----:B------:R-:W-:Y:S01]  /*b9b0*/  UMOV UR13, UR21 ;  /* 0x00000015000d7c82 */ /* 0x000fe20008000000 */
[----:B------:R1:W-:Y:S01]  /*b9c0*/  STL [R1+0x14], R17 ;  /* 0x0000141101007387 */ /* 0x0003e20000100800 */
[----:B------:R-:W-:Y:S01]  /*b9d0*/  UMOV UR10, UR18 ;  /* 0x00000012000a7c82 */ /* 0x000fe20008000000 */
[----:B------:R-:W-:-:S02]  /*b9e0*/  USHF.L.U32 UR19, UR19, 0x7, URZ ;  /* 0x0000000713137899 */ /* 0x000fc4000800063f */
[----:B------:R1:W-:Y:S01]  /*b9f0*/  STL [R1+0x8], RZ ;  /* 0x000008ff01007387 */ /* 0x0003e20000100800 */
[----:B------:R-:W-:Y:S02]  /*ba00*/  UIADD3 UR16, UR8, 0x10000, URZ ;  /* 0x0001000008107890 */ /* 0x000fe4000fffe03f */
[----:B------:R-:W-:Y:S01]  /*ba10*/  UIADD3 UR17, UR8, 0x30c10, URZ ;  /* 0x00030c1008117890 */ /* 0x000fe2000fffe03f */
[----:B------:R-:W-:Y:S01]  /*ba20*/  IMAD.U32 R3, RZ, RZ, UR19 ;  /* 0x00000013ff037e24 */ /* 0x000fe2000f8e00ff */
[----:B--2---:R-:W-:Y:S01]  /*ba30*/  IADD3 R2, P1, R8, UR19, RZ ;  /* 0x0000001308027c10 */ /* 0x004fe2000ff3e0ff */
[----:B------:R-:W-:Y:S01]  /*ba40*/  UIADD3 UR26, UR8, 0x20000, URZ ;  /* 0x00020000081a7890 */ /* 0x000fe2000fffe03f */
[----:B------:R-:W-:Y:S02]  /*ba50*/  UMOV UR28, UR12 ;  /* 0x0000000c001c7c82 */ /* 0x000fe40008000000 */
[----:B------:R-:W-:Y:S01]  /*ba60*/  LEA.HI.X.SX32 R3, R3, R12, 0x1, P1 ;  /* 0x0000000c03037211 */ /* 0x000fe200008f0eff */
[----:B------:R-:W-:Y:S01]  /*ba70*/  IMAD.U32 R12, RZ, RZ, UR5 ;  /* 0x00000005ff0c7e24 */ /* 0x000fe2000f8e00ff */
[C---:B------:R-:W-:Y:S01]  /*ba80*/  LEA R13, P1, R2.reuse, R11, 0x2 ;  /* 0x0000000b020d7211 */ /* 0x040fe200078210ff */
[----:B---3--:R-:W-:Y:S01]  /*ba90*/  IMAD.MOV.U32 R16, RZ, RZ, R15 ;  /* 0x000000ffff107224 */ /* 0x008fe200078e000f */
[----:B------:R-:W-:Y:S01]  /*baa0*/  UMOV UR27, UR17 ;  /* 0x00000011001b7c82 */ /* 0x000fe20008000000 */
[----:B------:R-:W-:Y:S01]  /*bab0*/  IMAD.MOV.U32 R15, RZ, RZ, 0x8000 ;  /* 0x00008000ff0f7424 */ /* 0x000fe200078e00ff */
[----:B------:R-:W-:Y:S01]  /*bac0*/  R2UR UR4, R13 ;  /* 0x000000000d0472ca */ /* 0x000fe200000e0000 */
[----:B------:R-:W-:Y:S01]  /*bad0*/  IMAD.MOV.U32 R13, RZ, RZ, R14 ;  /* 0x000000ffff0d7224 */ /* 0x000fe200078e000e */
[----:B------:R-:W-:Y:S01]  /*bae0*/  LEA.HI.X R2, R2, R12, R3, 0x2, P1 ;  /* 0x0000000c02027211 */ /* 0x000fe200008f1403 */
[----:B------:R-:W-:-:S03]  /*baf0*/  UMOV UR29, UR21 ;  /* 0x00000015001d7c82 */ /* 0x000fc60008000000 */
[----:B------:R-:W-:Y:S02]  /*bb00*/  R2UR UR5, R2 ;  /* 0x00000000020572ca */ /* 0x000fe400000e0000 */
[----:B------:R-:W-:-:S04]  /*bb10*/  IADD3 R2, P1, R13, 0xf0, RZ ;  /* 0x000000f00d027810 */ /* 0x000fc80007f3e0ff */
[----:B------:R-:W-:Y:S01]  /*bb20*/  R2UR UR22, R2 ;  /* 0x00000000021672ca */ /* 0x000fe200000e0000 */
[----:B------:R-:W-:Y:S01]  /*bb30*/  IMAD.X R3, RZ, RZ, R16, P1 ;  /* 0x000000ffff037224 */ /* 0x000fe200008e0610 */
[----:B------:R-:W-:-:S04]  /*bb40*/  IADD3 R14, P1, R13, 0x2f0, RZ ;  /* 0x000002f00d0e7810 */ /* 0x000fc80007f3e0ff */
[----:B------:R-:W-:Y:S01]  /*bb50*/  R2UR UR6, R14 ;  /* 0x000000000e0672ca */ /* 0x000fe200000e0000 */
[----:B------:R-:W-:Y:S01]  /*bb60*/  IMAD.X R14, RZ, RZ, R16, P1 ;  /* 0x000000ffff0e7224 */ /* 0x000fe200008e0610 */
[----:B------:R-:W-:-:S04]  /*bb70*/  R2UR UR23, R3 ;  /* 0x00000000031772ca */ /* 0x000fc800000e0000 */
[----:B------:R-:W-:Y:S02]  /*bb80*/  R2UR UR7, R14 ;  /* 0x000000000e0772ca */ /* 0x000fe400000e0000 */
[----:B------:R-:W-:-:S04]  /*bb90*/  IADD3 R14, P1, R13, 0x3f0, RZ ;  /* 0x000003f00d0e7810 */ /* 0x000fc80007f3e0ff */
[----:B------:R-:W-:Y:S01]  /*bba0*/  R2UR UR14, R14 ;  /* 0x000000000e0e72ca */ /* 0x000fe200000e0000 */
[----:B------:R-:W-:Y:S01]  /*bbb0*/  IMAD.X R14, RZ, RZ, R16, P1 ;  /* 0x000000ffff0e7224 */ /* 0x000fe200008e0610 */
[----:B------:R-:W-:Y:S01]  /*bbc0*/  ISETP.GE.AND P1, PT, R5, R17, PT ;  /* 0x000000110500720c */ /* 0x000fe20003f26270 */
[----:B------:R-:W-:Y:S03]  /*bbd0*/  UTMALDG.4D [UR16], [UR22], desc[UR24] ;  /* 0x00001810160075b4 */ /* 0x000fe60008019000 */
[----:B------:R-:W-:Y:S01]  /*bbe0*/  R2UR UR15, R14 ;  /* 0x000000000e0f72ca */ /* 0x000fe200000e0000 */
[----:B------:R2:W-:Y:S01]  /*bbf0*/  UBLKCP.S.G [UR26], [UR4], UR9 ;  /* 0x0000001a040073ba */ /* 0x0005e20008000209 */
[----:B------:R1:W-:Y:S01]  /*bc00*/  SYNCS.ARRIVE.TRANS64 RZ, [R0+URZ+0x30c00], R15 ;  /* 0x030c000f00ff79a7 */ /* 0x0003e2000800003f */
[----:B--2---:R-:W-:Y:S02]  /*bc10*/  UIADD3 UR9, UR8, 0x30c00, URZ ;  /* 0x00030c0008097890 */ /* 0x004fe4000fffe03f */
[----:B------:R-:W-:Y:S01]  /*bc20*/  UIADD3 UR24, UR8, 0x4000, URZ ;  /* 0x0000400008187890 */ /* 0x000fe2000fffe03f */
[----:B------:R-:W-:Y:S01]  /*bc30*/  UMOV UR16, 0x0 ;  /* 0x0000000000107882 */ /* 0x000fe20000000000 */
[----:B------:R-:W-:Y:S01]  /*bc40*/  UMOV UR17, 0x10000000 ;  /* 0x1000000000117882 */ /* 0x000fe20000000000 */
[----:B------:R-:W-:Y:S01]  /*bc50*/  UMOV UR27, UR11 ;  /* 0x0000000b001b7c82 */ /* 0x000fe20008000000 */
[----:B------:R-:W-:Y:S01]  /*bc60*/  UMOV UR26, UR18 ;  /* 0x00000012001a7c82 */ /* 0x000fe20008000000 */
[----:B------:R-:W-:-:S02]  /*bc70*/  UMOV UR25, UR9 ;  /* 0x0000000900197c82 */ /* 0x000fc40008000000 */
[----:B------:R1:W-:Y:S02]  /*bc80*/  UTMALDG.4D [UR8], [UR6], desc[UR16] ;  /* 0x00001008060075b4 */ /* 0x0003e40008019000 */
[----:B------:R1:W-:Y:S02]  /*bc90*/  UTMALDG.4D [UR24], [UR14], desc[UR16] ;  /* 0x000010180e0075b4 */ /* 0x0003e40008019000 */
[----:B-1----:R-:W-:Y:S05]  /*bca0*/  @P1 BRA `(.L_x_2497) ;  /* 0x0000000c00b41947 */ /* 0x002fea0003800000 */
[----:B------:R-:W-:Y:S01]  /*bcb0*/  LOP3.LUT R18, RZ, R5, RZ, 0x33, !PT ;  /* 0x00000005ff127212 */ /* 0x000fe200078e33ff */
[----:B------:R-:W-:Y:S02]  /*bcc0*/  IMAD.MOV.U32 R10, RZ, RZ, 0x1 ;  /* 0x00000001ff0a7424 */ /* 0x000fe400078e00ff */
[----:B------:R-:W-:Y:S02]  /*bcd0*/  IMAD.MOV.U32 R17, RZ, RZ, R5 ;  /* 0x000000ffff117224 */ /* 0x000fe400078e0005 */
[C---:B------:R-:W-:Y:S02]  /*bce0*/  IMAD.IADD R18, R4.reuse, 0x1, R18 ;  /* 0x0000000104127824 */ /* 0x040fe400078e0212 */
[----:B------:R-:W-:-:S05]  /*bcf0*/  VIADD R4, R4, 0xfffffffe ;  /* 0xfffffffe04047836 */ /* 0x000fca0000000000 */
[----:B------:R-:W-:Y:S02]  /*bd00*/  ISETP.NE.AND P1, PT, R4, R5, PT ;  /* 0x000000050400720c */ /* 0x000fe40003f25270 */
[----:B------:R-:W-:-:S05]  /*bd10*/  LOP3.LUT R4, R18, 0x1, RZ, 0xc0, !PT ;  /* 0x0000000112047812 */ /* 0x000fca00078ec0ff */
[----:B------:R1:W-:Y:S06]  /*bd20*/  STL [R1+0x10], R4 ;  /* 0x0000100401007387 */ /* 0x0003ec0000100800 */
[----:B------:R-:W-:Y:S05]  /*bd30*/  @!P1 BRA `(.L_x_2498) ;  /* 0x00000008005c9947 */ /* 0x000fea0003800000 */
[----:B------:R-:W-:Y:S02]  /*bd40*/  IMAD.IADD R18, R18, 0x1, -R4 ;  /* 0x0000000112127824 */ /* 0x000fe400078e0a04 */
[----:B------:R-:W-:Y:S02]  /*bd50*/  IMAD.MOV.U32 R17, RZ, RZ, R5 ;  /* 0x000000ffff117224 */ /* 0x000fe400078e0005 */
[----:B------:R-:W-:-:S07]  /*bd60*/  IMAD.MOV.U32 R10, RZ, RZ, 0x1 ;  /* 0x00000001ff0a7424 */ /* 0x000fce00078e00ff */
.L_x_2507:
[----:B------:R-:W-:-:S04]  /*bd70*/  SHF.L.U32 R19, R10, 0x1f, RZ ;  /* 0x0000001f0a137819 */ /* 0x000fc800000006ff */
[----:B------:R-:W2:Y:S02]  /*bd80*/  SYNCS.PHASECHK.TRANS64.TRYWAIT P1, [R0+URZ+0x30c40], R19 ;  /* 0x030c4013000075a7 */ /* 0x000ea4000802017f */
[----:B--2---:R-:W-:Y:S05]  /*bd90*/  @!P1 BRA `(.L_x_2499) ;  /* 0x00000014007c9947 */ /* 0x004fea0003800000 */
.L_x_2524:
[----:B------:R-:W-:Y:S05]  /*bda0*/  @P0 BRA `(.L_x_2500) ;  /* 0x00000000001c0947 */ /* 0x000fea0003800000 */
[----:B------:R-:W3:Y:S01]  /*bdb0*/  S2R R2, SR_TID.X ;  /* 0x0000000000027919 */ /* 0x000ee20000002100 */
[----:B------:R-:W-:-:S04]  /*bdc0*/  IMAD.MOV.U32 R3, RZ, RZ, 0x4200 ;  /* 0x00004200ff037424 */ /* 0x000fc800078e00ff */
[----:B------:R4:W-:Y:S01]  /*bdd0*/  SYNCS.ARRIVE.TRANS64 RZ, [R0+URZ+0x30c30], R3 ;  /* 0x030c300300ff79a7 */ /* 0x0009e2000800003f */
[----:B---3--:R-:W-:-:S04]  /*bde0*/  LOP3.LUT R2, R2, 0x1f, RZ, 0xc0, !PT ;  /* 0x0000001f02027812 */ /* 0x008fc800078ec0ff */
[----:B------:R-:W-:-:S13]  /*bdf0*/  ISETP.NE.AND P1, PT, R2, RZ, PT ;  /* 0x000000ff0200720c */ /* 0x000fda0003f25270 */
[----:B----4-:R-:W-:Y:S05]  /*be00*/  @!P1 BRA `(.L_x_2500) ;  /* 0x0000000000049947 */ /* 0x010fea0003800000 */
[----:B------:R-:W-:Y:S01]  /*be10*/  BPT.TRAP 0x1 ;  /* 0x000000040000795c */ /* 0x000fe20000300000 */
.L_x_2500:
[----:B------:R-:W3:Y:S01]  /*be20*/  LDL R11, [R1] ;  /* 0x00000000010b7983 */ /* 0x000ee20000100800 */
[----:B------:R-:W4:Y:S01]  /*be30*/  LDC.64 R14, c[0x0][0x728] ;  /* 0x0001ca00ff0e7b82 */ /* 0x000f220000000a00 */
[----:B------:R-:W-:Y:S01]  /*be40*/  IMAD.SHL.U32 R20, R17, 0x80, RZ ;  /* 0x0000008011147824 */ /* 0x000fe200078e00ff */
[----:B------:R-:W-:Y:S01]  /*be50*/  R2UR UR4, R0 ;  /* 0x00000000000472ca */ /* 0x000fe200000e0000 */
[----:B------:R-:W-:Y:S01]  /*be60*/  UMOV UR14, 0x0 ;  /* 0x00000000000e7882 */ /* 0x000fe20000000000 */
[----:B------:R-:W-:Y:S01]  /*be70*/  UMOV UR15, 0x14f00000 ;  /* 0x14f00000000f7882 */ /* 0x000fe20000000000 */
[----:B------:R-:W-:Y:S01]  /*be80*/  UMOV UR18, URZ ;  /* 0x0000003f00127c82 */ /* 0x000fe20008000000 */
[C---:B------:R-:W-:Y:S01]  /*be90*/  IADD3 R2, P1, R20.reuse, R6, RZ ;  /* 0x0000000614027210 */ /* 0x040fe20007f3e0ff */
[----:B------:R-:W-:Y:S01]  /*bea0*/  UMOV UR10, 0x20 ;  /* 0x00000020000a7882 */ /* 0x000fe20000000000 */
[----:B-1----:R-:W1:Y:S01]  /*beb0*/  LDC.64 R4, c[0x0][0x198] ;  /* 0x00006600ff047b82 */ /* 0x002e620000000a00 */
[----:B------:R-:W-:-:S06]  /*bec0*/  R2UR UR19, R20 ;  /* 0x00000000141372ca */ /* 0x000fcc00000e0000 */
[----:B------:R-:W-:Y:S02]  /*bed0*/  UIADD3 UR16, UR4, 0x18000, URZ ;  /* 0x0001800004107890 */ /* 0x000fe4000fffe03f */
[----:B------:R-:W-:Y:S02]  /*bee0*/  UIADD3 UR17, UR4, 0x30c30, URZ ;  /* 0x00030c3004117890 */ /* 0x000fe4000fffe03f */
[----:B------:R-:W-:Y:S01]  /*bef0*/  UIADD3 UR4, UR4, 0x20400, URZ ;  /* 0x0002040004047890 */ /* 0x000fe2000fffe03f */
[----:B----4-:R-:W-:-:S04]  /*bf00*/  LEA R3, P2, R2, R14, 0x2 ;  /* 0x0000000e02037211 */ /* 0x010fc800078410ff */
[----:B------:R-:W-:Y:S01]  /*bf10*/  UMOV UR5, UR17 ;  /* 0x0000001100057c82 */ /* 0x000fe20008000000 */
[----:B------:R-:W-:Y:S01]  /*bf20*/  R2UR UR6, R3 ;  /* 0x00000000030672ca */ /* 0x000fe200000e0000 */
[----:B-1----:R-:W-:Y:S02]  /*bf30*/  IMAD.MOV.U32 R13, RZ, RZ, R4 ;  /* 0x000000ffff0d7224 */ /* 0x002fe400078e0004 */
[----:B------:R-:W-:Y:S01]  /*bf40*/  IMAD.MOV.U32 R16, RZ, RZ, R5 ;  /* 0x000000ffff107224 */ /* 0x000fe200078e0005 */
[----:B---3--:R-:W-:Y:S02]  /*bf50*/  LEA.HI.X.SX32 R3, R20, R11, 0x1, P1 ;  /* 0x0000000b14037211 */ /* 0x008fe400008f0eff */
[----:B------:R-:W-:Y:S02]  /*bf60*/  IADD3 R4, P1, R13, 0x1f0, RZ ;  /* 0x000001f00d047810 */ /* 0x000fe40007f3e0ff */
[----:B------:R-:W-:Y:S02]  /*bf70*/  LEA.HI.X R3, R2, R15, R3, 0x2, P2 ;  /* 0x0000000f02037211 */ /* 0x000fe400010f1403 */
[----:B------:R-:W-:Y:S01]  /*bf80*/  R2UR UR8, R4 ;  /* 0x00000000040872ca */ /* 0x000fe200000e0000 */
[----:B------:R-:W-:Y:S01]  /*bf90*/  IMAD.X R5, RZ, RZ, R16, P1 ;  /* 0x000000ffff057224 */ /* 0x000fe200008e0610 */
[----:B------:R-:W-:-:S04]  /*bfa0*/  R2UR UR7, R3 ;  /* 0x00000000030772ca */ /* 0x000fc800000e0000 */
[----:B------:R-:W-:-:S13]  /*bfb0*/  R2UR UR9, R5 ;  /* 0x00000000050972ca */ /* 0x000fda00000e0000 */
[----:B------:R1:W-:Y:S01]  /*bfc0*/  UTMALDG.4D [UR16], [UR8], desc[UR14] ;  /* 0x00000e10080075b4 */ /* 0x0003e20008019000 */
[----:B------:R1:W-:Y:S01]  /*bfd0*/  UBLKCP.S.G [UR4], [UR6], UR10 ;  /* 0x00000004060073ba */ /* 0x0003e2000800020a */
[----:B------:R-:W3:Y:S02]  /*bfe0*/  SYNCS.PHASECHK.TRANS64.TRYWAIT P1, [R0+URZ+0x30c28], R19 ;  /* 0x030c2813000075a7 */ /* 0x000ee4000802017f */
[----:B-1-3--:R-:W-:Y:S05]  /*bff0*/  @!P1 BRA `(.L_x_2501) ;  /* 0x0000001000f89947 */ /* 0x00afea0003800000 */
.L_x_2525:
        /* <DEDUP_REMOVED lines=8> */
.L_x_2502:
[----:B------:R-:W-:Y:S01]  /*c080*/  VIADD R20, R20, 0x80 ;  /* 0x0000008014147836 */ /* 0x000fe20000000000 */
[----:B------:R-:W-:Y:S02]  /*c090*/  ULDC.64 UR4, c[0x0][0x700] ;  /* 0x0001c00000047ab9 */ /* 0x000fe40000000a00 */
[----:B------:R-:W-:Y:S02]  /*c0a0*/  IMAD.U32 R11, RZ, RZ, UR4 ;  /* 0x00000004ff0b7e24 */ /* 0x000fe4000f8e00ff */
[----:B------:R-:W-:-:S04]  /*c0b0*/  IADD3 R2, P1, R20, R8, RZ ;  /* 0x0000000814027210 */ /* 0x000fc80007f3e0ff */
[----:B------:R-:W-:-:S04]  /*c0c0*/  LEA R3, P2, R2, R11, 0x2 ;  /* 0x0000000b02037211 */ /* 0x000fc800078410ff */
[----:B------:R-:W-:Y:S02]  /*c0d0*/  R2UR UR14, R3 ;  /* 0x00000000030e72ca */ /* 0x000fe400000e0000 */
[----:B------:R-:W3:Y:S01]  /*c0e0*/  LDL R3, [R1+0x4] ;  /* 0x0000040001037983 */ /* 0x000ee20000100800 */
[----:B------:R-:W-:Y:S01]  /*c0f0*/  SHF.R.S32.HI R21, RZ, 0x1f, R20 ;  /* 0x0000001fff157819 */ /* 0x000fe20000011414 */
[----:B------:R-:W-:Y:S01]  /*c100*/  IMAD.U32 R12, RZ, RZ, UR5 ;  /* 0x00000005ff0c7e24 */ /* 0x000fe2000f8e00ff */
[----:B------:R-:W-:Y:S01]  /*c110*/  R2UR UR8, R0 ;  /* 0x00000000000872ca */ /* 0x000fe200000e0000 */
[----:B------:R-:W-:Y:S01]  /*c120*/  UMOV UR6, 0x0 ;  /* 0x0000000000067882 */ /* 0x000fe20000000000 */
[----:B------:R-:W-:Y:S01]  /*c130*/  R2UR UR19, R20 ;  /* 0x00000000141372ca */ /* 0x000fe200000e0000 */
[----:B------:R-:W-:Y:S01]  /*c140*/  UMOV UR7, 0x14f00000 ;  /* 0x14f0000000077882 */ /* 0x000fe20000000000 */
[----:B------:R-:W-:Y:S01]  /*c150*/  UMOV UR18, URZ ;  /* 0x0000003f00127c82 */ /* 0x000fe20008000000 */
[----:B------:R-:W-:-:S08]  /*c160*/  UMOV UR10, 0x20 ;  /* 0x00000020000a7882 */ /* 0x000fd00000000000 */
[----:B------:R-:W-:Y:S02]  /*c170*/  UIADD3 UR16, UR8, 0x14000, URZ ;  /* 0x0001400008107890 */ /* 0x000fe4000fffe03f */
[----:B------:R-:W-:Y:S02]  /*c180*/  UIADD3 UR17, UR8, 0x30c18, URZ ;  /* 0x00030c1808117890 */ /* 0x000fe4000fffe03f */
[----:B------:R-:W-:-:S05]  /*c190*/  UIADD3 UR8, UR8, 0x20200, URZ ;  /* 0x0002020008087890 */ /* 0x000fca000fffe03f */
[----:B------:R-:W-:Y:S01]  /*c1a0*/  UMOV UR9, UR17 ;  /* 0x0000001100097c82 */ /* 0x000fe20008000000 */
[----:B---3--:R-:W-:-:S05]  /*c1b0*/  IMAD.X R3, R21, 0x1, R3, P1 ;  /* 0x0000000115037824 */ /* 0x008fca00008e0603 */
[----:B------:R-:W-:-:S04]  /*c1c0*/  LEA.HI.X R2, R2, R12, R3, 0x2, P2 ;  /* 0x0000000c02027211 */ /* 0x000fc800010f1403 */
[----:B------:R-:W-:Y:S02]  /*c1d0*/  R2UR UR15, R2 ;  /* 0x00000000020f72ca */ /* 0x000fe400000e0000 */
[----:B------:R-:W-:-:S04]  /*c1e0*/  IADD3 R2, P1, R13, 0xf0, RZ ;  /* 0x000000f00d027810 */ /* 0x000fc80007f3e0ff */
[----:B------:R-:W-:Y:S01]  /*c1f0*/  R2UR UR4, R2 ;  /* 0x00000000020472ca */ /* 0x000fe200000e0000 */
[----:B------:R-:W-:-:S05]  /*c200*/  IMAD.X R3, RZ, RZ, R16, P1 ;  /* 0x000000ffff037224 */ /* 0x000fca00008e0610 */
[----:B------:R-:W-:-:S13]  /*c210*/  R2UR UR5, R3 ;  /* 0x00000000030572ca */ /* 0x000fda00000e0000 */
[----:B------:R3:W-:Y:S01]  /*c220*/  UTMALDG.4D [UR16], [UR4], desc[UR6] ;  /* 0x00000610040075b4 */ /* 0x0007e20008019000 */
[----:B------:R3:W-:Y:S01]  /*c230*/  UBLKCP.S.G [UR8], [UR14], UR10 ;  /* 0x000000080e0073ba */ /* 0x0007e2000800020a */
[----:B------:R-:W4:Y:S02]  /*c240*/  SYNCS.PHASECHK.TRANS64.TRYWAIT P1, [R0+URZ+0x30c48], R19 ;  /* 0x030c4813000075a7 */ /* 0x000f24000802017f */
[----:B---34-:R-:W-:Y:S05]  /*c250*/  @!P1 BRA `(.L_x_2503) ;  /* 0x0000001000749947 */ /* 0x018fea0003800000 */
.L_x_2526:
        /* <DEDUP_REMOVED lines=8> */
.L_x_2504:
[----:B-123--:R-:W2:Y:S01]  /*c2e0*/  LDL R19, [R1] ;  /* 0x0000000001137983 */ /* 0x00eea20000100800 */
[C---:B------:R-:W-:Y:S01]  /*c2f0*/  R2UR UR19, R20.reuse ;  /* 0x00000000141372ca */ /* 0x040fe200000e0000 */
[----:B------:R-:W-:Y:S01]  /*c300*/  UMOV UR6, 0x0 ;  /* 0x0000000000067882 */ /* 0x000fe20000000000 */
[----:B------:R-:W-:Y:S01]  /*c310*/  IADD3 R20, P1, R20, R6, RZ ;  /* 0x0000000614147210 */ /* 0x000fe20007f3e0ff */
[----:B------:R-:W-:Y:S01]  /*c320*/  UMOV UR7, 0x14f00000 ;  /* 0x14f0000000077882 */ /* 0x000fe20000000000 */
[----:B------:R-:W-:Y:S01]  /*c330*/  R2UR UR8, R0 ;  /* 0x00000000000872ca */ /* 0x000fe200000e0000 */
[----:B------:R-:W-:Y:S01]  /*c340*/  UMOV UR18, URZ ;  /* 0x0000003f00127c82 */ /* 0x000fe20008000000 */
[----:B------:R-:W-:Y:S01]  /*c350*/  R2UR UR4, R4 ;  /* 0x00000000040472ca */ /* 0x000fe200000e0000 */
[----:B------:R-:W-:Y:S01]  /*c360*/  UMOV UR10, 0x20 ;  /* 0x00000020000a7882 */ /* 0x000fe20000000000 */
[----:B------:R-:W-:Y:S02]  /*c370*/  R2UR UR5, R5 ;  /* 0x00000000050572ca */ /* 0x000fe400000e0000 */
[----:B------:R-:W-:-:S04]  /*c380*/  LOP3.LUT R10, R10, 0x1, RZ, 0x3c, !PT ;  /* 0x000000010a0a7812 */ /* 0x000fc800078e3cff */
[----:B------:R-:W-:-:S03]  /*c390*/  SHF.L.U32 R4, R10, 0x1f, RZ ;  /* 0x0000001f0a047819 */ /* 0x000fc600000006ff */
[----:B------:R-:W-:Y:S02]  /*c3a0*/  UIADD3 UR16, UR8, 0x1c000, URZ ;  /* 0x0001c00008107890 */ /* 0x000fe4000fffe03f */
[----:B------:R-:W-:Y:S02]  /*c3b0*/  UIADD3 UR17, UR8, 0x30c38, URZ ;  /* 0x00030c3808117890 */ /* 0x000fe4000fffe03f */
[----:B------:R-:W-:-:S05]  /*c3c0*/  UIADD3 UR8, UR8, 0x20600, URZ ;  /* 0x0002060008087890 */ /* 0x000fca000fffe03f */
[----:B------:R-:W-:Y:S02]  /*c3d0*/  UMOV UR9, UR17 ;  /* 0x0000001100097c82 */ /* 0x000fe40008000000 */
[----:B------:R1:W-:Y:S01]  /*c3e0*/  UTMALDG.4D [UR16], [UR4], desc[UR6] ;  /* 0x00000610040075b4 */ /* 0x0003e20008019000 */
[----:B--2---:R-:W-:Y:S01]  /*c3f0*/  IMAD.X R21, R21, 0x1, R19, P1 ;  /* 0x0000000115157824 */ /* 0x004fe200008e0613 */
[----:B------:R-:W-:-:S04]  /*c400*/  LEA R14, P1, R20, R14, 0x2 ;  /* 0x0000000e140e7211 */ /* 0x000fc800078210ff */
[----:B------:R-:W-:Y:S02]  /*c410*/  LEA.HI.X R21, R20, R15, R21, 0x2, P1 ;  /* 0x0000000f14157211 */ /* 0x000fe400008f1415 */
[----:B------:R-:W-:Y:S02]  /*c420*/  R2UR UR14, R14 ;  /* 0x000000000e0e72ca */ /* 0x000fe400000e0000 */
[----:B------:R-:W-:-:S13]  /*c430*/  R2UR UR15, R21 ;  /* 0x00000000150f72ca */ /* 0x000fda00000e0000 */
[----:B------:R1:W-:Y:S01]  /*c440*/  UBLKCP.S.G [UR8], [UR14], UR10 ;  /* 0x000000080e0073ba */ /* 0x0003e2000800020a */
[----:B------:R-:W2:Y:S02]  /*c450*/  SYNCS.PHASECHK.TRANS64.TRYWAIT P1, [R0+URZ+0x30c20], R4 ;  /* 0x030c2004000075a7 */ /* 0x000ea4000802017f */
[----:B-12---:R-:W-:Y:S05]  /*c460*/  @!P1 BRA `(.L_x_2505) ;  /* 0x0000001000049947 */ /* 0x006fea0003800000 */
.L_x_2528:
[----:B------:R-:W-:Y:S05]  /*c470*/  @P0 BRA `(.L_x_2506) ;  /* 0x00000000001c0947 */ /* 0x000fea0003800000 */
[----:B------:R-:W2:Y:S01]  /*c480*/  S2R R5, SR_TID.X ;  /* 0x0000000000057919 */ /* 0x000ea20000002100 */
[----:B-1----:R-:W-:-:S04]  /*c490*/  IMAD.MOV.U32 R4, RZ, RZ, 0x4200 ;  /* 0x00004200ff047424 */ /* 0x002fc800078e00ff */
[----:B------:R3:W-:Y:S01]  /*c4a0*/  SYNCS.ARRIVE.TRANS64 RZ, [R0+URZ+0x30c10], R4 ;  /* 0x030c100400ff79a7 */ /* 0x0007e2000800003f */
[----:B--2---:R-:W-:-:S04]  /*c4b0*/  LOP3.LUT R5, R5, 0x1f, RZ, 0xc0, !PT ;  /* 0x0000001f05057812 */ /* 0x004fc800078ec0ff */
[----:B------:R-:W-:-:S13]  /*c4c0*/  ISETP.NE.AND P1, PT, R5, RZ, PT ;  /* 0x000000ff0500720c */ /* 0x000fda0003f25270 */
[----:B---3--:R-:W-:Y:S05]  /*c4d0*/  @!P1 BRA `(.L_x_2506) ;  /* 0x0000000000049947 */ /* 0x008fea0003800000 */
[----:B------:R-:W-:Y:S01]  /*c4e0*/  BPT.TRAP 0x1 ;  /* 0x000000040000795c */ /* 0x000fe20000300000 */
.L_x_2506:
[----:B------:R-:W2:Y:S01]  /*c4f0*/  LDL R14, [R1+0x4] ;  /* 0x00000400010e7983 */ /* 0x000ea20000100800 */
        /* <DEDUP_REMOVED lines=8> */
[----:B------:R-:W-:-:S05]  /*c580*/  UMOV UR9, 0x20 ;  /* 0x0000002000097882 */ /* 0x000fca0000000000 */
[----:B------:R-:W-:Y:S02]  /*c590*/  UIADD3 UR8, UR8, 0x2, URZ ;  /* 0x0000000208087890 */ /* 0x000fe4000fffe03f */
[----:B------:R-:W-:Y:S02]  /*c5a0*/  UIADD3 UR16, UR14, 0x10000, URZ ;  /* 0x000100000e107890 */ /* 0x000fe4000fffe03f */
[----:B------:R-:W-:Y:S02]  /*c5b0*/  USHF.L.U32 UR19, UR8, 0x7, URZ ;  /* 0x0000000708137899 */ /* 0x000fe4000800063f */
[----:B------:R-:W-:Y:S01]  /*c5c0*/  UIADD3 UR17, UR14, 0x30c10, URZ ;  /* 0x00030c100e117890 */ /* 0x000fe2000fffe03f */
[----:B------:R-:W-:Y:S01]  /*c5d0*/  IMAD.U32 R17, RZ, RZ, UR8 ;  /* 0x00000008ff117e24 */ /* 0x000fe2000f8e00ff */
[----:B------:R-:W-:Y:S02]  /*c5e0*/  UIADD3 UR14, UR14, 0x20000, URZ ;  /* 0x000200000e0e7890 */ /* 0x000fe4000fffe03f */
[----:B-1----:R-:W-:-:S03]  /*c5f0*/  IADD3 R4, P1, R8, UR19, RZ ;  /* 0x0000001308047c10 */ /* 0x002fc6000ff3e0ff */
[----:B------:R-:W-:Y:S01]  /*c600*/  UMOV UR15, UR17 ;  /* 0x00000011000f7c82 */ /* 0x000fe20008000000 */
[----:B------:R-:W-:Y:S01]  /*c610*/  LEA R5, P2, R4, R11, 0x2 ;  /* 0x0000000b04057211 */ /* 0x000fe200078410ff */
[----:B------:R3:W-:Y:S03]  /*c620*/  UTMALDG.4D [UR16], [UR4], desc[UR6] ;  /* 0x00000610040075b4 */ /* 0x0007e60008019000 */
[----:B------:R-:W-:Y:S01]  /*c630*/  R2UR UR22, R5 ;  /* 0x00000000051672ca */ /* 0x000fe200000e0000 */
[----:B------:R-:W-:-:S05]  /*c640*/  IMAD.U32 R5, RZ, RZ, UR19 ;  /* 0x00000013ff057e24 */ /* 0x000fca000f8e00ff */
[----:B--2---:R-:W-:Y:S02]  /*c650*/  LEA.HI.X.SX32 R5, R5, R14, 0x1, P1 ;  /* 0x0000000e05057211 */ /* 0x004fe400008f0eff */
[----:B------:R-:W-:Y:S02]  /*c660*/  ISETP.NE.AND P1, PT, R18, RZ, PT ;  /* 0x000000ff1200720c */ /* 0x000fe40003f25270 */
[----:B------:R-:W-:-:S04]  /*c670*/  LEA.HI.X R5, R4, R12, R5, 0x2, P2 ;  /* 0x0000000c04057211 */ /* 0x000fc800010f1405 */
[----:B------:R-:W-:-:S13]  /*c680*/  R2UR UR23, R5 ;  /* 0x00000000051772ca */ /* 0x000fda00000e0000 */
[----:B------:R3:W-:Y:S02]  /*c690*/  UBLKCP.S.G [UR14], [UR22], UR9 ;  /* 0x0000000e160073ba */ /* 0x0007e40008000209 */
[----:B---3--:R-:W-:Y:S05]  /*c6a0*/  @P1 BRA `(.L_x_2507) ;  /* 0xfffffff400b01947 */ /* 0x008fea000383ffff */
.L_x_2498:
[----:B-1----:R-:W2:Y:S04]  /*c6b0*/  LDL.LU R4, [R1+0x10] ;  /* 0x0000100001047983 */ /* 0x002ea80000300800 */
[----:B------:R1:W5:Y:S01]  /*c6c0*/  LDL R5, [R1+0x14] ;  /* 0x0000140001057983 */ /* 0x0003620000100800 */
[----:B--2---:R-:W-:-:S13]  /*c6d0*/  ISETP.NE.AND P1, PT, R4, RZ, PT ;  /* 0x000000ff0400720c */ /* 0x004fda0003f25270 */
[----:B-1----:R-:W-:Y:S05]  /*c6e0*/  @!P1 BRA `(.L_x_2497) ;  /* 0x0000000400249947 */ /* 0x002fea0003800000 */
[----:B------:R-:W-:-:S04]  /*c6f0*/  SHF.L.U32 R14, R10, 0x1f, RZ ;  /* 0x0000001f0a0e7819 */ /* 0x000fc800000006ff */
[----:B------:R-:W1:Y:S02]  /*c700*/  SYNCS.PHASECHK.TRANS64.TRYWAIT P1, [R0+URZ+0x30c40], R14 ;  /* 0x030c400e000075a7 */ /* 0x000e64000802017f */
[----:B-1----:R-:W-:Y:S05]  /*c710*/  @!P1 BRA `(.L_x_2508) ;  /* 0x0000000c00709947 */ /* 0x002fea0003800000 */
.L_x_2529:
[----:B------:R-:W-:Y:S05]  /*c720*/  @P0 BRA `(.L_x_2509) ;  /* 0x00000000001c0947 */ /* 0x000fea0003800000 */
[----:B------:R-:W2:Y:S02]  /*c730*/  S2R R4, SR_TID.X ;  /* 0x0000000000047919 */ /* 0x000ea40000002100 */
[----:B--2--5:R-:W-:Y:S01]  /*c740*/  LOP3.LUT R5, R4, 0x1f, RZ, 0xc0, !PT ;  /* 0x0000001f04057812 */ /* 0x024fe200078ec0ff */
[----:B------:R-:W-:-:S03]  /*c750*/  IMAD.MOV.U32 R4, RZ, RZ, 0x4200 ;  /* 0x00004200ff047424 */ /* 0x000fc600078e00ff */
[----:B------:R-:W-:Y:S01]  /*c760*/  ISETP.NE.AND P1, PT, R5, RZ, PT ;  /* 0x000000ff0500720c */ /* 0x000fe20003f25270 */
[----:B------:R2:W-:-:S12]  /*c770*/  SYNCS.ARRIVE.TRANS64 RZ, [R0+URZ+0x30c30], R4 ;  /* 0x030c300400ff79a7 */ /* 0x0005d8000800003f */
[----:B--2---:R-:W-:Y:S05]  /*c780*/  @!P1 BRA `(.L_x_2509) ;  /* 0x0000000000049947 */ /* 0x004fea0003800000 */
[----:B------:R-:W-:Y:S01]  /*c790*/  BPT.TRAP 0x1 ;  /* 0x000000040000795c */ /* 0x000fe20000300000 */
.L_x_2509:
[----:B------:R-:W2:Y:S01]  /*c7a0*/  LDL R18, [R1] ;  /* 0x0000000001127983 */ /* 0x000ea20000100800 */
[----:B-----5:R-:W3:Y:S01]  /*c7b0*/  LDC.64 R4, c[0x0][0x728] ;  /* 0x0001ca00ff047b82 */ /* 0x020ee20000000a00 */
        /* <DEDUP_REMOVED lines=11> */
[----:B---3--:R-:W-:-:S04]  /*c870*/  LEA R4, P2, R15, R4, 0x2 ;  /* 0x000000040f047211 */ /* 0x008fc800078410ff */
[----:B------:R-:W-:Y:S01]  /*c880*/  UMOV UR9, UR17 ;  /* 0x0000001100097c82 */ /* 0x000fe20008000000 */
[----:B------:R-:W-:Y:S02]  /*c890*/  R2UR UR14, R4 ;  /* 0x00000000040e72ca */ /* 0x000fe400000e0000 */
[----:B--2---:R-:W-:-:S04]  /*c8a0*/  LEA.HI.X.SX32 R4, R17, R18, 0x1, P1 ;  /* 0x0000001211047211 */ /* 0x004fc800008f0eff */
        /* <DEDUP_REMOVED lines=8> */
[----:B------:R-:W3:Y:S02]  /*c930*/  SYNCS.PHASECHK.TRANS64.TRYWAIT P1, [R0+URZ+0x30c28], R14 ;  /* 0x030c280e000075a7 */ /* 0x000ee4000802017f */
[----:B--23--:R-:W-:Y:S05]  /*c940*/  @!P1 BRA `(.L_x_2510) ;  /* 0x0000000800f89947 */ /* 0x00cfea0003800000 */
.L_x_2530:
        /* <DEDUP_REMOVED lines=8> */
.L_x_2511:
[----:B------:R-:W3:Y:S01]  /*c9d0*/  LDL.LU R4, [R1+0x4] ;  /* 0x0000040001047983 */ /* 0x000ee20000300800 */
[----:B------:R-:W-:Y:S01]  /*c9e0*/  R2UR UR19, R17 ;  /* 0x00000000111372ca */ /* 0x000fe200000e0000 */
[----:B------:R-:W-:Y:S01]  /*c9f0*/  UMOV UR6, 0x0 ;  /* 0x0000000000067882 */ /* 0x000fe20000000000 */
[----:B------:R-:W-:Y:S01]  /*ca00*/  R2UR UR8, R0 ;  /* 0x00000000000872ca */ /* 0x000fe200000e0000 */
[----:B------:R-:W-:Y:S01]  /*ca10*/  UMOV UR7, 0x14f00000 ;  /* 0x14f0000000077882 */ /* 0x000fe20000000000 */
[----:B------:R-:W-:Y:S01]  /*ca20*/  R2UR UR4, R2 ;  /* 0x00000000020472ca */ /* 0x000fe200000e0000 */
[----:B------:R-:W-:Y:S01]  /*ca30*/  UMOV UR18, URZ ;  /* 0x0000003f00127c82 */ /* 0x000fe20008000000 */
[----:B------:R-:W-:Y:S01]  /*ca40*/  R2UR UR5, R3 ;  /* 0x00000000030572ca */ /* 0x000fe200000e0000 */
[----:B------:R-:W-:-:S06]  /*ca50*/  UMOV UR10, 0x20 ;  /* 0x00000020000a7882 */ /* 0x000fcc0000000000 */
[----:B------:R-:W-:Y:S02]  /*ca60*/  UIADD3 UR19, UR19, 0x80, URZ ;  /* 0x0000008013137890 */ /* 0x000fe4000fffe03f */
[----:B------:R-:W-:Y:S02]  /*ca70*/  UIADD3 UR16, UR8, 0x14000, URZ ;  /* 0x0001400008107890 */ /* 0x000fe4000fffe03f */
[----:B------:R-:W-:Y:S02]  /*ca80*/  UIADD3 UR17, UR8, 0x30c18, URZ ;  /* 0x00030c1808117890 */ /* 0x000fe4000fffe03f */
[----:B------:R-:W-:Y:S01]  /*ca90*/  IMAD.U32 R5, RZ, RZ, UR19 ;  /* 0x00000013ff057e24 */ /* 0x000fe2000f8e00ff */
[----:B------:R-:W-:Y:S01]  /*caa0*/  IADD3 R8, P0, R8, UR19, RZ ;  /* 0x0000001308087c10 */ /* 0x000fe2000ff1e0ff */
[----:B------:R-:W-:Y:S01]  /*cab0*/  UIADD3 UR8, UR8, 0x20200, URZ ;  /* 0x0002020008087890 */ /* 0x000fe2000fffe03f */
[----:B------:R-:W-:Y:S02]  /*cac0*/  IMAD.MOV.U32 R2, RZ, RZ, 0x1 ;  /* 0x00000001ff027424 */ /* 0x000fe400078e00ff */
[----:B------:R-:W-:-:S02]  /*cad0*/  UMOV UR9, UR17 ;  /* 0x0000001100097c82 */ /* 0x000fc40008000000 */
[----:B------:R4:W-:Y:S01]  /*cae0*/  UTMALDG.4D [UR16], [UR4], desc[UR6] ;  /* 0x00000610040075b4 */ /* 0x0009e20008019000 */
[----:B---3--:R-:W-:Y:S02]  /*caf0*/  LEA.HI.X.SX32 R5, R5, R4, 0x1, P0 ;  /* 0x0000000405057211 */ /* 0x008fe400000f0eff */
[----:B------:R-:W-:-:S04]  /*cb00*/  LEA R11, P0, R8, R11, 0x2 ;  /* 0x0000000b080b7211 */ /* 0x000fc800078010ff */
[----:B------:R-:W-:Y:S02]  /*cb10*/  LEA.HI.X R12, R8, R12, R5, 0x2, P0 ;  /* 0x0000000c080c7211 */ /* 0x000fe400000f1405 */
[----:B------:R-:W-:Y:S01]  /*cb20*/  R2UR UR14, R11 ;  /* 0x000000000b0e72ca */ /* 0x000fe200000e0000 */
[----:B------:R4:W5:Y:S01]  /*cb30*/  LDL.LU R5, [R1+0x14] ;  /* 0x0000140001057983 */ /* 0x0009620000300800 */
[----:B------:R-:W-:-:S03]  /*cb40*/  R2UR UR15, R12 ;  /* 0x000000000c0f72ca */ /* 0x000fc600000e0000 */
[----:B------:R4:W-:Y:S10]  /*cb50*/  STL [R1+0x8], R2 ;  /* 0x0000080201007387 */ /* 0x0009f40000100800 */
[----:B------:R4:W-:Y:S02]  /*cb60*/  UBLKCP.S.G [UR8], [UR14], UR10 ;  /* 0x000000080e0073ba */ /* 0x0009e4000800020a */
[----:B----4-:R-:W-:Y:S01]  /*cb70*/  NOP ;  /* 0x0000000000007918 */ /* 0x010fe20000000000 */
.L_x_2497:
[----:B------:R-:W3:Y:S01]  /*cb80*/  LDL R3, [R1+0x8] ;  /* 0x0000080001037983 */ /* 0x000ee20000100800 */
[----:B------:R-:W4:Y:S02]  /*cb90*/  S2R R2, SR_TID.X ;  /* 0x0000000000027919 */ /* 0x000f240000002100 */
[----:B----4-:R-:W-:-:S04]  /*cba0*/  LOP3.LUT R2, R2, 0x7f, RZ, 0xc0, !PT ;  /* 0x0000007f02027812 */ /* 0x010fc800078ec0ff */
[----:B------:R-:W-:Y:S01]  /*cbb0*/  ISETP.NE.AND P1, PT, R2, RZ, PT ;  /* 0x000000ff0200720c */ /* 0x000fe20003f25270 */
[----:B---3--:R-:W-:Y:S01]  /*cbc0*/  IMAD R4, R3, 0x8, R0 ;  /* 0x0000000803047824 */ /* 0x008fe200078e0200 */
[----:B------:R-:W-:-:S04]  /*cbd0*/  SHF.L.U32 R3, R10, 0x1f, RZ ;  /* 0x0000001f0a037819 */ /* 0x000fc800000006ff */
[----:B------:R-:W3:Y:S02]  /*cbe0*/  SYNCS.PHASECHK.TRANS64.TRYWAIT P0, [R4+URZ+0x30c40], R3 ;  /* 0x030c4003040075a7 */ /* 0x000ee4000800017f */
[----:B---3--:R-:W-:Y:S05]  /*cbf0*/  @!P0 BRA `(.L_x_2512) ;  /* 0x0000000800608947 */ /* 0x008fea0003800000 */
.L_x_2531:
[----:B------:R-:W-:Y:S05]  /*cc00*/  @P1 BRA `(.L_x_2513) ;  /* 0x0000000000181947 */ /* 0x000fea0003800000 */
[----:B------:R-:W4:Y:S01]  /*cc10*/  S2R R2, SR_TID.X ;  /* 0x0000000000027919 */ /* 0x000f220000002100 */
[----:B---3--:R-:W-:-:S04]  /*cc20*/  IMAD.MOV.U32 R3, RZ, RZ, 0x4200 ;  /* 0x00004200ff037424 */ /* 0x008fc800078e00ff */
[----:B------:R3:W-:Y:S01]  /*cc30*/  SYNCS.ARRIVE.TRANS64 RZ, [R4+URZ+0x30c30], R3 ;  /* 0x030c300304ff79a7 */ /* 0x0007e2000800003f */
[----:B----4-:R-:W-:-:S13]  /*cc40*/  LOP3.LUT P0, RZ, R2, 0x1f, RZ, 0xc0, !PT ;  /* 0x0000001f02ff7812 */ /* 0x010fda000780c0ff */
[----:B---3--:R-:W-:Y:S05]  /*cc50*/  @!P0 BRA `(.L_x_2513) ;  /* 0x0000000000048947 */ /* 0x008fea0003800000 */
[----:B------:R-:W-:Y:S01]  /*cc60*/  BPT.TRAP 0x1 ;  /* 0x000000040000795c */ /* 0x000fe20000300000 */
.L_x_2513:
[----:B------:R-:W4:Y:S01]  /*cc70*/  LDL.LU R9, [R1] ;  /* 0x0000000001097983 */ /* 0x000f220000300800 */
[----:B-----5:R-:W-:Y:S01]  /*cc80*/  R2UR UR19, R5 ;  /* 0x00000000051372ca */ /* 0x020fe200000e0000 */
[----:B---3--:R-:W3:Y:S02]  /*cc90*/  LDC.64 R2, c[0x0][0x728] ;  /* 0x0001ca00ff027b82 */ /* 0x008ee40000000a00 */
[----:B------:R-:W2:Y:S01]  /*cca0*/  LDL.LU R8, [R1+0x8] ;  /* 0x0000080001087983 */ /* 0x000ea20000300800 */
[----:B------:R-:W-:Y:S01]  /*ccb0*/  R2UR UR17, R4 ;  /* 0x00000000041172ca */ /* 0x000fe200000e0000 */
[----:B------:R-:W-:Y:S01]  /*ccc0*/  UMOV UR6, 0x0 ;  /* 0x0000000000067882 */ /* 0x000fe20000000000 */
[----:B------:R-:W-:Y:S01]  /*ccd0*/  UMOV UR7, 0x14f00000 ;  /* 0x14f0000000077882 */ /* 0x000fe20000000000 */
[----:B------:R-:W-:Y:S01]  /*cce0*/  UMOV UR18, URZ ;  /* 0x0000003f00127c82 */ /* 0x000fe20008000000 */
[----:B------:R-:W-:-:S05]  /*ccf0*/  UMOV UR10, 0x20 ;  /* 0x00000020000a7882 */ /* 0x000fca0000000000 */
[----:B------:R-:W-:-:S04]  /*cd00*/  USHF.L.U32 UR19, UR19, 0x7, URZ ;  /* 0x0000000713137899 */ /* 0x000fc8000800063f */
[----:B------:R-:W-:Y:S02]  /*cd10*/  UIADD3 UR17, UR17, 0x30c30, URZ ;  /* 0x00030c3011117890 */ /* 0x000fe4000fffe03f */
[----:B------:R-:W-:Y:S01]  /*cd20*/  IMAD.U32 R5, RZ, RZ, UR19 ;  /* 0x00000013ff057e24 */ /* 0x000fe2000f8e00ff */
[----:B------:R-:W-:-:S04]  /*cd30*/  IADD3 R6, P0, R6, UR19, RZ ;  /* 0x0000001306067c10 */ /* 0x000fc8000ff1e0ff */
[----:B------:R-:W-:Y:S01]  /*cd40*/  UMOV UR9, UR17 ;  /* 0x0000001100097c82 */ /* 0x000fe20008000000 */
[----:B----4-:R-:W-:Y:S02]  /*cd50*/  LEA.HI.X.SX32 R5, R5, R9, 0x1, P0 ;  /* 0x0000000905057211 */ /* 0x010fe400000f0eff */
[----:B---3--:R-:W-:Y:S01]  /*cd60*/  LEA R2, P0, R6, R2, 0x2 ;  /* 0x0000000206027211 */ /* 0x008fe200078010ff */
[C-C-:B--2---:R-:W-:Y:S02]  /*cd70*/  IMAD R4, R8.reuse, 0x4000, R0.reuse ;  /* 0x0000400008047824 */ /* 0x144fe400078e0200 */
[----:B-1----:R-:W-:Y:S01]  /*cd80*/  IMAD R0, R8, 0x200, R0 ;  /* 0x0000020008007824 */ /* 0x002fe200078e0200 */
[----:B------:R-:W-:Y:S02]  /*cd90*/  LEA.HI.X R3, R6, R3, R5, 0x2, P0 ;  /* 0x0000000306037211 */ /* 0x000fe400000f1405 */
[----:B------:R-:W-:Y:S02]  /*cda0*/  IADD3 R13, P0, R13, 0x1f0, RZ ;  /* 0x000001f00d0d7810 */ /* 0x000fe40007f1e0ff */
[----:B------:R-:W-:-:S02]  /*cdb0*/  R2UR UR16, R4 ;  /* 0x00000000041072ca */ /* 0x000fc400000e0000 */
[----:B------:R-:W-:Y:S01]  /*cdc0*/  R2UR UR8, R0 ;  /* 0x00000000000872ca */ /* 0x000fe200000e0000 */
[----:B------:R-:W-:Y:S01]  /*cdd0*/  IMAD.X R16, RZ, RZ, R16, P0 ;  /* 0x000000ffff107224 */ /* 0x000fe200000e0610 */
[----:B------:R-:W-:Y:S01]  /*cde0*/  R2UR UR4, R13 ;  /* 0x000000000d0472ca */ /* 0x000fe200000e0000 */
[----:B------:R-:W-:Y:S01]  /*cdf0*/  VIADD R0, R8, 0x1 ;  /* 0x0000000108007836 */ /* 0x000fe20000000000 */
[----:B------:R-:W-:Y:S02]  /*ce00*/  R2UR UR14, R2 ;  /* 0x00000000020e72ca */ /* 0x000fe400000e0000 */
[----:B------:R-:W-:Y:S02]  /*ce10*/  R2UR UR5, R16 ;  /* 0x00000000100572ca */ /* 0x000fe400000e0000 */
[----:B------:R-:W-:Y:S02]  /*ce20*/  R2UR UR15, R3 ;  /* 0x00000000030f72ca */ /* 0x000fe400000e0000 */
[----:B------:R-:W-:Y:S01]  /*ce30*/  ISETP.NE.AND P0, PT, R0, 0x2, PT ;  /* 0x000000020000780c */ /* 0x000fe20003f05270 */
[----:B------:R-:W-:-:S02]  /*ce40*/  UIADD3 UR16, UR16, 0x18000, URZ ;  /* 0x0001800010107890 */ /* 0x000fc4000fffe03f */
[----:B------:R-:W-:Y:S01]  /*ce50*/  UIADD3 UR8, UR8, 0x20400, URZ ;  /* 0x0002040008087890 */ /* 0x000fe2000fffe03f */
[----:B------:R-:W-:Y:S02]  /*ce60*/  SEL R3, RZ, 0x1, P0 ;  /* 0x00000001ff037807 */ /* 0x000fe40000000000 */
[----:B------:R-:W-:Y:S02]  /*ce70*/  SEL R0, R0, RZ, P0 ;  /* 0x000000ff00007207 */ /* 0x000fe40000000000 */
[----:B------:R-:W-:Y:S02]  /*ce80*/  LOP3.LUT R10, R10, R3, RZ, 0x3c, !PT ;  /* 0x000000030a0a7212 */ /* 0x000fe400078e3cff */
[----:B------:R1:W-:Y:S02]  /*ce90*/  UTMALDG.4D [UR16], [UR4], desc[UR6] ;  /* 0x00000610040075b4 */ /* 0x0003e40008019000 */
[----:B------:R1:W-:Y:S02]  /*cea0*/  UBLKCP.S.G [UR8], [UR14], UR10 ;  /* 0x000000080e0073ba */ /* 0x0003e4000800020a */
[----:B-1----:R-:W-:Y:S01]  /*ceb0*/  NOP ;  /* 0x0000000000007918 */ /* 0x002fe20000000000 */
.L_x_2494:
[----:B------:R-:W-:Y:S05]  /*cec0*/  BSYNC B0 ;  /* 0x0000000000007941 */ /* 0x000fea0003800000 */
.L_x_2493:
[----:B------:R-:W-:-:S03]  /*ced0*/  UMOV UR4, 0xffffffff ;  /* 0xffffffff00047882 */ /* 0x000fc60000000000 */
[----:B------:R-:W-:Y:S05]  /*cee0*/  BRA.DIV UR4, `(.L_x_2514) ;  /* 0x0000000604b87947 */ /* 0x000fea000b800000 */
[----:B------:R-:W-:-:S13]  /*cef0*/  ELECT P6, URZ, PT ;  /* 0x00000000003f782f */ /* 0x000fda00038c0000 */
.L_x_2534:
[----:B------:R-:W-:Y:S05]  /*cf00*/  @!P6 BRA `(.L_x_2413) ;  /* 0x000000000084e947 */ /* 0x000fea0003800000 */
[----:B------:R-:W2:Y:S02]  /*cf10*/  LDL.LU R2, [R1+0x18] ;  /* 0x0000180001027983 */ /* 0x000ea40000300800 */
[----:B--2---:R-:W-:-:S04]  /*cf20*/  LOP3.LUT R2, R2, 0x2, RZ, 0xfc, !PT ;  /* 0x0000000202027812 */ /* 0x004fc800078efcff */
[----:B------:R-:W-:-:S13]  /*cf30*/  ISETP.NE.AND P2, PT, R2, 0x3, PT ;  /* 0x000000030200780c */ /* 0x000fda0003f45270 */
[----:B------:R-:W-:Y:S05]  /*cf40*/  @!P2 BRA `(.L_x_2515) ;  /* 0x000000000004a947 */ /* 0x000fea0003800000 */
[----:B------:R-:W-:Y:S01]  /*cf50*/  BPT.TRAP 0x1 ;  /* 0x000000040000795c */ /* 0x000fe20000300000 */
.L_x_2515:
        /* <DEDUP_REMOVED lines=15> */
.L_x_2535:
[----:B------:R-:W2:Y:S02]  /*d050*/  SYNCS.PHASECHK.TRANS64.TRYWAIT P0, [R3+URZ], R2 ;  /* 0x00000002030075a7 */ /* 0x000ea4000800017f */
[----:B--2---:R-:W-:Y:S05]  /*d060*/  @!P0 BRA `(.L_x_2517) ;  /* 0x00000004008c8947 */ /* 0x004fea0003800000 */
.L_x_2536:
[----:B------:R-:W-:Y:S05]  /*d070*/  @!P2 BRA `(.L_x_2518) ;  /* 0x000000000004a947 */ /* 0x000fea0003800000 */
[----:B------:R-:W-:Y:S01]  /*d080*/  BPT.TRAP 0x1 ;  /* 0x000000040000795c */ /* 0x000fe20000300000 */
.L_x_2518:
[----:B--2---:R-:W-:-:S04]  /*d090*/  VIADD R3, R8, 0x30c40 ;  /* 0x00030c4008037836 */ /* 0x004fc80000000000 */
[----:B------:R-:W-:-:S04]  /*d0a0*/  IMAD R5, R0, 0x8, R3 ;  /* 0x0000000800057824 */ /* 0x000fc800078e0203 */
[----:B------:R-:W2:Y:S02]  /*d0b0*/  SYNCS.PHASECHK.TRANS64.TRYWAIT P0, [R5+URZ], R4 ;  /* 0x00000004050075a7 */ /* 0x000ea4000800017f */
[----:B--2---:R-:W-:Y:S05]  /*d0c0*/  @!P0 BRA `(.L_x_2519) ;  /* 0x0000000400888947 */ /* 0x004fea0003800000 */
.L_x_2537:
[----:B------:R-:W-:-:S07]  /*d0d0*/  IMAD R3, R6, 0x8, R3 ;  /* 0x0000000806037824 */ /* 0x000fce00078e0203 */
.L_x_2520:
[----:B---3--:R3:W4:Y:S02]  /*d0e0*/  SYNCS.PHASECHK.TRANS64.TRYWAIT P0, [R3+URZ], R2 ;  /* 0x00000002030075a7 */ /* 0x008724000800017f */
[----:B----4-:R-:W-:Y:S05]  /*d0f0*/  @!P0 NANOSLEEP.SYNCS 0x989680 ;  /* 0x009896800000895d */ /* 0x010fea0003900000 */
[----:B------:R-:W4:Y:S02]  /*d100*/  @!P0 SYNCS.PHASECHK.TRANS64 P0, [R3+URZ], R2 ;  /* 0x00000002030085a7 */ /* 0x000f24000800007f */
[----:B----4-:R-:W-:Y:S05]  /*d110*/  @!P0 BRA `(.L_x_2520) ;  /* 0xfffffffc00f08947 */ /* 0x010fea000383ffff */
.L_x_2413:
[----:B------:R-:W-:Y:S05]  /*d120*/  BSYNC B6 ;  /* 0x0000000000067941 */ /* 0x000fea0003800000 */
.L_x_2408:
[----:B------:R-:W-:Y:S05]  /*d130*/  EXIT ;  /* 0x000000000000794d */ /* 0x000fea0003800000 */
.L_x_2419:
[----:B------:R-:W-:Y:S02]  /*d140*/  IMAD.MOV.U32 R12, RZ, RZ, RZ ;  /* 0x000000ffff0c7224 */ /* 0x000fe400078e00ff */
[----:B------:R-:W-:Y:S02]  /*d150*/  IMAD.MOV.U32 R11, RZ, RZ, 0x1f ;  /* 0x0000001fff0b7424 */ /* 0x000fe400078e00ff */
[----:B------:R-:W-:-:S07]  /*d160*/  IMAD.MOV.U32 R15, RZ, RZ, -0x1 ;  /* 0xffffffffff0f7424 */ /* 0x000fce00078e00ff */
[----:B------:R-:W-:Y:S05]  /*d170*/  WARPSYNC.COLLECTIVE R15, `(.L_x_2521) ;  /* 0x000000000f087348 */ /* 0x000fea0003c00000 */
[----:B------:R1:W2:Y:S02]  /*d180*/  SHFL.IDX P6, R14, R13, R12, R11 ;  /* 0x0000000c0d0e7389 */ /* 0x0002a400000c000b */
[----:B-12---:R-:W-:Y:S01]  /*d190*/  ENDCOLLECTIVE ;  /* 0x000000000000791b */ /* 0x006fe20003800000 */
.L_x_2521:
[----:B------:R-:W-:Y:S05]  /*d1a0*/  BRA `(.L_x_2522) ;  /* 0xffffff3c00dc7947 */ /* 0x000fea000383ffff */
.L_x_2421:
[----:B----4-:R4:W1:Y:S02]  /*d1b0*/  SYNCS.PHASECHK.TRANS64.TRYWAIT P0, [R236+URZ+0x30c00], R9 ;  /* 0x030c0009ec0075a7 */ /* 0x010864000800017f */
[----:B-1----:R-:W-:Y:S05]  /*d1c0*/  @!P0 NANOSLEEP.SYNCS 0x989680 ;  /* 0x009896800000895d */ /* 0x002fea0003900000 */
[----:B------:R-:W1:Y:S02]  /*d1d0*/  @!P0 SYNCS.PHASECHK.TRANS64 P0, [R236+URZ+0x30c00], R9 ;  /* 0x030c0009ec0085a7 */ /* 0x000e64000800007f */
[----:B-1----:R-:W-:Y:S05]  /*d1e0*/  @!P0 BRA `(.L_x_2421) ;  /* 0xfffffffc00f08947 */ /* 0x002fea000383ffff */
[----:B------:R-:W-:Y:S05]  /*d1f0*/  BRA `(.L_x_2420) ;  /* 0xffffff3c00f07947 */ /* 0x000fea000383ffff */
.L_x_2426:
[----:B--2---:R2:W3:Y:S02]  /*d200*/  SYNCS.PHASECHK.TRANS64.TRYWAIT P1, [R6+URZ+0x30c10], R17 ;  /* 0x030c1011060075a7 */ /* 0x0044e4000802017f */
[----:B---3--:R-:W-:Y:S05]  /*d210*/  @!P1 NANOSLEEP.SYNCS 0x989680 ;  /* 0x009896800000995d */ /* 0x008fea0003900000 */
[----:B------:R-:W3:Y:S02]  /*d220*/  @!P1 SYNCS.PHASECHK.TRANS64 P1, [R6+URZ+0x30c10], R17 ;  /* 0x030c1011060095a7 */ /* 0x000ee4000802007f */
[----:B---3--:R-:W-:Y:S05]  /*d230*/  @!P1 BRA `(.L_x_2426) ;  /* 0xfffffffc00f09947 */ /* 0x008fea000383ffff */
[----:B------:R-:W-:Y:S05]  /*d240*/  BRA `(.L_x_2425) ;  /* 0xffffff4800587947 */ /* 0x000fea000383ffff */
.L_x_2430:
[----:B------:R1:W1:Y:S02]  /*d250*/  SYNCS.PHASECHK.TRANS64.TRYWAIT P1, [R6+URZ+0x30c30], R17 ;  /* 0x030c3011060075a7 */ /* 0x000264000802017f */
[----:B-1----:R-:W-:Y:S05]  /*d260*/  @!P1 NANOSLEEP.SYNCS 0x989680 ;  /* 0x009896800000995d */ /* 0x002fea0003900000 */
[----:B------:R-:W1:Y:S02]  /*d270*/  @!P1 SYNCS.PHASECHK.TRANS64 P1, [R6+URZ+0x30c30], R17 ;  /* 0x030c3011060095a7 */ /* 0x000e64000802007f */
[----:B-1----:R-:W-:Y:S05]  /*d280*/  @!P1 BRA `(.L_x_2430) ;  /* 0xfffffffc00f09947 */ /* 0x002fea000383ffff */
[----:B------:R-:W-:Y:S05]  /*d290*/  BRA `(.L_x_2429) ;  /* 0xffffff4c00747947 */ /* 0x000fea000383ffff */
.L_x_2438:
[----:B--2---:R2:W3:Y:S02]  /*d2a0*/  SYNCS.PHASECHK.TRANS64.TRYWAIT P1, [R7+URZ+0x30c10], R20 ;  /* 0x030c1014070075a7 */ /* 0x0044e4000802017f */
[----:B---3--:R-:W-:Y:S05]  /*d2b0*/  @!P1 NANOSLEEP.SYNCS 0x989680 ;  /* 0x009896800000995d */ /* 0x008fea0003900000 */
[----:B------:R-:W3:Y:S02]  /*d2c0*/  @!P1 SYNCS.PHASECHK.TRANS64 P1, [R7+URZ+0x30c10], R20 ;  /* 0x030c1014070095a7 */ /* 0x000ee4000802007f */
[----:B---3--:R-:W-:Y:S05]  /*d2d0*/  @!P1 BRA `(.L_x_2438) ;  /* 0xfffffffc00f09947 */ /* 0x008fea000383ffff */
[----:B------:R-:W-:Y:S05]  /*d2e0*/  BRA `(.L_x_2437) ;  /* 0xffffff84008c7947 */ /* 0x000fea000383ffff */
.L_x_2442:
[----:B------:R1:W1:Y:S02]  /*d2f0*/  SYNCS.PHASECHK.TRANS64.TRYWAIT P1, [R7+URZ+0x30c30], R20 ;  /* 0x030c3014070075a7 */ /* 0x000264000802017f */
[----:B-1----:R-:W-:Y:S05]  /*d300*/  @!P1 NANOSLEEP.SYNCS 0x989680 ;  /* 0x009896800000995d */ /* 0x002fea0003900000 */
[----:B------:R-:W1:Y:S02]  /*d310*/  @!P1 SYNCS.PHASECHK.TRANS64 P1, [R7+URZ+0x30c30], R20 ;  /* 0x030c3014070095a7 */ /* 0x000e64000802007f */
[----:B-1----:R-:W-:Y:S05]  /*d320*/  @!P1 BRA `(.L_x_2442) ;  /* 0xfffffffc00f09947 */ /* 0x002fea000383ffff */
[----:B------:R-:W-:Y:S05]  /*d330*/  BRA `(.L_x_2441) ;  /* 0xffffff8800a07947 */ /* 0x000fea000383ffff */
.L_x_2495:
[----:B-1----:R1:W2:Y:S02]  /*d340*/  SYNCS.PHASECHK.TRANS64.TRYWAIT P1, [R0+URZ+0x30c20], R11 ;  /* 0x030c200b000075a7 */ /* 0x0022a4000802017f */
[----:B--2---:R-:W-:Y:S05]  /*d350*/  @!P1 NANOSLEEP.SYNCS 0x989680 ;  /* 0x009896800000995d */ /* 0x004fea0003900000 */
[----:B------:R-:W2:Y:S02]  /*d360*/  @!P1 SYNCS.PHASECHK.TRANS64 P1, [R0+URZ+0x30c20], R11 ;  /* 0x030c200b000095a7 */ /* 0x000ea4000802007f */
[----:B--2---:R-:W-:Y:S05]  /*d370*/  @!P1 BRA `(.L_x_2495) ;  /* 0xfffffffc00f09947 */ /* 0x004fea000383ffff */
[----:B------:R-:W-:Y:S05]  /*d380*/  BRA `(.L_x_2523) ;  /* 0xffffffe400307947 */ /* 0x000fea000383ffff */
.L_x_2499:
[----:B--2---:R2:W3:Y:S02]  /*d390*/  SYNCS.PHASECHK.TRANS64.TRYWAIT P1, [R0+URZ+0x30c40], R19 ;  /* 0x030c4013000075a7 */ /* 0x0044e4000802017f */
[----:B---3--:R-:W-:Y:S05]  /*d3a0*/  @!P1 NANOSLEEP.SYNCS 0x989680 ;  /* 0x009896800000995d */ /* 0x008fea0003900000 */
[----:B------:R-:W3:Y:S02]  /*d3b0*/  @!P1 SYNCS.PHASECHK.TRANS64 P1, [R0+URZ+0x30c40], R19 ;  /* 0x030c4013000095a7 */ /* 0x000ee4000802007f */
[----:B---3--:R-:W-:Y:S05]  /*d3c0*/  @!P1 BRA `(.L_x_2499) ;  /* 0xfffffffc00f09947 */ /* 0x008fea000383ffff */
[----:B------:R-:W-:Y:S05]  /*d3d0*/  BRA `(.L_x_2524) ;  /* 0xffffffe800707947 */ /* 0x000fea000383ffff */
.L_x_2501:
[----:B-1----:R1:W3:Y:S02]  /*d3e0*/  SYNCS.PHASECHK.TRANS64.TRYWAIT P1, [R0+URZ+0x30c28], R19 ;  /* 0x030c2813000075a7 */ /* 0x0022e4000802017f */
[----:B---3--:R-:W-:Y:S05]  /*d3f0*/  @!P1 NANOSLEEP.SYNCS 0x989680 ;  /* 0x009896800000995d */ /* 0x008fea0003900000 */
[----:B------:R-:W3:Y:S02]  /*d400*/  @!P1 SYNCS.PHASECHK.TRANS64 P1, [R0+URZ+0x30c28], R19 ;  /* 0x030c2813000095a7 */ /* 0x000ee4000802007f */
[----:B---3--:R-:W-:Y:S05]  /*d410*/  @!P1 BRA `(.L_x_2501) ;  /* 0xfffffffc00f09947 */ /* 0x008fea000383ffff */
[----:B------:R-:W-:Y:S05]  /*d420*/  BRA `(.L_x_2525) ;  /* 0xffffffe800f47947 */ /* 0x000fea000383ffff */
.L_x_2503:
[----:B---3--:R3:W4:Y:S02]  /*d430*/  SYNCS.PHASECHK.TRANS64.TRYWAIT P1, [R0+URZ+0x30c48], R19 ;  /* 0x030c4813000075a7 */ /* 0x008724000802017f */
[----:B----4-:R-:W-:Y:S05]  /*d440*/  @!P1 NANOSLEEP.SYNCS 0x989680 ;  /* 0x009896800000995d */ /* 0x010fea0003900000 */
[----:B------:R-:W4:Y:S02]  /*d450*/  @!P1 SYNCS.PHASECHK.TRANS64 P1, [R0+URZ+0x30c48], R19 ;  /* 0x030c4813000095a7 */ /* 0x000f24000802007f */
[----:B----4-:R-:W-:Y:S05]  /*d460*/  @!P1 BRA `(.L_x_2503) ;  /* 0xfffffffc00f09947 */ /* 0x010fea000383ffff */
[----:B------:R-:W-:Y:S05]  /*d470*/  BRA `(.L_x_2526) ;  /* 0xffffffec00787947 */ /* 0x000fea000383ffff */
.L_x_2505:
[----:B------:R-:W-:-:S07]  /*d480*/  SHF.L.U32 R4, R10, 0x1f, RZ ;  /* 0x0000001f0a047819 */ /* 0x000fce00000006ff */
.L_x_2527:
[----:B-1----:R1:W2:Y:S02]  /*d490*/  SYNCS.PHASECHK.TRANS64.TRYWAIT P1, [R0+URZ+0x30c20], R4 ;  /* 0x030c2004000075a7 */ /* 0x0022a4000802017f */
[----:B--2---:R-:W-:Y:S05]  /*d4a0*/  @!P1 NANOSLEEP.SYNCS 0x989680 ;  /* 0x009896800000995d */ /* 0x004fea0003900000 */
[----:B------:R-:W2:Y:S02]  /*d4b0*/  @!P1 SYNCS.PHASECHK.TRANS64 P1, [R0+URZ+0x30c20], R4 ;  /* 0x030c2004000095a7 */ /* 0x000ea4000802007f */
[----:B--2---:R-:W-:Y:S05]  /*d4c0*/  @!P1 BRA `(.L_x_2527) ;  /* 0xfffffffc00f09947 */ /* 0x004fea000383ffff */
[----:B------:R-:W-:Y:S05]  /*d4d0*/  BRA `(.L_x_2528) ;  /* 0xffffffec00e47947 */ /* 0x000fea000383ffff */
.L_x_2508:
[----:B-1----:R1:W2:Y:S02]  /*d4e0*/  SYNCS.PHASECHK.TRANS64.TRYWAIT P1, [R0+URZ+0x30c40], R14 ;  /* 0x030c400e000075a7 */ /* 0x0022a4000802017f */
[----:B--2---:R-:W-:Y:S05]  /*d4f0*/  @!P1 NANOSLEEP.SYNCS 0x989680 ;  /* 0x009896800000995d */ /* 0x004fea0003900000 */
[----:B------:R-:W2:Y:S02]  /*d500*/  @!P1 SYNCS.PHASECHK.TRANS64 P1, [R0+URZ+0x30c40], R14 ;  /* 0x030c400e000095a7 */ /* 0x000ea4000802007f */
[----:B--2---:R-:W-:Y:S05]  /*d510*/  @!P1 BRA `(.L_x_2508) ;  /* 0xfffffffc00f09947 */ /* 0x004fea000383ffff */
[----:B------:R-:W-:Y:S05]  /*d520*/  BRA `(.L_x_2529) ;  /* 0xfffffff0007c7947 */ /* 0x000fea000383ffff */
.L_x_2510:
[----:B--2---:R2:W3:Y:S02]  /*d530*/  SYNCS.PHASECHK.TRANS64.TRYWAIT P1, [R0+URZ+0x30c28], R14 ;  /* 0x030c280e000075a7 */ /* 0x0044e4000802017f */
[----:B---3--:R-:W-:Y:S05]  /*d540*/  @!P1 NANOSLEEP.SYNCS 0x989680 ;  /* 0x009896800000995d */ /* 0x008fea0003900000 */
[----:B------:R-:W3:Y:S02]  /*d550*/  @!P1 SYNCS.PHASECHK.TRANS64 P1, [R0+URZ+0x30c28], R14 ;  /* 0x030c280e000095a7 */ /* 0x000ee4000802007f */
[----:B---3--:R-:W-:Y:S05]  /*d560*/  @!P1 BRA `(.L_x_2510) ;  /* 0xfffffffc00f09947 */ /* 0x008fea000383ffff */
[----:B------:R-:W-:Y:S05]  /*d570*/  BRA `(.L_x_2530) ;  /* 0xfffffff000f47947 */ /* 0x000fea000383ffff */
.L_x_2512:
[----:B---3--:R3:W4:Y:S02]  /*d580*/  SYNCS.PHASECHK.TRANS64.TRYWAIT P0, [R4+URZ+0x30c40], R3 ;  /* 0x030c4003040075a7 */ /* 0x008724000800017f */
[----:B----4-:R-:W-:Y:S05]  /*d590*/  @!P0 NANOSLEEP.SYNCS 0x989680 ;  /* 0x009896800000895d */ /* 0x010fea0003900000 */
[----:B------:R-:W4:Y:S02]  /*d5a0*/  @!P0 SYNCS.PHASECHK.TRANS64 P0, [R4+URZ+0x30c40], R3 ;  /* 0x030c4003040085a7 */ /* 0x000f24000800007f */
[----:B----4-:R-:W-:Y:S05]  /*d5b0*/  @!P0 BRA `(.L_x_2512) ;  /* 0xfffffffc00f08947 */ /* 0x010fea000383ffff */
[----:B------:R-:W-:Y:S05]  /*d5c0*/  BRA `(.L_x_2531) ;  /* 0xfffffff4008c7947 */ /* 0x000fea000383ffff */
.L_x_2514:
[----:B------:R-:W-:Y:S01]  /*d5d0*/  BSSY B0, `(.L_x_2532) ;  /* 0x0000006000007945 */ /* 0x000fe20003800000 */
[----:B------:R-:W-:-:S07]  /*d5e0*/  IMAD.MOV.U32 R15, RZ, RZ, -0x1 ;  /* 0xffffffffff0f7424 */ /* 0x000fce00078e00ff */
[----:B------:R-:W-:Y:S05]  /*d5f0*/  WARPSYNC.COLLECTIVE R15, `(.L_x_2533) ;  /* 0x000000000f0c7348 */ /* 0x000fea0003c00000 */
[----:B------:R-:W-:Y:S02]  /*d600*/  ELECT P6, UR62, PT ;  /* 0x00000000003e782f */ /* 0x000fe400038c0000 */
[----:B------:R-:W-:Y:S01]  /*d610*/  MOV R14, UR62 ;  /* 0x0000003e000e7c02 */ /* 0x000fe20008000f00 */
[----:B------:R-:W-:Y:S10]  /*d620*/  ENDCOLLECTIVE ;  /* 0x000000000000791b */ /* 0x000ff40003800000 */
.L_x_2533:
[----:B------:R-:W-:Y:S05]  /*d630*/  BSYNC B0 ;  /* 0x0000000000007941 */ /* 0x000fea0003800000 */
.L_x_2532:
[----:B------:R-:W-:Y:S05]  /*d640*/  BRA `(.L_x_2534) ;  /* 0xfffffff8002c7947 */ /* 0x000fea000383ffff */
.L_x_2516:
[----:B-1----:R1:W2:Y:S02]  /*d650*/  SYNCS.PHASECHK.TRANS64.TRYWAIT P0, [R7+URZ], R4 ;  /* 0x00000004070075a7 */ /* 0x0022a4000800017f */
[----:B--2---:R-:W-:Y:S05]  /*d660*/  @!P0 NANOSLEEP.SYNCS 0x989680 ;  /* 0x009896800000895d */ /* 0x004fea0003900000 */
[----:B------:R-:W2:Y:S02]  /*d670*/  @!P0 SYNCS.PHASECHK.TRANS64 P0, [R7+URZ], R4 ;  /* 0x00000004070085a7 */ /* 0x000ea4000800007f */
[----:B--2---:R-:W-:Y:S05]  /*d680*/  @!P0 BRA `(.L_x_2516) ;  /* 0xfffffffc00f08947 */ /* 0x004fea000383ffff */
[----:B------:R-:W-:Y:S05]  /*d690*/  BRA `(.L_x_2535) ;  /* 0xfffffff8006c7947 */ /* 0x000fea000383ffff */
.L_x_2517:
[----:B--2---:R2:W3:Y:S02]  /*d6a0*/  SYNCS.PHASECHK.TRANS64.TRYWAIT P0, [R3+URZ], R2 ;  /* 0x00000002030075a7 */ /* 0x0044e4000800017f */
[----:B---3--:R-:W-:Y:S05]  /*d6b0*/  @!P0 NANOSLEEP.SYNCS 0x989680 ;  /* 0x009896800000895d */ /* 0x008fea0003900000 */
[----:B------:R-:W3:Y:S02]  /*d6c0*/  @!P0 SYNCS.PHASECHK.TRANS64 P0, [R3+URZ], R2 ;  /* 0x00000002030085a7 */ /* 0x000ee4000800007f */
[----:B---3--:R-:W-:Y:S05]  /*d6d0*/  @!P0 BRA `(.L_x_2517) ;  /* 0xfffffffc00f08947 */ /* 0x008fea000383ffff */
[----:B------:R-:W-:Y:S05]  /*d6e0*/  BRA `(.L_x_2536) ;  /* 0xfffffff800607947 */ /* 0x000fea000383ffff */
.L_x_2519:
[----:B--2---:R2:W3:Y:S02]  /*d6f0*/  SYNCS.PHASECHK.TRANS64.TRYWAIT P0, [R5+URZ], R4 ;  /* 0x00000004050075a7 */ /* 0x0044e4000800017f */
[----:B---3--:R-:W-:Y:S05]  /*d700*/  @!P0 NANOSLEEP.SYNCS 0x989680 ;  /* 0x009896800000895d */ /* 0x008fea0003900000 */
[----:B------:R-:W3:Y:S02]  /*d710*/  @!P0 SYNCS.PHASECHK.TRANS64 P0, [R5+URZ], R4 ;  /* 0x00000004050085a7 */ /* 0x000ee4000800007f */
[----:B---3--:R-:W-:Y:S05]  /*d720*/  @!P0 BRA `(.L_x_2519) ;  /* 0xfffffffc00f08947 */ /* 0x008fea000383ffff */
[----:B------:R-:W-:Y:S05]  /*d730*/  BRA `(.L_x_2537) ;  /* 0xfffffff800647947 */ /* 0x000fea000383ffff */
.L_x_2538:
        /* <DEDUP_REMOVED lines=12> */
.L_x_3709:


//--------------------- .text._ZN7cutlass13device_kernelIN5flash11enable_sm90INS1_16FlashAttnBwdSm90INS1_25CollectiveMainloopBwdSm90ILi2ELi2ELi2EN4cute5tupleIJNS5_1CILi1EEES8_S8_EEENS6_IJNS7_ILi128EEESA_NS7_ILi64EEEEEENS_6half_tEfNS_4arch4Sm90ELb1ELb0ELb0ELb0ELb1ELb1ELb0ELb0ELi2ELi1ELi2ELi2ELb0EEENS1_21CollectiveEpilogueBwdISC_SD_SF_Li256ELb0ELb0ELi1EEENS1_25SingleTileBwdLPTSchedulerILb0ELi128ELb1EEEEEEEEEvNT_6ParamsE --------------------------
	.section	.text._ZN7cutlass13device_kernelIN5flash11enable_sm90INS1_16FlashAttnBwdSm90INS1_25CollectiveMainloopBwdSm90ILi2ELi2ELi2EN4cute5tupleIJNS5_1CILi1EEES8_S8_EEENS6_IJNS7_ILi128EEESA_NS7_ILi64EEEEEENS_6half_tEfNS_4arch4Sm90ELb1ELb0ELb0ELb0ELb1ELb1ELb0ELb0ELi2ELi1ELi2ELi2ELb0EEENS1_21CollectiveEpilogueBwdISC_SD_SF_Li256ELb0ELb0ELi1EEENS1_25SingleTileBwdLPTSchedulerILb0ELi128ELb1EEEEEEEEEvNT_6ParamsE,"ax",@progbits
	.align	128
.text._ZN7cutlass13device_kernelIN5flash11enable_sm90INS1_16FlashAttnBwdSm90INS1_25CollectiveMainloopBwdSm90ILi2ELi2ELi2EN4cute5tupleIJNS5_1CILi1EEES8_S8_EEENS6_IJNS7_ILi128EEESA_NS7_ILi64EEEEEENS_6half_tEfNS_4arch4Sm90ELb1ELb0ELb0ELb0ELb1ELb1ELb0ELb0ELi2ELi1ELi2ELi2ELb0EEENS1_21CollectiveEpilogueBwdISC_SD_SF_Li256ELb0ELb0ELi1EEENS1_25SingleTileBwdLPTSchedulerILb0ELi128ELb1EEEEEEEEEvNT_6ParamsE:
        .type           _ZN7cutlass13device_kernelIN5flash11enable_sm90INS1_16FlashAttnBwdSm90INS1_25CollectiveMainloopBwdSm90ILi2ELi2ELi2EN4cute5tupleIJNS5_1CILi1EEES8_S8_EEENS6_IJNS7_ILi128EEESA_NS7_ILi64EEEEEENS_6half_tEfNS_4arch4Sm90ELb1ELb0ELb0ELb0ELb1ELb1ELb0ELb0ELi2ELi1ELi2ELi2ELb0EEENS1_21CollectiveEpilogueBwdISC_SD_SF_Li256ELb0ELb0ELi1EEENS1_25SingleTileBwdLPTSchedulerILb0ELi128ELb1EEEEEEEEEvNT_6ParamsE,@function
        .size           _ZN7cutlass13device_kernelIN5flash11enable_sm90INS1_16FlashAttnBwdSm90INS1_25CollectiveMainloopBwdSm90ILi2ELi2ELi2EN4cute5tupleIJNS5_1CILi1EEES8_S8_EEENS6_IJNS7_ILi128EEESA_NS7_ILi64EEEEEENS_6half_tEfNS_4arch4Sm90ELb1ELb0ELb0ELb0ELb1ELb1ELb0ELb0ELi2ELi1ELi2ELi2ELb0EEENS1_21CollectiveEpilogueBwdISC_SD_SF_Li256ELb0ELb0ELi1EEENS1_25SingleTileBwdLPTSchedulerILb0ELi128ELb1EEEEEEEEEvNT_6ParamsE,(.L_x_3710 - _ZN7cutlass13device_kernelIN5flash11enable_sm90INS1_16FlashAttnBwdSm90INS1_25CollectiveMainloopBwdSm90ILi2ELi2ELi2EN4cute5tupleIJNS5_1CILi1EEES8_S8_EEENS6_IJNS7_ILi128EEESA_NS7_ILi64EEEEEENS_6half_tEfNS_4arch4Sm90ELb1ELb0ELb0ELb0ELb1ELb1ELb0ELb0ELi2ELi1ELi2ELi2ELb0EEENS1_21CollectiveEpilogueBwdISC_SD_SF_Li256ELb0ELb0ELi1EEENS1_25SingleTileBwdLPTSchedulerILb0ELi128ELb1EEEEEEEEEvNT_6ParamsE)
        .other          _ZN7cutlass13device_kernelIN5flash11enable_sm90INS1_16FlashAttnBwdSm90INS1_25CollectiveMainloopBwdSm90ILi2ELi2ELi2EN4cute5tupleIJNS5_1CILi1EEES8_S8_EEENS6_IJNS7_ILi128EEESA_NS7_ILi64EEEEEENS_6half_tEfNS_4arch4Sm90ELb1ELb0ELb0ELb0ELb1ELb1ELb0ELb0ELi2ELi1ELi2ELi2ELb0EEENS1_21CollectiveEpilogueBwdISC_SD_SF_Li256ELb0ELb0ELi1EEENS1_25SingleTileBwdLPTSchedulerILb0ELi128ELb1EEEEEEEEEvNT_6ParamsE,@"STO_CUDA_ENTRY STV_DEFAULT"
_ZN7cutlass13device_kernelIN5flash11enable_sm90INS1_16FlashAttnBwdSm90INS1_25CollectiveMainloopBwdSm90ILi2ELi2ELi2EN4cute5tupleIJNS5_1CILi1EEES8_S8_EEENS6_IJNS7_ILi128EEESA_NS7_ILi64EEEEEENS_6half_tEfNS_4arch4Sm90ELb1ELb0ELb0ELb0ELb1ELb1ELb0ELb0ELi2ELi1ELi2ELi2ELb0EEENS1_21CollectiveEpilogueBwdISC_SD_SF_Li256ELb0ELb0ELi1EEENS1_25SingleTileBwdLPTSchedulerILb0ELi128ELb1EEEEEEEEEvNT_6ParamsE:
        /* <DEDUP_REMOVED lines=29> */
.L_x_2540:
[----:B------:R-:W-:Y:S05]  /*01d0*/  BSYNC B0 ;  /* 0x0000000000007941 */ /* 0x000fea0003800000 */
.L_x_2539:
        /* <DEDUP_REMOVED lines=34> */
.L_x_2541:
        /* <DEDUP_REMOVED lines=22> */
.L_x_2542:
        /* <DEDUP_REMOVED lines=9> */
.L_x_2545:
        /* <DEDUP_REMOVED lines=32> */
.L_x_2546:
[----:B------:R-:W-:Y:S01]  /*07f0*/  ULDC UR7, c[0x0][0xb44] ;  /* 0x0002d10000077ab9 */ /* 0x000fe20000000800 */
[----:B------:R-:W-:Y:S01]  /*0800*/  UMOV UR38, UR10 ;  /* 0x0000000a00267c82 */ /* 0x000fe20008000000 */
[----:B------:R-:W-:-:S11]  /*0810*/  UISETP.NE.AND UP0, UPT, UR7, 0x1, UPT ;  /* 0x000000010700788c */ /* 0x000fd6000bf05270 */
[----:B------:R-:W-:Y:S02]  /*0820*/  @UP0 ULDC.64 UR8, c[0x0][0xb48] ;  /* 0x0002d20000080ab9 */ /* 0x000fe40000000a00 */
[----:B------:R-:W-:-:S04]  /*0830*/  UIMAD.WIDE.U32 UR4, UR10, UR8, URZ ;  /* 0x000000080a0472a5 */ /* 0x000fc8000f8e003f */
[----:B------:R-:W-:-:S04]  /*0840*/  @UP0 USHF.R.U32.HI UR38, URZ, UR9, UR5 ;  /* 0x000000093f260299 */ /* 0x000fc80008011605 */
[----:B------:R-:W-:-:S12]  /*0850*/  UIMAD UR4, UR38, UR7, URZ ;  /* 0x00000007260472a4 */ /* 0x000fd8000f8e023f */
.L_x_2547:
        /* <DEDUP_REMOVED lines=8> */
[----:B------:R-:W-:Y:S01]  /*08e0*/  UMOV UR44, UR7 ;  /* 0x00000007002c7c82 */ /* 0x000fe20008000000 */
[----:B------:R-:W-:Y:S02]  /*08f0*/  ULOP3.LUT UR4, URZ, UR38, URZ, 0x33, !UPT ;  /* 0x000000263f047292 */ /* 0x000fe4000f8e333f */
[----:B------:R-:W-:-:S03]  /*0900*/  @UP0 USHF.R.U32.HI UR44, URZ, UR6, UR5 ;  /* 0x000000063f2c0299 */ /* 0x000fc60008011605 */
[----:B------:R-:W-:Y:S01]  /*0910*/  ULDC UR6, c[0x0][0xb2c] ;  /* 0x0002cb0000067ab9 */ /* 0x000fe20000000800 */
[----:B------:R-:W-:Y:S02]  /*0920*/  UIADD3 UR5, -UR44, URZ, URZ ;  /* 0x0000003f2c057290 */ /* 0x000fe4000fffe13f */
[----:B------:R-:W-:Y:S01]  /*0930*/  ISETP.LE.AND P0, PT, RZ, UR44, PT ;  /* 0x0000002cff007c0c */ /* 0x000fe2000bf03270 */
[----:B------:R-:W-:Y:S02]  /*0940*/  UIADD3 UR4, UR4, UR6, URZ ;  /* 0x0000000604047290 */ /* 0x000fe4000fffe03f */
[----:B------:R-:W-:-:S10]  /*0950*/  UIMAD UR43, UR43, UR5, UR7 ;  /* 0x000000052b2b72a4 */ /* 0x000fd4000f8e0207 */
[----:B------:R-:W-:Y:S05]  /*0960*/  @!P0 BRA `(.L_x_2548) ;  /* 0x000000d0004c8947 */ /* 0x000fea0003800000 */
[----:B------:R-:W1:Y:S01]  /*0970*/  LDC R18, c[0x0][0x280] ;  /* 0x0000a000ff127b82 */ /* 0x000e620000000800 */
[----:B------:R-:W-:Y:S01]  /*0980*/  USHF.L.U32 UR42, UR4, 0x7, URZ ;  /* 0x00000007042a7899 */ /* 0x000fe2000800063f */
[----:B------:R-:W-:Y:S02]  /*0990*/  PLOP3.LUT P0, PT, PT, PT, PT, 0x80, 0x0 ;  /* 0x000000000000781c */ /* 0x000fe40003f0f070 */
[----:B------:R-:W-:Y:S01]  /*09a0*/  CS2R R182, SRZ ;  /* 0x0000000000b67805 */ /* 0x000fe2000001ff00 */
[----:B------:R-:W-:Y:S01]  /*09b0*/  ULDC UR4, c[0x0][0x74c] ;  /* 0x0001d30000047ab9 */ /* 0x000fe20000000800 */
[----:B------:R-:W-:Y:S02]  /*09c0*/  CS2R R180, SRZ ;  /* 0x0000000000b47805 */ /* 0x000fe4000001ff00 */
[----:B------:R-:W-:Y:S02]  /*09d0*/  CS2R R178, SRZ ;  /* 0x0000000000b27805 */ /* 0x000fe4000001ff00 */
[----:B------:R-:W-:Y:S01]  /*09e0*/  CS2R R176, SRZ ;  /* 0x0000000000b07805 */ /* 0x000fe2000001ff00 */
[----:B------:R-:W1:Y:S01]  /*09f0*/  LDC R3, c[0x0][0x290] ;  /* 0x0000a400ff037b82 */ /* 0x000e620000000800 */
        /* <DEDUP_REMOVED lines=23> */
[----:B-1----:R-:W-:Y:S01]  /*0b70*/  IADD3 R0, -R3, UR42, R18 ;  /* 0x0000002a03007c10 */ /* 0x002fe2000fffe112 */
[----:B------:R-:W-:Y:S01]  /*0b80*/  VIADD R18, R18, 0x7f ;  /* 0x0000007f12127836 */ /* 0x000fe20000000000 */
[----:B------:R-:W-:-:S02]  /*0b90*/  CS2R R192, SRZ ;  /* 0x0000000000c07805 */ /* 0x000fc4000001ff00 */
[----:B------:R-:W-:Y:S02]  /*0ba0*/  CS2R R190, SRZ ;  /* 0x0000000000be7805 */ /* 0x000fe4000001ff00 */
[----:B------:R-:W-:Y:S01]  /*0bb0*/  CS2R R188, SRZ ;  /* 0x0000000000bc7805 */ /* 0x000fe2000001ff00 */
[----:B------:R-:W-:Y:S01]  /*0bc0*/  VIADD R0, R0, -UR4 ;  /* 0x8000000400007c36 */ /* 0x000fe20008000000 */
[----:B------:R-:W-:Y:S02]  /*0bd0*/  CS2R R186, SRZ ;  /* 0x0000000000ba7805 */ /* 0x000fe4000001ff00 */
[----:B------:R-:W-:Y:S02]  /*0be0*/  CS2R R184, SRZ ;  /* 0x0000000000b87805 */ /* 0x000fe4000001ff00 */
[----:B------:R-:W-:-:S04]  /*0bf0*/  SHF.R.S32.HI R3, RZ, 0x1f, R0 ;  /* 0x0000001fff037819 */ /* 0x000fc80000011400 */
[----:B------:R-:W-:Y:S02]  /*0c00*/  LEA.HI R0, R3, R0, RZ, 0x7 ;  /* 0x0000000003007211 */ /* 0x000fe400078f38ff */
[----:B------:R-:W-:Y:S02]  /*0c10*/  SHF.R.S32.HI R3, RZ, 0x1f, R18 ;  /* 0x0000001fff037819 */ /* 0x000fe40000011412 */
[----:B------:R-:W-:Y:S02]  /*0c20*/  SHF.R.S32.HI R0, RZ, 0x7, R0 ;  /* 0x00000007ff007819 */ /* 0x000fe40000011400 */
[----:B------:R-:W-:Y:S02]  /*0c30*/  LEA.HI R3, R3, R18, RZ, 0x7 ;  /* 0x0000001203037211 */ /* 0x000fe400078f38ff */
[----:B------:R-:W-:Y:S02]  /*0c40*/  VIMNMX R16, RZ, R0, !PT ;  /* 0x00000000ff107248 */ /* 0x000fe40007fe0100 */
[----:B------:R-:W-:-:S04]  /*0c50*/  SHF.R.S32.HI R2, RZ, 0x7, R3 ;  /* 0x00000007ff027819 */ /* 0x000fc80000011403 */
[----:B------:R-:W-:Y:S01]  /*0c60*/  ISETP.GT.AND P1, PT, R2, R16, PT ;  /* 0x000000100200720c */ /* 0x000fe20003f24270 */
[----:B------:R1:W-:-:S12]  /*0c70*/  STL [R1+0x44], R2 ;  /* 0x0000440201007387 */ /* 0x0003d80000100800 */
        /* <DEDUP_REMOVED lines=22> */
.L_x_2551:
        /* <DEDUP_REMOVED lines=15> */
.L_x_2550:
        /* <DEDUP_REMOVED lines=22> */
.L_x_2553:
        /* <DEDUP_REMOVED lines=15> */
.L_x_2552:
[----:B------:R-:W-:Y:S01]  /*1120*/  SHF.R.S32.HI R6, RZ, 0x1f, R17 ;  /* 0x0000001fff067819 */ /* 0x000fe20000011411 */
[----:B------:R-:W-:-:S03]  /*1130*/  UMOV UR4, 0xffffffff ;  /* 0xffffffff00047882 */ /* 0x000fc60000000000 */
[----:B------:R-:W-:-:S04]  /*1140*/  LEA.HI R0, R6, R17, RZ, 0x7 ;  /* 0x0000001106007211 */ /* 0x000fc800078f38ff */
[----:B------:R-:W-:Y:S01]  /*1150*/  SHF.R.S32.HI R13, RZ, 0x7, R0 ;  /* 0x00000007ff0d7819 */ /* 0x000fe20000011400 */
[----:B------:R-:W-:Y:S06]  /*1160*/  BRA.DIV UR4, `(.L_x_2554) ;  /* 0x000000ca04547947 */ /* 0x000fec000b800000 */
[----:B------:R1:W2:Y:S02]  /*1170*/  SHFL.IDX PT, R14, R13, RZ, 0x1f ;  /* 0x00001fff0d0e7589 */ /* 0x0002a400000e0000 */
.L_x_2675:
[----:B------:R-:W-:Y:S01]  /*1180*/  SHF.L.U32 R11, RZ, 0x1f, RZ ;  /* 0x0000001fff0b7819 */ /* 0x000fe200000006ff */
[----:B------:R-:W3:Y:S01]  /*1190*/  LDC R15, c[0x0][0x290] ;  /* 0x0000a400ff0f7b82 */ /* 0x000ee20000000800 */
[CC--:B------:R-:W-:Y:S01]  /*11a0*/  LEA.HI R5, R6.reuse, R17.reuse, RZ, 0x5 ;  /* 0x0000001106057211 */ /* 0x0c0fe200078f28ff */
[----:B------:R-:W-:Y:S01]  /*11b0*/  IMAD.SHL.U32 R3, R17, 0x40, RZ ;  /* 0x0000004011037824 */ /* 0x000fe200078e00ff */
[-C--:B------:R-:W-:Y:S02]  /*11c0*/  LEA.HI R8, R6, R17.reuse, RZ, 0x4 ;  /* 0x0000001106087211 */ /* 0x080fe400078f20ff */
[----:B------:R-:W-:Y:S02]  /*11d0*/  SHF.R.S32.HI R2, RZ, 0x5, R5 ;  /* 0x00000005ff027819 */ /* 0x000fe40000011405 */
[----:B------:R-:W-:Y:S01]  /*11e0*/  LOP3.LUT R3, R3, 0x1c0, RZ, 0xc0, !PT ;  /* 0x000001c003037812 */ /* 0x000fe200078ec0ff */
[----:B------:R-:W4:Y:S01]  /*11f0*/  SYNCS.PHASECHK.TRANS64.TRYWAIT P0, [R236+URZ+0x30c00], R11 ;  /* 0x030c000bec0075a7 */ /* 0x000f22000800017f */
[----:B------:R-:W-:Y:S01]  /*1200*/  SHF.R.S32.HI R9, RZ, 0x4, R8 ;  /* 0x00000004ff097819 */ /* 0x000fe20000011408 */
[----:B------:R-:W-:Y:S01]  /*1210*/  IMAD.SHL.U32 R4, R2, 0x10, RZ ;  /* 0x0000001002047824 */ /* 0x000fe200078e00ff */
[----:B------:R-:W-:-:S02]  /*1220*/  LEA.HI R2, R6, R17, RZ, 0x3 ;  /* 0x0000001106027211 */ /* 0x000fc400078f18ff */
[----:B------:R-:W-:Y:S02]  /*1230*/  LEA.HI R8, R8, R9, RZ, 0x1 ;  /* 0x0000000908087211 */ /* 0x000fe400078f08ff */
[----:B------:R-:W-:-:S04]  /*1240*/  LOP3.LUT R7, R3, 0x30, R4, 0xf8, !PT ;  /* 0x0000003003077812 */ /* 0x000fc800078ef804 */
[----:B------:R-:W-:Y:S01]  /*1250*/  LOP3.LUT R7, R7, 0x8, R2, 0xf8, !PT ;  /* 0x0000000807077812 */ /* 0x000fe200078ef802 */
[----:B---34-:R-:W-:Y:S06]  /*1260*/  @P0 BRA `(.L_x_2555) ;  /* 0x0000000000080947 */ /* 0x018fec0003800000 */
[----:B------:R-:W3:Y:S02]  /*1270*/  SYNCS.PHASECHK.TRANS64.TRYWAIT P0, [R236+URZ+0x30c00], R11 ;  /* 0x030c000bec0075a7 */ /* 0x000ee4000800017f */
[----:B---3--:R-:W-:Y:S05]  /*1280*/  @!P0 BRA `(.L_x_2556) ;  /* 0x000000c800288947 */ /* 0x008fea0003800000 */
.L_x_2555:
[----:B--2---:R-:W-:Y:S01]  /*1290*/  LEA.HI R2, R14, R14, RZ, 0x1 ;  /* 0x0000000e0e027211 */ /* 0x004fe200078f08ff */
[----:B------:R-:W-:Y:S01]  /*12a0*/  ULDC UR4, c[0x0][0x74c] ;  /* 0x0001d30000047ab9 */ /* 0x000fe20000000800 */
[----:B------:R-:W-:Y:S02]  /*12b0*/  SHF.R.U32.HI R4, RZ, 0x3, R3 ;  /* 0x00000003ff047819 */ /* 0x000fe40000011603 */
[----:B------:R-:W-:Y:S02]  /*12c0*/  LOP3.LUT R3, R2, 0xffffe, RZ, 0xc0, !PT ;  /* 0x000ffffe02037812 */ /* 0x000fe400078ec0ff */
[----:B------:R-:W-:Y:S02]  /*12d0*/  LOP3.LUT R8, R8, 0x7ffffe, RZ, 0xc0, !PT ;  /* 0x007ffffe08087812 */ /* 0x000fe400078ec0ff */
[----:B------:R-:W-:Y:S01]  /*12e0*/  LOP3.LUT R4, R7, R4, RZ, 0x3c, !PT ;  /* 0x0000000407047212 */ /* 0x000fe200078e3cff */
[----:B------:R-:W-:Y:S01]  /*12f0*/  IMAD.IADD R230, R14, 0x1, -R3 ;  /* 0x000000010ee67824 */ /* 0x000fe200078e0a03 */
[----:B------:R-:W-:Y:S01]  /*1300*/  IADD3 R18, -R15, UR42, R18 ;  /* 0x0000002a0f127c10 */ /* 0x000fe2000fffe112 */
[----:B------:R-:W2:Y:S01]  /*1310*/  LDL R3, [R1+0x44] ;  /* 0x0000440001037983 */ /* 0x000ea20000100800 */
[----:B------:R-:W-:-:S03]  /*1320*/  IMAD.IADD R8, R9, 0x1, -R8 ;  /* 0x0000000109087824 */ /* 0x000fc600078e0a08 */
[----:B------:R-:W-:Y:S02]  /*1330*/  VIADD R18, R18, -UR4 ;  /* 0x8000000412127c36 */ /* 0x000fe40008000000 */
[----:B------:R-:W-:-:S03]  /*1340*/  IMAD R9, R13, 0x10, R8 ;  /* 0x000000100d097824 */ /* 0x000fc600078e0208 */
[----:B------:R-:W-:Y:S01]  /*1350*/  SHF.R.S32.HI R7, RZ, 0x1f, R18 ;  /* 0x0000001fff077819 */ /* 0x000fe20000011412 */
[----:B------:R-:W-:-:S05]  /*1360*/  IMAD.U32 R2, R9, 0x200, R4 ;  /* 0x0000020009027824 */ /* 0x000fca00078e0004 */
[----:B------:R4:W-:Y:S01]  /*1370*/  STL [R1+0x38], R2 ;  /* 0x0000380201007387 */ /* 0x0009e20000100800 */
[----:B------:R-:W-:Y:S02]  /*1380*/  LEA.HI R7, R7, R18, RZ, 0x7 ;  /* 0x0000001207077211 */ /* 0x000fe400078f38ff */
[----:B----4-:R-:W-:-:S05]  /*1390*/  LOP3.LUT R2, R0, 0xffffff80, RZ, 0xc0, !PT ;  /* 0xffffff8000027812 */ /* 0x010fca00078ec0ff */
[----:B------:R-:W-:Y:S01]  /*13a0*/  IMAD.IADD R8, R17, 0x1, -R2 ;  /* 0x0000000111087824 */ /* 0x000fe200078e0a02 */
[----:B------:R-:W-:-:S04]  /*13b0*/  LEA.HI.SX32 R7, R7, 0x1, 0x19 ;  /* 0x0000000107077811 */ /* 0x000fc800078fcaff */
[----:B------:R-:W-:-:S04]  /*13c0*/  SHF.R.S32.HI R10, RZ, 0x1f, R8 ;  /* 0x0000001fff0a7819 */ /* 0x000fc80000011408 */
[----:B------:R-:W-:Y:S01]  /*13d0*/  LEA.HI R9, R10, R8, RZ, 0x2 ;  /* 0x000000080a097211 */ /* 0x000fe200078f10ff */
[----:B------:R-:W-:Y:S01]  /*13e0*/  STL [R1+0x28], R10 ;  /* 0x0000280a01007387 */ /* 0x000fe20000100800 */
[----:B------:R-:W-:Y:S01]  /*13f0*/  IMAD.MOV.U32 R0, RZ, RZ, RZ ;  /* 0x000000ffff007224 */ /* 0x000fe200078e00ff */
[----:B------:R-:W-:Y:S01]  /*1400*/  CS2R R182, SRZ ;  /* 0x0000000000b67805 */ /* 0x000fe2000001ff00 */
[----:B------:R-:W-:Y:S01]  /*1410*/  IMAD.MOV.U32 R4, RZ, RZ, RZ ;  /* 0x000000ffff047224 */ /* 0x000fe200078e00ff */
        /* <DEDUP_REMOVED lines=31> */
[----:B--2---:R-:W-:-:S05]  /*1610*/  VIMNMX R3, R3, R7, PT ;  /* 0x0000000703037248 */ /* 0x004fca0003fe0100 */
[----:B------:R2:W-:Y:S04]  /*1620*/  STL [R1+0x4], R3 ;  /* 0x0000040301007387 */ /* 0x0005e80000100800 */
[----:B------:R4:W-:Y:S01]  /*1630*/  STL [R1+0x1c], R9 ;  /* 0x00001c0901007387 */ /* 0x0009e20000100800 */
[----:B------:R-:W-:Y:S01]  /*1640*/  ISETP.GE.AND P0, PT, R16, R3, PT ;  /* 0x000000031000720c */ /* 0x000fe20003f06270 */
[----:B------:R-:W-:Y:S01]  /*1650*/  IMAD R7, R13, 0x400, R8 ;  /* 0x000004000d077824 */ /* 0x000fe200078e0208 */
[----:B--2---:R-:W-:-:S03]  /*1660*/  LOP3.LUT R3, R9, 0xfffffffc, RZ, 0xc0, !PT ;  /* 0xfffffffc09037812 */ /* 0x004fc600078ec0ff */
[----:B------:R-:W-:-:S04]  /*1670*/  IMAD.SHL.U32 R7, R7, 0x4, RZ ;  /* 0x0000000407077824 */ /* 0x000fc800078e00ff */
[----:B------:R-:W-:Y:S02]  /*1680*/  IMAD R2, R7, 0x4, R236 ;  /* 0x0000000407027824 */ /* 0x000fe400078e02ec */
[----:B------:R-:W-:Y:S02]  /*1690*/  IMAD.IADD R3, R8, 0x1, -R3 ;  /* 0x0000000108037824 */ /* 0x000fe400078e0a03 */
[----:B----4-:R-:W-:Y:S05]  /*16a0*/  @P0 BRA `(.L_x_2557) ;  /* 0x0000003800940947 */ /* 0x010fea0003800000 */
[----:B------:R-:W-:Y:S01]  /*16b0*/  LEA.HI R8, R10, R8, RZ, 0x5 ;  /* 0x000000080a087211 */ /* 0x000fe200078f28ff */
[----:B------:R-:W-:Y:S01]  /*16c0*/  IMAD.MOV.U32 R183, RZ, RZ, RZ ;  /* 0x000000ffffb77224 */ /* 0x000fe200078e00ff */
[----:B------:R-:W-:Y:S01]  /*16d0*/  LOP3.LUT R0, R5, 0xffffffe0, RZ, 0xc0, !PT ;  /* 0xffffffe005007812 */ /* 0x000fe200078ec0ff */
[----:B------:R-:W-:Y:S01]  /*16e0*/  VIADD R5, R15, -UR42 ;  /* 0x8000002a0f057c36 */ /* 0x000fe20008000000 */
[----:B------:R-:W-:Y:S02]  /*16f0*/  LEA.HI R4, R13, R13, RZ, 0x1 ;  /* 0x0000000d0d047211 */ /* 0x000fe400078f08ff */
        /* <DEDUP_REMOVED lines=35> */
[----:B---3--:R-:W-:Y:S01]  /*1930*/  SHF.R.S32.HI R11, RZ, 0x1f, R10 ;  /* 0x0000001fff0b7819 */ /* 0x008fe2000001140a */
        /* <DEDUP_REMOVED lines=27> */
.L_x_2568:
[----:B---3--:R-:W2:Y:S01]  /*1af0*/  LDL R5, [R1+0x18] ;  /* 0x0000180001057983 */ /* 0x008ea20000100800 */
[----:B------:R-:W-:Y:S05]  /*1b00*/  YIELD ;  /* 0x0000000000007946 */ /* 0x000fea0003800000 */
[----:B--2---:R-:W-:-:S04]  /*1b10*/  LOP3.LUT R5, R5, 0x1, RZ, 0xfc, !PT ;  /* 0x0000000105057812 */ /* 0x004fc800078efcff */
[----:B------:R-:W-:-:S13]  /*1b20*/  ISETP.NE.AND P0, PT, R5, 0x3, PT ;  /* 0x000000030500780c */ /* 0x000fda0003f05270 */
[----:B------:R-:W-:Y:S05]  /*1b30*/  @!P0 BRA `(.L_x_2558) ;  /* 0x0000000000048947 */ /* 0x000fea0003800000 */
[----:B------:R-:W-:Y:S01]  /*1b40*/  BPT.TRAP 0x1 ;  /* 0x000000040000795c */ /* 0x000fe20000300000 */
.L_x_2558:
[----:B------:R-:W-:Y:S01]  /*1b50*/  IMAD R6, R0, 0x8, R236 ;  /* 0x0000000800067824 */ /* 0x000fe200078e02ec */
[----:B------:R-:W-:-:S04]  /*1b60*/  SHF.L.U32 R17, R4, 0x1f, RZ ;  /* 0x0000001f04117819 */ /* 0x000fc800000006ff */
[----:B------:R1:W2:Y:S01]  /*1b70*/  SYNCS.PHASECHK.TRANS64.TRYWAIT P1, [R6+URZ+0x30c10], R17 ;  /* 0x030c1011060075a7 */ /* 0x0002a2000802017f */
[----:B------:R-:W-:Y:S05]  /*1b80*/  @!P0 BRA `(.L_x_2559) ;  /* 0x0000000000048947 */ /* 0x000fea0003800000 */
[----:B------:R-:W-:Y:S01]  /*1b90*/  BPT.TRAP 0x1 ;  /* 0x000000040000795c */ /* 0x000fe20000300000 */
.L_x_2559:
[----:B------:R-:W-:-:S05]  /*1ba0*/  VIADD R5, R236, 0x10000 ;  /* 0x00010000ec057836 */ /* 0x000fca0000000000 */
[----:B------:R-:W-:-:S04]  /*1bb0*/  SHF.R.U32.HI R5, RZ, 0x4, R5 ;  /* 0x00000004ff057819 */ /* 0x000fc80000011605 */
[----:B------:R-:W-:Y:S01]  /*1bc0*/  LOP3.LUT R5, R5, 0x3fff, RZ, 0xc0, !PT ;  /* 0x00003fff05057812 */ /* 0x000fe200078ec0ff */
[----:B--2---:R-:W-:Y:S06]  /*1bd0*/  @P1 BRA `(.L_x_2560) ;  /* 0x0000000000081947 */ /* 0x004fec0003800000 */
[----:B------:R-:W2:Y:S02]  /*1be0*/  SYNCS.PHASECHK.TRANS64.TRYWAIT P1, [R6+URZ+0x30c10], R17 ;  /* 0x030c1011060075a7 */ /* 0x000ea4000802017f */
[----:B--2---:R-:W-:Y:S05]  /*1bf0*/  @!P1 BRA `(.L_x_2561) ;  /* 0x000000bc00e09947 */ /* 0x004fea0003800000 */
.L_x_2560:
        /* <DEDUP_REMOVED lines=64> */
.L_x_2562:
[----:B------:R1:W1:Y:S01]  /*2000*/  SYNCS.PHASECHK.TRANS64.TRYWAIT P1, [R6+URZ+0x30c30], R17 ;  /* 0x030c3011060075a7 */ /* 0x000262000802017f */
[----:B------:R-:W-:Y:S05]  /*2010*/  @!P0 BRA `(.L_x_2563) ;  /* 0x0000000000048947 */ /* 0x000fea0003800000 */
[----:B------:R-:W-:Y:S01]  /*2020*/  BPT.TRAP 0x1 ;  /* 0x000000040000795c */ /* 0x000fe20000300000 */
.L_x_2563:
        /* <DEDUP_REMOVED lines=9> */
.L_x_2564:
        /* <DEDUP_REMOVED lines=37> */
[----:B------:R-:W-:Y:S01]  /*2310*/  SHFL.IDX PT, R222, R9, R234, 0x1f ;  /* 0x00001fea09de7589 */ /* 0x000fe200000e0000 */
[C---:B------:R-:W-:Y:S01]  /*2320*/  ISETP.GT.AND P6, PT, R17.reuse, 0x19, PT ;  /* 0x000000191100780c */ /* 0x040fe20003fc4270 */
[----:B------:R-:W-:Y:S01]  /*2330*/  VIADD R235, R8, 0xc ;  /* 0x0000000c08eb7836 */ /* 0x000fe20000000000 */
[----:B------:R-:W-:Y:S01]  /*2340*/  FSEL R92, R92, -INF , !P1 ;  /* 0xff8000005c5c7808 */ /* 0x000fe20004800000 */
[----:B------:R-:W1:Y:S01]  /*2350*/  SHFL.IDX PT, R18, R9, R8, 0x1f ;  /* 0x00001f0809127589 */ /* 0x000e6200000e0000 */
[----:B------:R-:W-:Y:S01]  /*2360*/  ISETP.GT.AND P1, PT, R17, 0x20, PT ;  /* 0x000000201100780c */ /* 0x000fe20003f24270 */
[----:B------:R-:W-:Y:S01]  /*2370*/  IMAD R13, R0, 0x400, R13 ;  /* 0x00000400000d7824 */ /* 0x000fe200078e020d */
[----:B------:R-:W-:Y:S01]  /*2380*/  FSEL R93, R93, -INF , !P2 ;  /* 0xff8000005d5d7808 */ /* 0x000fe20005000000 */
[----:B------:R-:W-:Y:S01]  /*2390*/  SHFL.IDX PT, R221, R9, R235, 0x1f ;  /* 0x00001feb09dd7589 */ /* 0x000fe200000e0000 */
[----:B------:R-:W-:-:S02]  /*23a0*/  FSEL R96, R96, -INF , !P3 ;  /* 0xff80000060607808 */ /* 0x000fc40005800000 */
[----:B------:R-:W-:Y:S01]  /*23b0*/  FSEL R97, R97, -INF , !P4 ;  /* 0xff80000061617808 */ /* 0x000fe20006000000 */
[----:B---3--:R-:W2:Y:S01]  /*23c0*/  SHFL.IDX PT, R225, R12, R8, 0x1f ;  /* 0x00001f080ce17589 */ /* 0x008ea200000e0000 */
[----:B------:R-:W-:Y:S02]  /*23d0*/  FSEL R100, R100, -INF , !P5 ;  /* 0xff80000064647808 */ /* 0x000fe40006800000 */
[----:B------:R-:W-:Y:S01]  /*23e0*/  FSEL R101, R101, -INF , !P6 ;  /* 0xff80000065657808 */ /* 0x000fe20007000000 */
[----:B----4-:R-:W-:Y:S01]  /*23f0*/  SHFL.IDX PT, R224, R10, R237, 0x1f ;  /* 0x00001fed0ae07589 */ /* 0x010fe200000e0000 */
[C---:B------:R-:W-:Y:S02]  /*2400*/  ISETP.GT.AND P2, PT, R17.reuse, 0x21, PT ;  /* 0x000000211100780c */ /* 0x040fe40003f44270 */
[C---:B------:R-:W-:Y:S01]  /*2410*/  ISETP.GT.AND P3, PT, R17.reuse, 0x28, PT ;  /* 0x000000281100780c */ /* 0x040fe20003f64270 */
[----:B------:R-:W-:Y:S01]  /*2420*/  SHFL.IDX PT, R226, R10, R233, 0x1f ;  /* 0x00001fe90ae27589 */ /* 0x000fe200000e0000 */
[----:B------:R-:W-:-:S02]  /*2430*/  ISETP.GT.AND P4, PT, R17, 0x29, PT ;  /* 0x000000291100780c */ /* 0x000fc40003f84270 */
[C---:B------:R-:W-:Y:S02]  /*2440*/  ISETP.GT.AND P5, PT, R17.reuse, 0x30, PT ;  /* 0x000000301100780c */ /* 0x040fe40003fa4270 */
[C---:B------:R-:W-:Y:S02]  /*2450*/  ISETP.GT.AND P6, PT, R17.reuse, 0x31, PT ;  /* 0x000000311100780c */ /* 0x040fe40003fc4270 */
[----:B------:R-:W-:Y:S01]  /*2460*/  FSEL R104, R104, -INF , !P1 ;  /* 0xff80000068687808 */ /* 0x000fe20004800000 */
[----:B-1----:R-:W-:Y:S01]  /*2470*/  FFMA.FTZ R88, R88, UR10, -R18 ;  /* 0x0000000a58587c23 */ /* 0x002fe20008010812 */
[----:B------:R-:W-:Y:S02]  /*2480*/  ISETP.GT.AND P1, PT, R17, 0x38, PT ;  /* 0x000000381100780c */ /* 0x000fe40003f24270 */
[----:B------:R-:W-:Y:S01]  /*2490*/  FSEL R105, R105, -INF , !P2 ;  /* 0xff80000069697808 */ /* 0x000fe20005000000 */
[----:B------:R-:W1:Y:S01]  /*24a0*/  MUFU.EX2 R217, R88 ;  /* 0x0000005800d97308 */ /* 0x000e620000000800 */
[----:B------:R-:W-:-:S02]  /*24b0*/  FSEL R108, R108, -INF , !P3 ;  /* 0xff8000006c6c7808 */ /* 0x000fc40005800000 */
[----:B------:R-:W-:Y:S01]  /*24c0*/  FSEL R109, R109, -INF , !P4 ;  /* 0xff8000006d6d7808 */ /* 0x000fe20006000000 */
[----:B--2---:R-:W-:Y:S01]  /*24d0*/  FFMA.FTZ R21, R104, UR10, -R225 ;  /* 0x0000000a68157c23 */ /* 0x004fe200080108e1 */
[----:B------:R-:W-:Y:S01]  /*24e0*/  FSEL R112, R112, -INF , !P5 ;  /* 0xff80000070707808 */ /* 0x000fe20006800000 */
[----:B------:R-:W-:Y:S01]  /*24f0*/  VIADD R104, R8, 0x4 ;  /* 0x0000000408687836 */ /* 0x000fe20000000000 */
[----:B------:R-:W-:Y:S02]  /*2500*/  FSEL R113, R113, -INF , !P6 ;  /* 0xff80000071717808 */ /* 0x000fe40007000000 */
[C---:B------:R-:W-:Y:S01]  /*2510*/  ISETP.GT.AND P2, PT, R17.reuse, 0x39, PT ;  /* 0x000000391100780c */ /* 0x040fe20003f44270 */
[----:B------:R-:W-:Y:S01]  /*2520*/  MUFU.EX2 R21, R21 ;  /* 0x0000001500157308 */ /* 0x000fe20000000800 */
[C---:B------:R-:W-:Y:S01]  /*2530*/  ISETP.GT.AND P3, PT, R17.reuse, 0x40, PT ;  /* 0x000000401100780c */ /* 0x040fe20003f64270 */
[----:B------:R-:W-:Y:S01]  /*2540*/  SHFL.IDX PT, R223, R10, R104, 0x1f ;  /* 0x00001f680adf7589 */ /* 0x000fe200000e0000 */
        /* <DEDUP_REMOVED lines=29> */
[----:B------:R-:W2:Y:S01]  /*2720*/  SHFL.IDX PT, R15, R9, R19, 0x1f ;  /* 0x00001f13090f7589 */ /* 0x000ea200000e0000 */
        /* <DEDUP_REMOVED lines=14> */
[--C-:B--2---:R-:W-:Y:S01]  /*2810*/  FFMA.FTZ R218, R89, UR10, -R15.reuse ;  /* 0x0000000a59da7c23 */ /* 0x104fe2000801080f */
[C---:B------:R-:W-:Y:S01]  /*2820*/  ISETP.GT.AND P3, PT, R17.reuse, 0x9, PT ;  /* 0x000000091100780c */ /* 0x040fe20003f64270 */
[----:B------:R-:W2:Y:S01]  /*2830*/  SHFL.IDX PT, R89, R9, R233, 0x1f ;  /* 0x00001fe909597589 */ /* 0x000ea200000e0000 */
        /* <DEDUP_REMOVED lines=9> */
[----:B------:R-:W-:Y:S01]  /*28d0*/  SHFL.IDX PT, R90, R9, R232, 0x1f ;  /* 0x00001fe8095a7589 */ /* 0x000fe200000e0000 */
        /* <DEDUP_REMOVED lines=9> */
[----:B------:R-:W3:Y:S01]  /*2970*/  MUFU.EX2 R218, R218 ;  /* 0x000000da00da7308 */ /* 0x000ee20000000800 */
[----:B------:R-:W-:-:S02]  /*2980*/  FSEL R103, R103, -INF , !P1 ;  /* 0xff80000067677808 */ /* 0x000fc40004800000 */
[----:B------:R-:W-:Y:S01]  /*2990*/  ISETP.GT.AND P2, PT, R17, 0x20, PT ;  /* 0x000000201100780c */ /* 0x000fe20003f44270 */
[----:B--2---:R-:W-:Y:S01]  /*29a0*/  FFMA.FTZ R15, R97, UR10, -R89 ;  /* 0x0000000a610f7c23 */ /* 0x004fe20008010859 */
[C---:B------:R-:W-:Y:S01]  /*29b0*/  ISETP.GT.AND P3, PT, R17.reuse, 0x21, PT ;  /* 0x000000211100780c */ /* 0x040fe20003f64270 */
[----:B------:R-:W2:Y:S01]  /*29c0*/  SHFL.IDX PT, R97, R12, R235, 0x1f ;  /* 0x00001feb0c617589 */ /* 0x000ea200000e0000 */
[C---:B------:R-:W-:Y:S01]  /*29d0*/  ISETP.GT.AND P4, PT, R17.reuse, 0x28, PT ;  /* 0x000000281100780c */ /* 0x040fe20003f84270 */
[----:B------:R-:W4:Y:S01]  /*29e0*/  MUFU.EX2 R216, R216 ;  /* 0x000000d800d87308 */ /* 0x000f220000000800 */
[C---:B------:R-:W-:Y:S02]  /*29f0*/  ISETP.GT.AND P5, PT, R17.reuse, 0x29, PT ;  /* 0x000000291100780c */ /* 0x040fe40003fa4270 */
[C---:B------:R-:W-:Y:S02]  /*2a00*/  ISETP.GT.AND P6, PT, R17.reuse, 0x30, PT ;  /* 0x000000301100780c */ /* 0x040fe40003fc4270 */
[----:B------:R-:W-:-:S02]  /*2a10*/  ISETP.GT.AND P1, PT, R17, 0x31, PT ;  /* 0x000000311100780c */ /* 0x000fc40003f24270 */
[----:B------:R-:W-:Y:S01]  /*2a20*/  FSEL R106, R106, -INF , !P2 ;  /* 0xff8000006a6a7808 */ /* 0x000fe20005000000 */
[----:B------:R-:W5:Y:S01]  /*2a30*/  MUFU.EX2 R219, R219 ;  /* 0x000000db00db7308 */ /* 0x000f620000000800 */
[----:B------:R-:W-:Y:S02]  /*2a40*/  FSEL R107, R107, -INF , !P3 ;  /* 0xff8000006b6b7808 */ /* 0x000fe40005800000 */
[----:B------:R-:W-:Y:S01]  /*2a50*/  FSEL R110, R110, -INF , !P4 ;  /* 0xff8000006e6e7808 */ /* 0x000fe20006000000 */
[----:B------:R-:W-:Y:S01]  /*2a60*/  FFMA.FTZ R106, R106, UR10, -R225 ;  /* 0x0000000a6a6a7c23 */ /* 0x000fe200080108e1 */
[----:B------:R-:W-:Y:S01]  /*2a70*/  FSEL R111, R111, -INF , !P5 ;  /* 0xff8000006f6f7808 */ /* 0x000fe20006800000 */
[----:B------:R-:W-:Y:S01]  /*2a80*/  SHFL.IDX PT, R225, R11, R232, 0x1f ;  /* 0x00001fe80be17589 */ /* 0x000fe200000e0000 */
[----:B------:R-:W-:Y:S01]  /*2a90*/  FSEL R114, R114, -INF , !P6 ;  /* 0xff80000072727808 */ /* 0x000fe20007000000 */
[----:B------:R-:W-:Y:S01]  /*2aa0*/  MUFU.EX2 R18, R18 ;  /* 0x0000001200127308 */ /* 0x000fe20000000800 */
[----:B------:R-:W-:-:S02]  /*2ab0*/  FSEL R115, R115, -INF , !P1 ;  /* 0xff80000073737808 */ /* 0x000fc40004800000 */
[C---:B------:R-:W-:Y:S02]  /*2ac0*/  ISETP.GT.AND P2, PT, R17.reuse, 0x38, PT ;  /* 0x000000381100780c */ /* 0x040fe40003f44270 */
[----:B------:R-:W-:Y:S01]  /*2ad0*/  ISETP.GT.AND P3, PT, R17, 0x39, PT ;  /* 0x000000391100780c */ /* 0x000fe20003f64270 */
[--C-:B--2---:R-:W-:Y:S01]  /*2ae0*/  FFMA.FTZ R23, R109, UR10, -R97.reuse ;  /* 0x0000000a6d177c23 */ /* 0x104fe20008010861 */
[C---:B------:R-:W-:Y:S01]  /*2af0*/  ISETP.GT.AND P4, PT, R17.reuse, 0x40, PT ;  /* 0x000000401100780c */ /* 0x040fe20003f84270 */
[----:B------:R-:W2:Y:S01]  /*2b00*/  SHFL.IDX PT, R109, R12, R231, 0x1f ;  /* 0x00001fe70c6d7589 */ /* 0x000ea200000e0000 */
[----:B------:R-:W-:Y:S01]  /*2b10*/  ISETP.GT.AND P5, PT, R17, 0x41, PT ;  /* 0x000000411100780c */ /* 0x000fe20003fa4270 */
[----:B------:R-:W-:Y:S01]  /*2b20*/  FFMA.FTZ R111, R111, UR10, -R97 ;  /* 0x0000000a6f6f7c23 */ /* 0x000fe20008010861 */
[C---:B------:R-:W-:Y:S01]  /*2b30*/  ISETP.GT.AND P6, PT, R17.reuse, 0x48, PT ;  /* 0x000000481100780c */ /* 0x040fe20003fc4270 */
[----:B------:R-:W-:Y:S01]  /*2b40*/  MUFU.EX2 R221, R221 ;  /* 0x000000dd00dd7308 */ /* 0x000fe20000000800 */
[----:B------:R-:W-:-:S02]  /*2b50*/  ISETP.GT.AND P1, PT, R17, 0x49, PT ;  /* 0x000000491100780c */ /* 0x000fc40003f24270 */
[----:B------:R-:W-:Y:S02]  /*2b60*/  FSEL R118, R118, -INF , !P2 ;  /* 0xff80000076767808 */ /* 0x000fe40005000000 */
[----:B------:R-:W-:Y:S02]  /*2b70*/  FSEL R119, R119, -INF , !P3 ;  /* 0xff80000077777808 */ /* 0x000fe40005800000 */
[----:B------:R-:W-:Y:S01]  /*2b80*/  FSEL R122, R122, -INF , !P4 ;  /* 0xff8000007a7a7808 */ /* 0x000fe20006000000 */
[----:B------:R-:W-:Y:S01]  /*2b90*/  MUFU.EX2 R15, R15 ;  /* 0x0000000f000f7308 */ /* 0x000fe20000000800 */
[----:B------:R-:W-:Y:S02]  /*2ba0*/  FSEL R123, R123, -INF , !P5 ;  /* 0xff8000007b7b7808 */ /* 0x000fe40006800000 */
[----:B------:R-:W-:Y:S02]  /*2bb0*/  FSEL R126, R126, -INF , !P6 ;  /* 0xff8000007e7e7808 */ /* 0x000fe40007000000 */
[----:B------:R-:W-:Y:S01]  /*2bc0*/  FSEL R127, R127, -INF , !P1 ;  /* 0xff8000007f7f7808 */ /* 0x000fe20004800000 */
[----:B------:R-:W-:Y:S01]  /*2bd0*/  FFMA.FTZ R123, R123, UR10, -R223 ;  /* 0x0000000a7b7b7c23 */ /* 0x000fe200080108df */
[C---:B------:R-:W-:Y:S01]  /*2be0*/  ISETP.GT.AND P2, PT, R17.reuse, 0x50, PT ;  /* 0x000000501100780c */ /* 0x040fe20003f44270 */
[----:B------:R-:W-:Y:S01]  /*2bf0*/  FFMA.FTZ R126, R126, UR10, -R224 ;  /* 0x0000000a7e7e7c23 */ /* 0x000fe200080108e0 */
[C---:B------:R-:W-:Y:S01]  /*2c00*/  ISETP.GT.AND P3, PT, R17.reuse, 0x51, PT ;  /* 0x000000511100780c */ /* 0x040fe20003f64270 */
[----:B------:R-:W-:Y:S01]  /*2c10*/  MUFU.EX2 R23, R23 ;  /* 0x0000001700177308 */ /* 0x000fe20000000800 */
[----:B------:R-:W-:Y:S01]  /*2c20*/  ISETP.GT.AND P4, PT, R17, 0x58, PT ;  /* 0x000000581100780c */ /* 0x000fe20003f84270 */
[----:B--2---:R-:W-:Y:S01]  /*2c30*/  FFMA.FTZ R119, R119, UR10, -R109 ;  /* 0x0000000a77777c23 */ /* 0x004fe2000801086d */
[----:B------:R-:W-:-:S02]  /*2c40*/  ISETP.GT.AND P5, PT, R17, 0x59, PT ;  /* 0x000000591100780c */ /* 0x000fc40003fa4270 */
[C---:B------:R-:W-:Y:S02]  /*2c50*/  ISETP.GT.AND P6, PT, R17.reuse, 0x60, PT ;  /* 0x000000601100780c */ /* 0x040fe40003fc4270 */
[----:B------:R-:W-:Y:S01]  /*2c60*/  ISETP.GT.AND P1, PT, R17, 0x61, PT ;  /* 0x000000611100780c */ /* 0x000fe20003f24270 */
[----:B------:R-:W2:Y:S01]  /*2c70*/  MUFU.EX2 R126, R126 ;  /* 0x0000007e007e7308 */ /* 0x000ea20000000800 */
[----:B------:R-:W-:Y:S02]  /*2c80*/  FSEL R130, R130, -INF , !P2 ;  /* 0xff80000082827808 */ /* 0x000fe40005000000 */
[----:B------:R-:W-:Y:S02]  /*2c90*/  FSEL R131, R131, -INF , !P3 ;  /* 0xff80000083837808 */ /* 0x000fe40005800000 */
[----:B------:R-:W-:Y:S02]  /*2ca0*/  FSEL R134, R134, -INF , !P4 ;  /* 0xff80000086867808 */ /* 0x000fe40006000000 */
[----:B------:R-:W-:Y:S01]  /*2cb0*/  FSEL R135, R135, -INF , !P5 ;  /* 0xff80000087877808 */ /* 0x000fe20006800000 */
[----:B------:R-:W-:Y:S01]  /*2cc0*/  FFMA.FTZ R131, R131, UR10, -R226 ;  /* 0x0000000a83837c23 */ /* 0x000fe200080108e2 */
[----:B------:R-:W-:Y:S01]  /*2cd0*/  FSEL R138, R138, -INF , !P6 ;  /* 0xff8000008a8a7808 */ /* 0x000fe20007000000 */
[----:B------:R-:W-:Y:S01]  /*2ce0*/  MUFU.EX2 R123, R123 ;  /* 0x0000007b007b7308 */ /* 0x000fe20000000800 */
[----:B------:R-:W-:-:S02]  /*2cf0*/  FSEL R139, R139, -INF , !P1 ;  /* 0xff8000008b8b7808 */ /* 0x000fc40004800000 */
[C---:B------:R-:W-:Y:S02]  /*2d00*/  ISETP.GT.AND P2, PT, R17.reuse, 0x68, PT ;  /* 0x000000681100780c */ /* 0x040fe40003f44270 */
[C---:B------:R-:W-:Y:S02]  /*2d10*/  ISETP.GT.AND P3, PT, R17.reuse, 0x69, PT ;  /* 0x000000691100780c */ /* 0x040fe40003f64270 */
[C---:B------:R-:W-:Y:S01]  /*2d20*/  ISETP.GT.AND P4, PT, R17.reuse, 0x70, PT ;  /* 0x000000701100780c */ /* 0x040fe20003f84270 */
[----:B------:R-:W-:Y:S01]  /*2d30*/  MUFU.EX2 R106, R106 ;  /* 0x0000006a006a7308 */ /* 0x000fe20000000800 */
[C---:B------:R-:W-:Y:S02]  /*2d40*/  ISETP.GT.AND P5, PT, R17.reuse, 0x71, PT ;  /* 0x000000711100780c */ /* 0x040fe40003fa4270 */
[C---:B------:R-:W-:Y:S02]  /*2d50*/  ISETP.GT.AND P6, PT, R17.reuse, 0x78, PT ;  /* 0x000000781100780c */ /* 0x040fe40003fc4270 */
[----:B------:R-:W-:Y:S01]  /*2d60*/  ISETP.GT.AND P1, PT, R17, 0x79, PT ;  /* 0x000000791100780c */ /* 0x000fe20003f24270 */
[--C-:B------:R-:W-:Y:S01]  /*2d70*/  FFMA.FTZ R17, R92, UR10, -R220.reuse ;  /* 0x0000000a5c117c23 */ /* 0x100fe200080108dc */
[----:B------:R-:W-:Y:S01]  /*2d80*/  FFMA.FTZ R220, R94, UR10, -R220 ;  /* 0x0000000a5edc7c23 */ /* 0x000fe200080108dc */
[----:B------:R1:W3:Y:S01]  /*2d90*/  SHFL.IDX PT, R92, R9, R231, 0x1f ;  /* 0x00001fe7095c7589 */ /* 0x0002e200000e0000 */
[----:B------:R-:W-:Y:S01]  /*2da0*/  FFMA.FTZ R94, R124, UR10, -R224 ;  /* 0x0000000a7c5e7c23 */ /* 0x000fe200080108e0 */
[----:B------:R-:W-:Y:S01]  /*2db0*/  FSEL R142, R142, -INF , !P2 ;  /* 0xff8000008e8e7808 */ /* 0x000fe20005000000 */
[----:B------:R-:W-:Y:S01]  /*2dc0*/  MUFU.EX2 R111, R111 ;  /* 0x0000006f006f7308 */ /* 0x000fe20000000800 */
[----:B------:R-:W4:Y:S01]  /*2dd0*/  SHFL.IDX PT, R124, R10, R232, 0x1f ;  /* 0x00001fe80a7c7589 */ /* 0x000f2200000e0000 */
[----:B------:R-:W-:-:S02]  /*2de0*/  FSEL R150, R150, -INF , !P6 ;  /* 0xff80000096967808 */ /* 0x000fc40007000000 */
[----:B------:R-:W-:Y:S01]  /*2df0*/  FSEL R151, R151, -INF , !P1 ;  /* 0xff80000097977808 */ /* 0x000fe20004800000 */
[--C-:B-1----:R-:W-:Y:S01]  /*2e00*/  FFMA.FTZ R9, R96, UR10, -R222.reuse ;  /* 0x0000000a60097c23 */ /* 0x102fe200080108de */
[----:B------:R-:W-:Y:S01]  /*2e10*/  FFMA.FTZ R222, R98, UR10, -R222 ;  /* 0x0000000a62de7c23 */ /* 0x000fe200080108de */
[----:B------:R1:W5:Y:S01]  /*2e20*/  SHFL.IDX PT, R96, R12, R19, 0x1f ;  /* 0x00001f130c607589 */ /* 0x00036200000e0000 */
[----:B------:R-:W-:Y:S03]  /*2e30*/  MUFU.EX2 R94, R94 ;  /* 0x0000005e005e7308 */ /* 0x000fe60000000800 */
[----:B------:R-:W2:Y:S01]  /*2e40*/  SHFL.IDX PT, R98, R12, R233, 0x1f ;  /* 0x00001fe90c627589 */ /* 0x000ea200000e0000 */
[----:B------:R-:W-:Y:S02]  /*2e50*/  WARPGROUP.DEPBAR.LE gsb0, 0x0 ;  /* 0x00008000000079c5 */ /* 0x000fe40000010000 */
[----:B------:R-:W-:Y:S01]  /*2e60*/  WARPGROUP.ARRIVE ;  /* 0x00000000000079c5 */ /* 0x000fe20000000000 */
[----:B-1----:R-:W-:Y:S01]  /*2e70*/  FFMA.FTZ R19, R100, UR10, -R90 ;  /* 0x0000000a64137c23 */ /* 0x002fe2000801085a */
[----:B---3--:R-:W-:Y:S01]  /*2e80*/  FFMA.FTZ R20, R101, UR10, -R92 ;  /* 0x0000000a65147c23 */ /* 0x008fe2000801085c */
[----:B------:R-:W1:Y:S01]  /*2e90*/  SHFL.IDX PT, R100, R12, R237, 0x1f ;  /* 0x00001fed0c647589 */ /* 0x000e6200000e0000 */
[--C-:B----4-:R-:W-:Y:S01]  /*2ea0*/  FFMA.FTZ R132, R132, UR10, -R124.reuse ;  /* 0x0000000a84847c23 */ /* 0x110fe2000801087c */
[----:B------:R-:W-:Y:S01]  /*2eb0*/  FFMA.FTZ R134, R134, UR10, -R124 ;  /* 0x0000000a86867c23 */ /* 0x000fe2000801087c */
[----:B------:R-:W-:Y:S01]  /*2ec0*/  HGMMA.64x128x16.F32 R24, gdesc[UR4], R24, gsb0 ;  /* 0x01e00000041879f0 */ /* 0x000fe20008000818 */
[----:B------:R-:W-:Y:S01]  /*2ed0*/  UIADD3 UR6, UR8, 0x6, URZ ;  /* 0x0000000608067890 */ /* 0x000fe2000fffe03f */
[----:B------:R-:W3:Y:S01]  /*2ee0*/  SHFL.IDX PT, R101, R12, R234, 0x1f ;  /* 0x00001fea0c657589 */ /* 0x000ee200000e0000 */
[----:B------:R-:W-:Y:S01]  /*2ef0*/  UIADD3 UR4, UR9, 0x6, URZ ;  /* 0x0000000609047890 */ /* 0x000fe2000fffe03f */
[----:B------:R2:W-:Y:S01]  /*2f00*/  MUFU.EX2 R97, R132 ;  /* 0x0000008400617308 */ /* 0x0005e20000000800 */
[----:B------:R-:W-:Y:S01]  /*2f10*/  UMOV UR7, 0x40000040 ;  /* 0x4000004000077882 */ /* 0x000fe20000000000 */
[----:B------:R-:W-:Y:S01]  /*2f20*/  UMOV UR5, 0x40000040 ;  /* 0x4000004000057882 */ /* 0x000fe20000000000 */
[--C-:B-----5:R-:W-:Y:S01]  /*2f30*/  FFMA.FTZ R22, R105, UR10, -R96.reuse ;  /* 0x0000000a69167c23 */ /* 0x120fe20008010860 */
[----:B------:R-:W-:Y:S01]  /*2f40*/  FFMA.FTZ R107, R107, UR10, -R96 ;  /* 0x0000000a6b6b7c23 */ /* 0x000fe20008010860 */
[----:B------:R-:W-:Y:S01]  /*2f50*/  FFMA.FTZ R96, R129, UR10, -R226 ;  /* 0x0000000a81607c23 */ /* 0x000fe200080108e2 */
[----:B------:R-:W-:Y:S01]  /*2f60*/  FSEL R124, R147, -INF , !P5 ;  /* 0xff800000937c7808 */ /* 0x000fe20006800000 */
[----:B------:R-:W4:Y:S01]  /*2f70*/  SHFL.IDX PT, R129, R11, R8, 0x1f ;  /* 0x00001f080b817589 */ /* 0x000f2200000e0000 */
[----:B------:R-:W-:Y:S01]  /*2f80*/  MUFU.EX2 R131, R131 ;  /* 0x0000008300837308 */ /* 0x000fe20000000800 */
[----:B--2---:R-:W-:-:S02]  /*2f90*/  FFMA.FTZ R132, R115, UR10, -R98 ;  /* 0x0000000a73847c23 */ /* 0x004fc40008010862 */
[----:B------:R-:W2:Y:S05]  /*2fa0*/  SHFL.IDX PT, R115, R11, R237, 0x1f ;  /* 0x00001fed0b737589 */ /* 0x000eaa00000e0000 */
[----:B------:R-:W-:Y:S01]  /*2fb0*/  MUFU.EX2 R96, R96 ;  /* 0x0000006000607308 */ /* 0x000fe20000000800 */
[--C-:B-1----:R-:W-:Y:S01]  /*2fc0*/  FFMA.FTZ R88, R108, UR10, -R100.reuse ;  /* 0x0000000a6c587c23 */ /* 0x102fe20008010864 */
[----:B------:R-:W-:Y:S01]  /*2fd0*/  FFMA.FTZ R110, R110, UR10, -R100 ;  /* 0x0000000a6e6e7c23 */ /* 0x000fe20008010864 */
[----:B------:R1:W5:Y:S01]  /*2fe0*/  SHFL.IDX PT, R108, R12, R232, 0x1f ;  /* 0x00001fe80c6c7589 */ /* 0x00036200000e0000 */
[----:B---3--:R-:W-:-:S04]  /*2ff0*/  FFMA.FTZ R114, R114, UR10, -R101 ;  /* 0x0000000a72727c23 */ /* 0x008fc80008010865 */
[----:B------:R-:W-:Y:S01]  /*3000*/  MUFU.EX2 R17, R17 ;  /* 0x0000001100117308 */ /* 0x000fe20000000800 */
[----:B-1----:R-:W-:Y:S01]  /*3010*/  FFMA.FTZ R12, R112, UR10, -R101 ;  /* 0x0000000a700c7c23 */ /* 0x002fe20008010865 */
[----:B------:R-:W-:Y:S01]  /*3020*/  FFMA.FTZ R112, R99, UR10, -R89 ;  /* 0x0000000a63707c23 */ /* 0x000fe20008010859 */
[----:B------:R-:W-:Y:S01]  /*3030*/  FFMA.FTZ R89, R113, UR10, -R98 ;  /* 0x0000000a71597c23 */ /* 0x000fe20008010862 */
[--C-:B----4-:R-:W-:Y:S01]  /*3040*/  FFMA.FTZ R100, R136, UR10, -R129.reuse ;  /* 0x0000000a88647c23 */ /* 0x110fe20008010881 */
[----:B------:R-:W1:Y:S01]  /*3050*/  SHFL.IDX PT, R113, R10, R8, 0x1f ;  /* 0x00001f080a717589 */ /* 0x000e6200000e0000 */
[----:B------:R-:W-:Y:S01]  /*3060*/  FFMA.FTZ R138, R138, UR10, -R129 ;  /* 0x0000000a8a8a7c23 */ /* 0x000fe20008010881 */
[--C-:B--2---:R-:W-:Y:S01]  /*3070*/  FFMA.FTZ R101, R140, UR10, -R115.reuse ;  /* 0x0000000a8c657c23 */ /* 0x104fe20008010873 */
[----:B------:R-:W-:Y:S01]  /*3080*/  MUFU.EX2 R220, R220 ;  /* 0x000000dc00dc7308 */ /* 0x000fe20000000800 */
[----:B------:R-:W2:Y:S01]  /*3090*/  SHFL.IDX PT, R136, R11, R234, 0x1f ;  /* 0x00001fea0b887589 */ /* 0x000ea200000e0000 */
[----:B------:R-:W-:-:S03]  /*30a0*/  FFMA.FTZ R115, R142, UR10, -R115 ;  /* 0x0000000a8e737c23 */ /* 0x000fc60008010873 */
[----:B------:R-:W3:Y:S01]  /*30b0*/  SHFL.IDX PT, R140, R11, R231, 0x1f ;  /* 0x00001fe70b8c7589 */ /* 0x000ee200000e0000 */
[----:B-----5:R-:W-:Y:S01]  /*30c0*/  FFMA.FTZ R91, R116, UR10, -R108 ;  /* 0x0000000a745b7c23 */ /* 0x020fe2000801086c */
[----:B------:R-:W-:Y:S01]  /*30d0*/  FFMA.FTZ R116, R102, UR10, -R90 ;  /* 0x0000000a66747c23 */ /* 0x000fe2000801085a */
[----:B------:R-:W-:Y:S01]  /*30e0*/  FFMA.FTZ R118, R118, UR10, -R108 ;  /* 0x0000000a76767c23 */ /* 0x000fe2000801086c */
[----:B------:R-:W-:Y:S01]  /*30f0*/  FSEL R108, R143, -INF , !P3 ;  /* 0xff8000008f6c7808 */ /* 0x000fe20005800000 */
[----:B------:R4:W-:Y:S08]  /*3100*/  MUFU.EX2 R90, R91 ;  /* 0x0000005b005a7308 */ /* 0x0009f00000000800 */
[----:B------:R-:W-:Y:S01]  /*3110*/  MUFU.EX2 R9, R9 ;  /* 0x0000000900097308 */ /* 0x000fe20000000800 */
[----:B----4-:R-:W-:Y:S01]  /*3120*/  FFMA.FTZ R91, R117, UR10, -R109 ;  /* 0x0000000a755b7c23 */ /* 0x010fe2000801086d */
[--C-:B-1----:R-:W-:Y:S01]  /*3130*/  FFMA.FTZ R93, R120, UR10, -R113.reuse ;  /* 0x0000000a785d7c23 */ /* 0x102fe20008010871 */
[----:B------:R-:W-:Y:S01]  /*3140*/  FFMA.FTZ R120, R103, UR10, -R92 ;  /* 0x0000000a67787c23 */ /* 0x000fe2000801085c */
[----:B------:R-:W1:Y:S01]  /*3150*/  SHFL.IDX PT, R117, R10, R235, 0x1f ;  /* 0x00001feb0a757589 */ /* 0x000e6200000e0000 */
[----:B------:R-:W-:Y:S01]  /*3160*/  FFMA.FTZ R122, R122, UR10, -R113 ;  /* 0x0000000a7a7a7c23 */ /* 0x000fe20008010871 */
[----:B--2---:R-:W-:-:S02]  /*3170*/  FFMA.FTZ R102, R144, UR10, -R136 ;  /* 0x0000000a90667c23 */ /* 0x004fc40008010888 */
[----:B------:R2:W-:Y:S01]  /*3180*/  MUFU.EX2 R92, R93 ;  /* 0x0000005d005c7308 */ /* 0x0005e20000000800 */
[--C-:B---3--:R-:W-:Y:S01]  /*3190*/  FFMA.FTZ R105, R149, UR10, -R140.reuse ;  /* 0x0000000a95697c23 */ /* 0x108fe2000801088c */
[----:B------:R-:W-:-:S06]  /*31a0*/  FFMA.FTZ R140, R151, UR10, -R140 ;  /* 0x0000000a978c7c23 */ /* 0x000fcc000801088c */
[----:B------:R-:W-:Y:S01]  /*31b0*/  MUFU.EX2 R19, R19 ;  /* 0x0000001300137308 */ /* 0x000fe20000000800 */
[----:B--2---:R-:W-:Y:S02]  /*31c0*/  FFMA.FTZ R93, R121, UR10, -R223 ;  /* 0x0000000a795d7c23 */ /* 0x004fe400080108df */
[----:B------:R-:W2:Y:S05]  /*31d0*/  SHFL.IDX PT, R121, R10, R234, 0x1f ;  /* 0x00001fea0a797589 */ /* 0x000eaa00000e0000 */
[----:B------:R-:W-:Y:S01]  /*31e0*/  MUFU.EX2 R20, R20 ;  /* 0x0000001400147308 */ /* 0x000fe20000000800 */
[--C-:B-1----:R-:W-:Y:S01]  /*31f0*/  FFMA.FTZ R95, R125, UR10, -R117.reuse ;  /* 0x0000000a7d5f7c23 */ /* 0x102fe20008010875 */
[----:B------:R-:W-:Y:S01]  /*3200*/  FFMA.FTZ R127, R127, UR10, -R117 ;  /* 0x0000000a7f7f7c23 */ /* 0x000fe20008010875 */
[----:B------:R2:W1:Y:S05]  /*3210*/  SHFL.IDX PT, R125, R10, R231, 0x1f ;  /* 0x00001fe70a7d7589 */ /* 0x00046a00000e0000 */
[----:B------:R-:W-:Y:S08]  /*3220*/  MUFU.EX2 R93, R93 ;  /* 0x0000005d005d7308 */ /* 0x000ff00000000800 */
[----:B------:R-:W3:Y:S01]  /*3230*/  MUFU.EX2 R127, R127 ;  /* 0x0000007f007f7308 */ /* 0x000ee20000000800 */
[--C-:B--2---:R-:W-:Y:S01]  /*3240*/  FFMA.FTZ R10, R128, UR10, -R121.reuse ;  /* 0x0000000a800a7c23 */ /* 0x104fe20008010879 */
[----:B------:R-:W-:Y:S01]  /*3250*/  FFMA.FTZ R130, R130, UR10, -R121 ;  /* 0x0000000a82827c23 */ /* 0x000fe20008010879 */
[----:B------:R2:W4:Y:S05]  /*3260*/  SHFL.IDX PT, R128, R11, R104, 0x1f ;  /* 0x00001f680b807589 */ /* 0x00052a00000e0000 */
[----:B------:R-:W5:Y:S01]  /*3270*/  MUFU.EX2 R95, R95 ;  /* 0x0000005f005f7308 */ /* 0x000f620000000800 */
[--C-:B-1----:R-:W-:Y:S01]  /*3280*/  FFMA.FTZ R133, R133, UR10, -R125.reuse ;  /* 0x0000000a85857c23 */ /* 0x102fe2000801087d */
[----:B------:R-:W-:-:S06]  /*3290*/  FFMA.FTZ R135, R135, UR10, -R125 ;  /* 0x0000000a87877c23 */ /* 0x000fcc000801087d */
[----:B------:R-:W1:Y:S01]  /*32a0*/  MUFU.EX2 R130, R130 ;  /* 0x0000008200827308 */ /* 0x000e620000000800 */
[--C-:B--2---:R-:W-:Y:S01]  /*32b0*/  FFMA.FTZ R104, R148, UR10, -R225.reuse ;  /* 0x0000000a94687c23 */ /* 0x104fe200080108e1 */
[----:B------:R-:W-:-:S06]  /*32c0*/  FFMA.FTZ R225, R150, UR10, -R225 ;  /* 0x0000000a96e17c23 */ /* 0x000fcc00080108e1 */
[----:B------:R2:W-:Y:S01]  /*32d0*/  MUFU.EX2 R98, R133 ;  /* 0x0000008500627308 */ /* 0x0005e20000000800 */
[--C-:B----4-:R-:W-:Y:S01]  /*32e0*/  FFMA.FTZ R99, R137, UR10, -R128.reuse ;  /* 0x0000000a89637c23 */ /* 0x110fe20008010880 */
[----:B------:R-:W-:Y:S01]  /*32f0*/  FFMA.FTZ R139, R139, UR10, -R128 ;  /* 0x0000000a8b8b7c23 */ /* 0x000fe20008010880 */
[----:B------:R-:W4:Y:S05]  /*3300*/  SHFL.IDX PT, R137, R11, R233, 0x1f ;  /* 0x00001fe90b897589 */ /* 0x000f2a00000e0000 */
[----:B------:R-:W-:Y:S01]  /*3310*/  MUFU.EX2 R222, R222 ;  /* 0x000000de00de7308 */ /* 0x000fe20000000800 */
[----:B------:R-:W-:Y:S02]  /*3320*/  WARPGROUP.DEPBAR.LE gsb0, 0x0 ;  /* 0x00008000000079c5 */ /* 0x000fe40000010000 */
[----:B------:R-:W-:Y:S01]  /*3330*/  WARPGROUP.ARRIVE ;  /* 0x00000000000079c5 */ /* 0x000fe20000000000 */
[----:B--2---:R2:W3:Y:S04]  /*3340*/  SHFL.IDX PT, R133, R11, R235, 0x1f ;  /* 0x00001feb0b857589 */ /* 0x0044e800000e0000 */
[----:B------:R-:W-:Y:S01]  /*3350*/  MUFU.EX2 R112, R112 ;  /* 0x0000007000707308 */ /* 0x000fe20000000800 */
[----:B------:R-:W-:Y:S01]  /*3360*/  HGMMA.64x128x16.F32 R24, gdesc[UR4], R24, gsb0 ;  /* 0x01e00000041879f0 */ /* 0x000fe20008000818 */
[----:B------:R-:W-:-:S02]  /*3370*/  R2UR UR4, R13 ;  /* 0x000000000d0472ca */ /* 0x000fc400000e0000 */
[----:B------:R-:W-:-:S04]  /*3380*/  FSEL R13, R146, -INF , !P4 ;  /* 0xff800000920d7808 */ /* 0x000fc80006000000 */
[----:B--2---:R3:W2:Y:S01]  /*3390*/  MUFU.EX2 R11, R101 ;  /* 0x00000065000b7308 */ /* 0x0046a20000000800 */
[----:B------:R-:W-:Y:S01]  /*33a0*/  FFMA.FTZ R136, R13, UR10, -R136 ;  /* 0x0000000a0d887c23 */ /* 0x000fe20008010888 */
[--C-:B----4-:R-:W-:Y:S01]  /*33b0*/  FFMA.FTZ R103, R145, UR10, -R137.reuse ;  /* 0x0000000a91677c23 */ /* 0x110fe20008010889 */
[----:B------:R-:W-:-:S05]  /*33c0*/  FFMA.FTZ R137, R124, UR10, -R137 ;  /* 0x0000000a7c897c23 */ /* 0x000fca0008010889 */
[----:B------:R-:W-:Y:S01]  /*33d0*/  MUFU.EX2 R116, R116 ;  /* 0x0000007400747308 */ /* 0x000fe20000000800 */
[--C-:B---3--:R-:W-:Y:S01]  /*33e0*/  FFMA.FTZ R101, R141, UR10, -R133.reuse ;  /* 0x0000000a8d657c23 */ /* 0x108fe20008010885 */
[----:B------:R-:W-:Y:S02]  /*33f0*/  VIADD R141, R8, 0x4 ;  /* 0x00000004088d7836 */ /* 0x000fe40000000000 */
[----:B------:R-:W-:-:S04]  /*3400*/  FFMA.FTZ R133, R108, UR10, -R133 ;  /* 0x0000000a6c857c23 */ /* 0x000fc80008010885 */
[----:B------:R-:W-:Y:S08]  /*3410*/  MUFU.EX2 R120, R120 ;  /* 0x0000007800787308 */ /* 0x000ff00000000800 */
[----:B------:R-:W3:Y:S08]  /*3420*/  MUFU.EX2 R101, R101 ;  /* 0x0000006500657308 */ /* 0x000ef00000000800 */
[----:B------:R-:W4:Y:S08]  /*3430*/  MUFU.EX2 R122, R122 ;  /* 0x0000007a007a7308 */ /* 0x000f300000000800 */
        /* <DEDUP_REMOVED lines=13> */
[----:B------:R-:W4:Y:S01]  /*3510*/  MUFU.EX2 R139, R139 ;  /* 0x0000008b008b7308 */ /* 0x000f220000000800 */
[----:B------:R-:W-:Y:S04]  /*3520*/  LDS R229, [R229+0x400] ;  /* 0x00040000e5e57984 */ /* 0x000fe80000000800 */
[----:B------:R-:W-:Y:S03]  /*3530*/  LDS R228, [R228+0x400] ;  /* 0x00040000e4e47984 */ /* 0x000fe60000000800 */
[----:B------:R-:W4:Y:S01]  /*3540*/  MUFU.EX2 R132, R132 ;  /* 0x0000008400847308 */ /* 0x000f220000000800 */
[----:B------:R-:W-:Y:S07]  /*3550*/  LDS R227, [R227+0x400] ;  /* 0x00040000e3e37984 */ /* 0x000fee0000000800 */
[----:B------:R-:W4:Y:S08]  /*3560*/  MUFU.EX2 R118, R118 ;  /* 0x0000007600767308 */ /* 0x000f300000000800 */
[----:B------:R-:W4:Y:S08]  /*3570*/  MUFU.EX2 R119, R119 ;  /* 0x0000007700777308 */ /* 0x000f300000000800 */
[----:B------:R-:W4:Y:S01]  /*3580*/  MUFU.EX2 R10, R10 ;  /* 0x0000000a000a7308 */ /* 0x000f220000000800 */
[----:B-----5:R-:W5:Y:S07]  /*3590*/  SHFL.IDX PT, R124, R14, R8, 0x1f ;  /* 0x00001f080e7c7589 */ /* 0x020f6e00000e0000 */
[----:B------:R-:W4:Y:S01]  /*35a0*/  MUFU.EX2 R100, R100 ;  /* 0x0000006400647308 */ /* 0x000f220000000800 */
[----:B------:R-:W1:Y:S04]  /*35b0*/  SHFL.IDX PT, R113, R14, R235, 0x1f ;  /* 0x00001feb0e717589 */ /* 0x000e6800000e0000 */
[----:B------:R-:W2:Y:S03]  /*35c0*/  SHFL.IDX PT, R121, R14, R141, 0x1f ;  /* 0x00001f8d0e797589 */ /* 0x000ea600000e0000 */
[----:B------:R-:W4:Y:S01]  /*35d0*/  MUFU.EX2 R99, R99 ;  /* 0x0000006300637308 */ /* 0x000f220000000800 */
[----:B------:R-:W3:Y:S04]  /*35e0*/  SHFL.IDX PT, R13, R14, R232, 0x1f ;  /* 0x00001fe80e0d7589 */ /* 0x000ee800000e0000 */
[----:B------:R-:W4:Y:S03]  /*35f0*/  SHFL.IDX PT, R117, R14, R237, 0x1f ;  /* 0x00001fed0e757589 */ /* 0x000f2600000e0000 */
[----:B------:R-:W4:Y:S01]  /*3600*/  MUFU.EX2 R115, R115 ;  /* 0x0000007300737308 */ /* 0x000f220000000800 */
[----:B------:R-:W4:Y:S01]  /*3610*/  SHFL.IDX PT, R108, R14, R233, 0x1f ;  /* 0x00001fe90e6c7589 */ /* 0x000f2200000e0000 */
[--C-:B-----5:R-:W-:Y:S01]  /*3620*/  FADD.FTZ R24, R24, -R124.reuse ;  /* 0x8000007c18187221 */ /* 0x120fe20000010000 */
[----:B------:R-:W-:-:S02]  /*3630*/  FADD.FTZ R26, R26, -R124 ;  /* 0x8000007c1a1a7221 */ /* 0x000fc40000010000 */
[----:B------:R-:W5:Y:S03]  /*3640*/  SHFL.IDX PT, R109, R14, R234, 0x1f ;  /* 0x00001fea0e6d7589 */ /* 0x000f6600000e0000 */
[----:B------:R-:W-:Y:S01]  /*3650*/  MUFU.EX2 R102, R102 ;  /* 0x0000006600667308 */ /* 0x000fe20000000800 */
[--C-:B-1----:R-:W-:Y:S01]  /*3660*/  FADD.FTZ R29, R29, -R113.reuse ;  /* 0x800000711d1d7221 */ /* 0x102fe20000010000 */
[----:B------:R-:W-:Y:S01]  /*3670*/  FADD.FTZ R31, R31, -R113 ;  /* 0x800000711f1f7221 */ /* 0x000fe20000010000 */
[----:B------:R-:W1:Y:S01]  /*3680*/  SHFL.IDX PT, R124, R14, R231, 0x1f ;  /* 0x00001fe70e7c7589 */ /* 0x000e6200000e0000 */
[--C-:B--2---:R-:W-:Y:S01]  /*3690*/  FADD.FTZ R25, R25, -R121.reuse ;  /* 0x8000007919197221 */ /* 0x104fe20000010000 */
[----:B------:R-:W-:Y:S02]  /*36a0*/  FADD.FTZ R27, R27, -R121 ;  /* 0x800000791b1b7221 */ /* 0x000fe40000010000 */
[----:B------:R-:W2:Y:S01]  /*36b0*/  SHFL.IDX PT, R113, R229, R141, 0x1f ;  /* 0x00001f8de5717589 */ /* 0x000ea200000e0000 */
[----:B------:R-:W-:Y:S01]  /*36c0*/  MUFU.EX2 R103, R103 ;  /* 0x0000006700677308 */ /* 0x000fe20000000800 */
[--C-:B---3--:R-:W-:Y:S01]  /*36d0*/  FADD.FTZ R36, R36, -R13.reuse ;  /* 0x8000000d24247221 */ /* 0x108fe20000010000 */
[----:B------:R-:W-:Y:S01]  /*36e0*/  FADD.FTZ R38, R38, -R13 ;  /* 0x8000000d26267221 */ /* 0x000fe20000010000 */
[----:B------:R-:W3:Y:S01]  /*36f0*/  SHFL.IDX PT, R14, R229, R233, 0x1f ;  /* 0x00001fe9e50e7589 */ /* 0x000ee200000e0000 */
[--C-:B----4-:R-:W-:Y:S01]  /*3700*/  FADD.FTZ R28, R28, -R117.reuse ;  /* 0x800000751c1c7221 */ /* 0x110fe20000010000 */
[----:B------:R-:W-:-:S02]  /*3710*/  FADD.FTZ R30, R30, -R117 ;  /* 0x800000751e1e7221 */ /* 0x000fc40000010000 */
[----:B------:R-:W4:Y:S01]  /*3720*/  SHFL.IDX PT, R13, R229, R232, 0x1f ;  /* 0x00001fe8e50d7589 */ /* 0x000f2200000e0000 */
[----:B------:R-:W-:Y:S01]  /*3730*/  MUFU.EX2 R104, R104 ;  /* 0x0000006800687308 */ /* 0x000fe20000000800 */
[--C-:B------:R-:W-:Y:S01]  /*3740*/  FADD.FTZ R33, R33, -R108.reuse ;  /* 0x8000006c21217221 */ /* 0x100fe20000010000 */
[----:B------:R-:W-:Y:S01]  /*3750*/  FADD.FTZ R35, R35, -R108 ;  /* 0x8000006c23237221 */ /* 0x000fe20000010000 */
[----:B------:R-:W4:Y:S01]  /*3760*/  SHFL.IDX PT, R117, R229, R237, 0x1f ;  /* 0x00001fede5757589 */ /* 0x000f2200000e0000 */
[--C-:B-----5:R-:W-:Y:S01]  /*3770*/  FADD.FTZ R32, R32, -R109.reuse ;  /* 0x8000006d20207221 */ /* 0x120fe20000010000 */
[----:B------:R-:W-:Y:S02]  /*3780*/  FADD.FTZ R34, R34, -R109 ;  /* 0x8000006d22227221 */ /* 0x000fe40000010000 */
[----:B------:R-:W5:Y:S01]  /*3790*/  SHFL.IDX PT, R108, R229, R234, 0x1f ;  /* 0x00001feae56c7589 */ /* 0x000f6200000e0000 */
[----:B------:R-:W-:Y:S01]  /*37a0*/  MUFU.EX2 R105, R105 ;  /* 0x0000006900697308 */ /* 0x000fe20000000800 */
[--C-:B-1----:R-:W-:Y:S01]  /*37b0*/  FADD.FTZ R37, R37, -R124.reuse ;  /* 0x8000007c25257221 */ /* 0x102fe20000010000 */
[----:B------:R-:W-:Y:S01]  /*37c0*/  FADD.FTZ R39, R39, -R124 ;  /* 0x8000007c27277221 */ /* 0x000fe20000010000 */
[----:B------:R-:W1:Y:S01]  /*37d0*/  SHFL.IDX PT, R121, R229, R8, 0x1f ;  /* 0x00001f08e5797589 */ /* 0x000e6200000e0000 */
[--C-:B--2---:R-:W-:Y:S01]  /*37e0*/  FADD.FTZ R41, R41, -R113.reuse ;  /* 0x8000007129297221 */ /* 0x104fe20000010000 */
[----:B------:R-:W-:-:S02]  /*37f0*/  FADD.FTZ R43, R43, -R113 ;  /* 0x800000712b2b7221 */ /* 0x000fc40000010000 */
[----:B------:R-:W-:Y:S01]  /*3800*/  SHFL.IDX PT, R124, R228, R141, 0x1f ;  /* 0x00001f8de47c7589 */ /* 0x000fe200000e0000 */
[--C-:B---3--:R-:W-:Y:S01]  /*3810*/  FADD.FTZ R49, R49, -R14.reuse ;  /* 0x8000000e31317221 */ /* 0x108fe20000010000 */
[----:B------:R-:W-:Y:S02]  /*3820*/  FADD.FTZ R51, R51, -R14 ;  /* 0x8000000e33337221 */ /* 0x000fe40000010000 */
[----:B------:R2:W-:Y:S01]  /*3830*/  SHFL.IDX PT, R113, R227, R141, 0x1f ;  /* 0x00001f8de3717589 */ /* 0x0005e200000e0000 */
[--C-:B----4-:R-:W-:Y:S01]  /*3840*/  FADD.FTZ R52, R52, -R13.reuse ;  /* 0x8000000d34347221 */ /* 0x110fe20000010000 */
[----:B------:R-:W-:Y:S02]  /*3850*/  FADD.FTZ R54, R54, -R13 ;  /* 0x8000000d36367221 */ /* 0x000fe40000010000 */
[----:B------:R-:W3:Y:S01]  /*3860*/  SHFL.IDX PT, R109, R229, R235, 0x1f ;  /* 0x00001febe56d7589 */ /* 0x000ee200000e0000 */
[--C-:B------:R-:W-:Y:S01]  /*3870*/  FADD.FTZ R44, R44, -R117.reuse ;  /* 0x800000752c2c7221 */ /* 0x100fe20000010000 */
[----:B------:R-:W-:-:S02]  /*3880*/  FADD.FTZ R46, R46, -R117 ;  /* 0x800000752e2e7221 */ /* 0x000fc40000010000 */
[----:B------:R-:W4:Y:S04]  /*3890*/  SHFL.IDX PT, R13, R228, R235, 0x1f ;  /* 0x00001febe40d7589 */ /* 0x000f2800000e0000 */
[----:B--2---:R-:W2:Y:S01]  /*38a0*/  LDL R141, [R1+0x38] ;  /* 0x00003800018d7983 */ /* 0x004ea20000100800 */
[--C-:B-----5:R-:W-:Y:S01]  /*38b0*/  FADD.FTZ R48, R48, -R108.reuse ;  /* 0x8000006c30307221 */ /* 0x120fe20000010000 */
[----:B------:R-:W-:Y:S02]  /*38c0*/  FADD.FTZ R50, R50, -R108 ;  /* 0x8000006c32327221 */ /* 0x000fe40000010000 */
[----:B------:R-:W5:Y:S01]  /*38d0*/  SHFL.IDX PT, R117, R228, R237, 0x1f ;  /* 0x00001fede4757589 */ /* 0x000f6200000e0000 */
[--C-:B-1----:R-:W-:Y:S01]  /*38e0*/  FADD.FTZ R40, R40, -R121.reuse ;  /* 0x8000007928287221 */ /* 0x102fe20000010000 */
[----:B------:R-:W-:-:S02]  /*38f0*/  FADD.FTZ R42, R42, -R121 ;  /* 0x800000792a2a7221 */ /* 0x000fc40000010000 */
[----:B------:R-:W-:Y:S04]  /*3900*/  SHFL.IDX PT, R14, R228, R232, 0x1f ;  /* 0x00001fe8e40e7589 */ /* 0x000fe800000e0000 */
[----:B------:R-:W1:Y:S01]  /*3910*/  SHFL.IDX PT, R232, R227, R232, 0x1f ;  /* 0x00001fe8e3e87589 */ /* 0x000e6200000e0000 */
[--C-:B---3--:R-:W-:Y:S01]  /*3920*/  FADD.FTZ R45, R45, -R109.reuse ;  /* 0x8000006d2d2d7221 */ /* 0x108fe20000010000 */
[----:B------:R-:W-:Y:S02]  /*3930*/  FADD.FTZ R47, R47, -R109 ;  /* 0x8000006d2f2f7221 */ /* 0x000fe40000010000 */
[----:B------:R-:W3:Y:S04]  /*3940*/  SHFL.IDX PT, R108, R228, R233, 0x1f ;  /* 0x00001fe9e46c7589 */ /* 0x000ee800000e0000 */
[----:B------:R-:W-:Y:S04]  /*3950*/  SHFL.IDX PT, R121, R228, R8, 0x1f ;  /* 0x00001f08e4797589 */ /* 0x000fe800000e0000 */
[----:B------:R-:W3:Y:S04]  /*3960*/  SHFL.IDX PT, R109, R228, R234, 0x1f ;  /* 0x00001feae46d7589 */ /* 0x000ee800000e0000 */
[----:B------:R-:W3:Y:S04]  /*3970*/  SHFL.IDX PT, R237, R227, R237, 0x1f ;  /* 0x00001fede3ed7589 */ /* 0x000ee800000e0000 */
[----:B------:R-:W3:Y:S04]  /*3980*/  SHFL.IDX PT, R235, R227, R235, 0x1f ;  /* 0x00001febe3eb7589 */ /* 0x000ee800000e0000 */
[----:B------:R-:W-:Y:S04]  /*3990*/  SHFL.IDX PT, R229, R229, R231, 0x1f ;  /* 0x00001fe7e5e57589 */ /* 0x000fe800000e0000 */
[----:B------:R-:W3:Y:S04]  /*39a0*/  SHFL.IDX PT, R228, R228, R231, 0x1f ;  /* 0x00001fe7e4e47589 */ /* 0x000ee800000e0000 */
[----:B------:R-:W3:Y:S04]  /*39b0*/  SHFL.IDX PT, R231, R227, R231, 0x1f ;  /* 0x00001fe7e3e77589 */ /* 0x000ee800000e0000 */
[----:B------:R-:W-:Y:S04]  /*39c0*/  SHFL.IDX PT, R234, R227, R234, 0x1f ;  /* 0x00001feae3ea7589 */ /* 0x000fe800000e0000 */
[----:B------:R-:W-:Y:S04]  /*39d0*/  SHFL.IDX PT, R233, R227, R233, 0x1f ;  /* 0x00001fe9e3e97589 */ /* 0x000fe800000e0000 */
[----:B------:R-:W3:Y:S01]  /*39e0*/  SHFL.IDX PT, R227, R227, R8, 0x1f ;  /* 0x00001f08e3e37589 */ /* 0x000ee200000e0000 */
[----:B----4-:R-:W-:Y:S01]  /*39f0*/  FADD.FTZ R61, R61, -R13 ;  /* 0x8000000d3d3d7221 */ /* 0x010fe20000010000 */
[----:B-----5:R-:W-:Y:S01]  /*3a00*/  FADD.FTZ R62, R62, -R117 ;  /* 0x800000753e3e7221 */ /* 0x020fe20000010000 */
        /* <DEDUP_REMOVED lines=12> */
[----:B---3--:R-:W-:Y:S01]  /*3ad0*/  FADD.FTZ R65, R65, -R108 ;  /* 0x8000006c41417221 */ /* 0x008fe20000010000 */
[----:B------:R-:W-:Y:S01]  /*3ae0*/  FADD.FTZ R63, R68, -R14 ;  /* 0x8000000e443f7221 */ /* 0x000fe20000010000 */
[----:B------:R-:W3:Y:S01]  /*3af0*/  MUFU.EX2 R136, R136 ;  /* 0x0000008800887308 */ /* 0x000ee20000000800 */
        /* <DEDUP_REMOVED lines=124> */
[----:B--2---:R-:W-:-:S04]  /*42c0*/  IMAD R13, R0, 0x4000, R141 ;  /* 0x00004000000d7824 */ /* 0x004fc800078e028d */
        /* <DEDUP_REMOVED lines=147> */
.L_x_2566:
        /* <DEDUP_REMOVED lines=68> */
.L_x_2567:
        /* <DEDUP_REMOVED lines=12> */
.L_x_2557:
[----:B------:R-:W2:Y:S02]  /*5100*/  LDL R5, [R1+0x44] ;  /* 0x0000440001057983 */ /* 0x000ea40000100800 */
[----:B--2---:R-:W-:-:S13]  /*5110*/  ISETP.GE.AND P0, PT, R16, R5, PT ;  /* 0x000000051000720c */ /* 0x004fda0003f06270 */
[----:B------:R-:W-:Y:S05]  /*5120*/  @P0 BRA `(.L_x_2569) ;  /* 0x0000003800500947 */ /* 0x000fea0003800000 */
[----:B-1----:R-:W2:Y:S01]  /*5130*/  LDL.LU R13, [R1+0x28] ;  /* 0x00002800010d7983 */ /* 0x002ea20000300800 */
[----:B------:R-:W1:Y:S03]  /*5140*/  LDC R15, c[0x0][0x290] ;  /* 0x0000a400ff0f7b82 */ /* 0x000e660000000800 */
[----:B------:R-:W4:Y:S04]  /*5150*/  LDL.LU R22, [R1+0x1c] ;  /* 0x00001c0001167983 */ /* 0x000f280000300800 */
[----:B------:R-:W5:Y:S01]  /*5160*/  LDL.LU R21, [R1+0x18] ;  /* 0x0000180001157983 */ /* 0x000f620000300800 */
[----:B------:R-:W3:Y:S01]  /*5170*/  S2R R5, SR_TID.X ;  /* 0x0000000000057919 */ /* 0x000ee20000002100 */
[----:B-1----:R-:W-:-:S02]  /*5180*/  VIADD R20, R15, -UR42 ;  /* 0x8000002a0f147c36 */ /* 0x002fc40008000000 */
[----:B---3--:R-:W-:-:S05]  /*5190*/  VIADD R5, R5, 0xffffff80 ;  /* 0xffffff8005057836 */ /* 0x008fca0000000000 */
[----:B------:R-:W-:-:S04]  /*51a0*/  SHF.R.S32.HI R6, RZ, 0x1f, R5 ;  /* 0x0000001fff067819 */ /* 0x000fc80000011405 */
[CC--:B------:R-:W-:Y:S02]  /*51b0*/  LEA.HI R7, R6.reuse, R5.reuse, RZ, 0x5 ;  /* 0x0000000506077211 */ /* 0x0c0fe400078f28ff */
[CC--:B------:R-:W-:Y:S02]  /*51c0*/  LEA.HI R11, R6.reuse, R5.reuse, RZ, 0x2 ;  /* 0x00000005060b7211 */ /* 0x0c0fe400078f10ff */
[----:B------:R-:W-:Y:S02]  /*51d0*/  LOP3.LUT R8, R7, 0xffffffe0, RZ, 0xc0, !PT ;  /* 0xffffffe007087812 */ /* 0x000fe400078ec0ff */
[----:B------:R-:W-:Y:S02]  /*51e0*/  LEA.HI R7, R6, R5, RZ, 0x7 ;  /* 0x0000000506077211 */ /* 0x000fe400078f38ff */
[----:B------:R-:W-:Y:S01]  /*51f0*/  LOP3.LUT R14, R11, 0xfffffffc, RZ, 0xc0, !PT ;  /* 0xfffffffc0b0e7812 */ /* 0x000fe200078ec0ff */
[----:B------:R-:W-:Y:S01]  /*5200*/  IMAD.IADD R8, R5, 0x1, -R8 ;  /* 0x0000000105087824 */ /* 0x000fe200078e0a08 */
[----:B------:R-:W-:-:S02]  /*5210*/  LOP3.LUT R6, R7, 0xffffff80, RZ, 0xc0, !PT ;  /* 0xffffff8007067812 */ /* 0x000fc400078ec0ff */
[----:B------:R-:W-:Y:S02]  /*5220*/  SHF.R.S32.HI R7, RZ, 0x7, R7 ;  /* 0x00000007ff077819 */ /* 0x000fe40000011407 */
[----:B------:R-:W-:Y:S01]  /*5230*/  SHF.R.S32.HI R9, RZ, 0x1f, R8 ;  /* 0x0000001fff097819 */ /* 0x000fe20000011408 */
[----:B------:R-:W-:Y:S01]  /*5240*/  IMAD.IADD R6, R5, 0x1, -R6 ;  /* 0x0000000105067824 */ /* 0x000fe200078e0a06 */
[----:B------:R-:W-:Y:S01]  /*5250*/  LEA.HI R12, R7, R7, RZ, 0x1 ;  /* 0x00000007070c7211 */ /* 0x000fe200078f08ff */
[----:B------:R-:W-:Y:S01]  /*5260*/  IMAD.IADD R5, R5, 0x1, -R14 ;  /* 0x0000000105057824 */ /* 0x000fe200078e0a0e */
[CC--:B------:R-:W-:Y:S02]  /*5270*/  LEA.HI R10, R9.reuse, R8.reuse, RZ, 0x3 ;  /* 0x00000008090a7211 */ /* 0x0c0fe400078f18ff */
[----:B------:R-:W-:Y:S02]  /*5280*/  LEA.HI R9, R9, R8, RZ, 0x2 ;  /* 0x0000000809097211 */ /* 0x000fe400078f10ff */
        /* <DEDUP_REMOVED lines=11> */
[----:B------:R-:W-:Y:S02]  /*5340*/  IMAD.IADD R8, R8, 0x1, -R11 ;  /* 0x0000000108087824 */ /* 0x000fe400078e0a0b */
[C---:B------:R-:W-:Y:S01]  /*5350*/  IMAD.IADD R9, R10.reuse, 0x1, -R9 ;  /* 0x000000010a097824 */ /* 0x040fe200078e0a09 */
[----:B------:R-:W-:Y:S01]  /*5360*/  LOP3.LUT R17, R15, 0xfffffffe, RZ, 0xc0, !PT ;  /* 0xfffffffe0f117812 */ /* 0x000fe200078ec0ff */
[----:B------:R-:W-:Y:S02]  /*5370*/  VIADD R12, R10, 0x10 ;  /* 0x000000100a0c7836 */ /* 0x000fe40000000000 */
[----:B------:R-:W-:-:S05]  /*5380*/  IMAD R8, R8, 0x8, R9 ;  /* 0x0000000808087824 */ /* 0x000fca00078e0209 */
[----:B------:R1:W-:Y:S01]  /*5390*/  STL [R1+0x40], R8 ;  /* 0x0000400801007387 */ /* 0x0003e20000100800 */
[----:B------:R-:W-:Y:S02]  /*53a0*/  IMAD.IADD R17, R14, 0x1, -R17 ;  /* 0x000000010e117824 */ /* 0x000fe400078e0a11 */
[----:B------:R-:W-:Y:S02]  /*53b0*/  IMAD R230, R230, 0x2000, R236 ;  /* 0x00002000e6e67824 */ /* 0x000fe400078e02ec */
[----:B------:R-:W-:Y:S01]  /*53c0*/  IMAD.MOV.U32 R235, RZ, RZ, 0x40000040 ;  /* 0x40000040ffeb7424 */ /* 0x000fe200078e00ff */
[----:B--2---:R-:W-:Y:S01]  /*53d0*/  LEA.HI R13, R13, R6, RZ, 0x5 ;  /* 0x000000060d0d7211 */ /* 0x004fe200078f28ff */
[----:B------:R-:W-:Y:S01]  /*53e0*/  VIADD R6, R10, 0x8 ;  /* 0x000000080a067836 */ /* 0x000fe20000000000 */
[----:B------:R-:W-:Y:S02]  /*53f0*/  LEA.HI R10, R12, R12, RZ, 0x1 ;  /* 0x0000000c0c0a7211 */ /* 0x000fe400078f08ff */
[----:B------:R-:W-:-:S02]  /*5400*/  SHF.R.S32.HI R19, RZ, 0x5, R13 ;  /* 0x00000005ff137819 */ /* 0x000fc4000001140d */
[----:B------:R-:W-:Y:S02]  /*5410*/  LEA.HI R7, R6, R6, RZ, 0x1 ;  /* 0x0000000606077211 */ /* 0x000fe400078f08ff */
[----:B------:R-:W-:Y:S02]  /*5420*/  LOP3.LUT R13, R10, 0xfffffffe, RZ, 0xc0, !PT ;  /* 0xfffffffe0a0d7812 */ /* 0x000fe400078ec0ff */
[----:B------:R-:W-:Y:S02]  /*5430*/  LOP3.LUT R11, R7, 0xfffffffe, RZ, 0xc0, !PT ;  /* 0xfffffffe070b7812 */ /* 0x000fe400078ec0ff */
[----:B-1----:R-:W-:-:S03]  /*5440*/  SHF.R.S32.HI R8, RZ, 0x1, R10 ;  /* 0x00000001ff087819 */ /* 0x002fc6000001140a */
[----:B------:R-:W-:Y:S01]  /*5450*/  IMAD.IADD R11, R6, 0x1, -R11 ;  /* 0x00000001060b7824 */ /* 0x000fe200078e0a0b */
[--C-:B------:R-:W-:Y:S02]  /*5460*/  SHF.R.S32.HI R6, RZ, 0x1, R7.reuse ;  /* 0x00000001ff067819 */ /* 0x100fe40000011407 */
[----:B------:R-:W-:Y:S02]  /*5470*/  SHF.R.S32.HI R7, RZ, 0x1f, R7 ;  /* 0x0000001fff077819 */ /* 0x000fe40000011407 */
[----:B------:R-:W-:Y:S02]  /*5480*/  SHF.R.S32.HI R9, RZ, 0x1f, R10 ;  /* 0x0000001fff097819 */ /* 0x000fe4000001140a */
[--C-:B------:R-:W-:Y:S02]  /*5490*/  SHF.R.S32.HI R10, RZ, 0x1, R15.reuse ;  /* 0x00000001ff0a7819 */ /* 0x100fe4000001140f */
[----:B------:R-:W-:Y:S02]  /*54a0*/  SHF.R.S32.HI R15, RZ, 0x1f, R15 ;  /* 0x0000001fff0f7819 */ /* 0x000fe4000001140f */
[----:B------:R-:W-:-:S02]  /*54b0*/  LEA.HI R7, R7, R6, RZ, 0x4 ;  /* 0x0000000607077211 */ /* 0x000fc400078f20ff */
[----:B------:R-:W-:Y:S02]  /*54c0*/  LEA.HI R9, R9, R8, RZ, 0x4 ;  /* 0x0000000809097211 */ /* 0x000fe400078f20ff */
[----:B------:R-:W-:Y:S02]  /*54d0*/  LEA.HI R15, R15, R10, RZ, 0x4 ;  /* 0x0000000a0f0f7211 */ /* 0x000fe400078f20ff */
[----:B------:R-:W-:Y:S02]  /*54e0*/  LOP3.LUT R7, R7, 0x1ffffff0, RZ, 0xc0, !PT ;  /* 0x1ffffff007077812 */ /* 0x000fe400078ec0ff */
[----:B------:R-:W-:Y:S02]  /*54f0*/  LOP3.LUT R9, R9, 0x1ffffff0, RZ, 0xc0, !PT ;  /* 0x1ffffff009097812 */ /* 0x000fe400078ec0ff */
[----:B------:R-:W-:Y:S01]  /*5500*/  LOP3.LUT R15, R15, 0x1ffffff0, RZ, 0xc0, !PT ;  /* 0x1ffffff00f0f7812 */ /* 0x000fe200078ec0ff */
[----:B------:R-:W-:Y:S02]  /*5510*/  IMAD.IADD R6, R6, 0x1, -R7 ;  /* 0x0000000106067824 */ /* 0x000fe400078e0a07 */
[----:B------:R-:W-:-:S02]  /*5520*/  IMAD.IADD R13, R12, 0x1, -R13 ;  /* 0x000000010c0d7824 */ /* 0x000fc400078e0a0d */
[----:B------:R-:W-:Y:S02]  /*5530*/  IMAD.IADD R8, R8, 0x1, -R9 ;  /* 0x0000000108087824 */ /* 0x000fe400078e0a09 */
[----:B------:R-:W-:Y:S02]  /*5540*/  IMAD.IADD R10, R10, 0x1, -R15 ;  /* 0x000000010a0a7824 */ /* 0x000fe400078e0a0f */
[----:B------:R-:W-:Y:S02]  /*5550*/  IMAD R6, R6, 0x8, R11 ;  /* 0x0000000806067824 */ /* 0x000fe400078e020b */
[----:B------:R-:W-:Y:S02]  /*5560*/  IMAD R8, R8, 0x8, R13 ;  /* 0x0000000808087824 */ /* 0x000fe400078e020d */
[----:B------:R-:W-:Y:S01]  /*5570*/  IMAD R7, R10, 0x8, R17 ;  /* 0x000000080a077824 */ /* 0x000fe200078e0211 */
[----:B----4-:R-:W-:Y:S01]  /*5580*/  SHF.R.S32.HI R12, RZ, 0x2, R22 ;  /* 0x00000002ff0c7819 */ /* 0x010fe20000011416 */
[----:B------:R-:W-:Y:S01]  /*5590*/  IMAD R20, R19, -0x10, R20 ;  /* 0xfffffff013147824 */ /* 0x000fe200078e0214 */
[----:B------:R-:W-:Y:S01]  /*55a0*/  SHF.R.S32.HI R19, RZ, 0x1f, R22 ;  /* 0x0000001fff137819 */ /* 0x000fe20000011416 */
[----:B------:R-:W-:Y:S04]  /*55b0*/  STL [R1+0x3c], R6 ;  /* 0x00003c0601007387 */ /* 0x000fe80000100800 */
[----:B------:R1:W-:Y:S01]  /*55c0*/  STL [R1+0x30], R8 ;  /* 0x0000300801007387 */ /* 0x0003e20000100800 */
[----:B------:R-:W-:-:S03]  /*55d0*/  LEA.HI R19, R19, R12, RZ, 0x3 ;  /* 0x0000000c13137211 */ /* 0x000fc600078f18ff */
[----:B------:R2:W-:Y:S01]  /*55e0*/  STL [R1+0x2c], R7 ;  /* 0x00002c0701007387 */ /* 0x0005e20000100800 */
[----:B------:R-:W-:Y:S01]  /*55f0*/  LOP3.LUT R19, R19, 0xfffffff8, RZ, 0xc0, !PT ;  /* 0xfffffff813137812 */ /* 0x000fe200078ec0ff */
[C---:B-1----:R-:W-:Y:S02]  /*5600*/  VIADD R8, R230.reuse, 0x4000 ;  /* 0x00004000e6087836 */ /* 0x042fe40000000000 */
[----:B--2---:R-:W-:Y:S01]  /*5610*/  VIADD R7, R230, 0x20c00 ;  /* 0x00020c00e6077836 */ /* 0x004fe20000000000 */
[----:B------:R-:W-:Y:S02]  /*5620*/  SHF.R.U32.HI R230, RZ, 0x4, R230 ;  /* 0x00000004ffe67819 */ /* 0x000fe400000116e6 */
[----:B------:R-:W-:Y:S02]  /*5630*/  SHF.R.U32.HI R8, RZ, 0x4, R8 ;  /* 0x00000004ff087819 */ /* 0x000fe40000011608 */
[----:B------:R-:W-:Y:S02]  /*5640*/  SHF.R.U32.HI R7, RZ, 0x4, R7 ;  /* 0x00000004ff077819 */ /* 0x000fe40000011607 */
[----:B------:R-:W-:-:S02]  /*5650*/  LOP3.LUT R230, R230, 0x3fff, RZ, 0xc0, !PT ;  /* 0x00003fffe6e67812 */ /* 0x000fc400078ec0ff */
[----:B------:R-:W-:Y:S02]  /*5660*/  IADD3 R19, R20, R19, -R12 ;  /* 0x0000001314137210 */ /* 0x000fe40007ffe80c */
[----:B------:R-:W-:Y:S02]  /*5670*/  LOP3.LUT R8, R8, 0x3fff, RZ, 0xc0, !PT ;  /* 0x00003fff08087812 */ /* 0x000fe400078ec0ff */
[----:B------:R-:W-:Y:S02]  /*5680*/  LOP3.LUT R7, R7, 0x3fff, RZ, 0xc0, !PT ;  /* 0x00003fff07077812 */ /* 0x000fe400078ec0ff */
[----:B------:R-:W-:Y:S01]  /*5690*/  LOP3.LUT R10, R230, 0x10000, RZ, 0xfc, !PT ;  /* 0x00010000e60a7812 */ /* 0x000fe200078efcff */
[----:B------:R-:W-:Y:S01]  /*56a0*/  IMAD R6, R18, -0x40, R19 ;  /* 0xffffffc012067824 */ /* 0x000fe200078e0213 */
[----:B------:R-:W-:Y:S01]  /*56b0*/  LOP3.LUT R237, R8, 0x10000, RZ, 0xfc, !PT ;  /* 0x0001000008ed7812 */ /* 0x000fe200078efcff */
[----:B------:R-:W-:Y:S01]  /*56c0*/  IMAD.MOV.U32 R19, RZ, RZ, 0x40000040 ;  /* 0x40000040ff137424 */ /* 0x000fe200078e00ff */
[----:B------:R-:W-:Y:S01]  /*56d0*/  LOP3.LUT R7, R7, 0x10000, RZ, 0xfc, !PT ;  /* 0x0001000007077812 */ /* 0x000fe200078efcff */
[----:B------:R-:W-:-:S02]  /*56e0*/  VIADD R18, R10, 0x2 ;  /* 0x000000020a127836 */ /* 0x000fc40000000000 */
[C---:B------:R-:W-:Y:S02]  /*56f0*/  VIADD R14, R10.reuse, 0x4 ;  /* 0x000000040a0e7836 */ /* 0x040fe40000000000 */
[----:B------:R-:W-:Y:S01]  /*5700*/  IMAD.MOV.U32 R15, RZ, RZ, 0x40000040 ;  /* 0x40000040ff0f7424 */ /* 0x000fe200078e00ff */
        /* <DEDUP_REMOVED lines=14> */
[----:B-----5:R-:W-:Y:S01]  /*57f0*/  LOP3.LUT R231, R21, 0x1, RZ, 0xfc, !PT ;  /* 0x0000000115e77812 */ /* 0x020fe200078efcff */
[----:B------:R-:W-:-:S02]  /*5800*/  VIADD R20, R5, 0x8 ;  /* 0x0000000805147836 */ /* 0x000fc40000000000 */
[C---:B------:R-:W-:Y:S02]  /*5810*/  VIADD R17, R5.reuse, 0xc ;  /* 0x0000000c05117836 */ /* 0x040fe40000000000 */
[----:B------:R-:W-:Y:S02]  /*5820*/  VIADD R7, R5, 0x10 ;  /* 0x0000001005077836 */ /* 0x000fe40000000000 */
[----:B------:R-:W-:Y:S02]  /*5830*/  VIADD R234, R237, 0x6 ;  /* 0x00000006edea7836 */ /* 0x000fe40000000000 */
[C---:B------:R-:W-:Y:S02]  /*5840*/  VIADD R20, R5.reuse, 0x14 ;  /* 0x0000001405147836 */ /* 0x040fe40000000000 */
[C---:B------:R-:W-:Y:S02]  /*5850*/  VIADD R17, R5.reuse, 0x18 ;  /* 0x0000001805117836 */ /* 0x040fe40000000000 */
[----:B---3--:R-:W-:-:S07]  /*5860*/  VIADD R7, R5, 0x1c ;  /* 0x0000001c05077836 */ /* 0x008fce0000000000 */
.L_x_2580:
[----:B------:R-:W-:Y:S01]  /*5870*/  ISETP.NE.AND P0, PT, R231, 0x3, PT ;  /* 0x00000003e700780c */ /* 0x000fe20003f05270 */
[----:B------:R-:W-:-:S12]  /*5880*/  YIELD ;  /* 0x0000000000007946 */ /* 0x000fd80003800000 */
[----:B------:R-:W-:Y:S05]  /*5890*/  @!P0 BRA `(.L_x_2570) ;  /* 0x0000000000048947 */ /* 0x000fea0003800000 */
[----:B------:R-:W-:Y:S01]  /*58a0*/  BPT.TRAP 0x1 ;  /* 0x000000040000795c */ /* 0x000fe20000300000 */
.L_x_2570:
[----:B------:R-:W-:Y:S01]  /*58b0*/  IMAD R7, R0, 0x8, R236 ;  /* 0x0000000800077824 */ /* 0x000fe200078e02ec */
[----:B------:R-:W-:-:S04]  /*58c0*/  SHF.L.U32 R20, R4, 0x1f, RZ ;  /* 0x0000001f04147819 */ /* 0x000fc800000006ff */
[----:B------:R1:W2:Y:S01]  /*58d0*/  SYNCS.PHASECHK.TRANS64.TRYWAIT P1, [R7+URZ+0x30c10], R20 ;  /* 0x030c1014070075a7 */ /* 0x0002a2000802017f */
[----:B------:R-:W-:Y:S05]  /*58e0*/  @!P0 BRA `(.L_x_2571) ;  /* 0x0000000000048947 */ /* 0x000fea0003800000 */
[----:B------:R-:W-:Y:S01]  /*58f0*/  BPT.TRAP 0x1 ;  /* 0x000000040000795c */ /* 0x000fe20000300000 */
.L_x_2571:
[----:B------:R-:W-:-:S05]  /*5900*/  VIADD R8, R236, 0x10000 ;  /* 0x00010000ec087836 */ /* 0x000fca0000000000 */
[----:B------:R-:W-:-:S04]  /*5910*/  SHF.R.U32.HI R8, RZ, 0x4, R8 ;  /* 0x00000004ff087819 */ /* 0x000fc80000011608 */
[----:B------:R-:W-:-:S04]  /*5920*/  LOP3.LUT R8, R8, 0x3fff, RZ, 0xc0, !PT ;  /* 0x00003fff08087812 */ /* 0x000fc800078ec0ff */
[----:B------:R-:W-:Y:S01]  /*5930*/  LOP3.LUT R9, R8, 0x10000, RZ, 0xfc, !PT ;  /* 0x0001000008097812 */ /* 0x000fe200078efcff */
[----:B--2---:R-:W-:Y:S06]  /*5940*/  @P1 BRA `(.L_x_2572) ;  /* 0x0000000000081947 */ /* 0x004fec0003800000 */
[----:B------:R-:W2:Y:S02]  /*5950*/  SYNCS.PHASECHK.TRANS64.TRYWAIT P1, [R7+URZ+0x30c10], R20 ;  /* 0x030c1014070075a7 */ /* 0x000ea4000802017f */
[----:B--2---:R-:W-:Y:S05]  /*5960*/  @!P1 BRA `(.L_x_2573) ;  /* 0x0000008000ac9947 */ /* 0x004fea0003800000 */
.L_x_2572:
        /* <DEDUP_REMOVED lines=63> */
.L_x_2574:
[----:B------:R1:W1:Y:S01]  /*5d60*/  SYNCS.PHASECHK.TRANS64.TRYWAIT P1, [R7+URZ+0x30c30], R20 ;  /* 0x030c3014070075a7 */ /* 0x000262000802017f */
[----:B------:R-:W-:Y:S05]  /*5d70*/  @!P0 BRA `(.L_x_2575) ;  /* 0x0000000000048947 */ /* 0x000fea0003800000 */
[----:B------:R-:W-:Y:S01]  /*5d80*/  BPT.TRAP 0x1 ;  /* 0x000000040000795c */ /* 0x000fe20000300000 */
.L_x_2575:
        /* <DEDUP_REMOVED lines=8> */
.L_x_2576:
        /* <DEDUP_REMOVED lines=342> */
[----:B------:R-:W-:-:S07]  /*7370*/  F2FP.F16.F32.PACK_AB R87, R26, R25 ;  /* 0x000000191a57723e */ /* 0x000fce00000000ff */
[----:B------:R-:W3:Y:S01]  /*7380*/  MUFU.EX2 R17, R17 ;  /* 0x0000001100117308 */ /* 0x000ee20000000800 */
[----:B----4-:R-:W-:-:S07]  /*7390*/  FADD.FTZ R122, R68, -R36 ;  /* 0x80000024447a7221 */ /* 0x010fce0000010000 */
        /* <DEDUP_REMOVED lines=8> */
[----:B------:R-:W4:Y:S08]  /*7420*/  MUFU.EX2 R89, R89 ;  /* 0x0000005900597308 */ /* 0x000f300000000800 */
        /* <DEDUP_REMOVED lines=9> */
[----:B--2---:R-:W-:-:S07]  /*74c0*/  FMUL.FTZ R38, R13, R38 ;  /* 0x000000260d267220 */ /* 0x004fce0000410000 */
[----:B------:R-:W2:Y:S01]  /*74d0*/  MUFU.EX2 R110, R110 ;  /* 0x0000006e006e7308 */ /* 0x000ea20000000800 */
[----:B-1----:R-:W-:Y:S01]  /*74e0*/  FADD.FTZ R121, R67, -R134 ;  /* 0x8000008643797221 */ /* 0x002fe20000010000 */
[----:B------:R-:W-:Y:S01]  /*74f0*/  FADD.FTZ R67, R70, -R36 ;  /* 0x8000002446437221 */ /* 0x000fe20000010000 */
[----:B------:R-:W-:-:S05]  /*7500*/  FADD.FTZ R70, R69, -R217 ;  /* 0x800000d945467221 */ /* 0x000fca0000010000 */
[----:B------:R-:W1:Y:S01]  /*7510*/  MUFU.EX2 R112, R112 ;  /* 0x0000007000707308 */ /* 0x000e620000000800 */
[----:B------:R-:W-:Y:S01]  /*7520*/  FMUL.FTZ R39, R15, R39 ;  /* 0x000000270f277220 */ /* 0x000fe20000410000 */
[----:B-----5:R-:W-:-:S06]  /*7530*/  FMUL.FTZ R60, R101, R60 ;  /* 0x0000003c653c7220 */ /* 0x020fcc0000410000 */
[----:B------:R5:W1:Y:S01]  /*7540*/  MUFU.EX2 R33, R123 ;  /* 0x0000007b00217308 */ /* 0x000a620000000800 */
[----:B------:R-:W-:Y:S01]  /*7550*/  FMUL.FTZ R61, R103, R61 ;  /* 0x0000003d673d7220 */ /* 0x000fe20000410000 */
[----:B------:R-:W-:Y:S01]  /*7560*/  FMUL.FTZ R62, R102, R62 ;  /* 0x0000003e663e7220 */ /* 0x000fe20000410000 */
[----:B---3--:R-:W-:-:S05]  /*7570*/  FMUL.FTZ R63, R104, R63 ;  /* 0x0000003f683f7220 */ /* 0x008fca0000410000 */
[----:B------:R3:W1:Y:S01]  /*7580*/  MUFU.EX2 R36, R120 ;  /* 0x0000007800247308 */ /* 0x0006620000000800 */
[----:B------:R-:W-:Y:S01]  /*7590*/  FMUL.FTZ R64, R105, R64 ;  /* 0x0000004069407220 */ /* 0x000fe20000410000 */
[----:B------:R-:W-:Y:S01]  /*75a0*/  FMUL.FTZ R26, R108, R121 ;  /* 0x000000796c1a7220 */ /* 0x000fe20000410000 */
[----:B------:R-:W-:-:S05]  /*75b0*/  FMUL.FTZ R66, R109, R122 ;  /* 0x0000007a6d427220 */ /* 0x000fca0000410000 */
[----:B------:R-:W1:Y:S01]  /*75c0*/  MUFU.EX2 R119, R119 ;  /* 0x0000007700777308 */ /* 0x000e620000000800 */
[----:B------:R-:W-:Y:S01]  /*75d0*/  FMUL.FTZ R27, R111, R70 ;  /* 0x000000466f1b7220 */ /* 0x000fe20000410000 */
[----:B-----5:R-:W-:-:S06]  /*75e0*/  FADD.FTZ R123, R72, -R125 ;  /* 0x8000007d487b7221 */ /* 0x020fcc0000010000 */
        /* <DEDUP_REMOVED lines=14> */
[----:B------:R-:W-:Y:S01]  /*76d0*/  FADD.FTZ R144, R84, -R145 ;  /* 0x8000009154907221 */ /* 0x000fe20000010000 */
[----:B---3--:R-:W-:Y:S01]  /*76e0*/  FADD.FTZ R120, R71, -R217 ;  /* 0x800000d947787221 */ /* 0x008fe20000010000 */
        /* <DEDUP_REMOVED lines=47> */
[----:B--2---:R-:W-:Y:S01]  /*79e0*/  FMUL.FTZ R67, R110, R67 ;  /* 0x000000436e437220 */ /* 0x004fe20000410000 */
[----:B------:R-:W-:Y:S01]  /*79f0*/  F2FP.F16.F32.PACK_AB R86, R130, R86 ;  /* 0x000000568256723e */ /* 0x000fe200000000ff */
[----:B-1----:R-:W-:Y:S01]  /*7a00*/  FMUL.FTZ R120, R112, R120 ;  /* 0x0000007870787220 */ /* 0x002fe20000410000 */
        /* <DEDUP_REMOVED lines=180> */
.L_x_2578:
        /* <DEDUP_REMOVED lines=70> */
.L_x_2579:
[----:B--2---:R-:W2:Y:S01]  /*89b0*/  LDL R8, [R1+0x44] ;  /* 0x0000440001087983 */ /* 0x004ea20000100800 */
[----:B------:R-:W-:Y:S02]  /*89c0*/  VIADD R16, R16, 0x1 ;  /* 0x0000000110107836 */ /* 0x000fe40000000000 */
        /* <DEDUP_REMOVED lines=8> */
[----:B--2---:R-:W-:-:S13]  /*8a50*/  ISETP.GE.AND P1, PT, R16, R8, PT ;  /* 0x000000081000720c */ /* 0x004fda0003f26270 */
[----:B------:R-:W-:Y:S05]  /*8a60*/  @!P1 BRA `(.L_x_2580) ;  /* 0xffffffcc00809947 */ /* 0x000fea000383ffff */
.L_x_2569:
        /* <DEDUP_REMOVED lines=34> */
.L_x_2549:
[----:B------:R-:W-:Y:S05]  /*8c90*/  @P0 BRA `(.L_x_2581) ;  /* 0x0000000800c40947 */ /* 0x000fea0003800000 */
[----:B------:R-:W2:Y:S01]  /*8ca0*/  S2R R3, SR_CgaCtaId ;  /* 0x0000000000037919 */ /* 0x000ea20000008800 */
[----:B------:R-:W-:-:S04]  /*8cb0*/  MOV R0, 0x400 ;  /* 0x0000040000007802 */ /* 0x000fc80000000f00 */
[----:B--2---:R-:W-:-:S04]  /*8cc0*/  LEA R17, R3, R0, 0x18 ;  /* 0x0000000003117211 */ /* 0x004fc800078ec0ff */
        /* <DEDUP_REMOVED lines=9> */
[----:B------:R-:W-:Y:S02]  /*8d60*/  IMAD.U32 R6, RZ, RZ, UR6 ;  /* 0x00000006ff067e24 */ /* 0x000fe4000f8e00ff */
[----:B------:R-:W-:Y:S02]  /*8d70*/  IMAD.U32 R7, RZ, RZ, UR7 ;  /* 0x00000007ff077e24 */ /* 0x000fe4000f8e00ff */
[----:B------:R-:W-:-:S02]  /*8d80*/  IMAD.U32 R10, RZ, RZ, UR4 ;  /* 0x00000004ff0a7e24 */ /* 0x000fc4000f8e00ff */
[----:B---3--:R-:W-:Y:S02]  /*8d90*/  IMAD.U32 R11, RZ, RZ, UR5 ;  /* 0x00000005ff0b7e24 */ /* 0x008fe4000f8e00ff */
[----:B------:R-:W-:Y:S02]  /*8da0*/  IMAD.MOV.U32 R8, RZ, RZ, 0x70 ;  /* 0x00000070ff087424 */ /* 0x000fe400078e00ff */
[----:B------:R-:W-:Y:S02]  /*8db0*/  IMAD.MOV.U32 R12, RZ, RZ, 0x1 ;  /* 0x00000001ff0c7424 */ /* 0x000fe400078e00ff */
[----:B-12---:R-:W-:-:S07]  /*8dc0*/  IMAD.MOV.U32 R13, RZ, RZ, RZ ;  /* 0x000000ffff0d7224 */ /* 0x006fce00078e00ff */
[----:B------:R-:W-:-:S07]  /*8dd0*/  LEPC R20, `(.L_x_2582) ;  /* 0x000000001014794e */ /* 0x000fce0000000000 */
[----:B----4-:R-:W-:Y:S05]  /*8de0*/  CALL.ABS.NOINC R2 ;  /* 0x0000000002007343 */ /* 0x010fea0003c00000 */
.L_x_2582:
        /* <DEDUP_REMOVED lines=19> */
.L_x_2583:
        /* <DEDUP_REMOVED lines=18> */
.L_x_2584:
        /* <DEDUP_REMOVED lines=18> */
.L_x_2585:
[----:B------:R-:W2:Y:S01]  /*9160*/  S2R R0, SR_TID.X ;  /* 0x0000000000007919 */ /* 0x000ea20000002100 */
        /* <DEDUP_REMOVED lines=17> */
[----:B--2---:R-:W-:Y:S01]  /*9280*/  VIADD R7, R0, 0xffffff80 ;  /* 0xffffff8000077836 */ /* 0x004fe20000000000 */
[----:B------:R-:W-:Y:S02]  /*9290*/  F2FP.F16.F32.PACK_AB R211, R215, R214 ;  /* 0x000000d6d7d3723e */ /* 0x000fe400000000ff */
[----:B------:R-:W-:-:S02]  /*92a0*/  F2FP.F16.F32.PACK_AB R153, R155, R154 ;  /* 0x0000009a9b99723e */ /* 0x000fc400000000ff */
[----:B------:R-:W-:Y:S02]  /*92b0*/  SHF.R.S32.HI R2, RZ, 0x1f, R7 ;  /* 0x0000001fff027819 */ /* 0x000fe40000011407 */
        /* <DEDUP_REMOVED lines=66> */
[----:B------:R-:W-:Y:S01]  /*96e0*/  UMOV UR41, URZ ;  /* 0x0000003f00297c82 */ /* 0x000fe20008000000 */
[----:B------:R-:W-:Y:S02]  /*96f0*/  UIADD3 UR4, UP0, UR8, 0x770, URZ ;  /* 0x0000077008047890 */ /* 0x000fe4000ff1e03f */
[----:B------:R-:W-:Y:S02]  /*9700*/  UIADD3 UR8, UP1, UR8, 0x670, URZ ;  /* 0x0000067008087890 */ /* 0x000fe4000ff3e03f */
[----:B------:R-:W-:Y:S02]  /*9710*/  UIADD3.X UR5, URZ, UR9, URZ, UP0, !UPT ;  /* 0x000000093f057290 */ /* 0x000fe400087fe43f */
[----:B------:R-:W-:-:S04]  /*9720*/  UIADD3.X UR9, URZ, UR9, URZ, UP1, !UPT ;  /* 0x000000093f097290 */ /* 0x000fc80008ffe43f */
[----:B------:R-:W-:-:S09]  /*9730*/  UIADD3 UR40, UR6, 0x4000, URZ ;  /* 0x0000400006287890 */ /* 0x000fd2000fffe03f */
[----:B------:R2:W-:Y:S02]  /*9740*/  UTMASTG.4D [UR40], [UR4] ;  /* 0x00000028040073b5 */ /* 0x0005e40008018000 */
[----:B--2---:R-:W-:Y:S02]  /*9750*/  UMOV UR40, UR6 ;  /* 0x0000000600287c82 */ /* 0x004fe40008000000 */
[----:B------:R2:W-:Y:S02]  /*9760*/  UTMASTG.4D [UR40], [UR8] ;  /* 0x00000028080073b5 */ /* 0x0005e40008018000 */
[----:B--2---:R0:W-:Y:S02]  /*9770*/  UTMACMDFLUSH ;  /* 0x00000000000079b7 */ /* 0x0041e40000000000 */
.L_x_2587:
[----:B------:R-:W-:Y:S05]  /*9780*/  BSYNC B0 ;  /* 0x0000000000007941 */ /* 0x000fea0003800000 */
.L_x_2586:
[----:B------:R-:W-:-:S04]  /*9790*/  DEPBAR.LE SB0, 0x0 ;  /* 0x000080000000791a */ /* 0x000fc80000000000 */
[----:B------:R-:W-:Y:S05]  /*97a0*/  BRA `(.L_x_2548) ;  /* 0x0000004000bc7947 */ /* 0x000fea0003800000 */
.L_x_2581:
[----:B------:R-:W2:Y:S01]  /*97b0*/  S2R R0, SR_TID.X ;  /* 0x0000000000007919 */ /* 0x000ea20000002100 */
[----:B------:R-:W4:Y:S01]  /*97c0*/  LDC.64 R6, c[0x0][0x820] ;  /* 0x00020800ff067b82 */ /* 0x000f220000000a00 */
[----:B------:R-:W-:Y:S01]  /*97d0*/  IMAD.U32 R9, RZ, RZ, UR43 ;  /* 0x0000002bff097e24 */ /* 0x000fe2000f8e00ff */
[----:B------:R-:W-:Y:S01]  /*97e0*/  ULOP3.LUT UR4, URZ, UR38, URZ, 0x33, !UPT ;  /* 0x000000263f047292 */ /* 0x000fe2000f8e333f */
[----:B------:R-:W-:Y:S01]  /*97f0*/  IMAD.U32 R25, RZ, RZ, UR44 ;  /* 0x0000002cff197e24 */ /* 0x000fe2000f8e00ff */
[----:B------:R-:W-:Y:S02]  /*9800*/  BSSY B0, `(.L_x_2588) ;  /* 0x0000036000007945 */ /* 0x000fe40003800000 */
[----:B------:R-:W-:Y:S02]  /*9810*/  SHF.R.S32.HI R9, RZ, 0x1f, R9 ;  /* 0x0000001fff097819 */ /* 0x000fe40000011409 */
[----:B------:R-:W3:Y:S01]  /*9820*/  LDC.64 R18, c[0x0][0x808] ;  /* 0x00020200ff127b82 */ /* 0x000ee20000000a00 */
[----:B------:R-:W-:-:S07]  /*9830*/  SHF.R.S32.HI R25, RZ, 0x1f, R25 ;  /* 0x0000001fff197819 */ /* 0x000fce0000011419 */
[----:B------:R-:W5:Y:S08]  /*9840*/  LDC.64 R14, c[0x0][0x828] ;  /* 0x00020a00ff0e7b82 */ /* 0x000f700000000a00 */
[----:B------:R-:W1:Y:S01]  /*9850*/  LDC R10, c[0x0][0xb2c] ;  /* 0x0002cb00ff0a7b82 */ /* 0x000e620000000800 */
[----:B--2---:R-:W-:-:S07]  /*9860*/  VIADD R3, R0, 0xffffff80 ;  /* 0xffffff8000037836 */ /* 0x004fce0000000000 */
[----:B------:R-:W2:Y:S01]  /*9870*/  LDC.64 R16, c[0x0][0x850] ;  /* 0x00021400ff107b82 */ /* 0x000ea20000000a00 */
[----:B---3--:R-:W-:Y:S01]  /*9880*/  VIADD R11, R18, -UR42 ;  /* 0x8000002a120b7c36 */ /* 0x008fe20008000000 */
[----:B------:R-:W-:-:S04]  /*9890*/  SHF.R.S32.HI R0, RZ, 0x1f, R3 ;  /* 0x0000001fff007819 */ /* 0x000fc80000011403 */
[----:B------:R-:W-:Y:S02]  /*98a0*/  LEA.HI R8, R0, R3, RZ, 0x3 ;  /* 0x0000000300087211 */ /* 0x000fe400078f18ff */
[----:B------:R-:W3:Y:S02]  /*98b0*/  LDC R23, c[0x0][0x83c] ;  /* 0x00020f00ff177b82 */ /* 0x000ee40000000800 */
[----:B------:R-:W-:-:S05]  /*98c0*/  LOP3.LUT R0, R8, 0x1ffffff8, RZ, 0xc0, !PT ;  /* 0x1ffffff808007812 */ /* 0x000fca00078ec0ff */
[----:B------:R-:W-:Y:S01]  /*98d0*/  IMAD.IADD R0, R3, 0x1, -R0 ;  /* 0x0000000103007824 */ /* 0x000fe200078e0a00 */
[----:B------:R-:W3:Y:S03]  /*98e0*/  LDC.64 R20, c[0x0][0x858] ;  /* 0x00021600ff147b82 */ /* 0x000ee60000000a00 */
[----:B------:R-:W-:Y:S02]  /*98f0*/  IMAD.SHL.U32 R4, R0, 0x8, RZ ;  /* 0x0000000800047824 */ /* 0x000fe400078e00ff */
[----:B----4-:R-:W-:-:S03]  /*9900*/  IMAD R0, R9, R6, RZ ;  /* 0x0000000609007224 */ /* 0x010fc600078e02ff */
[----:B------:R-:W-:Y:S01]  /*9910*/  SHF.R.S32.HI R5, RZ, 0x1f, R4 ;  /* 0x0000001fff057819 */ /* 0x000fe20000011404 */
[----:B------:R-:W-:Y:S02]  /*9920*/  IMAD R7, R7, UR43, R0 ;  /* 0x0000002b07077c24 */ /* 0x000fe4000f8e0200 */
[----:B-----5:R-:W-:Y:S02]  /*9930*/  IMAD R0, R25, R14, RZ ;  /* 0x0000000e19007224 */ /* 0x020fe400078e02ff */
[----:B------:R-:W-:-:S04]  /*9940*/  IMAD.WIDE.U32 R2, R6, UR43, R4 ;  /* 0x0000002b06027c25 */ /* 0x000fc8000f8e0004 */
[----:B------:R-:W-:Y:S01]  /*9950*/  IMAD.MOV.U32 R6, RZ, RZ, R2 ;  /* 0x000000ffff067224 */ /* 0x000fe200078e0002 */
[----:B------:R-:W-:Y:S01]  /*9960*/  SHF.R.S32.HI R2, RZ, 0x3, R8 ;  /* 0x00000003ff027819 */ /* 0x000fe20000011408 */
[----:B------:R-:W-:Y:S02]  /*9970*/  IMAD.IADD R7, R3, 0x1, R7 ;  /* 0x0000000103077824 */ /* 0x000fe400078e0207 */
[----:B------:R-:W-:Y:S01]  /*9980*/  IMAD R15, R15, UR44, R0 ;  /* 0x0000002c0f0f7c24 */ /* 0x000fe2000f8e0200 */
[C---:B------:R-:W-:Y:S01]  /*9990*/  ISETP.GE.AND P2, PT, R2.reuse, R11, PT ;  /* 0x0000000b0200720c */ /* 0x040fe20003f46270 */
[C---:B------:R-:W-:Y:S02]  /*99a0*/  VIADD R3, R2.reuse, 0x40 ;  /* 0x0000004002037836 */ /* 0x040fe40000000000 */
[----:B------:R-:W-:Y:S01]  /*99b0*/  VIADD R0, R2, 0x20 ;  /* 0x0000002002007836 */ /* 0x000fe20000000000 */
[----:B------:R-:W-:Y:S01]  /*99c0*/  ISETP.GE.OR P6, PT, R4, R19, P2 ;  /* 0x000000130400720c */ /* 0x000fe200017c6670 */
[----:B------:R-:W-:Y:S01]  /*99d0*/  VIADD R8, R2, 0x60 ;  /* 0x0000006002087836 */ /* 0x000fe20000000000 */
[-C--:B------:R-:W-:Y:S01]  /*99e0*/  ISETP.GE.AND P0, PT, R3, R11.reuse, PT ;  /* 0x0000000b0300720c */ /* 0x080fe20003f06270 */
[----:B-1----:R-:W-:Y:S01]  /*99f0*/  IMAD.WIDE.U32 R12, R14, UR44, R6 ;  /* 0x0000002c0e0c7c25 */ /* 0x002fe2000f8e0006 */
[----:B------:R-:W-:-:S02]  /*9a00*/  ISETP.GE.AND P3, PT, R0, R11, PT ;  /* 0x0000000b0000720c */ /* 0x000fc40003f66270 */
[----:B------:R-:W-:Y:S01]  /*9a10*/  ISETP.GE.AND P1, PT, R8, R11, PT ;  /* 0x0000000b0800720c */ /* 0x000fe20003f26270 */
[----:B------:R-:W-:Y:S01]  /*9a20*/  VIADD R11, R10, UR4 ;  /* 0x000000040a0b7c36 */ /* 0x000fe20008000000 */
[----:B------:R-:W-:Y:S01]  /*9a30*/  SHF.R.S32.HI R3, RZ, 0x1f, R2 ;  /* 0x0000001fff037819 */ /* 0x000fe20000011402 */
[----:B--2---:R-:W-:Y:S01]  /*9a40*/  IMAD R0, R9, R16, RZ ;  /* 0x0000001009007224 */ /* 0x004fe200078e02ff */
[-C--:B------:R-:W-:Y:S01]  /*9a50*/  ISETP.GE.OR P4, PT, R4, R19.reuse, P3 ;  /* 0x000000130400720c */ /* 0x080fe20001f86670 */
[----:B------:R-:W-:Y:S01]  /*9a60*/  IMAD.WIDE.U32 R8, R16, UR43, R4 ;  /* 0x0000002b10087c25 */ /* 0x000fe2000f8e0004 */
[----:B------:R-:W-:-:S03]  /*9a70*/  ISETP.GE.OR P5, PT, R4, R19, P0 ;  /* 0x000000130400720c */ /* 0x000fc600007a6670 */
[----:B------:R-:W-:-:S04]  /*9a80*/  IMAD.WIDE R10, R11, 0x80, R2 ;  /* 0x000000800b0a7825 */ /* 0x000fc800078e0202 */
[----:B------:R-:W-:Y:S02]  /*9a90*/  IMAD R17, R17, UR43, R0 ;  /* 0x0000002b11117c24 */ /* 0x000fe4000f8e0200 */
[----:B------:R-:W-:Y:S01]  /*9aa0*/  IMAD.IADD R7, R13, 0x1, R15 ;  /* 0x000000010d077824 */ /* 0x000fe200078e020f */
[----:B---3--:R-:W-:Y:S06]  /*9ab0*/  @P6 BRA `(.L_x_2589) ;  /* 0x0000000000286947 */ /* 0x008fec0003800000 */
        /* <DEDUP_REMOVED lines=10> */
.L_x_2589:
[----:B------:R-:W-:Y:S05]  /*9b60*/  BSYNC B0 ;  /* 0x0000000000007941 */ /* 0x000fea0003800000 */
.L_x_2588:
[----:B------:R-:W-:Y:S01]  /*9b70*/  IMAD.IADD R9, R9, 0x1, R17 ;  /* 0x0000000109097824 */ /* 0x000fe200078e0211 */
[----:B------:R-:W-:Y:S01]  /*9b80*/  BSSY B0, `(.L_x_2590) ;  /* 0x0000017000007945 */ /* 0x000fe20003800000 */
[----:B------:R-:W-:Y:S01]  /*9b90*/  IMAD R0, R25, R20, RZ ;  /* 0x0000001419007224 */ /* 0x000fe200078e02ff */
[----:B------:R-:W-:Y:S01]  /*9ba0*/  ISETP.GE.OR P6, PT, R4, R19, P1 ;  /* 0x000000130400720c */ /* 0x000fe20000fc6670 */
[----:B------:R-:W-:Y:S01]  /*9bb0*/  IMAD.WIDE.U32 R8, R20, UR44, R8 ;  /* 0x0000002c14087c25 */ /* 0x000fe2000f8e0008 */
[CC--:B------:R-:W-:Y:S02]  /*9bc0*/  ISETP.GE.OR P2, PT, R4.reuse, R23.reuse, P2 ;  /* 0x000000170400720c */ /* 0x0c0fe40001746670 */
[CC--:B------:R-:W-:Y:S01]  /*9bd0*/  ISETP.GE.OR P3, PT, R4.reuse, R23.reuse, P3 ;  /* 0x000000170400720c */ /* 0x0c0fe20001f66670 */
[----:B-1----:R-:W-:Y:S01]  /*9be0*/  IMAD R15, R21, UR44, R0 ;  /* 0x0000002c150f7c24 */ /* 0x002fe2000f8e0200 */
[CC--:B------:R-:W-:Y:S02]  /*9bf0*/  ISETP.GE.OR P0, PT, R4.reuse, R23.reuse, P0 ;  /* 0x000000170400720c */ /* 0x0c0fe40000706670 */
[----:B------:R-:W-:Y:S01]  /*9c00*/  ISETP.GE.OR P1, PT, R4, R23, P1 ;  /* 0x000000170400720c */ /* 0x000fe20000f26670 */
[----:B------:R-:W-:-:S12]  /*9c10*/  @P4 BRA `(.L_x_2591) ;  /* 0x0000000000344947 */ /* 0x000fd80003800000 */
        /* <DEDUP_REMOVED lines=13> */
.L_x_2591:
[----:B------:R-:W-:Y:S05]  /*9cf0*/  BSYNC B0 ;  /* 0x0000000000007941 */ /* 0x000fea0003800000 */
.L_x_2590:
        /* <DEDUP_REMOVED lines=15> */
.L_x_2593:
[----:B------:R-:W-:Y:S05]  /*9df0*/  BSYNC B0 ;  /* 0x0000000000007941 */ /* 0x000fea0003800000 */
.L_x_2592:
        /* <DEDUP_REMOVED lines=15> */
.L_x_2595:
[----:B------:R-:W-:Y:S05]  /*9ef0*/  BSYNC B0 ;  /* 0x0000000000007941 */ /* 0x000fea0003800000 */
.L_x_2594:
[----:B------:R-:W-:Y:S01]  /*9f00*/  BSSY B0, `(.L_x_2596) ;  /* 0x000000d000007945 */ /* 0x000fe20003800000 */
[----:B-123--:R-:W-:-:S03]  /*9f10*/  IMAD.IADD R5, R9, 0x1, R15 ;  /* 0x0000000109057824 */ /* 0x00efc600078e020f */
[----:B------:R-:W-:Y:S05]  /*9f20*/  @P2 BRA `(.L_x_2597) ;  /* 0x0000000000282947 */ /* 0x000fea0003800000 */
        /* <DEDUP_REMOVED lines=10> */
.L_x_2597:
[----:B------:R-:W-:Y:S05]  /*9fd0*/  BSYNC B0 ;  /* 0x0000000000007941 */ /* 0x000fea0003800000 */
.L_x_2596:
        /* <DEDUP_REMOVED lines=15> */
.L_x_2599:
[----:B------:R-:W-:Y:S05]  /*a0d0*/  BSYNC B0 ;  /* 0x0000000000007941 */ /* 0x000fea0003800000 */
.L_x_2598:
        /* <DEDUP_REMOVED lines=15> */
.L_x_2601:
[----:B------:R-:W-:Y:S05]  /*a1d0*/  BSYNC B0 ;  /* 0x0000000000007941 */ /* 0x000fea0003800000 */
.L_x_2600:
[----:B------:R-:W-:Y:S05]  /*a1e0*/  @P1 BRA `(.L_x_2548) ;  /* 0x00000038002c1947 */ /* 0x000fea0003800000 */
[----:B-123--:R-:W-:Y:S01]  /*a1f0*/  IADD3 R7, P0, R10, 0x60, RZ ;  /* 0x000000600a077810 */ /* 0x00efe20007f1e0ff */
        /* <DEDUP_REMOVED lines=13> */
.L_x_2544:
        /* <DEDUP_REMOVED lines=29> */
.L_x_2603:
[----:B------:R-:W-:Y:S01]  /*a4a0*/  ULDC UR9, c[0x0][0xb44] ;  /* 0x0002d10000097ab9 */ /* 0x000fe20000000800 */
[----:B------:R-:W-:Y:S01]  /*a4b0*/  UMOV UR7, UR8 ;  /* 0x0000000800077c82 */ /* 0x000fe20008000000 */
[----:B------:R-:W-:-:S11]  /*a4c0*/  UISETP.NE.AND UP0, UPT, UR9, 0x1, UPT ;  /* 0x000000010900788c */ /* 0x000fd6000bf05270 */
[----:B------:R-:W-:Y:S02]  /*a4d0*/  @UP0 ULDC.64 UR10, c[0x0][0xb48] ;  /* 0x0002d200000a0ab9 */ /* 0x000fe40000000a00 */
[----:B------:R-:W-:-:S04]  /*a4e0*/  UIMAD.WIDE.U32 UR4, UR8, UR10, URZ ;  /* 0x0000000a080472a5 */ /* 0x000fc8000f8e003f */
[----:B------:R-:W-:-:S04]  /*a4f0*/  @UP0 USHF.R.U32.HI UR7, URZ, UR11, UR5 ;  /* 0x0000000b3f070299 */ /* 0x000fc80008011605 */
[----:B------:R-:W-:-:S12]  /*a500*/  UIMAD UR4, UR7, UR9, URZ ;  /* 0x00000009070472a4 */ /* 0x000fd8000f8e023f */
.L_x_2604:
[----:B------:R-:W-:Y:S01]  /*a510*/  ULDC UR17, c[0x0][0xb38] ;  /* 0x0002ce0000117ab9 */ /* 0x000fe20000000800 */
[----:B------:R-:W-:Y:S02]  /*a520*/  UIADD3 UR4, UR8, -UR4, URZ ;  /* 0x8000000408047290 */ /* 0x000fe4000fffe03f */
[----:B------:R-:W-:Y:S01]  /*a530*/  UISETP.NE.AND UP0, UPT, UR17, 0x1, UPT ;  /* 0x000000011100788c */ /* 0x000fe2000bf05270 */
[----:B------:R-:W-:Y:S01]  /*a540*/  ULDC UR5, c[0x0][0xb44] ;  /* 0x0002d10000057ab9 */ /* 0x000fe20000000800 */
[----:B------:R-:W-:Y:S02]  /*a550*/  ULOP3.LUT UR7, URZ, UR7, URZ, 0x33, !UPT ;  /* 0x000000073f077292 */ /* 0x000fe4000f8e333f */
[----:B------:R-:W-:Y:S01]  /*a560*/  UIMAD UR6, UR6, UR5, UR4 ;  /* 0x00000005060672a4 */ /* 0x000fe2000f8e0204 */
[----:B------:R-:W-:Y:S02]  /*a570*/  ULDC UR18, c[0x0][0xb2c] ;  /* 0x0002cb0000127ab9 */ /* 0x000fe40000000800 */
[----:B------:R-:W-:-:S04]  /*a580*/  UIADD3 UR18, UR7, UR18, URZ ;  /* 0x0000001207127290 */ /* 0x000fc8000fffe03f */
        /* <DEDUP_REMOVED lines=14> */
[----:B------:R-:W-:-:S04]  /*a670*/  UIADD3 UR4, -UR5, UR4, -UR16 ;  /* 0x0000000405047290 */ /* 0x000fc8000fffe910 */
        /* <DEDUP_REMOVED lines=8> */
[----:B------:R-:W-:-:S06]  /*a700*/  UISETP.GT.AND UP0, UPT, UR5, UR8, UPT ;  /* 0x000000080500728c */ /* 0x000fcc000bf04270 */
[----:B------:R-:W-:-:S13]  /*a710*/  PLOP3.LUT P0, PT, PT, PT, UP0, 0x80, 0x0 ;  /* 0x000000000000781c */ /* 0x000fda0003f0f008 */
[----:B------:R-:W-:Y:S05]  /*a720*/  @!P0 BRA `(.L_x_2548) ;  /* 0x0000003000dc8947 */ /* 0x000fea0003800000 */
[----:B------:R-:W-:Y:S01]  /*a730*/  USHF.R.S32.HI UR19, URZ, 0x1f, UR17 ;  /* 0x0000001f3f137899 */ /* 0x000fe20008011411 */
[----:B------:R-:W1:Y:S01]  /*a740*/  S2R R0, SR_TID.X ;  /* 0x0000000000007919 */ /* 0x000e620000002100 */
[----:B------:R-:W-:Y:S01]  /*a750*/  ULDC.64 UR12, c[0x0][0x2d8] ;  /* 0x0000b600000c7ab9 */ /* 0x000fe20000000a00 */
[----:B------:R-:W-:Y:S01]  /*a760*/  USHF.R.S32.HI UR9, URZ, 0x1f, UR10 ;  /* 0x0000001f3f097899 */ /* 0x000fe2000801140a */
[----:B------:R-:W-:Y:S01]  /*a770*/  LOP3.LUT R8, RZ, UR18, RZ, 0x33, !PT ;  /* 0x00000012ff087c12 */ /* 0x000fe2000f8e33ff */
[----:B------:R-:W-:Y:S02]  /*a780*/  UIMAD UR4, UR19, UR12, URZ ;  /* 0x0000000c130472a4 */ /* 0x000fe4000f8e023f */
[----:B------:R-:W-:Y:S02]  /*a790*/  UIMAD.WIDE.U32 UR6, UR17, UR12, URZ ;  /* 0x0000000c110672a5 */ /* 0x000fe4000f8e003f */
[----:B------:R-:W-:Y:S02]  /*a7a0*/  UIMAD UR4, UR17, UR13, UR4 ;  /* 0x0000000d110472a4 */ /* 0x000fe4000f8e0204 */
[----:B------:R-:W-:-:S02]  /*a7b0*/  UIADD3 UR11, UR5, -UR8, URZ ;  /* 0x80000008050b7290 */ /* 0x000fc4000fffe03f */
[----:B------:R-:W-:Y:S01]  /*a7c0*/  UIADD3 UR7, UR7, UR4, URZ ;  /* 0x0000000407077290 */ /* 0x000fe2000fffe03f */
[----:B------:R-:W-:Y:S01]  /*a7d0*/  ULDC.64 UR12, c[0x0][0x2e0] ;  /* 0x0000b800000c7ab9 */ /* 0x000fe20000000a00 */
[----:B------:R-:W-:Y:S02]  /*a7e0*/  UIADD3 UR4, UR16, 0x7f, URZ ;  /* 0x0000007f10047890 */ /* 0x000fe4000fffe03f */
[----:B------:R-:W-:Y:S02]  /*a7f0*/  UIMAD UR9, UR9, UR12, URZ ;  /* 0x0000000c090972a4 */ /* 0x000fe4000f8e023f */
[----:B------:R-:W-:Y:S02]  /*a800*/  UIMAD.WIDE.U32 UR6, UR10, UR12, UR6 ;  /* 0x0000000c0a0672a5 */ /* 0x000fe4000f8e0006 */
[----:B------:R-:W-:Y:S02]  /*a810*/  UIADD3 UR12, UR16, 0xff, -UR14 ;  /* 0x000000ff100c7890 */ /* 0x000fe4000fffe80e */
[----:B------:R-:W-:Y:S01]  /*a820*/  ULOP3.LUT UR14, UR11, 0x1, URZ, 0xc0, !UPT ;  /* 0x000000010b0e7892 */ /* 0x000fe2000f8ec03f */
[----:B------:R-:W-:Y:S01]  /*a830*/  ULDC UR15, c[0x0][0x288] ;  /* 0x0000a200000f7ab9 */ /* 0x000fe20000000800 */
[----:B------:R-:W-:-:S02]  /*a840*/  UIMAD UR9, UR10, UR13, UR9 ;  /* 0x0000000d0a0972a4 */ /* 0x000fc4000f8e0209 */
[----:B------:R-:W-:Y:S02]  /*a850*/  UISETP.NE.U32.AND UP0, UPT, UR14, 0x1, UPT ;  /* 0x000000010e00788c */ /* 0x000fe4000bf05070 */
[----:B------:R-:W-:Y:S02]  /*a860*/  UIMAD UR10, UR10, UR15, URZ ;  /* 0x0000000f0a0a72a4 */ /* 0x000fe4000f8e023f */
[----:B------:R-:W-:Y:S01]  /*a870*/  USHF.R.S32.HI UR11, URZ, 0x1f, UR4 ;  /* 0x0000001f3f0b7899 */ /* 0x000fe20008011404 */
[----:B-1----:R-:W-:Y:S01]  /*a880*/  LOP3.LUT R0, R0, 0x1f, RZ, 0xc0, !PT ;  /* 0x0000001f00007812 */ /* 0x002fe200078ec0ff */
[----:B------:R-:W-:Y:S01]  /*a890*/  UIADD3 UR13, UP1, UR17, UR10, URZ ;  /* 0x0000000a110d7290 */ /* 0x000fe2000ff3e03f */
[----:B------:R-:W-:Y:S01]  /*a8a0*/  PLOP3.LUT P1, PT, PT, PT, UP0, 0x80, 0x0 ;  /* 0x000000000000781c */ /* 0x000fe20003f2f008 */
[----:B------:R-:W-:Y:S01]  /*a8b0*/  ULEA.HI UR11, UR11, UR4, URZ, 0x7 ;  /* 0x000000040b0b7291 */ /* 0x000fe2000f8f383f */
[----:B------:R-:W-:Y:S01]  /*a8c0*/  ULDC UR16, c[0x0][0x760] ;  /* 0x0001d80000107ab9 */ /* 0x000fe20000000800 */
[----:B------:R-:W-:Y:S01]  /*a8d0*/  ELECT P0, URZ, PT ;  /* 0x00000000003f782f */ /* 0x000fe20003800000 */
[----:B------:R-:W-:-:S02]  /*a8e0*/  UIMAD UR14, UR15, UR16, URZ ;  /* 0x000000100f0e72a4 */ /* 0x000fc4000f8e023f */
[----:B------:R-:W-:Y:S02]  /*a8f0*/  ULEA.HI.X.SX32 UR15, UR10, UR19, 0x1, UP1 ;  /* 0x000000130a0f7291 */ /* 0x000fe400088f0e3f */
[----:B------:R-:W-:Y:S02]  /*a900*/  USHF.R.S32.HI UR16, URZ, 0x7, UR11 ;  /* 0x000000073f107899 */ /* 0x000fe4000801140b */
[----:B------:R-:W-:-:S03]  /*a910*/  UIADD3 UR25, UR7, UR9, URZ ;  /* 0x0000000907197290 */ /* 0x000fc6000fffe03f */
[----:B------:R-:W-:Y:S09]  /*a920*/  @P1 BRA `(.L_x_2605) ;  /* 0x0000000400881947 */ /* 0x000ff20003800000 */
        /* <DEDUP_REMOVED lines=11> */
[----:B------:R-:W-:-:S04]  /*a9e0*/  ULEA UR4, UR8, UR12, 0x7 ;  /* 0x0000000c08047291 */ /* 0x000fc8000f8e383f */
[----:B------:R-:W-:-:S04]  /*a9f0*/  USHF.R.S32.HI UR10, URZ, 0x1f, UR4 ;  /* 0x0000001f3f0a7899 */ /* 0x000fc80008011404 */
[----:B------:R-:W-:-:S04]  /*aa00*/  ULEA.HI UR10, UR10, UR4, URZ, 0x7 ;  /* 0x000000040a0a7291 */ /* 0x000fc8000f8f383f */
[----:B------:R-:W-:-:S04]  /*aa10*/  USHF.R.S32.HI UR10, URZ, 0x7, UR10 ;  /* 0x000000073f0a7899 */ /* 0x000fc8000801140a */
[----:B------:R-:W-:-:S04]  /*aa20*/  UISETP.LT.AND UP0, UPT, UR16, UR10, UPT ;  /* 0x0000000a1000728c */ /* 0x000fc8000bf01270 */
[----:B------:R-:W-:-:S06]  /*aa30*/  USEL UR10, UR16, UR10, UP0 ;  /* 0x0000000a100a7287 */ /* 0x000fcc0008000000 */
[----:B------:R-:W-:-:S07]  /*aa40*/  VIADD R5, R8, UR10 ;  /* 0x0000000a08057c36 */ /* 0x000fce0008000000 */
.L_x_2608:
[----:B------:R-:W2:Y:S04]  /*aa50*/  LDG.E.STRONG.GPU R4, desc[UR36][R2.64] ;  /* 0x0000002402047981 */ /* 0x000ea8000c1ef900 */
[----:B--2---:R-:W-:Y:S01]  /*aa60*/  CCTL.IVALL ;  /* 0x00000000ff00798f */ /* 0x004fe20002000000 */
[----:B------:R-:W-:Y:S05]  /*aa70*/  YIELD ;  /* 0x0000000000007946 */ /* 0x000fea0003800000 */
[----:B------:R-:W-:-:S13]  /*aa80*/  ISETP.NE.AND P1, PT, R4, R5, PT ;  /* 0x000000050400720c */ /* 0x000fda0003f25270 */
[----:B------:R-:W-:Y:S05]  /*aa90*/  @P1 BRA `(.L_x_2608) ;  /* 0xfffffffc00ec1947 */ /* 0x000fea000383ffff */
.L_x_2607:
[----:B------:R-:W-:Y:S05]  /*aaa0*/  BSYNC B0 ;  /* 0x0000000000007941 */ /* 0x000fea0003800000 */
.L_x_2606:
[----:B------:R-:W-:-:S03]  /*aab0*/  UMOV UR4, 0xffffffff ;  /* 0xffffffff00047882 */ /* 0x000fc60000000000 */
[----:B------:R-:W-:Y:S05]  /*aac0*/  BRA.DIV UR4, `(.L_x_2609) ;  /* 0x00000032047c7947 */ /* 0x000fea000b800000 */
[----:B------:R-:W-:Y:S01]  /*aad0*/  NOP ;  /* 0x0000000000007918 */ /* 0x000fe20000000000 */
.L_x_2678:
[----:B------:R-:W-:Y:S01]  /*aae0*/  IMAD.U32 R9, RZ, RZ, UR8 ;  /* 0x00000008ff097e24 */ /* 0x000fe2000f8e00ff */
[----:B------:R-:W-:Y:S05]  /*aaf0*/  WARPSYNC.ALL ;  /* 0x0000000000007948 */ /* 0x000fea0003800000 */
[----:B------:R-:W-:Y:S01]  /*ab00*/  BAR.SYNC.DEFER_BLOCKING 0xd, 0xa0 ;  /* 0x0342800000007b1d */ /* 0x000fe20000010000 */
[----:B------:R-:W-:-:S05]  /*ab10*/  IMAD.SHL.U32 R9, R9, 0x2000, RZ ;  /* 0x0000200009097824 */ /* 0x000fca00078e00ff */
[----:B------:R-:W-:Y:S04]  /*ab20*/  BSSY B0, `(.L_x_2610) ;  /* 0x0000012000007945 */ /* 0x000fe80003800000 */
[----:B------:R-:W-:Y:S05]  /*ab30*/  @!P0 BRA `(.L_x_2611) ;  /* 0x0000000000408947 */ /* 0x000fea0003800000 */
[----:B------:R-:W1:Y:S01]  /*ab40*/  LDC.64 R6, c[0x0][0x2c0] ;  /* 0x0000b000ff067b82 */ /* 0x000e620000000a00 */
[----:B------:R-:W-:Y:S01]  /*ab50*/  IADD3 R5, P1, R9, UR6, RZ ;  /* 0x0000000609057c10 */ /* 0x000fe2000ff3e0ff */
[----:B------:R-:W-:Y:S01]  /*ab60*/  UMOV UR4, 0x400 ;  /* 0x0000040000047882 */ /* 0x000fe20000000000 */
[----:B------:R-:W-:Y:S01]  /*ab70*/  UMOV UR20, 0x0 ;  /* 0x0000000000147882 */ /* 0x000fe20000000000 */
[----:B------:R-:W-:-:S04]  /*ab80*/  UMOV UR21, 0x14f00000 ;  /* 0x14f0000000157882 */ /* 0x000fc80000000000 */
[----:B------:R-:W2:Y:S01]  /*ab90*/  S2UR UR10, SR_CgaCtaId ;  /* 0x00000000000a79c3 */ /* 0x000ea20000008800 */
[----:B-1----:R-:W-:Y:S02]  /*aba0*/  LEA R4, P3, R5, R6, 0x2 ;  /* 0x0000000605047211 */ /* 0x002fe400078610ff */
[----:B------:R-:W-:Y:S02]  /*abb0*/  LEA.HI.X.SX32 R6, R9, UR25, 0x1, P1 ;  /* 0x0000001909067c11 */ /* 0x000fe400088f0eff */
[----:B------:R-:W-:Y:S02]  /*abc0*/  R2UR UR18, R4 ;  /* 0x00000000041272ca */ /* 0x000fe400000e0000 */
[----:B------:R-:W-:Y:S01]  /*abd0*/  LEA.HI.X R5, R5, R7, R6, 0x2, P3 ;  /* 0x0000000705057211 */ /* 0x000fe200018f1406 */
[----:B--2---:R-:W-:-:S03]  /*abe0*/  ULEA UR4, UR10, UR4, 0x18 ;  /* 0x000000040a047291 */ /* 0x004fc6000f8ec03f */
[----:B------:R-:W-:Y:S01]  /*abf0*/  R2UR UR19, R5 ;  /* 0x00000000051372ca */ /* 0x000fe200000e0000 */
[----:B------:R-:W-:Y:S01]  /*ac00*/  UMOV UR10, 0x400 ;  /* 0x00000400000a7882 */ /* 0x000fe20000000000 */
[----:B------:R-:W-:-:S11]  /*ac10*/  UIADD3 UR4, UR4, 0x8000, URZ ;  /* 0x0000800004047890 */ /* 0x000fd6000fffe03f */
[----:B------:R1:W-:Y:S02]  /*ac20*/  UBLKRED.G.S.ADD.F32.RN [UR18], [UR4], UR10, desc[UR20] ;  /* 0x00001412040073bb */ /* 0x0003e400080a140a */
[----:B-1----:R0:W-:Y:S02]  /*ac30*/  UTMACMDFLUSH ;  /* 0x00000000000079b7 */ /* 0x0021e40000000000 */
.L_x_2611:
[----:B------:R-:W-:Y:S05]  /*ac40*/  BSYNC B0 ;  /* 0x0000000000007941 */ /* 0x000fea0003800000 */
.L_x_2610:
        /* <DEDUP_REMOVED lines=20> */
.L_x_2613:
[----:B------:R-:W-:Y:S05]  /*ad90*/  BSYNC B0 ;  /* 0x0000000000007941 */ /* 0x000fea0003800000 */
.L_x_2612:
[----:B------:R-:W-:Y:S06]  /*ada0*/  BAR.ARV 0xa, 0xa0 ;  /* 0x0282800000007b1d */ /* 0x000fec0000002000 */
[----:B------:R-:W-:Y:S04]  /*adb0*/  BSSY B0, `(.L_x_2614) ;  /* 0x0000003000007945 */ /* 0x000fe80003800000 */
[----:B------:R-:W-:Y:S05]  /*adc0*/  @!P0 BRA `(.L_x_2615) ;  /* 0x0000000000048947 */ /* 0x000fea0003800000 */
[----:B------:R-:W-:-:S04]  /*add0*/  DEPBAR.LE SB0, 0x0 ;  /* 0x000080000000791a */ /* 0x000fc80000000000 */
.L_x_2615:
[----:B------:R-:W-:Y:S05]  /*ade0*/  BSYNC B0 ;  /* 0x0000000000007941 */ /* 0x000fea0003800000 */
.L_x_2614:
        /* <DEDUP_REMOVED lines=19> */
.L_x_2617:
[----:B------:R-:W-:Y:S05]  /*af20*/  BSYNC B0 ;  /* 0x0000000000007941 */ /* 0x000fea0003800000 */
.L_x_2616:
[----:B------:R-:W-:Y:S01]  /*af30*/  UIADD3 UR17, UR8, 0x1, URZ ;  /* 0x0000000108117890 */ /* 0x000fe2000fffe03f */
[----:B------:R-:W-:Y:S11]  /*af40*/  BRA `(.L_x_2618) ;  /* 0x0000000000047947 */ /* 0x000ff60003800000 */
.L_x_2605:
[----:B------:R-:W-:-:S05]  /*af50*/  UMOV UR17, UR8 ;  /* 0x0000000800117c82 */ /* 0x000fca0008000000 */
.L_x_2618:
[----:B------:R-:W-:-:S04]  /*af60*/  UIADD3 UR4, UR8, 0x1, URZ ;  /* 0x0000000108047890 */ /* 0x000fc8000fffe03f */
[----:B------:R-:W-:-:S06]  /*af70*/  UISETP.NE.AND UP0, UPT, UR5, UR4, UPT ;  /* 0x000000040500728c */ /* 0x000fcc000bf05270 */
[----:B------:R-:W-:-:S13]  /*af80*/  PLOP3.LUT P1, PT, PT, PT, UP0, 0x80, 0x0 ;  /* 0x000000000000781c */ /* 0x000fda0003f2f008 */
[----:B------:R-:W-:Y:S05]  /*af90*/  @!P1 BRA `(.L_x_2548) ;  /* 0x0000002800c09947 */ /* 0x000fea0003800000 */
[----:B------:R-:W-:Y:S01]  /*afa0*/  ULDC.64 UR10, c[0x0][0x2c0] ;  /* 0x0000b000000a7ab9 */ /* 0x000fe20000000a00 */
[----:B------:R-:W-:Y:S02]  /*afb0*/  UIADD3 UR21, UR9, UR7, URZ ;  /* 0x0000000709157290 */ /* 0x000fe4000fffe03f */
[----:B------:R-:W-:Y:S01]  /*afc0*/  ULEA UR20, UP0, UR6, UR10, 0x2 ;  /* 0x0000000a06147291 */ /* 0x000fe2000f80103f */
[----:B------:R-:W-:Y:S01]  /*afd0*/  UMOV UR22, UR17 ;  /* 0x0000001100167c82 */ /* 0x000fe20008000000 */
[----:B------:R-:W-:Y:S02]  /*afe0*/  UMOV UR4, URZ ;  /* 0x0000003f00047c82 */ /* 0x000fe40008000000 */
[----:B------:R-:W-:Y:S02]  /*aff0*/  ULEA.HI.X UR21, UR6, UR11, UR21, 0x2, UP0 ;  /* 0x0000000b06157291 */ /* 0x000fe400080f1415 */
[----:B------:R-:W-:-:S04]  /*b000*/  UIADD3 UR20, UP0, UR20, 0x4000, URZ ;  /* 0x0000400014147890 */ /* 0x000fc8000ff1e03f */
[----:B------:R-:W-:-:S12]  /*b010*/  UIADD3.X UR21, URZ, UR21, URZ, UP0, !UPT ;  /* 0x000000153f157290 */ /* 0x000fd800087fe43f */
.L_x_2643:
        /* <DEDUP_REMOVED lines=18> */
.L_x_2621:
[----:B------:R-:W2:Y:S04]  /*b140*/  LDG.E.STRONG.GPU R4, desc[UR36][R2.64] ;  /* 0x0000002402047981 */ /* 0x000ea8000c1ef900 */
[----:B--2---:R-:W-:Y:S01]  /*b150*/  CCTL.IVALL ;  /* 0x00000000ff00798f */ /* 0x004fe20002000000 */
[----:B------:R-:W-:Y:S05]  /*b160*/  YIELD ;  /* 0x0000000000007946 */ /* 0x000fea0003800000 */
[----:B------:R-:W-:-:S13]  /*b170*/  ISETP.NE.AND P1, PT, R4, R5, PT ;  /* 0x000000050400720c */ /* 0x000fda0003f25270 */
[----:B------:R-:W-:Y:S05]  /*b180*/  @P1 BRA `(.L_x_2621) ;  /* 0xfffffffc00ec1947 */ /* 0x000fea000383ffff */
.L_x_2620:
[----:B------:R-:W-:Y:S05]  /*b190*/  BSYNC B0 ;  /* 0x0000000000007941 */ /* 0x000fea0003800000 */
.L_x_2619:
[----:B------:R-:W-:-:S03]  /*b1a0*/  UMOV UR18, 0xffffffff ;  /* 0xffffffff00127882 */ /* 0x000fc60000000000 */
[----:B------:R-:W-:Y:S05]  /*b1b0*/  BRA.DIV UR18, `(.L_x_2622) ;  /* 0x0000002a12dc7947 */ /* 0x000fea000b800000 */
[----:B------:R-:W-:Y:S01]  /*b1c0*/  NOP ;  /* 0x0000000000007918 */ /* 0x000fe20000000000 */
.L_x_2681:
        /* <DEDUP_REMOVED lines=17> */
[----:B------:R1:W-:Y:S02]  /*b2e0*/  UBLKRED.G.S.ADD.F32.RN [UR18], [UR24], UR26, desc[UR28] ;  /* 0x00001c12180073bb */ /* 0x0003e400080a141a */
[----:B-1----:R0:W-:Y:S02]  /*b2f0*/  UTMACMDFLUSH ;  /* 0x00000000000079b7 */ /* 0x0021e40000000000 */
.L_x_2624:
[----:B------:R-:W-:Y:S05]  /*b300*/  BSYNC B0 ;  /* 0x0000000000007941 */ /* 0x000fea0003800000 */
.L_x_2623:
        /* <DEDUP_REMOVED lines=15> */
.L_x_2626:
[----:B------:R-:W-:Y:S05]  /*b400*/  BSYNC B0 ;  /* 0x0000000000007941 */ /* 0x000fea0003800000 */
.L_x_2625:
[----:B------:R-:W-:Y:S06]  /*b410*/  BAR.ARV 0xa, 0xa0 ;  /* 0x0282800000007b1d */ /* 0x000fec0000002000 */
[----:B------:R-:W-:Y:S04]  /*b420*/  BSSY B0, `(.L_x_2627) ;  /* 0x0000003000007945 */ /* 0x000fe80003800000 */
[----:B------:R-:W-:Y:S05]  /*b430*/  @!P0 BRA `(.L_x_2628) ;  /* 0x0000000000048947 */ /* 0x000fea0003800000 */
[----:B------:R-:W-:-:S04]  /*b440*/  DEPBAR.LE SB0, 0x0 ;  /* 0x000080000000791a */ /* 0x000fc80000000000 */
.L_x_2628:
[----:B------:R-:W-:Y:S05]  /*b450*/  BSYNC B0 ;  /* 0x0000000000007941 */ /* 0x000fea0003800000 */
.L_x_2627:
        /* <DEDUP_REMOVED lines=19> */
.L_x_2630:
[----:B------:R-:W-:Y:S05]  /*b590*/  BSYNC B0 ;  /* 0x0000000000007941 */ /* 0x000fea0003800000 */
.L_x_2629:
        /* <DEDUP_REMOVED lines=10> */
[----:B------:R-:W-:-:S04]  /*b640*/  UIADD3 UR10, UR10, 0x80, URZ ;  /* 0x000000800a0a7890 */ /* 0x000fc8000fffe03f */
[----:B------:R-:W-:-:S04]  /*b650*/  USHF.R.S32.HI UR11, URZ, 0x1f, UR10 ;  /* 0x0000001f3f0b7899 */ /* 0x000fc8000801140a */
[----:B------:R-:W-:-:S04]  /*b660*/  ULEA.HI UR11, UR11, UR10, URZ, 0x7 ;  /* 0x0000000a0b0b7291 */ /* 0x000fc8000f8f383f */
[----:B------:R-:W-:-:S04]  /*b670*/  USHF.R.S32.HI UR11, URZ, 0x7, UR11 ;  /* 0x000000073f0b7899 */ /* 0x000fc8000801140b */
[----:B------:R-:W-:-:S04]  /*b680*/  UISETP.LT.AND UP0, UPT, UR16, UR11, UPT ;  /* 0x0000000b1000728c */ /* 0x000fc8000bf01270 */
[----:B------:R-:W-:-:S06]  /*b690*/  USEL UR11, UR16, UR11, UP0 ;  /* 0x0000000b100b7287 */ /* 0x000fcc0008000000 */
[----:B------:R-:W-:-:S07]  /*b6a0*/  VIADD R5, R8, UR11 ;  /* 0x0000000b08057c36 */ /* 0x000fce0008000000 */
.L_x_2633:
[----:B------:R-:W2:Y:S04]  /*b6b0*/  LDG.E.STRONG.GPU R4, desc[UR36][R2.64] ;  /* 0x0000002402047981 */ /* 0x000ea8000c1ef900 */
[----:B--2---:R-:W-:Y:S01]  /*b6c0*/  CCTL.IVALL ;  /* 0x00000000ff00798f */ /* 0x004fe20002000000 */
[----:B------:R-:W-:Y:S05]  /*b6d0*/  YIELD ;  /* 0x0000000000007946 */ /* 0x000fea0003800000 */
[----:B------:R-:W-:-:S13]  /*b6e0*/  ISETP.NE.AND P1, PT, R4, R5, PT ;  /* 0x000000050400720c */ /* 0x000fda0003f25270 */
[----:B------:R-:W-:Y:S05]  /*b6f0*/  @P1 BRA `(.L_x_2633) ;  /* 0xfffffffc00ec1947 */ /* 0x000fea000383ffff */
.L_x_2632:
[----:B------:R-:W-:Y:S05]  /*b700*/  BSYNC B0 ;  /* 0x0000000000007941 */ /* 0x000fea0003800000 */
.L_x_2631:
[----:B------:R-:W-:-:S03]  /*b710*/  UMOV UR10, 0xffffffff ;  /* 0xffffffff000a7882 */ /* 0x000fc60000000000 */
[----:B------:R-:W-:Y:S05]  /*b720*/  BRA.DIV UR10, `(.L_x_2634) ;  /* 0x000000260a9c7947 */ /* 0x000fea000b800000 */
[----:B------:R-:W-:Y:S01]  /*b730*/  NOP ;  /* 0x0000000000007918 */ /* 0x000fe20000000000 */
.L_x_2684:
        /* <DEDUP_REMOVED lines=15> */
.L_x_2636:
[----:B------:R-:W-:Y:S05]  /*b830*/  BSYNC B0 ;  /* 0x0000000000007941 */ /* 0x000fea0003800000 */
.L_x_2635:
        /* <DEDUP_REMOVED lines=15> */
.L_x_2638:
[----:B------:R-:W-:Y:S05]  /*b930*/  BSYNC B0 ;  /* 0x0000000000007941 */ /* 0x000fea0003800000 */
.L_x_2637:
[----:B------:R-:W-:Y:S06]  /*b940*/  BAR.ARV 0xa, 0xa0 ;  /* 0x0282800000007b1d */ /* 0x000fec0000002000 */
[----:B------:R-:W-:Y:S04]  /*b950*/  BSSY B0, `(.L_x_2639) ;  /* 0x0000003000007945 */ /* 0x000fe80003800000 */
[----:B------:R-:W-:Y:S05]  /*b960*/  @!P0 BRA `(.L_x_2640) ;  /* 0x0000000000048947 */ /* 0x000fea0003800000 */
[----:B------:R-:W-:-:S04]  /*b970*/  DEPBAR.LE SB0, 0x0 ;  /* 0x000080000000791a */ /* 0x000fc80000000000 */
.L_x_2640:
[----:B------:R-:W-:Y:S05]  /*b980*/  BSYNC B0 ;  /* 0x0000000000007941 */ /* 0x000fea0003800000 */
.L_x_2639:
        /* <DEDUP_REMOVED lines=19> */
.L_x_2642:
[----:B------:R-:W-:Y:S05]  /*bac0*/  BSYNC B0 ;  /* 0x0000000000007941 */ /* 0x000fea0003800000 */
.L_x_2641:
[----:B------:R-:W-:Y:S02]  /*bad0*/  UIADD3 UR17, UR17, 0x2, URZ ;  /* 0x0000000211117890 */ /* 0x000fe4000fffe03f */
[----:B------:R-:W-:Y:S02]  /*bae0*/  UIADD3 UR4, UR4, 0x4000, URZ ;  /* 0x0000400004047890 */ /* 0x000fe4000fffe03f */
[----:B------:R-:W-:-:S06]  /*baf0*/  UISETP.GE.AND UP0, UPT, UR17, UR5, UPT ;  /* 0x000000051100728c */ /* 0x000fcc000bf06270 */
[----:B------:R-:W-:-:S13]  /*bb00*/  PLOP3.LUT P1, PT, PT, PT, UP0, 0x80, 0x0 ;  /* 0x000000000000781c */ /* 0x000fda0003f2f008 */
[----:B------:R-:W-:Y:S05]  /*bb10*/  @!P1 BRA `(.L_x_2643) ;  /* 0xfffffff400409947 */ /* 0x000fea000383ffff */
[----:B------:R-:W-:Y:S05]  /*bb20*/  BRA `(.L_x_2548) ;  /* 0x0000001c00dc7947 */ /* 0x000fea0003800000 */
.L_x_2602:
        /* <DEDUP_REMOVED lines=21> */
.L_x_2644:
[----:B------:R-:W-:Y:S01]  /*bc80*/  ULDC UR9, c[0x0][0xb44] ;  /* 0x0002d10000097ab9 */ /* 0x000fe20000000800 */
[----:B------:R-:W-:Y:S01]  /*bc90*/  UMOV UR7, UR8 ;  /* 0x0000000800077c82 */ /* 0x000fe20008000000 */
[----:B------:R-:W-:-:S11]  /*bca0*/  UISETP.NE.AND UP0, UPT, UR9, 0x1, UPT ;  /* 0x000000010900788c */ /* 0x000fd6000bf05270 */
[----:B------:R-:W-:Y:S02]  /*bcb0*/  @UP0 ULDC.64 UR10, c[0x0][0xb48] ;  /* 0x0002d200000a0ab9 */ /* 0x000fe40000000a00 */
[----:B------:R-:W-:-:S04]  /*bcc0*/  UIMAD.WIDE.U32 UR4, UR8, UR10, URZ ;  /* 0x0000000a080472a5 */ /* 0x000fc8000f8e003f */
[----:B------:R-:W-:-:S04]  /*bcd0*/  @UP0 USHF.R.U32.HI UR7, URZ, UR11, UR5 ;  /* 0x0000000b3f070299 */ /* 0x000fc80008011605 */
[----:B------:R-:W-:-:S12]  /*bce0*/  UIMAD UR4, UR7, UR9, URZ ;  /* 0x00000009070472a4 */ /* 0x000fd8000f8e023f */
.L_x_2645:
        /* <DEDUP_REMOVED lines=17> */
[----:B------:R-:W-:Y:S01]  /*be00*/  ULOP3.LUT UR7, URZ, UR7, URZ, 0x33, !UPT ;  /* 0x000000073f077292 */ /* 0x000fe2000f8e333f */
[----:B------:R-:W-:-:S03]  /*be10*/  ULDC UR4, c[0x0][0xb2c] ;  /* 0x0002cb0000047ab9 */ /* 0x000fc60000000800 */
[----:B------:R-:W-:-:S03]  /*be20*/  UIADD3 UR7, UR7, UR4, URZ ;  /* 0x0000000407077290 */ /* 0x000fc6000fffe03f */
[----:B------:R-:W2:Y:S01]  /*be30*/  LDC R2, c[0x0][0x290] ;  /* 0x0000a400ff027b82 */ /* 0x000ea20000000800 */
[----:B------:R-:W-:Y:S01]  /*be40*/  USHF.L.U32 UR11, UR7, 0x7, URZ ;  /* 0x00000007070b7899 */ /* 0x000fe2000800063f */
[----:B------:R-:W-:Y:S01]  /*be50*/  ULDC UR4, c[0x0][0x74c] ;  /* 0x0001d30000047ab9 */ /* 0x000fe20000000800 */
        /* <DEDUP_REMOVED lines=55> */
.L_x_2685:
        /* <DEDUP_REMOVED lines=12> */
.L_x_2649:
        /* <DEDUP_REMOVED lines=70> */
.L_x_2660:
[----:B------:R-:W-:-:S04]  /*c6f0*/  SHF.L.U32 R19, R10, 0x1f, RZ ;  /* 0x0000001f0a137819 */ /* 0x000fc800000006ff */
[----:B------:R-:W2:Y:S02]  /*c700*/  SYNCS.PHASECHK.TRANS64.TRYWAIT P1, [R0+URZ+0x30c40], R19 ;  /* 0x030c4013000075a7 */ /* 0x000ea4000802017f */
[----:B--2---:R-:W-:Y:S05]  /*c710*/  @!P1 BRA `(.L_x_2652) ;  /* 0x0000001400d09947 */ /* 0x004fea0003800000 */
.L_x_2686:
        /* <DEDUP_REMOVED lines=8> */
.L_x_2653:
        /* <DEDUP_REMOVED lines=30> */
.L_x_2687:
        /* <DEDUP_REMOVED lines=8> */
.L_x_2655:
        /* <DEDUP_REMOVED lines=30> */
.L_x_2688:
        /* <DEDUP_REMOVED lines=8> */
.L_x_2657:
        /* <DEDUP_REMOVED lines=25> */
.L_x_2690:
        /* <DEDUP_REMOVED lines=8> */
.L_x_2659:
        /* <DEDUP_REMOVED lines=28> */
.L_x_2651:
[----:B-1----:R-:W2:Y:S04]  /*d030*/  LDL.LU R4, [R1+0x10] ;  /* 0x0000100001047983 */ /* 0x002ea80000300800 */
[----:B------:R1:W5:Y:S01]  /*d040*/  LDL R5, [R1+0x14] ;  /* 0x0000140001057983 */ /* 0x0003620000100800 */
[----:B--2---:R-:W-:-:S13]  /*d050*/  ISETP.NE.AND P1, PT, R4, RZ, PT ;  /* 0x000000ff0400720c */ /* 0x004fda0003f25270 */
[----:B-1----:R-:W-:Y:S05]  /*d060*/  @!P1 BRA `(.L_x_2650) ;  /* 0x0000000400249947 */ /* 0x002fea0003800000 */
[----:B------:R-:W-:-:S04]  /*d070*/  SHF.L.U32 R14, R10, 0x1f, RZ ;  /* 0x0000001f0a0e7819 */ /* 0x000fc800000006ff */
[----:B------:R-:W1:Y:S02]  /*d080*/  SYNCS.PHASECHK.TRANS64.TRYWAIT P1, [R0+URZ+0x30c40], R14 ;  /* 0x030c400e000075a7 */ /* 0x000e64000802017f */
[----:B-1----:R-:W-:Y:S05]  /*d090*/  @!P1 BRA `(.L_x_2661) ;  /* 0x0000000c00c49947 */ /* 0x002fea0003800000 */
.L_x_2691:
        /* <DEDUP_REMOVED lines=8> */
.L_x_2662:
        /* <DEDUP_REMOVED lines=27> */
.L_x_2692:
        /* <DEDUP_REMOVED lines=8> */
.L_x_2664:
        /* <DEDUP_REMOVED lines=27> */
.L_x_2650:
        /* <DEDUP_REMOVED lines=8> */
.L_x_2693:
[----:B------:R-:W-:Y:S05]  /*d580*/  @P1 BRA `(.L_x_2666) ;  /* 0x0000000000181947 */ /* 0x000fea0003800000 */
[----:B------:R-:W4:Y:S01]  /*d590*/  S2R R2, SR_TID.X ;  /* 0x0000000000027919 */ /* 0x000f220000002100 */
[----:B---3--:R-:W-:-:S04]  /*d5a0*/  IMAD.MOV.U32 R3, RZ, RZ, 0x4200 ;  /* 0x00004200ff037424 */ /* 0x008fc800078e00ff */
[----:B------:R3:W-:Y:S01]  /*d5b0*/  SYNCS.ARRIVE.TRANS64 RZ, [R4+URZ+0x30c30], R3 ;  /* 0x030c300304ff79a7 */ /* 0x0007e2000800003f */
[----:B----4-:R-:W-:-:S13]  /*d5c0*/  LOP3.LUT P0, RZ, R2, 0x1f, RZ, 0xc0, !PT ;  /* 0x0000001f02ff7812 */ /* 0x010fda000780c0ff */
[----:B---3--:R-:W-:Y:S05]  /*d5d0*/  @!P0 BRA `(.L_x_2666) ;  /* 0x0000000000048947 */ /* 0x008fea0003800000 */
[----:B------:R-:W-:Y:S01]  /*d5e0*/  BPT.TRAP 0x1 ;  /* 0x000000040000795c */ /* 0x000fe20000300000 */
.L_x_2666:
        /* <DEDUP_REMOVED lines=37> */
.L_x_2647:
[----:B------:R-:W-:Y:S05]  /*d840*/  BSYNC B0 ;  /* 0x0000000000007941 */ /* 0x000fea0003800000 */
.L_x_2646:
[----:B------:R-:W-:-:S03]  /*d850*/  UMOV UR4, 0xffffffff ;  /* 0xffffffff00047882 */ /* 0x000fc60000000000 */
[----:B------:R-:W-:Y:S05]  /*d860*/  BRA.DIV UR4, `(.L_x_2667) ;  /* 0x0000000a040c7947 */ /* 0x000fea000b800000 */
[----:B------:R-:W-:-:S13]  /*d870*/  ELECT P6, URZ, PT ;  /* 0x00000000003f782f */ /* 0x000fda00038c0000 */
.L_x_2696:
[----:B------:R-:W-:Y:S05]  /*d880*/  @!P6 BRA `(.L_x_2548) ;  /* 0x000000000084e947 */ /* 0x000fea0003800000 */
[----:B------:R-:W2:Y:S02]  /*d890*/  LDL.LU R2, [R1+0x18] ;  /* 0x0000180001027983 */ /* 0x000ea40000300800 */
[----:B--2---:R-:W-:-:S04]  /*d8a0*/  LOP3.LUT R2, R2, 0x2, RZ, 0xfc, !PT ;  /* 0x0000000202027812 */ /* 0x004fc800078efcff */
[----:B------:R-:W-:-:S13]  /*d8b0*/  ISETP.NE.AND P2, PT, R2, 0x3, PT ;  /* 0x000000030200780c */ /* 0x000fda0003f45270 */
[----:B------:R-:W-:Y:S05]  /*d8c0*/  @!P2 BRA `(.L_x_2668) ;  /* 0x000000000004a947 */ /* 0x000fea0003800000 */
[----:B------:R-:W-:Y:S01]  /*d8d0*/  BPT.TRAP 0x1 ;  /* 0x000000040000795c */ /* 0x000fe20000300000 */
.L_x_2668:
        /* <DEDUP_REMOVED lines=15> */
.L_x_2697:
[----:B------:R-:W2:Y:S02]  /*d9d0*/  SYNCS.PHASECHK.TRANS64.TRYWAIT P0, [R3+URZ], R2 ;  /* 0x00000002030075a7 */ /* 0x000ea4000800017f */
[----:B--2---:R-:W-:Y:S05]  /*d9e0*/  @!P0 BRA `(.L_x_2670) ;  /* 0x0000000400e08947 */ /* 0x004fea0003800000 */
.L_x_2698:
[----:B------:R-:W-:Y:S05]  /*d9f0*/  @!P2 BRA `(.L_x_2671) ;  /* 0x000000000004a947 */ /* 0x000fea0003800000 */
[----:B------:R-:W-:Y:S01]  /*da00*/  BPT.TRAP 0x1 ;  /* 0x000000040000795c */ /* 0x000fe20000300000 */
.L_x_2671:
[----:B--2---:R-:W-:-:S04]  /*da10*/  VIADD R3, R8, 0x30c40 ;  /* 0x00030c4008037836 */ /* 0x004fc80000000000 */
[----:B------:R-:W-:-:S04]  /*da20*/  IMAD R5, R0, 0x8, R3 ;  /* 0x0000000800057824 */ /* 0x000fc800078e0203 */
[----:B------:R-:W2:Y:S02]  /*da30*/  SYNCS.PHASECHK.TRANS64.TRYWAIT P0, [R5+URZ], R4 ;  /* 0x00000004050075a7 */ /* 0x000ea4000800017f */
[----:B--2---:R-:W-:Y:S05]  /*da40*/  @!P0 BRA `(.L_x_2672) ;  /* 0x0000000400dc8947 */ /* 0x004fea0003800000 */
.L_x_2699:
[----:B------:R-:W-:-:S07]  /*da50*/  IMAD R3, R6, 0x8, R3 ;  /* 0x0000000806037824 */ /* 0x000fce00078e0203 */
.L_x_2673:
[----:B---3--:R3:W4:Y:S02]  /*da60*/  SYNCS.PHASECHK.TRANS64.TRYWAIT P0, [R3+URZ], R2 ;  /* 0x00000002030075a7 */ /* 0x008724000800017f */
[----:B----4-:R-:W-:Y:S05]  /*da70*/  @!P0 NANOSLEEP.SYNCS 0x989680 ;  /* 0x009896800000895d */ /* 0x010fea0003900000 */
[----:B------:R-:W4:Y:S02]  /*da80*/  @!P0 SYNCS.PHASECHK.TRANS64 P0, [R3+URZ], R2 ;  /* 0x00000002030085a7 */ /* 0x000f24000800007f */
[----:B----4-:R-:W-:Y:S05]  /*da90*/  @!P0 BRA `(.L_x_2673) ;  /* 0xfffffffc00f08947 */ /* 0x010fea000383ffff */
.L_x_2548:
[----:B------:R-:W-:Y:S05]  /*daa0*/  BSYNC B6 ;  /* 0x0000000000067941 */ /* 0x000fea0003800000 */
.L_x_2543:
[----:B------:R-:W-:Y:S05]  /*dab0*/  EXIT ;  /* 0x000000000000794d */ /* 0x000fea0003800000 */
.L_x_2554:
[----:B------:R-:W-:Y:S02]  /*dac0*/  IMAD.MOV.U32 R12, RZ, RZ, RZ ;  /* 0x000000ffff0c7224 */ /* 0x000fe400078e00ff */
[----:B------:R-:W-:Y:S02]  /*dad0*/  IMAD.MOV.U32 R11, RZ, RZ, 0x1f ;  /* 0x0000001fff0b7424 */ /* 0x000fe400078e00ff */
[----:B------:R-:W-:-:S07]  /*dae0*/  IMAD.MOV.U32 R15, RZ, RZ, -0x1 ;  /* 0xffffffffff0f7424 */ /* 0x000fce00078e00ff */
[----:B------:R-:W-:Y:S05]  /*daf0*/  WARPSYNC.COLLECTIVE R15, `(.L_x_2674) ;  /* 0x000000000f087348 */ /* 0x000fea0003c00000 */
[----:B------:R1:W2:Y:S02]  /*db00*/  SHFL.IDX P6, R14, R13, R12, R11 ;  /* 0x0000000c0d0e7389 */ /* 0x0002a400000c000b */
[----:B-12---:R-:W-:Y:S01]  /*db10*/  ENDCOLLECTIVE ;  /* 0x000000000000791b */ /* 0x006fe20003800000 */
.L_x_2674:
[----:B------:R-:W-:Y:S05]  /*db20*/  BRA `(.L_x_2675) ;  /* 0xffffff3400947947 */ /* 0x000fea000383ffff */
.L_x_2556:
[----:B---3--:R3:W4:Y:S02]  /*db30*/  SYNCS.PHASECHK.TRANS64.TRYWAIT P0, [R236+URZ+0x30c00], R11 ;  /* 0x030c000bec0075a7 */ /* 0x008724000800017f */
[----:B----4-:R-:W-:Y:S05]  /*db40*/  @!P0 NANOSLEEP.SYNCS 0x989680 ;  /* 0x009896800000895d */ /* 0x010fea0003900000 */
[----:B------:R-:W4:Y:S02]  /*db50*/  @!P0 SYNCS.PHASECHK.TRANS64 P0, [R236+URZ+0x30c00], R11 ;  /* 0x030c000bec0085a7 */ /* 0x000f24000800007f */
[----:B----4-:R-:W-:Y:S05]  /*db60*/  @!P0 BRA `(.L_x_2556) ;  /* 0xfffffffc00f08947 */ /* 0x010fea000383ffff */
[----:B------:R-:W-:Y:S05]  /*db70*/  BRA `(.L_x_2555) ;  /* 0xffffff3400c47947 */ /* 0x000fea000383ffff */
.L_x_2561:
[----:B--2---:R2:W3:Y:S02]  /*db80*/  SYNCS.PHASECHK.TRANS64.TRYWAIT P1, [R6+URZ+0x30c10], R17 ;  /* 0x030c1011060075a7 */ /* 0x0044e4000802017f */
[----:B---3--:R-:W-:Y:S05]  /*db90*/  @!P1 NANOSLEEP.SYNCS 0x989680 ;  /* 0x009896800000995d */ /* 0x008fea0003900000 */
[----:B------:R-:W3:Y:S02]  /*dba0*/  @!P1 SYNCS.PHASECHK.TRANS64 P1, [R6+URZ+0x30c10], R17 ;  /* 0x030c1011060095a7 */ /* 0x000ee4000802007f */
[----:B---3--:R-:W-:Y:S05]  /*dbb0*/  @!P1 BRA `(.L_x_2561) ;  /* 0xfffffffc00f09947 */ /* 0x008fea000383ffff */
[----:B------:R-:W-:Y:S05]  /*dbc0*/  BRA `(.L_x_2560) ;  /* 0xffffff40000c7947 */ /* 0x000fea000383ffff */
.L_x_2565:
[----:B------:R1:W1:Y:S02]  /*dbd0*/  SYNCS.PHASECHK.TRANS64.TRYWAIT P1, [R6+URZ+0x30c30], R17 ;  /* 0x030c3011060075a7 */ /* 0x000264000802017f */
[----:B-1----:R-:W-:Y:S05]  /*dbe0*/  @!P1 NANOSLEEP.SYNCS 0x989680 ;  /* 0x009896800000995d */ /* 0x002fea0003900000 */
[----:B------:R-:W1:Y:S02]  /*dbf0*/  @!P1 SYNCS.PHASECHK.TRANS64 P1, [R6+URZ+0x30c30], R17 ;  /* 0x030c3011060095a7 */ /* 0x000e64000802007f */
[----:B-1----:R-:W-:Y:S05]  /*dc00*/  @!P1 BRA `(.L_x_2565) ;  /* 0xfffffffc00f09947 */ /* 0x002fea000383ffff */
[----:B------:R-:W-:Y:S05]  /*dc10*/  BRA `(.L_x_2564) ;  /* 0xffffff4400287947 */ /* 0x000fea000383ffff */
.L_x_2573:
[----:B--2---:R2:W3:Y:S02]  /*dc20*/  SYNCS.PHASECHK.TRANS64.TRYWAIT P1, [R7+URZ+0x30c10], R20 ;  /* 0x030c1014070075a7 */ /* 0x0044e4000802017f */
[----:B---3--:R-:W-:Y:S05]  /*dc30*/  @!P1 NANOSLEEP.SYNCS 0x989680 ;  /* 0x009896800000995d */ /* 0x008fea0003900000 */
[----:B------:R-:W3:Y:S02]  /*dc40*/  @!P1 SYNCS.PHASECHK.TRANS64 P1, [R7+URZ+0x30c10], R20 ;  /* 0x030c1014070095a7 */ /* 0x000ee4000802007f */
[----:B---3--:R-:W-:Y:S05]  /*dc50*/  @!P1 BRA `(.L_x_2573) ;  /* 0xfffffffc00f09947 */ /* 0x008fea000383ffff */
[----:B------:R-:W-:Y:S05]  /*dc60*/  BRA `(.L_x_2572) ;  /* 0xffffff7c00407947 */ /* 0x000fea000383ffff */
.L_x_2577:
[----:B------:R1:W1:Y:S02]  /*dc70*/  SYNCS.PHASECHK.TRANS64.TRYWAIT P1, [R7+URZ+0x30c30], R20 ;  /* 0x030c3014070075a7 */ /* 0x000264000802017f */
[----:B-1----:R-:W-:Y:S05]  /*dc80*/  @!P1 NANOSLEEP.SYNCS 0x989680 ;  /* 0x009896800000995d */ /* 0x002fea0003900000 */
[----:B------:R-:W1:Y:S02]  /*dc90*/  @!P1 SYNCS.PHASECHK.TRANS64 P1, [R7+URZ+0x30c30], R20 ;  /* 0x030c3014070095a7 */ /* 0x000e64000802007f */
[----:B-1----:R-:W-:Y:S05]  /*dca0*/  @!P1 BRA `(.L_x_2577) ;  /* 0xfffffffc00f09947 */ /* 0x002fea000383ffff */
[----:B------:R-:W-:Y:S05]  /*dcb0*/  BRA `(.L_x_2576) ;  /* 0xffffff8000547947 */ /* 0x000fea000383ffff */
.L_x_2609:
[----:B------:R-:W-:Y:S01]  /*dcc0*/  BSSY B0, `(.L_x_2676) ;  /* 0x0000005000007945 */ /* 0x000fe20003800000 */
[----:B------:R-:W-:-:S07]  /*dcd0*/  IMAD.MOV.U32 R15, RZ, RZ, -0x1 ;  /* 0xffffffffff0f7424 */ /* 0x000fce00078e00ff */
[----:B------:R-:W-:Y:S05]  /*dce0*/  WARPSYNC.COLLECTIVE R15, `(.L_x_2677) ;  /* 0x000000000f087348 */ /* 0x000fea0003c00000 */
[----:B------:R-:W-:Y:S01]  /*dcf0*/  NOP ;  /* 0x0000000000007918 */ /* 0x000fe20000000000 */
[----:B------:R-:W-:Y:S01]  /*dd00*/  ENDCOLLECTIVE ;  /* 0x000000000000791b */ /* 0x000fe20003800000 */
.L_x_2677:
[----:B------:R-:W-:Y:S05]  /*dd10*/  BSYNC B0 ;  /* 0x0000000000007941 */ /* 0x000fea0003800000 */
.L_x_2676:
[----:B------:R-:W-:Y:S05]  /*dd20*/  BRA `(.L_x_2678) ;  /* 0xffffffcc006c7947 */ /* 0x000fea000383ffff */
.L_x_2622:
[----:B------:R-:W-:Y:S01]  /*dd30*/  BSSY B0, `(.L_x_2679) ;  /* 0x0000005000007945 */ /* 0x000fe20003800000 */
[----:B------:R-:W-:-:S07]  /*dd40*/  IMAD.MOV.U32 R15, RZ, RZ, -0x1 ;  /* 0xffffffffff0f7424 */ /* 0x000fce00078e00ff */
[----:B------:R-:W-:Y:S05]  /*dd50*/  WARPSYNC.COLLECTIVE R15, `(.L_x_2680) ;  /* 0x000000000f087348 */ /* 0x000fea0003c00000 */
[----:B------:R-:W-:Y:S01]  /*dd60*/  NOP ;  /* 0x0000000000007918 */ /* 0x000fe20000000000 */
[----:B------:R-:W-:Y:S01]  /*dd70*/  ENDCOLLECTIVE ;  /* 0x000000000000791b */ /* 0x000fe20003800000 */
.L_x_2680:
[----:B------:R-:W-:Y:S05]  /*dd80*/  BSYNC B0 ;  /* 0x0000000000007941 */ /* 0x000fea0003800000 */
.L_x_2679:
[----:B------:R-:W-:Y:S05]  /*dd90*/  BRA `(.L_x_2681) ;  /* 0xffffffd4000c7947 */ /* 0x000fea000383ffff */
.L_x_2634:
[----:B------:R-:W-:Y:S01]  /*dda0*/  BSSY B0, `(.L_x_2682) ;  /* 0x0000005000007945 */ /* 0x000fe20003800000 */
[----:B------:R-:W-:-:S07]  /*ddb0*/  IMAD.MOV.U32 R15, RZ, RZ, -0x1 ;  /* 0xffffffffff0f7424 */ /* 0x000fce00078e00ff */
[----:B------:R-:W-:Y:S05]  /*ddc0*/  WARPSYNC.COLLECTIVE R15, `(.L_x_2683) ;  /* 0x000000000f087348 */ /* 0x000fea0003c00000 */
[----:B------:R-:W-:Y:S01]  /*ddd0*/  NOP ;  /* 0x0000000000007918 */ /* 0x000fe20000000000 */
[----:B------:R-:W-:Y:S01]  /*dde0*/  ENDCOLLECTIVE ;  /* 0x000000000000791b */ /* 0x000fe20003800000 */
.L_x_2683:
[----:B------:R-:W-:Y:S05]  /*ddf0*/  BSYNC B0 ;  /* 0x0000000000007941 */ /* 0x000fea0003800000 */
.L_x_2682:
[----:B------:R-:W-:Y:S05]  /*de00*/  BRA `(.L_x_2684) ;  /* 0xffffffd8004c7947 */ /* 0x000fea000383ffff */
.L_x_2648:
[----:B-1----:R1:W2:Y:S02]  /*de10*/  SYNCS.PHASECHK.TRANS64.TRYWAIT P1, [R0+URZ+0x30c20], R11 ;  /* 0x030c200b000075a7 */ /* 0x0022a4000802017f */
[----:B--2---:R-:W-:Y:S05]  /*de20*/  @!P1 NANOSLEEP.SYNCS 0x989680 ;  /* 0x009896800000995d */ /* 0x004fea0003900000 */
[----:B------:R-:W2:Y:S02]  /*de30*/  @!P1 SYNCS.PHASECHK.TRANS64 P1, [R0+URZ+0x30c20], R11 ;  /* 0x030c200b000095a7 */ /* 0x000ea4000802007f */
[----:B--2---:R-:W-:Y:S05]  /*de40*/  @!P1 BRA `(.L_x_2648) ;  /* 0xfffffffc00f09947 */ /* 0x004fea000383ffff */
[----:B------:R-:W-:Y:S05]  /*de50*/  BRA `(.L_x_2685) ;  /* 0xffffffe000dc7947 */ /* 0x000fea000383ffff */
.L_x_2652:
[----:B--2---:R2:W3:Y:S02]  /*de60*/  SYNCS.PHASECHK.TRANS64.TRYWAIT P1, [R0+URZ+0x30c40], R19 ;  /* 0x030c4013000075a7 */ /* 0x0044e4000802017f */
[----:B---3--:R-:W-:Y:S05]  /*de70*/  @!P1 NANOSLEEP.SYNCS 0x989680 ;  /* 0x009896800000995d */ /* 0x008fea0003900000 */
[----:B------:R-:W3:Y:S02]  /*de80*/  @!P1 SYNCS.PHASECHK.TRANS64 P1, [R0+URZ+0x30c40], R19 ;  /* 0x030c4013000095a7 */ /* 0x000ee4000802007f */
[----:B---3--:R-:W-:Y:S05]  /*de90*/  @!P1 BRA `(.L_x_2652) ;  /* 0xfffffffc00f09947 */ /* 0x008fea000383ffff */
[----:B------:R-:W-:Y:S05]  /*dea0*/  BRA `(.L_x_2686) ;  /* 0xffffffe8001c7947 */ /* 0x000fea000383ffff */
.L_x_2654:
[----:B-1----:R1:W3:Y:S02]  /*deb0*/  SYNCS.PHASECHK.TRANS64.TRYWAIT P1, [R0+URZ+0x30c28], R19 ;  /* 0x030c2813000075a7 */ /* 0x0022e4000802017f */
[----:B---3--:R-:W-:Y:S05]  /*dec0*/  @!P1 NANOSLEEP.SYNCS 0x989680 ;  /* 0x009896800000995d */ /* 0x008fea0003900000 */
[----:B------:R-:W3:Y:S02]  /*ded0*/  @!P1 SYNCS.PHASECHK.TRANS64 P1, [R0+URZ+0x30c28], R19 ;  /* 0x030c2813000095a7 */ /* 0x000ee4000802007f */
[----:B---3--:R-:W-:Y:S05]  /*dee0*/  @!P1 BRA `(.L_x_2654) ;  /* 0xfffffffc00f09947 */ /* 0x008fea000383ffff */
[----:B------:R-:W-:Y:S05]  /*def0*/  BRA `(.L_x_2687) ;  /* 0xffffffe800a07947 */ /* 0x000fea000383ffff */
.L_x_2656:
[----:B---3--:R3:W4:Y:S02]  /*df00*/  SYNCS.PHASECHK.TRANS64.TRYWAIT P1, [R0+URZ+0x30c48], R19 ;  /* 0x030c4813000075a7 */ /* 0x008724000802017f */
[----:B----4-:R-:W-:Y:S05]  /*df10*/  @!P1 NANOSLEEP.SYNCS 0x989680 ;  /* 0x009896800000995d */ /* 0x010fea0003900000 */
[----:B------:R-:W4:Y:S02]  /*df20*/  @!P1 SYNCS.PHASECHK.TRANS64 P1, [R0+URZ+0x30c48], R19 ;  /* 0x030c4813000095a7 */ /* 0x000f24000802007f */
[----:B----4-:R-:W-:Y:S05]  /*df30*/  @!P1 BRA `(.L_x_2656) ;  /* 0xfffffffc00f09947 */ /* 0x010fea000383ffff */
[----:B------:R-:W-:Y:S05]  /*df40*/  BRA `(.L_x_2688) ;  /* 0xffffffec00247947 */ /* 0x000fea000383ffff */
.L_x_2658:
[----:B------:R-:W-:-:S07]  /*df50*/  SHF.L.U32 R4, R10, 0x1f, RZ ;  /* 0x0000001f0a047819 */ /* 0x000fce00000006ff */
.L_x_2689:
[----:B-1----:R1:W2:Y:S02]  /*df60*/  SYNCS.PHASECHK.TRANS64.TRYWAIT P1, [R0+URZ+0x30c20], R4 ;  /* 0x030c2004000075a7 */ /* 0x0022a4000802017f */
[----:B--2---:R-:W-:Y:S05]  /*df70*/  @!P1 NANOSLEEP.SYNCS 0x989680 ;  /* 0x009896800000995d */ /* 0x004fea0003900000 */
[----:B------:R-:W2:Y:S02]  /*df80*/  @!P1 SYNCS.PHASECHK.TRANS64 P1, [R0+URZ+0x30c20], R4 ;  /* 0x030c2004000095a7 */ /* 0x000ea4000802007f */
[----:B--2---:R-:W-:Y:S05]  /*df90*/  @!P1 BRA `(.L_x_2689) ;  /* 0xfffffffc00f09947 */ /* 0x004fea000383ffff */
[----:B------:R-:W-:Y:S05]  /*dfa0*/  BRA `(.L_x_2690) ;  /* 0xffffffec00907947 */ /* 0x000fea000383ffff */
.L_x_2661:
[----:B-1----:R1:W2:Y:S02]  /*dfb0*/  SYNCS.PHASECHK.TRANS64.TRYWAIT P1, [R0+URZ+0x30c40], R14 ;  /* 0x030c400e000075a7 */ /* 0x0022a4000802017f */
[----:B--2---:R-:W-:Y:S05]  /*dfc0*/  @!P1 NANOSLEEP.SYNCS 0x989680 ;  /* 0x009896800000995d */ /* 0x004fea0003900000 */
[----:B------:R-:W2:Y:S02]  /*dfd0*/  @!P1 SYNCS.PHASECHK.TRANS64 P1, [R0+URZ+0x30c40], R14 ;  /* 0x030c400e000095a7 */ /* 0x000ea4000802007f */
[----:B--2---:R-:W-:Y:S05]  /*dfe0*/  @!P1 BRA `(.L_x_2661) ;  /* 0xfffffffc00f09947 */ /* 0x004fea000383ffff */
[----:B------:R-:W-:Y:S05]  /*dff0*/  BRA `(.L_x_2691) ;  /* 0xfffffff000287947 */ /* 0x000fea000383ffff */
.L_x_2663:
[----:B--2---:R2:W3:Y:S02]  /*e000*/  SYNCS.PHASECHK.TRANS64.TRYWAIT P1, [R0+URZ+0x30c28], R14 ;  /* 0x030c280e000075a7 */ /* 0x0044e4000802017f */
[----:B---3--:R-:W-:Y:S05]  /*e010*/  @!P1 NANOSLEEP.SYNCS 0x989680 ;  /* 0x009896800000995d */ /* 0x008fea0003900000 */
[----:B------:R-:W3:Y:S02]  /*e020*/  @!P1 SYNCS.PHASECHK.TRANS64 P1, [R0+URZ+0x30c28], R14 ;  /* 0x030c280e000095a7 */ /* 0x000ee4000802007f */
[----:B---3--:R-:W-:Y:S05]  /*e030*/  @!P1 BRA `(.L_x_2663) ;  /* 0xfffffffc00f09947 */ /* 0x008fea000383ffff */
[----:B------:R-:W-:Y:S05]  /*e040*/  BRA `(.L_x_2692) ;  /* 0xfffffff000a07947 */ /* 0x000fea000383ffff */
.L_x_2665:
[----:B---3--:R3:W4:Y:S02]  /*e050*/  SYNCS.PHASECHK.TRANS64.TRYWAIT P0, [R4+URZ+0x30c40], R3 ;  /* 0x030c4003040075a7 */ /* 0x008724000800017f */
[----:B----4-:R-:W-:Y:S05]  /*e060*/  @!P0 NANOSLEEP.SYNCS 0x989680 ;  /* 0x009896800000895d */ /* 0x010fea0003900000 */
[----:B------:R-:W4:Y:S02]  /*e070*/  @!P0 SYNCS.PHASECHK.TRANS64 P0, [R4+URZ+0x30c40], R3 ;  /* 0x030c4003040085a7 */ /* 0x000f24000800007f */
[----:B----4-:R-:W-:Y:S05]  /*e080*/  @!P0 BRA `(.L_x_2665) ;  /* 0xfffffffc00f08947 */ /* 0x010fea000383ffff */
[----:B------:R-:W-:Y:S05]  /*e090*/  BRA `(.L_x_2693) ;  /* 0xfffffff400387947 */ /* 0x000fea000383ffff */
.L_x_2667:
[----:B------:R-:W-:Y:S01]  /*e0a0*/  BSSY B0, `(.L_x_2694) ;  /* 0x0000006000007945 */ /* 0x000fe20003800000 */
[----:B------:R-:W-:-:S07]  /*e0b0*/  IMAD.MOV.U32 R15, RZ, RZ, -0x1 ;  /* 0xffffffffff0f7424 */ /* 0x000fce00078e00ff */
[----:B------:R-:W-:Y:S05]  /*e0c0*/  WARPSYNC.COLLECTIVE R15, `(.L_x_2695) ;  /* 0x000000000f0c7348 */ /* 0x000fea0003c00000 */
[----:B------:R-:W-:Y:S02]  /*e0d0*/  ELECT P6, UR62, PT ;  /* 0x00000000003e782f */ /* 0x000fe400038c0000 */
[----:B------:R-:W-:Y:S01]  /*e0e0*/  MOV R14, UR62 ;  /* 0x0000003e000e7c02 */ /* 0x000fe20008000f00 */
[----:B------:R-:W-:Y:S10]  /*e0f0*/  ENDCOLLECTIVE ;  /* 0x000000000000791b */ /* 0x000ff40003800000 */
.L_x_2695:
[----:B------:R-:W-:Y:S05]  /*e100*/  BSYNC B0 ;  /* 0x0000000000007941 */ /* 0x000fea0003800000 */
.L_x_2694:
[----:B------:R-:W-:Y:S05]  /*e110*/  BRA `(.L_x_2696) ;  /* 0xfffffff400d87947 */ /* 0x000fea000383ffff */
.L_x_2669:
[----:B-1----:R1:W2:Y:S02]  /*e120*/  SYNCS.PHASECHK.TRANS64.TRYWAIT P0, [R7+URZ], R4 ;  /* 0x00000004070075a7 */ /* 0x0022a4000800017f */
[----:B--2---:R-:W-:Y:S05]  /*e130*/  @!P0 NANOSLEEP.SYNCS 0x989680 ;  /* 0x009896800000895d */ /* 0x004fea0003900000 */
[----:B------:R-:W2:Y:S02]  /*e140*/  @!P0 SYNCS.PHASECHK.TRANS64 P0, [R7+URZ], R4 ;  /* 0x00000004070085a7 */ /* 0x000ea4000800007f */
[----:B--2---:R-:W-:Y:S05]  /*e150*/  @!P0 BRA `(.L_x_2669) ;  /* 0xfffffffc00f08947 */ /* 0x004fea000383ffff */
[----:B------:R-:W-:Y:S05]  /*e160*/  BRA `(.L_x_2697) ;  /* 0xfffffff800187947 */ /* 0x000fea000383ffff */
.L_x_2670:
[----:B--2---:R2:W3:Y:S02]  /*e170*/  SYNCS.PHASECHK.TRANS64.TRYWAIT P0, [R3+URZ], R2 ;  /* 0x00000002030075a7 */ /* 0x0044e4000800017f */
[----:B---3--:R-:W-:Y:S05]  /*e180*/  @!P0 NANOSLEEP.SYNCS 0x989680 ;  /* 0x009896800000895d */ /* 0x008fea0003900000 */
[----:B------:R-:W3:Y:S02]  /*e190*/  @!P0 SYNCS.PHASECHK.TRANS64 P0, [R3+URZ], R2 ;  /* 0x00000002030085a7 */ /* 0x000ee4000800007f */
[----:B---3--:R-:W-:Y:S05]  /*e1a0*/  @!P0 BRA `(.L_x_2670) ;  /* 0xfffffffc00f08947 */ /* 0x008fea000383ffff */
[----:B------:R-:W-:Y:S05]  /*e1b0*/  BRA `(.L_x_2698) ;  /* 0xfffffff8000c7947 */ /* 0x000fea000383ffff */
.L_x_2672:
[----:B--2---:R2:W3:Y:S02]  /*e1c0*/  SYNCS.PHASECHK.TRANS64.TRYWAIT P0, [R5+URZ], R4 ;  /* 0x00000004050075a7 */ /* 0x0044e4000800017f */
[----:B---3--:R-:W-:Y:S05]  /*e1d0*/  @!P0 NANOSLEEP.SYNCS 0x989680 ;  /* 0x009896800000895d */ /* 0x008fea0003900000 */
[----:B------:R-:W3:Y:S02]  /*e1e0*/  @!P0 SYNCS.PHASECHK.TRANS64 P0, [R5+URZ], R4 ;  /* 0x00000004050085a7 */ /* 0x000ee4000800007f */
[----:B---3--:R-:W-:Y:S05]  /*e1f0*/  @!P0 BRA `(.L_x_2672) ;  /* 0xfffffffc00f08947 */ /* 0x008fea000383ffff */
[----:B------:R-:W-:Y:S05]  /*e200*/  BRA `(.L_x_2699) ;  /* 0xfffffff800107947 */ /* 0x000fea000383ffff */
.L_x_2700:
        /* <DEDUP_REMOVED lines=15> */
.L_x_3710:


//--------------------- .text._ZN7cutlass13device_kernelIN5flash11enable_sm90INS1_16FlashAttnBwdSm90INS1_25CollectiveMainloopBwdSm90ILi2ELi2ELi2EN4cute5tupleIJNS5_1CILi1EEES8_S8_EEENS6_IJNS7_ILi128EEESA_NS7_ILi64EEEEEENS_6half_tEfNS_4arch4Sm90ELb1ELb0ELb0ELb0ELb0ELb1ELb0ELb0ELi2ELi1ELi2ELi2ELb0EEENS1_24CollectiveEpilogueBwdGQAISC_fSF_Li256ELb0ELb0EEENS1_25SingleTileBwdLPTSchedulerILb0ELi128ELb0EEEEEEEEEvNT_6ParamsE --------------------------
	.section	.text._ZN7cutlass13device_kernelIN5flash11enable_sm90INS1_16FlashAttnBwdSm90INS1_25CollectiveMainloopBwdSm90ILi2ELi2ELi2EN4cute5tupleIJNS5_1CILi1EEES8_S8_EEENS6_IJNS7_ILi128EEESA_NS7_ILi64EEEEEENS_6half_tEfNS_4arch4Sm90ELb1ELb0ELb0ELb0ELb0ELb1ELb0ELb0ELi2ELi1ELi2ELi2ELb0EEENS1_24CollectiveEpilogueBwdGQAISC_fSF_Li256ELb0ELb0EEENS1_25SingleTileBwdLPTSchedulerILb0ELi128ELb0EEEEEEEEEvNT_6ParamsE,"ax",@progbits
	.align	128
.text._ZN7cutlass13device_kernelIN5flash11enable_sm90INS1_16FlashAttnBwdSm90INS1_25CollectiveMainloopBwdSm90ILi2ELi2ELi2EN4cute5tupleIJNS5_1CILi1EEES8_S8_EEENS6_IJNS7_ILi128EEESA_NS7_ILi64EEEEEENS_6half_tEfNS_4arch4Sm90ELb1ELb0ELb0ELb0ELb0ELb1ELb0ELb0ELi2ELi1ELi2ELi2ELb0EEENS1_24CollectiveEpilogueBwdGQAISC_fSF_Li256ELb0ELb0EEENS1_25SingleTileBwdLPTSchedulerILb0ELi128ELb0EEEEEEEEEvNT_6ParamsE:
        .type           _ZN7cutlass13device_kernelIN5flash11enable_sm90INS1_16FlashAttnBwdSm90INS1_25CollectiveMainloopBwdSm90ILi2ELi2ELi2EN4cute5tupleIJNS5_1CILi1EEES8_S8_EEENS6_IJNS7_ILi128EEESA_NS7_ILi64EEEEEENS_6half_tEfNS_4arch4Sm90ELb1ELb0ELb0ELb0ELb0ELb1ELb0ELb0ELi2ELi1ELi2ELi2ELb0EEENS1_24CollectiveEpilogueBwdGQAISC_fSF_Li256ELb0ELb0EEENS1_25SingleTileBwdLPTSchedulerILb0ELi128ELb0EEEEEEEEEvNT_6ParamsE,@function
        .size           _ZN7cutlass13device_kernelIN5flash11enable_sm90INS1_16FlashAttnBwdSm90INS1_25CollectiveMainloopBwdSm90ILi2ELi2ELi2EN4cute5tupleIJNS5_1CILi1EEES8_S8_EEENS6_IJNS7_ILi128EEESA_NS7_ILi64EEEEEENS_6half_tEfNS_4arch4Sm90ELb1ELb0ELb0ELb0ELb0ELb1ELb0ELb0ELi2ELi1ELi2ELi2ELb0EEENS1_24CollectiveEpilogueBwdGQAISC_fSF_Li256ELb0ELb0EEENS1_25SingleTileBwdLPTSchedulerILb0ELi128ELb0EEEEEEEEEvNT_6ParamsE,(.L_x_3711 - _ZN7cutlass13device_kernelIN5flash11enable_sm90INS1_16FlashAttnBwdSm90INS1_25CollectiveMainloopBwdSm90ILi2ELi2ELi2EN4cute5tupleIJNS5_1CILi1EEES8_S8_EEENS6_IJNS7_ILi128EEESA_NS7_ILi64EEEEEENS_6half_tEfNS_4arch4Sm90ELb1ELb0ELb0ELb0ELb0ELb1ELb0ELb0ELi2ELi1ELi2ELi2ELb0EEENS1_24CollectiveEpilogueBwdGQAISC_fSF_Li256ELb0ELb0EEENS1_25SingleTileBwdLPTSchedulerILb0ELi128ELb0EEEEEEEEEvNT_6ParamsE)
        .other          _ZN7cutlass13device_kernelIN5flash11enable_sm90INS1_16FlashAttnBwdSm90INS1_25CollectiveMainloopBwdSm90ILi2ELi2ELi2EN4cute5tupleIJNS5_1CILi1EEES8_S8_EEENS6_IJNS7_ILi128EEESA_NS7_ILi64EEEEEENS_6half_tEfNS_4arch4Sm90ELb1ELb0ELb0ELb0ELb0ELb1ELb0ELb0ELi2ELi1ELi2ELi2ELb0EEENS1_24CollectiveEpilogueBwdGQAISC_fSF_Li256ELb0ELb0EEENS1_25SingleTileBwdLPTSchedulerILb0ELi128ELb0EEEEEEEEEvNT_6ParamsE,@"STO_CUDA_ENTRY STV_DEFAULT"
_ZN7cutlass13device_kernelIN5flash11enable_sm90INS1_16FlashAttnBwdSm90INS1_25CollectiveMainloopBwdSm90ILi2ELi2ELi2EN4cute5tupleIJNS5_1CILi1EEES8_S8_EEENS6_IJNS7_ILi128EEESA_NS7_ILi64EEEEEENS_6half_tEfNS_4arch4Sm90ELb1ELb0ELb0ELb0ELb0ELb1ELb0ELb0ELi2ELi1ELi2ELi2ELb0EEENS1_24CollectiveEpilogueBwdGQAISC_fSF_Li256ELb0ELb0EEENS1_25SingleTileBwdLPTSchedulerILb0ELi128ELb0EEEEEEEEEvNT_6ParamsE:
        /* <DEDUP_REMOVED lines=24> */
.L_x_2702:
[----:B------:R-:W-:Y:S05]  /*0180*/  BSYNC B0 ;  /* 0x0000000000007941 */ /* 0x000fea0003800000 */
.L_x_2701:
        /* <DEDUP_REMOVED lines=37> */
.L_x_2703:
        /* <DEDUP_REMOVED lines=22> */
.L_x_2704:
[----:B------:R-:W-:Y:S01]  /*0540*/  PLOP3.LUT P0, PT, PT, PT, UP0, 0x80, 0x0 ;  /* 0x000000000000781c */ /* 0x000fe20003f0f008 */
[----:B------:R-:W-:Y:S01]  /*0550*/  NOP ;  /* 0x0000000000007918 */ /* 0x000fe20000000000 */
[----:B------:R-:W-:Y:S01]  /*0560*/  BSSY B6, `(.L_x_2705) ;  /* 0x0000bd2000067945 */ /* 0x000fe20003800000 */
[----:B-12-4-:R-:W-:Y:S10]  /*0570*/  BAR.SYNC.DEFER_BLOCKING 0x0 ;  /* 0x0000000000007b1d */ /* 0x016ff40000010000 */
[----:B------:R-:W-:Y:S05]  /*0580*/  @!P0 BRA `(.L_x_2706) ;  /* 0x0000009000088947 */ /* 0x000fea0003800000 */
.L_x_2707:
[----:B------:R-:W-:-:S08]  /*0590*/  NOP ;  /* 0x0000000000007918 */ /* 0x000fd00000000000 */
[----:B------:R-:W1:Y:S02]  /*05a0*/  USETMAXREG.TRY_ALLOC.CTAPOOL UP0, 0xf0 ;  /* 0x000000f0000079c8 */ /* 0x000e640008000600 */
[----:B-1----:R-:W-:-:S13]  /*05b0*/  PLOP3.LUT P0, PT, PT, PT, UP0, 0x80, 0x0 ;  /* 0x000000000000781c */ /* 0x002fda0003f0f008 */
[----:B------:R-:W-:Y:S05]  /*05c0*/  @!P0 BRA `(.L_x_2707) ;  /* 0xfffffffc00f08947 */ /* 0x000fea000383ffff */
[----:B------:R-:W-:Y:S01]  /*05d0*/  LOP3.LUT R0, R0, 0x3, RZ, 0xc0, !PT ;  /* 0x0000000300007812 */ /* 0x000fe200078ec0ff */
[----:B------:R-:W1:Y:S01]  /*05e0*/  S2R R2, SR_TID.X ;  /* 0x0000000000027919 */ /* 0x000e620000002100 */
        /* <DEDUP_REMOVED lines=26> */
.L_x_2708:
[----:B------:R-:W-:Y:S01]  /*0790*/  ULDC UR7, c[0x0][0x8cc] ;  /* 0x0002330000077ab9 */ /* 0x000fe20000000800 */
[----:B------:R-:W-:Y:S01]  /*07a0*/  UMOV UR37, UR10 ;  /* 0x0000000a00257c82 */ /* 0x000fe20008000000 */
[----:B------:R-:W-:-:S11]  /*07b0*/  UISETP.NE.AND UP0, UPT, UR7, 0x1, UPT ;  /* 0x000000010700788c */ /* 0x000fd6000bf05270 */
[----:B------:R-:W-:Y:S02]  /*07c0*/  @UP0 ULDC.64 UR8, c[0x0][0x8d0] ;  /* 0x0002340000080ab9 */ /* 0x000fe40000000a00 */
[----:B------:R-:W-:-:S04]  /*07d0*/  UIMAD.WIDE.U32 UR4, UR10, UR8, URZ ;  /* 0x000000080a0472a5 */ /* 0x000fc8000f8e003f */
[----:B------:R-:W-:-:S04]  /*07e0*/  @UP0 USHF.R.U32.HI UR37, URZ, UR9, UR5 ;  /* 0x000000093f250299 */ /* 0x000fc80008011605 */
[----:B------:R-:W-:-:S12]  /*07f0*/  UIMAD UR4, UR37, UR7, URZ ;  /* 0x00000007250472a4 */ /* 0x000fd8000f8e023f */
.L_x_2709:
        /* <DEDUP_REMOVED lines=15> */
[----:B------:R-:W-:Y:S01]  /*08f0*/  IMAD.U32 R0, RZ, RZ, UR4 ;  /* 0x00000004ff007e24 */ /* 0x000fe2000f8e00ff */
[----:B------:R-:W-:Y:S01]  /*0900*/  ULEA UR4, UR37, UR39, 0x7 ;  /* 0x0000002725047291 */ /* 0x000fe2000f8e383f */
[----:B------:R-:W-:Y:S01]  /*0910*/  PLOP3.LUT P0, PT, PT, PT, PT, 0x80, 0x0 ;  /* 0x000000000000781c */ /* 0x000fe20003f0f070 */
[----:B------:R-:W-:Y:S01]  /*0920*/  ULDC UR5, c[0x0][0x290] ;  /* 0x0000a40000057ab9 */ /* 0x000fe20000000800 */
[----:B------:R-:W-:Y:S01]  /*0930*/  ULDC UR6, c[0x0][0x74c] ;  /* 0x0001d30000067ab9 */ /* 0x000fe20000000800 */
[----:B------:R-:W-:Y:S01]  /*0940*/  UIADD3 UR39, UR39, 0x7f, URZ ;  /* 0x0000007f27277890 */ /* 0x000fe2000fffe03f */
[----:B------:R1:W-:Y:S01]  /*0950*/  STL [R1+0x3c], R0 ;  /* 0x00003c0001007387 */ /* 0x0003e20000100800 */
[----:B------:R-:W-:Y:S01]  /*0960*/  UIADD3 UR4, -UR6, UR4, -UR5 ;  /* 0x0000000406047290 */ /* 0x000fe2000fffe905 */
[----:B------:R-:W-:Y:S02]  /*0970*/  CS2R R152, SRZ ;  /* 0x0000000000987805 */ /* 0x000fe4000001ff00 */
[----:B------:R-:W-:-:S02]  /*0980*/  CS2R R184, SRZ ;  /* 0x0000000000b87805 */ /* 0x000fc4000001ff00 */
[----:B------:R-:W-:Y:S01]  /*0990*/  CS2R R154, SRZ ;  /* 0x00000000009a7805 */ /* 0x000fe2000001ff00 */
[----:B------:R-:W-:Y:S01]  /*09a0*/  USHF.R.S32.HI UR5, URZ, 0x1f, UR4 ;  /* 0x0000001f3f057899 */ /* 0x000fe20008011404 */
[----:B------:R-:W-:Y:S02]  /*09b0*/  CS2R R156, SRZ ;  /* 0x00000000009c7805 */ /* 0x000fe4000001ff00 */
        /* <DEDUP_REMOVED lines=17> */
[----:B------:R-:W-:Y:S01]  /*0ad0*/  CS2R R178, SRZ ;  /* 0x0000000000b27805 */ /* 0x000fe2000001ff00 */
[----:B------:R-:W-:Y:S01]  /*0ae0*/  UISETP.GT.AND UP0, UPT, UR40, UR41, UPT ;  /* 0x000000292800728c */ /* 0x000fe2000bf04270 */
[----:B------:R-:W-:Y:S02]  /*0af0*/  CS2R R180, SRZ ;  /* 0x0000000000b47805 */ /* 0x000fe4000001ff00 */
[----:B------:R-:W-:Y:S02]  /*0b00*/  CS2R R182, SRZ ;  /* 0x0000000000b67805 */ /* 0x000fe4000001ff00 */
[----:B------:R-:W-:Y:S02]  /*0b10*/  CS2R R186, SRZ ;  /* 0x0000000000ba7805 */ /* 0x000fe4000001ff00 */
[----:B------:R-:W-:-:S02]  /*0b20*/  CS2R R188, SRZ ;  /* 0x0000000000bc7805 */ /* 0x000fc4000001ff00 */
[----:B------:R-:W-:Y:S02]  /*0b30*/  CS2R R190, SRZ ;  /* 0x0000000000be7805 */ /* 0x000fe4000001ff00 */
[----:B------:R-:W-:Y:S02]  /*0b40*/  PLOP3.LUT P1, PT, PT, PT, UP0, 0x80, 0x0 ;  /* 0x000000000000781c */ /* 0x000fe40003f2f008 */
        /* <DEDUP_REMOVED lines=12> */
[----:B-1----:R-:W-:Y:S06]  /*0c10*/  @!P1 BRA `(.L_x_2711) ;  /* 0x0000008000749947 */ /* 0x002fec0003800000 */
        /* <DEDUP_REMOVED lines=21> */
.L_x_2713:
        /* <DEDUP_REMOVED lines=15> */
.L_x_2712:
        /* <DEDUP_REMOVED lines=22> */
.L_x_2715:
        /* <DEDUP_REMOVED lines=15> */
.L_x_2714:
[----:B------:R-:W-:Y:S01]  /*10b0*/  SHF.R.S32.HI R5, RZ, 0x1f, R16 ;  /* 0x0000001fff057819 */ /* 0x000fe20000011410 */
[----:B------:R-:W-:-:S03]  /*10c0*/  UMOV UR4, 0xffffffff ;  /* 0xffffffff00047882 */ /* 0x000fc60000000000 */
[----:B------:R-:W-:-:S04]  /*10d0*/  LEA.HI R0, R5, R16, RZ, 0x7 ;  /* 0x0000001005007211 */ /* 0x000fc800078f38ff */
[----:B------:R-:W-:Y:S01]  /*10e0*/  SHF.R.S32.HI R13, RZ, 0x7, R0 ;  /* 0x00000007ff0d7819 */ /* 0x000fe20000011400 */
[----:B------:R-:W-:Y:S06]  /*10f0*/  BRA.DIV UR4, `(.L_x_2716) ;  /* 0x000000b204687947 */ /* 0x000fec000b800000 */
[----:B------:R1:W2:Y:S02]  /*1100*/  SHFL.IDX PT, R14, R13, RZ, 0x1f ;  /* 0x00001fff0d0e7589 */ /* 0x0002a400000e0000 */
.L_x_2802:
[----:B------:R-:W-:Y:S01]  /*1110*/  SHF.L.U32 R15, RZ, 0x1f, RZ ;  /* 0x0000001fff0f7819 */ /* 0x000fe200000006ff */
[----:B------:R-:W-:Y:S01]  /*1120*/  IMAD.SHL.U32 R3, R16, 0x40, RZ ;  /* 0x0000004010037824 */ /* 0x000fe200078e00ff */
[CC--:B------:R-:W-:Y:S02]  /*1130*/  LEA.HI R7, R5.reuse, R16.reuse, RZ, 0x5 ;  /* 0x0000001005077211 */ /* 0x0c0fe400078f28ff */
[----:B------:R-:W3:Y:S01]  /*1140*/  SYNCS.PHASECHK.TRANS64.TRYWAIT P0, [R236+URZ+0x30c00], R15 ;  /* 0x030c000fec0075a7 */ /* 0x000ee2000800017f */
[----:B------:R-:W-:Y:S02]  /*1150*/  LEA.HI R6, R5, R16, RZ, 0x4 ;  /* 0x0000001005067211 */ /* 0x000fe400078f20ff */
[----:B------:R-:W-:Y:S02]  /*1160*/  SHF.R.S32.HI R2, RZ, 0x5, R7 ;  /* 0x00000005ff027819 */ /* 0x000fe40000011407 */
[----:B------:R-:W-:Y:S02]  /*1170*/  SHF.R.S32.HI R11, RZ, 0x4, R6 ;  /* 0x00000004ff0b7819 */ /* 0x000fe40000011406 */
[----:B------:R-:W-:Y:S01]  /*1180*/  LOP3.LUT R4, R3, 0x1c0, RZ, 0xc0, !PT ;  /* 0x000001c003047812 */ /* 0x000fe200078ec0ff */
[----:B------:R-:W-:Y:S01]  /*1190*/  IMAD.SHL.U32 R9, R2, 0x10, RZ ;  /* 0x0000001002097824 */ /* 0x000fe200078e00ff */
[----:B------:R-:W-:-:S02]  /*11a0*/  LEA.HI R8, R6, R11, RZ, 0x1 ;  /* 0x0000000b06087211 */ /* 0x000fc400078f08ff */
[----:B--2---:R-:W-:Y:S02]  /*11b0*/  LEA.HI R2, R14, R14, RZ, 0x1 ;  /* 0x0000000e0e027211 */ /* 0x004fe400078f08ff */
[----:B------:R-:W-:Y:S02]  /*11c0*/  LOP3.LUT R8, R8, 0x7ffffe, RZ, 0xc0, !PT ;  /* 0x007ffffe08087812 */ /* 0x000fe400078ec0ff */
[----:B------:R-:W-:Y:S02]  /*11d0*/  LEA.HI R3, R5, R16, RZ, 0x3 ;  /* 0x0000001005037211 */ /* 0x000fe400078f18ff */
[----:B------:R-:W-:Y:S01]  /*11e0*/  LOP3.LUT R6, R4, 0x30, R9, 0xf8, !PT ;  /* 0x0000003004067812 */ /* 0x000fe200078ef809 */
[----:B------:R-:W-:Y:S01]  /*11f0*/  IMAD.IADD R8, R11, 0x1, -R8 ;  /* 0x000000010b087824 */ /* 0x000fe200078e0a08 */
[----:B------:R-:W-:Y:S02]  /*1200*/  LOP3.LUT R229, R2, 0xffffe, RZ, 0xc0, !PT ;  /* 0x000ffffe02e57812 */ /* 0x000fe400078ec0ff */
[----:B------:R-:W-:Y:S01]  /*1210*/  LOP3.LUT R3, R6, 0x8, R3, 0xf8, !PT ;  /* 0x0000000806037812 */ /* 0x000fe200078ef803 */
[----:B------:R-:W-:Y:S01]  /*1220*/  IMAD R8, R13, 0x10, R8 ;  /* 0x000000100d087824 */ /* 0x000fe200078e0208 */
[----:B------:R-:W-:Y:S01]  /*1230*/  SHF.R.U32.HI R4, RZ, 0x3, R4 ;  /* 0x00000003ff047819 */ /* 0x000fe20000011604 */
[----:B------:R-:W-:-:S03]  /*1240*/  IMAD.IADD R229, R14, 0x1, -R229 ;  /* 0x000000010ee57824 */ /* 0x000fc600078e0ae5 */
[----:B------:R-:W-:Y:S01]  /*1250*/  LOP3.LUT R3, R3, R4, RZ, 0x3c, !PT ;  /* 0x0000000403037212 */ /* 0x000fe200078e3cff */
[----:B---3--:R-:W-:Y:S06]  /*1260*/  @P0 BRA `(.L_x_2717) ;  /* 0x0000000000080947 */ /* 0x008fec0003800000 */
[----:B------:R-:W2:Y:S02]  /*1270*/  SYNCS.PHASECHK.TRANS64.TRYWAIT P0, [R236+URZ+0x30c00], R15 ;  /* 0x030c000fec0075a7 */ /* 0x000ea4000800017f */
[----:B--2---:R-:W-:Y:S05]  /*1280*/  @!P0 BRA `(.L_x_2718) ;  /* 0x000000b000208947 */ /* 0x004fea0003800000 */
.L_x_2717:
[----:B------:R-:W-:Y:S01]  /*1290*/  ULDC UR6, c[0x0][0x290] ;  /* 0x0000a40000067ab9 */ /* 0x000fe20000000800 */
[----:B------:R-:W-:Y:S01]  /*12a0*/  ULDC UR5, c[0x0][0x74c] ;  /* 0x0001d30000057ab9 */ /* 0x000fe20000000800 */
[----:B------:R-:W-:Y:S01]  /*12b0*/  UIADD3 UR4, UR39, -UR6, URZ ;  /* 0x8000000627047290 */ /* 0x000fe2000fffe03f */
[----:B------:R-:W-:Y:S01]  /*12c0*/  IMAD.U32 R2, R8, 0x200, R3 ;  /* 0x0000020008027824 */ /* 0x000fe200078e0003 */
[----:B------:R-:W-:Y:S01]  /*12d0*/  LOP3.LUT R3, R0, 0xffffff80, RZ, 0xc0, !PT ;  /* 0xffffff8000037812 */ /* 0x000fe200078ec0ff */
[----:B------:R-:W-:Y:S01]  /*12e0*/  IMAD.MOV.U32 R0, RZ, RZ, RZ ;  /* 0x000000ffff007224 */ /* 0x000fe200078e00ff */
[----:B------:R-:W-:Y:S01]  /*12f0*/  ULEA UR4, UR37, UR4, 0x7 ;  /* 0x0000000425047291 */ /* 0x000fe2000f8e383f */
[----:B------:R-:W-:Y:S01]  /*1300*/  IMAD.MOV.U32 R4, RZ, RZ, RZ ;  /* 0x000000ffff047224 */ /* 0x000fe200078e00ff */
[----:B------:R3:W-:Y:S01]  /*1310*/  STL [R1+0x30], R2 ;  /* 0x0000300201007387 */ /* 0x0007e20000100800 */
[----:B------:R-:W-:Y:S01]  /*1320*/  IMAD.IADD R6, R16, 0x1, -R3 ;  /* 0x0000000110067824 */ /* 0x000fe200078e0a03 */
[----:B------:R-:W-:Y:S01]  /*1330*/  UIADD3 UR4, UR4, -UR5, URZ ;  /* 0x8000000504047290 */ /* 0x000fe2000fffe03f */
[----:B------:R-:W-:-:S02]  /*1340*/  CS2R R152, SRZ ;  /* 0x0000000000987805 */ /* 0x000fc4000001ff00 */
[----:B------:R-:W-:Y:S01]  /*1350*/  CS2R R154, SRZ ;  /* 0x00000000009a7805 */ /* 0x000fe2000001ff00 */
[--C-:B------:R-:W-:Y:S01]  /*1360*/  IMAD R9, R13, 0x400, R6.reuse ;  /* 0x000004000d097824 */ /* 0x100fe200078e0206 */
[----:B------:R-:W-:Y:S01]  /*1370*/  USHF.R.S32.HI UR5, URZ, 0x1f, UR4 ;  /* 0x0000001f3f057899 */ /* 0x000fe20008011404 */
[----:B------:R-:W-:Y:S02]  /*1380*/  SHF.R.S32.HI R11, RZ, 0x1f, R6 ;  /* 0x0000001fff0b7819 */ /* 0x000fe40000011406 */
[----:B------:R-:W-:Y:S01]  /*1390*/  CS2R R156, SRZ ;  /* 0x00000000009c7805 */ /* 0x000fe2000001ff00 */
[----:B------:R-:W-:Y:S01]  /*13a0*/  IMAD.SHL.U32 R9, R9, 0x4, RZ ;  /* 0x0000000409097824 */ /* 0x000fe200078e00ff */
[----:B------:R-:W-:Y:S01]  /*13b0*/  ULEA.HI UR5, UR5, UR4, URZ, 0x7 ;  /* 0x0000000405057291 */ /* 0x000fe2000f8f383f */
[----:B------:R-:W-:Y:S01]  /*13c0*/  LEA.HI R10, R11, R6, RZ, 0x2 ;  /* 0x000000060b0a7211 */ /* 0x000fe200078f10ff */
[----:B------:R4:W-:Y:S01]  /*13d0*/  STL [R1+0x20], R11 ;  /* 0x0000200b01007387 */ /* 0x0009e20000100800 */
[----:B------:R-:W-:Y:S01]  /*13e0*/  CS2R R158, SRZ ;  /* 0x00000000009e7805 */ /* 0x000fe2000001ff00 */
[----:B------:R-:W-:Y:S01]  /*13f0*/  ULEA.HI.SX32 UR5, UR5, 0x1, 0x19 ;  /* 0x0000000105057891 */ /* 0x000fe2000f8fca3f */
[----:B------:R-:W-:-:S02]  /*1400*/  LOP3.LUT R3, R10, 0xfffffffc, RZ, 0xc0, !PT ;  /* 0xfffffffc0a037812 */ /* 0x000fc400078ec0ff */
[----:B------:R-:W-:Y:S02]  /*1410*/  CS2R R160, SRZ ;  /* 0x0000000000a07805 */ /* 0x000fe4000001ff00 */
[----:B------:R-:W-:Y:S02]  /*1420*/  CS2R R162, SRZ ;  /* 0x0000000000a27805 */ /* 0x000fe4000001ff00 */
[----:B------:R-:W-:Y:S02]  /*1430*/  CS2R R164, SRZ ;  /* 0x0000000000a47805 */ /* 0x000fe4000001ff00 */
[----:B------:R-:W-:Y:S01]  /*1440*/  CS2R R166, SRZ ;  /* 0x0000000000a67805 */ /* 0x000fe2000001ff00 */
[----:B---3--:R-:W-:Y:S01]  /*1450*/  IMAD.U32 R2, RZ, RZ, UR5 ;  /* 0x00000005ff027e24 */ /* 0x008fe2000f8e00ff */
[----:B------:R-:W-:Y:S02]  /*1460*/  CS2R R168, SRZ ;  /* 0x0000000000a87805 */ /* 0x000fe4000001ff00 */
[----:B------:R-:W-:-:S02]  /*1470*/  CS2R R170, SRZ ;  /* 0x0000000000aa7805 */ /* 0x000fc4000001ff00 */
[----:B------:R-:W-:Y:S02]  /*1480*/  CS2R R172, SRZ ;  /* 0x0000000000ac7805 */ /* 0x000fe4000001ff00 */
[----:B------:R-:W-:Y:S02]  /*1490*/  CS2R R174, SRZ ;  /* 0x0000000000ae7805 */ /* 0x000fe4000001ff00 */
[----:B------:R-:W-:Y:S02]  /*14a0*/  VIMNMX R12, R2, UR40, PT ;  /* 0x00000028020c7c48 */ /* 0x000fe4000bfe0100 */
[----:B------:R-:W-:Y:S02]  /*14b0*/  CS2R R176, SRZ ;  /* 0x0000000000b07805 */ /* 0x000fe4000001ff00 */
[----:B------:R-:W-:Y:S02]  /*14c0*/  CS2R R178, SRZ ;  /* 0x0000000000b27805 */ /* 0x000fe4000001ff00 */
[----:B------:R-:W-:-:S02]  /*14d0*/  CS2R R180, SRZ ;  /* 0x0000000000b47805 */ /* 0x000fc4000001ff00 */
[----:B------:R-:W-:Y:S01]  /*14e0*/  ISETP.LE.AND P0, PT, R12, UR41, PT ;  /* 0x000000290c007c0c */ /* 0x000fe2000bf03270 */
[----:B------:R4:W-:Y:S01]  /*14f0*/  STL [R1], R12 ;  /* 0x0000000c01007387 */ /* 0x0009e20000100800 */
[----:B------:R-:W-:Y:S02]  /*1500*/  CS2R R182, SRZ ;  /* 0x0000000000b67805 */ /* 0x000fe4000001ff00 */
[----:B------:R-:W-:Y:S02]  /*1510*/  CS2R R184, SRZ ;  /* 0x0000000000b87805 */ /* 0x000fe4000001ff00 */
[----:B------:R-:W-:Y:S01]  /*1520*/  CS2R R186, SRZ ;  /* 0x0000000000ba7805 */ /* 0x000fe2000001ff00 */
[----:B------:R4:W-:Y:S01]  /*1530*/  STL [R1+0x14], R10 ;  /* 0x0000140a01007387 */ /* 0x0009e20000100800 */
        /* <DEDUP_REMOVED lines=13> */
[----:B------:R-:W-:Y:S01]  /*1610*/  CS2R R214, SRZ ;  /* 0x0000000000d67805 */ /* 0x000fe2000001ff00 */
[----:B------:R-:W-:-:S02]  /*1620*/  IMAD R2, R9, 0x4, R236 ;  /* 0x0000000409027824 */ /* 0x000fc400078e02ec */
[----:B------:R-:W-:Y:S01]  /*1630*/  IMAD.IADD R3, R6, 0x1, -R3 ;  /* 0x0000000106037824 */ /* 0x000fe200078e0a03 */
[----:B----4-:R-:W-:Y:S06]  /*1640*/  @P0 BRA `(.L_x_2719) ;  /* 0x0000003c000c0947 */ /* 0x010fec0003800000 */
[----:B------:R-:W-:Y:S01]  /*1650*/  UIMAD UR4, UR37, -0x80, UR6 ;  /* 0xffffff80250478a4 */ /* 0x000fe2000f8e0206 */
[----:B------:R-:W-:Y:S02]  /*1660*/  LOP3.LUT R7, R7, 0xffffffe0, RZ, 0xc0, !PT ;  /* 0xffffffe007077812 */ /* 0x000fe400078ec0ff */
[----:B------:R-:W-:Y:S02]  /*1670*/  CS2R R182, SRZ ;  /* 0x0000000000b67805 */ /* 0x000fe4000001ff00 */
[----:B------:R-:W-:Y:S02]  /*1680*/  LEA.HI R6, R11, R6, RZ, 0x5 ;  /* 0x000000060b067211 */ /* 0x000fe400078f28ff */
[----:B------:R-:W-:Y:S02]  /*1690*/  CS2R R180, SRZ ;  /* 0x0000000000b47805 */ /* 0x000fe4000001ff00 */
[----:B------:R-:W-:Y:S01]  /*16a0*/  LEA.HI R0, R13, R13, RZ, 0x1 ;  /* 0x0000000d0d007211 */ /* 0x000fe200078f08ff */
[----:B------:R-:W-:Y:S01]  /*16b0*/  IMAD.IADD R7, R16, 0x1, -R7 ;  /* 0x0000000110077824 */ /* 0x000fe200078e0a07 */
[----:B------:R-:W-:Y:S01]  /*16c0*/  SHF.R.S32.HI R6, RZ, 0x5, R6 ;  /* 0x00000005ff067819 */ /* 0x000fe20000011406 */
[----:B------:R-:W-:Y:S01]  /*16d0*/  IMAD.U32 R9, RZ, RZ, UR4 ;  /* 0x00000004ff097e24 */ /* 0x000fe2000f8e00ff */
[----:B------:R-:W-:-:S02]  /*16e0*/  LOP3.LUT R4, R0, 0xfffffffe, RZ, 0xc0, !PT ;  /* 0xfffffffe00047812 */ /* 0x000fc400078ec0ff */
[----:B------:R-:W-:Y:S02]  /*16f0*/  CS2R R178, SRZ ;  /* 0x0000000000b27805 */ /* 0x000fe4000001ff00 */
[----:B------:R-:W-:Y:S01]  /*1700*/  SHF.R.S32.HI R0, RZ, 0x1f, R7 ;  /* 0x0000001fff007819 */ /* 0x000fe20000011407 */
[----:B------:R-:W-:Y:S01]  /*1710*/  IMAD R8, R6, -0x10, R9 ;  /* 0xfffffff006087824 */ /* 0x000fe200078e0209 */
[----:B------:R-:W-:Y:S01]  /*1720*/  SHF.R.S32.HI R6, RZ, 0x2, R10 ;  /* 0x00000002ff067819 */ /* 0x000fe2000001140a */
[----:B-1----:R-:W-:Y:S01]  /*1730*/  IMAD.IADD R13, R13, 0x1, -R4 ;  /* 0x000000010d0d7824 */ /* 0x002fe200078e0a04 */
[----:B------:R-:W-:Y:S02]  /*1740*/  SHF.R.S32.HI R9, RZ, 0x1f, R10 ;  /* 0x0000001fff097819 */ /* 0x000fe4000001140a */
[----:B------:R-:W-:Y:S02]  /*1750*/  CS2R R176, SRZ ;  /* 0x0000000000b07805 */ /* 0x000fe4000001ff00 */
[----:B------:R-:W-:-:S02]  /*1760*/  LEA.HI R4, R0, R7, RZ, 0x3 ;  /* 0x0000000700047211 */ /* 0x000fc400078f18ff */
[----:B------:R-:W-:Y:S02]  /*1770*/  CS2R R174, SRZ ;  /* 0x0000000000ae7805 */ /* 0x000fe4000001ff00 */
[----:B------:R-:W-:Y:S02]  /*1780*/  LEA.HI R7, R0, R7, RZ, 0x2 ;  /* 0x0000000700077211 */ /* 0x000fe400078f10ff */
[----:B------:R-:W-:Y:S02]  /*1790*/  CS2R R172, SRZ ;  /* 0x0000000000ac7805 */ /* 0x000fe4000001ff00 */
[----:B------:R-:W-:Y:S02]  /*17a0*/  LEA.HI R9, R9, R6, RZ, 0x3 ;  /* 0x0000000609097211 */ /* 0x000fe400078f18ff */
[----:B------:R-:W-:Y:S02]  /*17b0*/  CS2R R170, SRZ ;  /* 0x0000000000aa7805 */ /* 0x000fe4000001ff00 */
[----:B------:R-:W-:-:S02]  /*17c0*/  LEA.HI R10, R5, R16, RZ, 0x2 ;  /* 0x00000010050a7211 */ /* 0x000fc400078f10ff */
[----:B------:R-:W-:Y:S02]  /*17d0*/  CS2R R168, SRZ ;  /* 0x0000000000a87805 */ /* 0x000fe4000001ff00 */
[--C-:B------:R-:W-:Y:S02]  /*17e0*/  SHF.R.S32.HI R0, RZ, 0x3, R4.reuse ;  /* 0x00000003ff007819 */ /* 0x100fe40000011404 */
[----:B------:R-:W-:Y:S02]  /*17f0*/  CS2R R166, SRZ ;  /* 0x0000000000a67805 */ /* 0x000fe4000001ff00 */
[----:B------:R-:W-:Y:S02]  /*1800*/  SHF.R.S32.HI R5, RZ, 0x1f, R4 ;  /* 0x0000001fff057819 */ /* 0x000fe40000011404 */
[----:B------:R-:W-:Y:S02]  /*1810*/  CS2R R164, SRZ ;  /* 0x0000000000a47805 */ /* 0x000fe4000001ff00 */
[----:B------:R-:W-:-:S02]  /*1820*/  LOP3.LUT R9, R9, 0xfffffff8, RZ, 0xc0, !PT ;  /* 0xfffffff809097812 */ /* 0x000fc400078ec0ff */
[----:B------:R-:W-:Y:S02]  /*1830*/  CS2R R162, SRZ ;  /* 0x0000000000a27805 */ /* 0x000fe4000001ff00 */
[----:B------:R-:W-:Y:S02]  /*1840*/  SHF.R.S32.HI R4, RZ, 0x2, R7 ;  /* 0x00000002ff047819 */ /* 0x000fe40000011407 */
[----:B------:R-:W-:Y:S02]  /*1850*/  CS2R R160, SRZ ;  /* 0x0000000000a07805 */ /* 0x000fe4000001ff00 */
[----:B------:R-:W-:Y:S02]  /*1860*/  LEA.HI R5, R5, R0, RZ, 0x4 ;  /* 0x0000000005057211 */ /* 0x000fe400078f20ff */
[----:B------:R-:W-:Y:S02]  /*1870*/  CS2R R158, SRZ ;  /* 0x00000000009e7805 */ /* 0x000fe4000001ff00 */
[----:B------:R-:W-:Y:S01]  /*1880*/  IADD3 R12, R8, R9, -R6 ;  /* 0x00000009080c7210 */ /* 0x000fe20007ffe806 */
[C---:B------:R-:W-:Y:S01]  /*1890*/  VIADD R6, R4.reuse, 0x8 ;  /* 0x0000000804067836 */ /* 0x040fe20000000000 */
[----:B------:R-:W-:Y:S01]  /*18a0*/  LOP3.LUT R9, R5, 0x1ffffff0, RZ, 0xc0, !PT ;  /* 0x1ffffff005097812 */ /* 0x000fe200078ec0ff */
[----:B------:R-:W-:Y:S01]  /*18b0*/  VIADD R14, R4, 0x18 ;  /* 0x00000018040e7836 */ /* 0x000fe20000000000 */
[----:B------:R-:W-:-:S02]  /*18c0*/  LOP3.LUT R11, R10, 0xfffffffc, RZ, 0xc0, !PT ;  /* 0xfffffffc0a0b7812 */ /* 0x000fc400078ec0ff */
[----:B------:R-:W-:Y:S02]  /*18d0*/  CS2R R156, SRZ ;  /* 0x00000000009c7805 */ /* 0x000fe4000001ff00 */
[----:B------:R-:W-:Y:S01]  /*18e0*/  LEA.HI R10, R6, R6, RZ, 0x1 ;  /* 0x00000006060a7211 */ /* 0x000fe200078f08ff */
[----:B------:R-:W-:Y:S01]  /*18f0*/  IMAD.IADD R0, R0, 0x1, -R9 ;  /* 0x0000000100007824 */ /* 0x000fe200078e0a09 */
[----:B------:R-:W-:Y:S01]  /*1900*/  LEA.HI R5, R7, R4, RZ, 0x1 ;  /* 0x0000000407057211 */ /* 0x000fe200078f08ff */
[----:B------:R-:W-:Y:S01]  /*1910*/  IMAD R7, R13, -0x40, R12 ;  /* 0xffffffc00d077824 */ /* 0x000fe200078e020c */
[----:B------:R-:W-:Y:S01]  /*1920*/  LOP3.LUT R9, R10, 0xfffffffe, RZ, 0xc0, !PT ;  /* 0xfffffffe0a097812 */ /* 0x000fe200078ec0ff */
[----:B------:R-:W-:Y:S01]  /*1930*/  VIADD R12, R4, 0x10 ;  /* 0x00000010040c7836 */ /* 0x000fe20000000000 */
[----:B------:R-:W-:Y:S01]  /*1940*/  LOP3.LUT R5, R5, 0xfffffffe, RZ, 0xc0, !PT ;  /* 0xfffffffe05057812 */ /* 0x000fe200078ec0ff */
[----:B------:R-:W-:Y:S01]  /*1950*/  IMAD.IADD R8, R16, 0x1, -R11 ;  /* 0x0000000110087824 */ /* 0x000fe200078e0a0b */
[----:B------:R-:W-:Y:S01]  /*1960*/  LEA.HI R16, R14, R14, RZ, 0x1 ;  /* 0x0000000e0e107211 */ /* 0x000fe200078f08ff */
[----:B------:R-:W-:Y:S01]  /*1970*/  IMAD.IADD R9, R6, 0x1, -R9 ;  /* 0x0000000106097824 */ /* 0x000fe200078e0a09 */
[----:B------:R-:W-:Y:S01]  /*1980*/  LEA.HI R6, R12, R12, RZ, 0x1 ;  /* 0x0000000c0c067211 */ /* 0x000fe200078f08ff */
[----:B------:R-:W-:Y:S01]  /*1990*/  IMAD.IADD R5, R4, 0x1, -R5 ;  /* 0x0000000104057824 */ /* 0x000fe200078e0a05 */
[----:B------:R-:W-:-:S02]  /*19a0*/  SHF.R.S32.HI R4, RZ, 0x1, R10 ;  /* 0x00000001ff047819 */ /* 0x000fc4000001140a */
[----:B------:R-:W-:Y:S02]  /*19b0*/  CS2R R154, SRZ ;  /* 0x00000000009a7805 */ /* 0x000fe4000001ff00 */
[----:B------:R-:W-:Y:S01]  /*19c0*/  SHF.R.S32.HI R11, RZ, 0x1f, R10 ;  /* 0x0000001fff0b7819 */ /* 0x000fe2000001140a */
[----:B------:R-:W-:Y:S01]  /*19d0*/  IMAD R5, R0, 0x8, R5 ;  /* 0x0000000800057824 */ /* 0x000fe200078e0205 */
[----:B------:R-:W-:Y:S02]  /*19e0*/  LOP3.LUT R13, R6, 0xfffffffe, RZ, 0xc0, !PT ;  /* 0xfffffffe060d7812 */ /* 0x000fe400078ec0ff */
[----:B------:R-:W-:Y:S02]  /*19f0*/  CS2R R152, SRZ ;  /* 0x0000000000987805 */ /* 0x000fe4000001ff00 */
[----:B------:R-:W-:Y:S02]  /*1a00*/  SHF.R.S32.HI R10, RZ, 0x1, R6 ;  /* 0x00000001ff0a7819 */ /* 0x000fe40000011406 */
[----:B------:R-:W-:-:S02]  /*1a10*/  CS2R R214, SRZ ;  /* 0x0000000000d67805 */ /* 0x000fc4000001ff00 */
[----:B--2---:R-:W-:Y:S01]  /*1a20*/  SHF.R.S32.HI R15, RZ, 0x1f, R6 ;  /* 0x0000001fff0f7819 */ /* 0x004fe20000011406 */
[----:B------:R-:W-:Y:S01]  /*1a30*/  IMAD.IADD R13, R12, 0x1, -R13 ;  /* 0x000000010c0d7824 */ /* 0x000fe200078e0a0d */
[--C-:B------:R-:W-:Y:S01]  /*1a40*/  SHF.R.S32.HI R6, RZ, 0x1, R16.reuse ;  /* 0x00000001ff067819 */ /* 0x100fe20000011410 */
[----:B------:R1:W-:Y:S01]  /*1a50*/  STL [R1+0x10], R5 ;  /* 0x0000100501007387 */ /* 0x0003e20000100800 */
[----:B------:R-:W-:Y:S02]  /*1a60*/  SHF.R.S32.HI R17, RZ, 0x1f, R16 ;  /* 0x0000001fff117819 */ /* 0x000fe40000011410 */
[----:B------:R-:W-:Y:S02]  /*1a70*/  CS2R R212, SRZ ;  /* 0x0000000000d47805 */ /* 0x000fe4000001ff00 */
[----:B------:R-:W-:Y:S02]  /*1a80*/  LEA.HI R11, R11, R4, RZ, 0x4 ;  /* 0x000000040b0b7211 */ /* 0x000fe400078f20ff */
[----:B------:R-:W-:-:S02]  /*1a90*/  CS2R R210, SRZ ;  /* 0x0000000000d27805 */ /* 0x000fc4000001ff00 */
[----:B------:R-:W-:Y:S02]  /*1aa0*/  LEA.HI R15, R15, R10, RZ, 0x4 ;  /* 0x0000000a0f0f7211 */ /* 0x000fe400078f20ff */
[----:B------:R-:W-:Y:S02]  /*1ab0*/  CS2R R208, SRZ ;  /* 0x0000000000d07805 */ /* 0x000fe4000001ff00 */
[----:B------:R-:W-:Y:S02]  /*1ac0*/  LEA.HI R12, R17, R6, RZ, 0x4 ;  /* 0x00000006110c7211 */ /* 0x000fe400078f20ff */
[----:B------:R-:W-:Y:S02]  /*1ad0*/  CS2R R206, SRZ ;  /* 0x0000000000ce7805 */ /* 0x000fe4000001ff00 */
[----:B------:R-:W-:Y:S02]  /*1ae0*/  LOP3.LUT R11, R11, 0x1ffffff0, RZ, 0xc0, !PT ;  /* 0x1ffffff00b0b7812 */ /* 0x000fe400078ec0ff */
[----:B------:R-:W-:-:S02]  /*1af0*/  CS2R R204, SRZ ;  /* 0x0000000000cc7805 */ /* 0x000fc4000001ff00 */
[----:B------:R-:W-:Y:S02]  /*1b00*/  LOP3.LUT R15, R15, 0x1ffffff0, RZ, 0xc0, !PT ;  /* 0x1ffffff00f0f7812 */ /* 0x000fe400078ec0ff */
        /* <DEDUP_REMOVED lines=14> */
[----:B-1----:R-:W-:Y:S01]  /*1bf0*/  IMAD R5, R6, 0x8, R17 ;  /* 0x0000000806057824 */ /* 0x002fe200078e0211 */
[----:B------:R1:W-:Y:S01]  /*1c00*/  STL [R1+0xc], R4 ;  /* 0x00000c0401007387 */ /* 0x0003e20000100800 */
[----:B------:R-:W-:-:S02]  /*1c10*/  CS2R R190, SRZ ;  /* 0x0000000000be7805 */ /* 0x000fc4000001ff00 */
[----:B------:R-:W-:Y:S02]  /*1c20*/  CS2R R188, SRZ ;  /* 0x0000000000bc7805 */ /* 0x000fe4000001ff00 */
[----:B------:R-:W-:Y:S01]  /*1c30*/  CS2R R186, SRZ ;  /* 0x0000000000ba7805 */ /* 0x000fe2000001ff00 */
[----:B------:R2:W-:Y:S01]  /*1c40*/  STL [R1+0x8], R0 ;  /* 0x0000080001007387 */ /* 0x0005e20000100800 */
[----:B------:R-:W-:-:S03]  /*1c50*/  CS2R R184, SRZ ;  /* 0x0000000000b87805 */ /* 0x000fc6000001ff00 */
[----:B------:R3:W-:Y:S01]  /*1c60*/  STL [R1+0x4], R5 ;  /* 0x0000040501007387 */ /* 0x0007e20000100800 */
[----:B-1----:R-:W-:Y:S02]  /*1c70*/  IMAD.MOV.U32 R4, RZ, RZ, RZ ;  /* 0x000000ffff047224 */ /* 0x002fe400078e00ff */
[----:B--2---:R-:W-:-:S07]  /*1c80*/  IMAD.MOV.U32 R0, RZ, RZ, RZ ;  /* 0x000000ffff007224 */ /* 0x004fce00078e00ff */
.L_x_2730:
[----:B------:R-:W-:-:S06]  /*1c90*/  ULOP3.LUT UR4, UR36, 0x1, URZ, 0xfc, !UPT ;  /* 0x0000000124047892 */ /* 0x000fcc000f8efc3f */
[----:B---3--:R-:W-:-:S05]  /*1ca0*/  IMAD.U32 R5, RZ, RZ, UR4 ;  /* 0x00000004ff057e24 */ /* 0x008fca000f8e00ff */
[----:B------:R-:W-:-:S13]  /*1cb0*/  ISETP.NE.AND P0, PT, R5, 0x3, PT ;  /* 0x000000030500780c */ /* 0x000fda0003f05270 */
[----:B------:R-:W-:Y:S05]  /*1cc0*/  @!P0 BRA `(.L_x_2720) ;  /* 0x0000000000048947 */ /* 0x000fea0003800000 */
[----:B------:R-:W-:Y:S01]  /*1cd0*/  BPT.TRAP 0x1 ;  /* 0x000000040000795c */ /* 0x000fe20000300000 */
.L_x_2720:
[----:B------:R-:W-:Y:S01]  /*1ce0*/  IMAD R6, R0, 0x8, R236 ;  /* 0x0000000800067824 */ /* 0x000fe200078e02ec */
[----:B------:R-:W-:-:S04]  /*1cf0*/  SHF.L.U32 R19, R4, 0x1f, RZ ;  /* 0x0000001f04137819 */ /* 0x000fc800000006ff */
[----:B------:R1:W2:Y:S01]  /*1d00*/  SYNCS.PHASECHK.TRANS64.TRYWAIT P1, [R6+URZ+0x30c10], R19 ;  /* 0x030c1013060075a7 */ /* 0x0002a2000802017f */
[----:B------:R-:W-:Y:S05]  /*1d10*/  @!P0 BRA `(.L_x_2721) ;  /* 0x0000000000048947 */ /* 0x000fea0003800000 */
[----:B------:R-:W-:Y:S01]  /*1d20*/  BPT.TRAP 0x1 ;  /* 0x000000040000795c */ /* 0x000fe20000300000 */
.L_x_2721:
[----:B------:R-:W-:-:S05]  /*1d30*/  VIADD R5, R236, 0x10000 ;  /* 0x00010000ec057836 */ /* 0x000fca0000000000 */
[----:B------:R-:W-:-:S04]  /*1d40*/  SHF.R.U32.HI R5, RZ, 0x4, R5 ;  /* 0x00000004ff057819 */ /* 0x000fc80000011605 */
[----:B------:R-:W-:Y:S01]  /*1d50*/  LOP3.LUT R5, R5, 0x3fff, RZ, 0xc0, !PT ;  /* 0x00003fff05057812 */ /* 0x000fe200078ec0ff */
[----:B--2---:R-:W-:Y:S06]  /*1d60*/  @P1 BRA `(.L_x_2722) ;  /* 0x0000000000081947 */ /* 0x004fec0003800000 */
[----:B------:R-:W2:Y:S02]  /*1d70*/  SYNCS.PHASECHK.TRANS64.TRYWAIT P1, [R6+URZ+0x30c10], R19 ;  /* 0x030c1013060075a7 */ /* 0x000ea4000802017f */
[----:B--2---:R-:W-:Y:S05]  /*1d80*/  @!P1 BRA `(.L_x_2723) ;  /* 0x000000a400749947 */ /* 0x004fea0003800000 */
.L_x_2722:
        /* <DEDUP_REMOVED lines=32> */
[----:B----4-:R-:W-:Y:S02]  /*1f90*/  IMAD R12, R0, 0x80, R12 ;  /* 0x00000080000c7824 */ /* 0x010fe400078e020c */
[----:B------:R-:W-:Y:S01]  /*1fa0*/  VIADD R10, R236, 0x20000 ;  /* 0x00020000ec0a7836 */ /* 0x000fe20000000000 */
[----:B------:R-:W-:Y:S02]  /*1fb0*/  WARPGROUP.DEPBAR.LE gsb0, 0x0 ;  /* 0x00008000000079c5 */ /* 0x000fe40000010000 */
[----:B------:R-:W-:Y:S01]  /*1fc0*/  WARPGROUP.ARRIVE ;  /* 0x00000000000079c5 */ /* 0x000fe20000000000 */
[C---:B-----5:R-:W-:Y:S02]  /*1fd0*/  IMAD R14, R0.reuse, 0x80, R13 ;  /* 0x00000080000e7824 */ /* 0x060fe400078e020d */
[----:B--2---:R-:W-:-:S02]  /*1fe0*/  IMAD R16, R0, 0x80, R11 ;  /* 0x0000008000107824 */ /* 0x004fc400078e020b */
[C---:B------:R-:W-:Y:S01]  /*1ff0*/  IMAD R227, R3.reuse, 0x2, R12 ;  /* 0x0000000203e37824 */ /* 0x040fe200078e020c */
[----:B------:R-:W-:Y:S01]  /*2000*/  HGMMA.64x128x16.F32 R88, gdesc[UR4], R88, gsb0 ;  /* 0x01e00000045879f0 */ /* 0x000fe20008000858 */
[----:B------:R-:W-:Y:S01]  /*2010*/  UIADD3 UR6, UR8, 0x6, URZ ;  /* 0x0000000608067890 */ /* 0x000fe2000fffe03f */
[C---:B------:R-:W-:Y:S01]  /*2020*/  IMAD R15, R3.reuse, 0x2, R14 ;  /* 0x00000002030f7824 */ /* 0x040fe200078e020e */
[----:B------:R-:W-:Y:S01]  /*2030*/  UIADD3 UR4, UR10, 0x6, URZ ;  /* 0x000000060a047890 */ /* 0x000fe2000fffe03f */
[----:B------:R-:W-:Y:S01]  /*2040*/  IMAD R17, R3, 0x2, R16 ;  /* 0x0000000203117824 */ /* 0x000fe200078e0210 */
[----:B------:R-:W-:Y:S01]  /*2050*/  UMOV UR7, 0x40000040 ;  /* 0x4000004000077882 */ /* 0x000fe20000000000 */
[----:B------:R-:W-:Y:S01]  /*2060*/  UMOV UR5, 0x40000040 ;  /* 0x4000004000057882 */ /* 0x000fe20000000000 */
[--C-:B------:R-:W-:Y:S02]  /*2070*/  IMAD R11, R9, 0x4, R236.reuse ;  /* 0x00000004090b7824 */ /* 0x100fe400078e02ec */
[----:B------:R-:W-:-:S02]  /*2080*/  IMAD R14, R227, 0x4, R236 ;  /* 0x00000004e30e7824 */ /* 0x000fc400078e02ec */
[--C-:B------:R-:W-:Y:S02]  /*2090*/  IMAD R13, R15, 0x4, R236.reuse ;  /* 0x000000040f0d7824 */ /* 0x100fe400078e02ec */
[----:B------:R-:W-:Y:S02]  /*20a0*/  IMAD R12, R17, 0x4, R236 ;  /* 0x00000004110c7824 */ /* 0x000fe400078e02ec */
[--C-:B------:R-:W-:Y:S02]  /*20b0*/  IMAD R9, R9, 0x4, R10.reuse ;  /* 0x0000000409097824 */ /* 0x100fe400078e020a */
[--C-:B------:R-:W-:Y:S02]  /*20c0*/  IMAD R227, R227, 0x4, R10.reuse ;  /* 0x00000004e3e37824 */ /* 0x100fe400078e020a */
[--C-:B------:R-:W-:Y:S02]  /*20d0*/  IMAD R15, R15, 0x4, R10.reuse ;  /* 0x000000040f0f7824 */ /* 0x100fe400078e020a */
[----:B------:R-:W-:Y:S01]  /*20e0*/  IMAD R10, R17, 0x4, R10 ;  /* 0x00000004110a7824 */ /* 0x000fe200078e020a */
[----:B------:R-:W-:-:S02]  /*20f0*/  WARPGROUP.DEPBAR.LE gsb0, 0x0 ;  /* 0x00008000000079c5 */ /* 0x000fc40000010000 */
        /* <DEDUP_REMOVED lines=9> */
.L_x_2724:
[----:B------:R1:W1:Y:S01]  /*2190*/  SYNCS.PHASECHK.TRANS64.TRYWAIT P1, [R6+URZ+0x30c30], R19 ;  /* 0x030c3013060075a7 */ /* 0x000262000802017f */
[----:B------:R-:W-:Y:S05]  /*21a0*/  @!P0 BRA `(.L_x_2725) ;  /* 0x0000000000048947 */ /* 0x000fea0003800000 */
[----:B------:R-:W-:Y:S01]  /*21b0*/  BPT.TRAP 0x1 ;  /* 0x000000040000795c */ /* 0x000fe20000300000 */
.L_x_2725:
[----:B------:R-:W-:-:S05]  /*21c0*/  VIADD R16, R236, 0x18000 ;  /* 0x00018000ec107836 */ /* 0x000fca0000000000 */
[----:B------:R-:W-:-:S04]  /*21d0*/  SHF.R.U32.HI R16, RZ, 0x4, R16 ;  /* 0x00000004ff107819 */ /* 0x000fc80000011610 */
[----:B------:R-:W-:-:S04]  /*21e0*/  LOP3.LUT R16, R16, 0x3fff, RZ, 0xc0, !PT ;  /* 0x00003fff10107812 */ /* 0x000fc800078ec0ff */
[----:B------:R-:W-:Y:S01]  /*21f0*/  LOP3.LUT R17, R16, 0x10000, RZ, 0xfc, !PT ;  /* 0x0001000010117812 */ /* 0x000fe200078efcff */
[----:B-1----:R-:W-:Y:S06]  /*2200*/  @P1 BRA `(.L_x_2726) ;  /* 0x0000000000081947 */ /* 0x002fec0003800000 */
[----:B------:R-:W1:Y:S02]  /*2210*/  SYNCS.PHASECHK.TRANS64.TRYWAIT P1, [R6+URZ+0x30c30], R19 ;  /* 0x030c3013060075a7 */ /* 0x000e64000802017f */
[----:B-1----:R-:W-:Y:S05]  /*2220*/  @!P1 BRA `(.L_x_2727) ;  /* 0x000000a000609947 */ /* 0x002fea0003800000 */
.L_x_2726:
[----:B------:R-:W-:Y:S01]  /*2230*/  UIADD3 UR9, UR9, 0x4000, URZ ;  /* 0x0000400009097890 */ /* 0x000fe2000fffe03f */
[----:B------:R-:W-:Y:S01]  /*2240*/  IMAD R17, R0, 0x400, R17 ;  /* 0x0000040000117824 */ /* 0x000fe200078e0211 */
[----:B------:R-:W-:Y:S01]  /*2250*/  ULDC UR4, c[0x0][0x280] ;  /* 0x0000a00000047ab9 */ /* 0x000fe20000000800 */
[----:B------:R-:W-:Y:S01]  /*2260*/  IMAD.MOV.U32 R18, RZ, RZ, -0x2 ;  /* 0xfffffffeff127424 */ /* 0x000fe200078e00ff */
[----:B------:R-:W-:Y:S01]  /*2270*/  USHF.R.U32.HI UR9, URZ, 0x4, UR9 ;  /* 0x000000043f097899 */ /* 0x000fe20008011609 */
[----:B------:R-:W-:Y:S01]  /*2280*/  WARPGROUP.ARRIVE ;  /* 0x00000000000079c5 */ /* 0x000fe20000000000 */
[----:B------:R-:W-:Y:S01]  /*2290*/  R2UR UR8, R17 ;  /* 0x00000000110872ca */ /* 0x000fe200000e0000 */
[----:B------:R-:W-:Y:S01]  /*22a0*/  UIMAD UR4, UR41, -0x80, UR4 ;  /* 0xffffff80290478a4 */ /* 0x000fe2000f8e0204 */
[----:B------:R-:W-:Y:S01]  /*22b0*/  ISETP.GT.AND P1, PT, R7, RZ, PT ;  /* 0x000000ff0700720c */ /* 0x000fe20003f24270 */
[----:B------:R-:W-:Y:S01]  /*22c0*/  ULOP3.LUT UR9, UR9, 0x3fff, URZ, 0xc0, !UPT ;  /* 0x00003fff09097892 */ /* 0x000fe2000f8ec03f */
[C---:B------:R-:W-:Y:S01]  /*22d0*/  VIADD R233, R8.reuse, 0x10 ;  /* 0x0000001008e97836 */ /* 0x040fe20000000000 */
[----:B------:R-:W-:Y:S01]  /*22e0*/  UMOV UR7, 0x40000040 ;  /* 0x4000004000077882 */ /* 0x000fe20000000000 */
[----:B------:R-:W-:Y:S01]  /*22f0*/  UMOV UR5, 0x40000040 ;  /* 0x4000004000057882 */ /* 0x000fe20000000000 */
[----:B------:R-:W-:Y:S01]  /*2300*/  ULOP3.LUT UR9, UR9, 0x10000, URZ, 0xfc, !UPT ;  /* 0x0001000009097892 */ /* 0x000fe2000f8efc3f */
[----:B------:R-:W-:Y:S01]  /*2310*/  IMAD R18, R3, R18, UR4 ;  /* 0x0000000403127e24 */ /* 0x000fe2000f8e0212 */
[----:B--2---:R-:W1:Y:S01]  /*2320*/  SHFL.IDX PT, R222, R11, R233, 0x1f ;  /* 0x00001fe90bde7589 */ /* 0x004e6200000e0000 */
[----:B------:R-:W-:Y:S01]  /*2330*/  VIADD R235, R8, 0x8 ;  /* 0x0000000808eb7836 */ /* 0x000fe20000000000 */
[----:B------:R-:W-:Y:S01]  /*2340*/  ULDC UR10, c[0x0][0x744] ;  /* 0x0001d100000a7ab9 */ /* 0x000fe20000000800 */
[----:B------:R-:W-:Y:S01]  /*2350*/  IMAD.IADD R17, R18, 0x1, -R7 ;  /* 0x0000000112117824 */ /* 0x000fe200078e0a07 */
[----:B------:R-:W-:Y:S01]  /*2360*/  UMOV UR6, UR8 ;  /* 0x0000000800067c82 */ /* 0x000fe20008000000 */
[----:B------:R-:W-:Y:S01]  /*2370*/  UMOV UR4, UR9 ;  /* 0x0000000900047c82 */ /* 0x000fe20008000000 */
[----:B------:R-:W-:Y:S01]  /*2380*/  VIADD R237, R8, 0x4 ;  /* 0x0000000408ed7836 */ /* 0x000fe20000000000 */
[----:B------:R-:W-:Y:S01]  /*2390*/  HGMMA.64x128x16.F32 R24, gdesc[UR4], RZ, !UPT, gsb0 ;  /* 0x01e00000041879f0 */ /* 0x000fe2000c0008ff */
[----:B------:R-:W-:Y:S01]  /*23a0*/  SEL R18, R17, 0x80, P1 ;  /* 0x0000008011127807 */ /* 0x000fe20000800000 */
[----:B------:R-:W-:Y:S01]  /*23b0*/  UIADD3 UR6, UR8, 0x2, URZ ;  /* 0x0000000208067890 */ /* 0x000fe2000fffe03f */
[----:B------:R-:W-:Y:S01]  /*23c0*/  SHFL.IDX PT, R220, R11, R235, 0x1f ;  /* 0x00001feb0bdc7589 */ /* 0x000fe200000e0000 */
[----:B------:R-:W-:Y:S01]  /*23d0*/  UIADD3 UR4, UR9, 0x2, URZ ;  /* 0x0000000209047890 */ /* 0x000fe2000fffe03f */
[C---:B------:R-:W-:Y:S01]  /*23e0*/  ISETP.GT.AND P5, PT, R18.reuse, RZ, PT ;  /* 0x000000ff1200720c */ /* 0x040fe20003fa4270 */
[----:B------:R-:W-:Y:S01]  /*23f0*/  UMOV UR7, 0x40000040 ;  /* 0x4000004000077882 */ /* 0x000fe20000000000 */
[----:B------:R-:W-:Y:S01]  /*2400*/  ISETP.GT.AND P6, PT, R18, 0x1, PT ;  /* 0x000000011200780c */ /* 0x000fe20003fc4270 */
[----:B------:R-:W-:Y:S01]  /*2410*/  UMOV UR5, 0x40000040 ;  /* 0x4000004000057882 */ /* 0x000fe20000000000 */
[----:B------:R-:W-:Y:S01]  /*2420*/  FSEL R88, R88, -INF , !P5 ;  /* 0xff80000058587808 */ /* 0x000fe20006800000 */
[----:B------:R-:W-:Y:S01]  /*2430*/  VIADD R231, R8, 0x18 ;  /* 0x0000001808e77836 */ /* 0x000fe20000000000 */
[----:B------:R-:W-:Y:S01]  /*2440*/  FSEL R89, R89, -INF , !P6 ;  /* 0xff80000059597808 */ /* 0x000fe20007000000 */
[----:B------:R-:W-:Y:S01]  /*2450*/  VIADD R19, R17, 0x8 ;  /* 0x0000000811137836 */ /* 0x000fe20000000000 */
[C---:B------:R-:W-:Y:S01]  /*2460*/  ISETP.GT.AND P1, PT, R18.reuse, 0x8, PT ;  /* 0x000000081200780c */ /* 0x040fe20003f24270 */
[----:B------:R-:W2:Y:S01]  /*2470*/  SHFL.IDX PT, R17, R11, R237, 0x1f ;  /* 0x00001fed0b117589 */ /* 0x000ea200000e0000 */
[----:B------:R-:W-:Y:S01]  /*2480*/  ISETP.GT.AND P2, PT, R18, 0x9, PT ;  /* 0x000000091200780c */ /* 0x000fe20003f44270 */
[----:B------:R-:W-:Y:S01]  /*2490*/  VIADD R230, R8, 0x1c ;  /* 0x0000001c08e67836 */ /* 0x000fe20000000000 */
[C---:B------:R-:W-:Y:S01]  /*24a0*/  ISETP.GT.AND P3, PT, R18.reuse, 0x10, PT ;  /* 0x000000101200780c */ /* 0x040fe20003f64270 */
[----:B------:R-:W5:Y:S01]  /*24b0*/  SHFL.IDX PT, R224, R11, R231, 0x1f ;  /* 0x00001fe70be07589 */ /* 0x000f6200000e0000 */
[----:B------:R-:W-:Y:S01]  /*24c0*/  ISETP.GT.AND P4, PT, R18, 0x11, PT ;  /* 0x000000111200780c */ /* 0x000fe20003f84270 */
[----:B------:R-:W-:Y:S01]  /*24d0*/  VIADD R232, R8, 0x14 ;  /* 0x0000001408e87836 */ /* 0x000fe20000000000 */
[----:B------:R-:W-:Y:S01]  /*24e0*/  ISETP.GT.AND P5, PT, R18, 0x18, PT ;  /* 0x000000181200780c */ /* 0x000fe20003fa4270 */
[----:B------:R-:W-:Y:S01]  /*24f0*/  VIADD R234, R8, 0xc ;  /* 0x0000000c08ea7836 */ /* 0x000fe20000000000 */
[----:B------:R-:W-:Y:S01]  /*2500*/  ISETP.GT.AND P6, PT, R18, 0x19, PT ;  /* 0x000000191200780c */ /* 0x000fe20003fc4270 */
[----:B---3--:R-:W-:Y:S01]  /*2510*/  SHFL.IDX PT, R223, R14, R230, 0x1f ;  /* 0x00001fe60edf7589 */ /* 0x008fe200000e0000 */
[----:B------:R-:W-:-:S02]  /*2520*/  FSEL R92, R92, -INF , !P1 ;  /* 0xff8000005c5c7808 */ /* 0x000fc40004800000 */
[----:B------:R-:W-:Y:S01]  /*2530*/  FSEL R93, R93, -INF , !P2 ;  /* 0xff8000005d5d7808 */ /* 0x000fe20005000000 */
[----:B------:R-:W-:Y:S01]  /*2540*/  SHFL.IDX PT, R221, R11, R234, 0x1f ;  /* 0x00001fea0bdd7589 */ /* 0x000fe200000e0000 */
[----:B------:R-:W-:Y:S02]  /*2550*/  FSEL R96, R96, -INF , !P3 ;  /* 0xff80000060607808 */ /* 0x000fe40005800000 */
[----:B------:R-:W-:Y:S01]  /*2560*/  FSEL R97, R97, -INF , !P4 ;  /* 0xff80000061617808 */ /* 0x000fe20006000000 */
[----:B----4-:R-:W-:Y:S01]  /*2570*/  SHFL.IDX PT, R226, R13, R231, 0x1f ;  /* 0x00001fe70de27589 */ /* 0x010fe200000e0000 */
[----:B------:R-:W-:Y:S01]  /*2580*/  FSEL R100, R100, -INF , !P5 ;  /* 0xff80000064647808 */ /* 0x000fe20006800000 */
[----:B-1----:R-:W-:Y:S01]  /*2590*/  FFMA.FTZ R21, R96, UR10, -R222 ;  /* 0x0000000a60157c23 */ /* 0x002fe200080108de */
[----:B------:R-:W-:Y:S01]  /*25a0*/  FSEL R101, R101, -INF , !P6 ;  /* 0xff80000065657808 */ /* 0x000fe20007000000 */
[----:B------:R-:W1:Y:S01]  /*25b0*/  SHFL.IDX PT, R96, R14, R8, 0x1f ;  /* 0x00001f080e607589 */ /* 0x000e6200000e0000 */
[C---:B------:R-:W-:Y:S01]  /*25c0*/  ISETP.GT.AND P1, PT, R18.reuse, 0x20, PT ;  /* 0x000000201200780c */ /* 0x040fe20003f24270 */
[----:B--2---:R-:W-:Y:S01]  /*25d0*/  FFMA.FTZ R218, R89, UR10, -R17 ;  /* 0x0000000a59da7c23 */ /* 0x004fe20008010811 */
[C---:B------:R-:W-:Y:S01]  /*25e0*/  ISETP.GT.AND P2, PT, R18.reuse, 0x21, PT ;  /* 0x000000211200780c */ /* 0x040fe20003f44270 */
[----:B------:R-:W-:Y:S01]  /*25f0*/  SHFL.IDX PT, R89, R11, R232, 0x1f ;  /* 0x00001fe80b597589 */ /* 0x000fe200000e0000 */
[----:B------:R-:W-:Y:S01]  /*2600*/  ISETP.GT.AND P3, PT, R18, 0x28, PT ;  /* 0x000000281200780c */ /* 0x000fe20003f64270 */
[----:B-----5:R-:W-:Y:S01]  /*2610*/  FFMA.FTZ R20, R100, UR10, -R224 ;  /* 0x0000000a64147c23 */ /* 0x020fe200080108e0 */
[C---:B------:R-:W-:Y:S01]  /*2620*/  ISETP.GT.AND P4, PT, R18.reuse, 0x29, PT ;  /* 0x000000291200780c */ /* 0x040fe20003f84270 */
[----:B------:R-:W-:Y:S01]  /*2630*/  SHFL.IDX PT, R100, R14, R235, 0x1f ;  /* 0x00001feb0e647589 */ /* 0x000fe200000e0000 */
[----:B------:R-:W-:Y:S01]  /*2640*/  ISETP.GT.AND P5, PT, R18, 0x30, PT ;  /* 0x000000301200780c */ /* 0x000fe20003fa4270 */
[----:B------:R-:W-:Y:S01]  /*2650*/  IMAD R16, R0, 0x400, R16 ;  /* 0x0000040000107824 */ /* 0x000fe200078e0210 */
[----:B------:R-:W-:Y:S01]  /*2660*/  ISETP.GT.AND P6, PT, R18, 0x31, PT ;  /* 0x000000311200780c */ /* 0x000fe20003fc4270 */
[----:B------:R-:W-:Y:S01]  /*2670*/  SHFL.IDX PT, R225, R13, R232, 0x1f ;  /* 0x00001fe80de17589 */ /* 0x000fe200000e0000 */
[----:B------:R-:W-:Y:S01]  /*2680*/  FSEL R104, R104, -INF , !P1 ;  /* 0xff80000068687808 */ /* 0x000fe20004800000 */
[----:B------:R-:W-:Y:S01]  /*2690*/  MUFU.EX2 R218, R218 ;  /* 0x000000da00da7308 */ /* 0x000fe20000000800 */
[----:B------:R-:W-:Y:S01]  /*26a0*/  FSEL R105, R105, -INF , !P2 ;  /* 0xff80000069697808 */ /* 0x000fe20005000000 */
[----:B------:R-:W-:Y:S01]  /*26b0*/  SHFL.IDX PT, R228, R12, R231, 0x1f ;  /* 0x00001fe70ce47589 */ /* 0x000fe200000e0000 */
[----:B------:R-:W-:-:S02]  /*26c0*/  FSEL R108, R108, -INF , !P3 ;  /* 0xff8000006c6c7808 */ /* 0x000fc40005800000 */
[----:B------:R-:W-:Y:S02]  /*26d0*/  FSEL R109, R109, -INF , !P4 ;  /* 0xff8000006d6d7808 */ /* 0x000fe40006000000 */
[----:B------:R-:W-:Y:S01]  /*26e0*/  FSEL R112, R112, -INF , !P5 ;  /* 0xff80000070707808 */ /* 0x000fe20006800000 */
[----:B------:R-:W-:Y:S01]  /*26f0*/  MUFU.EX2 R20, R20 ;  /* 0x0000001400147308 */ /* 0x000fe20000000800 */
[----:B------:R-:W-:Y:S01]  /*2700*/  FSEL R113, R113, -INF , !P6 ;  /* 0xff80000071717808 */ /* 0x000fe20007000000 */
[----:B-1----:R-:W-:Y:S01]  /*2710*/  FFMA.FTZ R22, R104, UR10, -R96 ;  /* 0x0000000a68167c23 */ /* 0x002fe20008010860 */
[C---:B------:R-:W-:Y:S01]  /*2720*/  ISETP.GT.AND P1, PT, R18.reuse, 0x38, PT ;  /* 0x000000381200780c */ /* 0x040fe20003f24270 */
[----:B------:R-:W-:Y:S01]  /*2730*/  SHFL.IDX PT, R104, R14, R233, 0x1f ;  /* 0x00001fe90e687589 */ /* 0x000fe200000e0000 */
[C---:B------:R-:W-:Y:S02]  /*2740*/  ISETP.GT.AND P2, PT, R18.reuse, 0x39, PT ;  /* 0x000000391200780c */ /* 0x040fe40003f44270 */
[C---:B------:R-:W-:Y:S01]  /*2750*/  ISETP.GT.AND P3, PT, R18.reuse, 0x40, PT ;  /* 0x000000401200780c */ /* 0x040fe20003f64270 */
[----:B------:R-:W-:Y:S01]  /*2760*/  MUFU.EX2 R22, R22 ;  /* 0x0000001600167308 */ /* 0x000fe20000000800 */
[----:B------:R-:W-:-:S02]  /*2770*/  ISETP.GT.AND P4, PT, R18, 0x41, PT ;  /* 0x000000411200780c */ /* 0x000fc40003f84270 */
[C---:B------:R-:W-:Y:S02]  /*2780*/  ISETP.GT.AND P5, PT, R18.reuse, 0x48, PT ;  /* 0x000000481200780c */ /* 0x040fe40003fa4270 */
[----:B------:R-:W-:Y:S02]  /*2790*/  ISETP.GT.AND P6, PT, R18, 0x49, PT ;  /* 0x000000491200780c */ /* 0x000fe40003fc4270 */
[----:B------:R-:W-:Y:S02]  /*27a0*/  FSEL R116, R116, -INF , !P1 ;  /* 0xff80000074747808 */ /* 0x000fe40004800000 */
[----:B------:R-:W-:Y:S02]  /*27b0*/  FSEL R117, R117, -INF , !P2 ;  /* 0xff80000075757808 */ /* 0x000fe40005000000 */
[----:B------:R-:W-:Y:S02]  /*27c0*/  FSEL R120, R120, -INF , !P3 ;  /* 0xff80000078787808 */ /* 0x000fe40005800000 */
[----:B------:R-:W-:-:S02]  /*27d0*/  FSEL R121, R121, -INF , !P4 ;  /* 0xff80000079797808 */ /* 0x000fc40006000000 */
[----:B------:R-:W-:Y:S02]  /*27e0*/  FSEL R124, R124, -INF , !P5 ;  /* 0xff8000007c7c7808 */ /* 0x000fe40006800000 */
[----:B------:R-:W-:Y:S02]  /*27f0*/  FSEL R125, R125, -INF , !P6 ;  /* 0xff8000007d7d7808 */ /* 0x000fe40007000000 */
[C---:B------:R-:W-:Y:S02]  /*2800*/  ISETP.GT.AND P1, PT, R18.reuse, 0x50, PT ;  /* 0x000000501200780c */ /* 0x040fe40003f24270 */
[C---:B------:R-:W-:Y:S02]  /*2810*/  ISETP.GT.AND P2, PT, R18.reuse, 0x51, PT ;  /* 0x000000511200780c */ /* 0x040fe40003f44270 */
[C---:B------:R-:W-:Y:S02]  /*2820*/  ISETP.GT.AND P3, PT, R18.reuse, 0x58, PT ;  /* 0x000000581200780c */ /* 0x040fe40003f64270 */
        /* <DEDUP_REMOVED lines=15> */
[----:B------:R-:W1:Y:S01]  /*2920*/  SHFL.IDX PT, R18, R11, R8, 0x1f ;  /* 0x00001f080b127589 */ /* 0x000e6200000e0000 */
[----:B------:R-:W-:Y:S02]  /*2930*/  FSEL R140, R140, -INF , !P1 ;  /* 0xff8000008c8c7808 */ /* 0x000fe40004800000 */
[----:B------:R-:W-:Y:S02]  /*2940*/  ISETP.GT.AND P1, PT, R7, 0x8, PT ;  /* 0x000000080700780c */ /* 0x000fe40003f24270 */
[----:B------:R-:W-:Y:S02]  /*2950*/  FSEL R149, R149, -INF , !P6 ;  /* 0xff80000095957808 */ /* 0x000fe40007000000 */
[----:B------:R-:W-:-:S02]  /*2960*/  SEL R19, R19, 0x80, P1 ;  /* 0x0000008013137807 */ /* 0x000fc40000800000 */
[----:B------:R-:W-:Y:S02]  /*2970*/  FSEL R145, R145, -INF , !P4 ;  /* 0xff80000091917808 */ /* 0x000fe40006000000 */
[C---:B------:R-:W-:Y:S01]  /*2980*/  ISETP.GT.AND P6, PT, R19.reuse, RZ, PT ;  /* 0x000000ff1300720c */ /* 0x040fe20003fc4270 */
[----:B------:R-:W-:Y:S02]  /*2990*/  WARPGROUP.DEPBAR.LE gsb0, 0x0 ;  /* 0x00008000000079c5 */ /* 0x000fe40000010000 */
[----:B------:R-:W-:Y:S01]  /*29a0*/  WARPGROUP.ARRIVE ;  /* 0x00000000000079c5 */ /* 0x000fe20000000000 */
[----:B------:R-:W-:Y:S02]  /*29b0*/  FSEL R216, R90, -INF , !P6 ;  /* 0xff8000005ad87808 */ /* 0x000fe40007000000 */
[C---:B------:R-:W-:Y:S02]  /*29c0*/  ISETP.GT.AND P4, PT, R19.reuse, 0x10, PT ;  /* 0x000000101300780c */ /* 0x040fe40003f84270 */
[C---:B------:R-:W-:Y:S01]  /*29d0*/  ISETP.GT.AND P1, PT, R19.reuse, 0x1, PT ;  /* 0x000000011300780c */ /* 0x040fe20003f24270 */
[----:B------:R-:W-:Y:S01]  /*29e0*/  HGMMA.64x128x16.F32 R24, gdesc[UR4], R24, gsb0 ;  /* 0x01e00000041879f0 */ /* 0x000fe20008000818 */
[----:B------:R-:W-:Y:S01]  /*29f0*/  FSEL R98, R98, -INF , !P4 ;  /* 0xff80000062627808 */ /* 0x000fe20006000000 */
[----:B------:R-:W-:Y:S01]  /*2a00*/  UIADD3 UR6, UR8, 0x4, URZ ;  /* 0x0000000408067890 */ /* 0x000fe2000fffe03f */
[--C-:B-1----:R-:W-:Y:S01]  /*2a10*/  FFMA.FTZ R88, R88, UR10, -R18.reuse ;  /* 0x0000000a58587c23 */ /* 0x102fe20008010812 */
[----:B------:R-:W-:Y:S01]  /*2a20*/  FFMA.FTZ R216, R216, UR10, -R18 ;  /* 0x0000000ad8d87c23 */ /* 0x000fe20008010812 */
[----:B------:R-:W-:Y:S01]  /*2a30*/  FFMA.FTZ R18, R92, UR10, -R220 ;  /* 0x0000000a5c127c23 */ /* 0x000fe200080108dc */
[----:B------:R-:W-:Y:S01]  /*2a40*/  FFMA.FTZ R222, R98, UR10, -R222 ;  /* 0x0000000a62de7c23 */ /* 0x000fe200080108de */
[----:B------:R1:W2:Y:S01]  /*2a50*/  SHFL.IDX PT, R92, R11, R230, 0x1f ;  /* 0x00001fe60b5c7589 */ /* 0x0002a200000e0000 */
[----:B------:R-:W-:Y:S01]  /*2a60*/  FSEL R148, R148, -INF , !P5 ;  /* 0xff80000094947808 */ /* 0x000fe20006800000 */
[----:B------:R2:W-:Y:S01]  /*2a70*/  MUFU.EX2 R217, R88 ;  /* 0x0000005800d97308 */ /* 0x0005e20000000800 */
[----:B------:R-:W-:Y:S01]  /*2a80*/  ISETP.GT.AND P5, PT, R19, 0x11, PT ;  /* 0x000000111300780c */ /* 0x000fe20003fa4270 */
[----:B------:R-:W-:Y:S01]  /*2a90*/  SHFL.IDX PT, R98, R14, R234, 0x1f ;  /* 0x00001fea0e627589 */ /* 0x000fe200000e0000 */
[----:B------:R-:W-:Y:S01]  /*2aa0*/  FSEL R91, R91, -INF , !P1 ;  /* 0xff8000005b5b7808 */ /* 0x000fe20004800000 */
[----:B------:R-:W-:Y:S01]  /*2ab0*/  UIADD3 UR4, UR9, 0x4, URZ ;  /* 0x0000000409047890 */ /* 0x000fe2000fffe03f */
[----:B------:R-:W-:Y:S01]  /*2ac0*/  FSEL R99, R99, -INF , !P5 ;  /* 0xff80000063637808 */ /* 0x000fe20006800000 */
[----:B------:R-:W-:Y:S01]  /*2ad0*/  UMOV UR7, 0x40000040 ;  /* 0x4000004000077882 */ /* 0x000fe20000000000 */
[----:B------:R-:W-:Y:S01]  /*2ae0*/  FSEL R141, R141, -INF , !P2 ;  /* 0xff8000008d8d7808 */ /* 0x000fe20005000000 */
[----:B-1----:R-:W-:Y:S01]  /*2af0*/  MUFU.EX2 R11, R21 ;  /* 0x00000015000b7308 */ /* 0x002fe20000000800 */
[----:B------:R-:W-:Y:S01]  /*2b00*/  FFMA.FTZ R219, R91, UR10, -R17 ;  /* 0x0000000a5bdb7c23 */ /* 0x000fe20008010811 */
[----:B------:R-:W-:Y:S01]  /*2b10*/  FFMA.FTZ R17, R97, UR10, -R89 ;  /* 0x0000000a61117c23 */ /* 0x000fe20008010859 */
[----:B------:R-:W-:Y:S01]  /*2b20*/  FSEL R144, R144, -INF , !P3 ;  /* 0xff80000090907808 */ /* 0x000fe20005800000 */
[----:B------:R-:W1:Y:S01]  /*2b30*/  SHFL.IDX PT, R97, R14, R237, 0x1f ;  /* 0x00001fed0e617589 */ /* 0x000e6200000e0000 */
[C---:B------:R-:W-:Y:S01]  /*2b40*/  ISETP.GT.AND P2, PT, R19.reuse, 0x8, PT ;  /* 0x000000081300780c */ /* 0x040fe20003f44270 */
[----:B------:R-:W-:Y:S01]  /*2b50*/  UMOV UR5, 0x40000040 ;  /* 0x4000004000057882 */ /* 0x000fe20000000000 */
[----:B------:R-:W-:-:S02]  /*2b60*/  ISETP.GT.AND P3, PT, R19, 0x9, PT ;  /* 0x000000091300780c */ /* 0x000fc40003f64270 */
[C---:B------:R-:W-:Y:S02]  /*2b70*/  ISETP.GT.AND P6, PT, R19.reuse, 0x18, PT ;  /* 0x000000181300780c */ /* 0x040fe40003fc4270 */
[----:B------:R-:W-:Y:S01]  /*2b80*/  ISETP.GT.AND P4, PT, R19, 0x28, PT ;  /* 0x000000281300780c */ /* 0x000fe20003f84270 */
[----:B------:R-:W-:Y:S02]  /*2b90*/  WARPGROUP.DEPBAR.LE gsb0, 0x0 ;  /* 0x00008000000079c5 */ /* 0x000fe40000010000 */
[----:B--2---:R-:W-:Y:S01]  /*2ba0*/  FFMA.FTZ R88, R101, UR10, -R92 ;  /* 0x0000000a65587c23 */ /* 0x004fe2000801085c */
[----:B------:R-:W-:Y:S01]  /*2bb0*/  ISETP.GT.AND P1, PT, R19, 0x19, PT ;  /* 0x000000191300780c */ /* 0x000fe20003f24270 */
[----:B------:R-:W2:Y:S01]  /*2bc0*/  SHFL.IDX PT, R101, R14, R232, 0x1f ;  /* 0x00001fe80e657589 */ /* 0x000ea200000e0000 */
[----:B------:R-:W-:Y:S01]  /*2bd0*/  FSEL R94, R94, -INF , !P2 ;  /* 0xff8000005e5e7808 */ /* 0x000fe20005000000 */
[----:B------:R3:W-:Y:S01]  /*2be0*/  MUFU.EX2 R21, R88 ;  /* 0x0000005800157308 */ /* 0x0007e20000000800 */
[----:B------:R-:W-:Y:S01]  /*2bf0*/  FSEL R95, R95, -INF , !P3 ;  /* 0xff8000005f5f7808 */ /* 0x000fe20005800000 */
[----:B------:R-:W-:Y:S01]  /*2c00*/  WARPGROUP.ARRIVE ;  /* 0x00000000000079c5 */ /* 0x000fe20000000000 */
[----:B------:R-:W-:Y:S01]  /*2c10*/  FSEL R102, R102, -INF , !P6 ;  /* 0xff80000066667808 */ /* 0x000fe20007000000 */
[----:B------:R-:W-:Y:S01]  /*2c20*/  FFMA.FTZ R220, R94, UR10, -R220 ;  /* 0x0000000a5edc7c23 */ /* 0x000fe200080108dc */
[----:B------:R-:W-:Y:S01]  /*2c30*/  FSEL R103, R103, -INF , !P1 ;  /* 0xff80000067677808 */ /* 0x000fe20004800000 */
[----:B-1----:R-:W-:Y:S01]  /*2c40*/  FFMA.FTZ R23, R105, UR10, -R97 ;  /* 0x0000000a69177c23 */ /* 0x002fe20008010861 */
[C---:B------:R-:W-:Y:S01]  /*2c50*/  ISETP.GT.AND P2, PT, R19.reuse, 0x20, PT ;  /* 0x000000201300780c */ /* 0x040fe20003f44270 */
[----:B------:R-:W-:Y:S01]  /*2c60*/  HGMMA.64x128x16.F32 R24, gdesc[UR4], R24, gsb0 ;  /* 0x01e00000041879f0 */ /* 0x000fe20008000818 */
[----:B---3--:R-:W-:Y:S01]  /*2c70*/  FFMA.FTZ R88, R108, UR10, -R100 ;  /* 0x0000000a6c587c23 */ /* 0x008fe20008010864 */
[C---:B------:R-:W-:Y:S01]  /*2c80*/  ISETP.GT.AND P3, PT, R19.reuse, 0x21, PT ;  /* 0x000000211300780c */ /* 0x040fe20003f64270 */
[----:B------:R1:W3:Y:S01]  /*2c90*/  SHFL.IDX PT, R108, R14, R231, 0x1f ;  /* 0x00001fe70e6c7589 */ /* 0x0002e200000e0000 */
[C---:B------:R-:W-:Y:S01]  /*2ca0*/  ISETP.GT.AND P5, PT, R19.reuse, 0x29, PT ;  /* 0x000000291300780c */ /* 0x040fe20003fa4270 */
[----:B------:R-:W-:Y:S01]  /*2cb0*/  FFMA.FTZ R224, R102, UR10, -R224 ;  /* 0x0000000a66e07c23 */ /* 0x000fe200080108e0 */
[C---:B------:R-:W-:Y:S01]  /*2cc0*/  ISETP.GT.AND P6, PT, R19.reuse, 0x30, PT ;  /* 0x000000301300780c */ /* 0x040fe20003fc4270 */
[----:B------:R-:W-:Y:S01]  /*2cd0*/  UIADD3 UR6, UR8, 0x6, URZ ;  /* 0x0000000608067890 */ /* 0x000fe2000fffe03f */
[----:B------:R-:W-:Y:S01]  /*2ce0*/  ISETP.GT.AND P1, PT, R19, 0x31, PT ;  /* 0x000000311300780c */ /* 0x000fe20003f24270 */
[----:B------:R-:W-:Y:S01]  /*2cf0*/  UIADD3 UR4, UR9, 0x6, URZ ;  /* 0x0000000609047890 */ /* 0x000fe2000fffe03f */
[----:B------:R-:W-:Y:S01]  /*2d00*/  FSEL R106, R106, -INF , !P2 ;  /* 0xff8000006a6a7808 */ /* 0x000fe20005000000 */
[----:B------:R-:W-:Y:S01]  /*2d10*/  UMOV UR7, 0x40000040 ;  /* 0x4000004000077882 */ /* 0x000fe20000000000 */
[----:B------:R-:W-:Y:S01]  /*2d20*/  FSEL R107, R107, -INF , !P3 ;  /* 0xff8000006b6b7808 */ /* 0x000fe20005800000 */
[----:B-1----:R-:W-:Y:S01]  /*2d30*/  FFMA.FTZ R14, R109, UR10, -R98 ;  /* 0x0000000a6d0e7c23 */ /* 0x002fe20008010862 */
[----:B------:R-:W-:Y:S01]  /*2d40*/  FFMA.FTZ R109, R99, UR10, -R89 ;  /* 0x0000000a636d7c23 */ /* 0x000fe20008010859 */
[----:B------:R-:W-:Y:S01]  /*2d50*/  FFMA.FTZ R89, R112, UR10, -R104 ;  /* 0x0000000a70597c23 */ /* 0x000fe20008010868 */
[----:B------:R-:W-:Y:S01]  /*2d60*/  FSEL R110, R110, -INF , !P4 ;  /* 0xff8000006e6e7808 */ /* 0x000fe20006000000 */
[----:B------:R-:W-:Y:S01]  /*2d70*/  SHFL.IDX PT, R112, R13, R8, 0x1f ;  /* 0x00001f080d707589 */ /* 0x000fe200000e0000 */
[----:B------:R-:W-:Y:S01]  /*2d80*/  FSEL R111, R111, -INF , !P5 ;  /* 0xff8000006f6f7808 */ /* 0x000fe20006800000 */
[----:B--2---:R-:W-:Y:S01]  /*2d90*/  FFMA.FTZ R90, R113, UR10, -R101 ;  /* 0x0000000a715a7c23 */ /* 0x004fe20008010865 */
[----:B------:R-:W-:Y:S01]  /*2da0*/  FSEL R114, R114, -INF , !P6 ;  /* 0xff80000072727808 */ /* 0x000fe20007000000 */
[----:B------:R-:W1:Y:S01]  /*2db0*/  SHFL.IDX PT, R113, R13, R237, 0x1f ;  /* 0x00001fed0d717589 */ /* 0x000e6200000e0000 */
[----:B------:R-:W-:Y:S01]  /*2dc0*/  FSEL R115, R115, -INF , !P1 ;  /* 0xff80000073737808 */ /* 0x000fe20004800000 */
[----:B------:R-:W-:Y:S01]  /*2dd0*/  FFMA.FTZ R111, R111, UR10, -R98 ;  /* 0x0000000a6f6f7c23 */ /* 0x000fe20008010862 */
[C---:B------:R-:W-:Y:S01]  /*2de0*/  ISETP.GT.AND P2, PT, R19.reuse, 0x38, PT ;  /* 0x000000381300780c */ /* 0x040fe20003f44270 */
[----:B------:R-:W-:Y:S01]  /*2df0*/  FFMA.FTZ R98, R132, UR10, -R226 ;  /* 0x0000000a84627c23 */ /* 0x000fe200080108e2 */
[C---:B------:R-:W-:Y:S01]  /*2e00*/  ISETP.GT.AND P3, PT, R19.reuse, 0x39, PT ;  /* 0x000000391300780c */ /* 0x040fe20003f64270 */
[----:B---3--:R-:W-:Y:S01]  /*2e10*/  FFMA.FTZ R91, R116, UR10, -R108 ;  /* 0x0000000a745b7c23 */ /* 0x008fe2000801086c */
[----:B------:R-:W-:Y:S01]  /*2e20*/  ISETP.GT.AND P4, PT, R19, 0x40, PT ;  /* 0x000000401300780c */ /* 0x000fe20003f84270 */
[----:B------:R-:W-:Y:S01]  /*2e30*/  FFMA.FTZ R116, R103, UR10, -R92 ;  /* 0x0000000a67747c23 */ /* 0x000fe2000801085c */
[----:B------:R-:W-:Y:S01]  /*2e40*/  ISETP.GT.AND P5, PT, R19, 0x41, PT ;  /* 0x000000411300780c */ /* 0x000fe20003fa4270 */
[----:B------:R-:W-:Y:S01]  /*2e50*/  FFMA.FTZ R92, R117, UR10, -R223 ;  /* 0x0000000a755c7c23 */ /* 0x000fe200080108df */
[C---:B------:R-:W-:Y:S01]  /*2e60*/  ISETP.GT.AND P6, PT, R19.reuse, 0x48, PT ;  /* 0x000000481300780c */ /* 0x040fe20003fc4270 */
[----:B------:R-:W-:Y:S01]  /*2e70*/  SHFL.IDX PT, R117, R13, R235, 0x1f ;  /* 0x00001feb0d757589 */ /* 0x000fe200000e0000 */
[----:B------:R-:W-:Y:S01]  /*2e80*/  ISETP.GT.AND P1, PT, R19, 0x49, PT ;  /* 0x000000491300780c */ /* 0x000fe20003f24270 */
[----:B------:R-:W-:Y:S01]  /*2e90*/  FFMA.FTZ R107, R107, UR10, -R97 ;  /* 0x0000000a6b6b7c23 */ /* 0x000fe20008010861 */
[----:B------:R-:W-:Y:S01]  /*2ea0*/  FSEL R118, R118, -INF , !P2 ;  /* 0xff80000076767808 */ /* 0x000fe20005000000 */
[----:B------:R-:W2:Y:S01]  /*2eb0*/  SHFL.IDX PT, R132, R12, R235, 0x1f ;  /* 0x00001feb0c847589 */ /* 0x000ea200000e0000 */
[----:B------:R-:W-:Y:S01]  /*2ec0*/  FSEL R119, R119, -INF , !P3 ;  /* 0xff80000077777808 */ /* 0x000fe20005800000 */
[----:B------:R-:W-:Y:S01]  /*2ed0*/  FFMA.FTZ R97, R129, UR10, -R225 ;  /* 0x0000000a81617c23 */ /* 0x000fe200080108e1 */
[----:B------:R-:W-:Y:S01]  /*2ee0*/  FSEL R122, R122, -INF , !P4 ;  /* 0xff8000007a7a7808 */ /* 0x000fe20006000000 */
[----:B------:R-:W3:Y:S01]  /*2ef0*/  SHFL.IDX PT, R129, R12, R237, 0x1f ;  /* 0x00001fed0c817589 */ /* 0x000ee200000e0000 */
[----:B------:R-:W-:Y:S01]  /*2f00*/  FSEL R123, R123, -INF , !P5 ;  /* 0xff8000007b7b7808 */ /* 0x000fe20006800000 */
[----:B------:R-:W-:Y:S01]  /*2f10*/  FFMA.FTZ R110, R110, UR10, -R100 ;  /* 0x0000000a6e6e7c23 */ /* 0x000fe20008010864 */
[----:B------:R-:W-:Y:S01]  /*2f20*/  FSEL R126, R126, -INF , !P6 ;  /* 0xff8000007e7e7808 */ /* 0x000fe20007000000 */
[----:B-1----:R-:W-:Y:S01]  /*2f30*/  FFMA.FTZ R94, R121, UR10, -R113 ;  /* 0x0000000a795e7c23 */ /* 0x002fe20008010871 */
[----:B------:R-:W-:Y:S01]  /*2f40*/  FSEL R127, R127, -INF , !P1 ;  /* 0xff8000007f7f7808 */ /* 0x000fe20004800000 */
[----:B------:R-:W1:Y:S01]  /*2f50*/  SHFL.IDX PT, R121, R13, R233, 0x1f ;  /* 0x00001fe90d797589 */ /* 0x000e6200000e0000 */
[----:B------:R-:W-:Y:S01]  /*2f60*/  ISETP.GT.AND P2, PT, R19, 0x50, PT ;  /* 0x000000501300780c */ /* 0x000fe20003f44270 */
[----:B------:R-:W-:Y:S01]  /*2f70*/  FFMA.FTZ R115, R115, UR10, -R101 ;  /* 0x0000000a73737c23 */ /* 0x000fe20008010865 */
[C---:B------:R-:W-:Y:S01]  /*2f80*/  ISETP.GT.AND P3, PT, R19.reuse, 0x51, PT ;  /* 0x000000511300780c */ /* 0x040fe20003f64270 */
[----:B------:R-:W-:Y:S01]  /*2f90*/  UMOV UR5, 0x40000040 ;  /* 0x4000004000057882 */ /* 0x000fe20000000000 */
[C---:B------:R-:W-:Y:S01]  /*2fa0*/  ISETP.GT.AND P4, PT, R19.reuse, 0x58, PT ;  /* 0x000000581300780c */ /* 0x040fe20003f84270 */
[----:B------:R-:W-:Y:S01]  /*2fb0*/  FFMA.FTZ R105, R148, UR10, -R228 ;  /* 0x0000000a94697c23 */ /* 0x000fe200080108e4 */
[C---:B------:R-:W-:Y:S01]  /*2fc0*/  ISETP.GT.AND P5, PT, R19.reuse, 0x59, PT ;  /* 0x000000591300780c */ /* 0x040fe20003fa4270 */
[----:B------:R-:W4:Y:S01]  /*2fd0*/  MUFU.EX2 R216, R216 ;  /* 0x000000d800d87308 */ /* 0x000f220000000800 */
[----:B------:R-:W-:-:S02]  /*2fe0*/  ISETP.GT.AND P6, PT, R19, 0x60, PT ;  /* 0x000000601300780c */ /* 0x000fc40003fc4270 */
[----:B------:R-:W-:Y:S02]  /*2ff0*/  ISETP.GT.AND P1, PT, R19, 0x61, PT ;  /* 0x000000611300780c */ /* 0x000fe40003f24270 */
[----:B------:R-:W-:Y:S01]  /*3000*/  FSEL R130, R130, -INF , !P2 ;  /* 0xff80000082827808 */ /* 0x000fe20005000000 */
[----:B--2---:R-:W-:Y:S01]  /*3010*/  FFMA.FTZ R102, R140, UR10, -R132 ;  /* 0x0000000a8c667c23 */ /* 0x004fe20008010884 */
[----:B------:R-:W-:Y:S01]  /*3020*/  FSEL R131, R131, -INF , !P3 ;  /* 0xff80000083837808 */ /* 0x000fe20005800000 */
[----:B------:R-:W-:Y:S01]  /*3030*/  SHFL.IDX PT, R140, R12, R230, 0x1f ;  /* 0x00001fe60c8c7589 */ /* 0x000fe200000e0000 */
[----:B------:R-:W-:Y:S01]  /*3040*/  FSEL R134, R134, -INF , !P4 ;  /* 0xff80000086867808 */ /* 0x000fe20006000000 */
[----:B---3--:R-:W-:Y:S01]  /*3050*/  FFMA.FTZ R101, R137, UR10, -R129 ;  /* 0x0000000a89657c23 */ /* 0x008fe20008010881 */
[----:B------:R-:W-:Y:S01]  /*3060*/  FSEL R135, R135, -INF , !P5 ;  /* 0xff80000087877808 */ /* 0x000fe20006800000 */
[----:B------:R-:W-:Y:S01]  /*3070*/  SHFL.IDX PT, R137, R12, R232, 0x1f ;  /* 0x00001fe80c897589 */ /* 0x000fe200000e0000 */
[----:B------:R-:W-:Y:S01]  /*3080*/  FSEL R138, R138, -INF , !P6 ;  /* 0xff8000008a8a7808 */ /* 0x000fe20007000000 */
[----:B------:R-:W2:Y:S01]  /*3090*/  MUFU.EX2 R219, R219 ;  /* 0x000000db00db7308 */ /* 0x000ea20000000800 */
[----:B------:R-:W-:Y:S01]  /*30a0*/  FSEL R139, R139, -INF , !P1 ;  /* 0xff8000008b8b7808 */ /* 0x000fe20004800000 */
[----:B-1----:R-:W-:Y:S01]  /*30b0*/  FFMA.FTZ R128, R128, UR10, -R121 ;  /* 0x0000000a80807c23 */ /* 0x002fe20008010879 */
[----:B------:R-:W-:-:S02]  /*30c0*/  ISETP.GT.AND P2, PT, R19, 0x68, PT ;  /* 0x000000681300780c */ /* 0x000fc40003f44270 */
[C---:B------:R-:W-:Y:S02]  /*30d0*/  ISETP.GT.AND P3, PT, R19.reuse, 0x69, PT ;  /* 0x000000691300780c */ /* 0x040fe40003f64270 */
[C---:B------:R-:W-:Y:S01]  /*30e0*/  ISETP.GT.AND P4, PT, R19.reuse, 0x70, PT ;  /* 0x000000701300780c */ /* 0x040fe20003f84270 */
[----:B------:R-:W1:Y:S01]  /*30f0*/  MUFU.EX2 R18, R18 ;  /* 0x0000001200127308 */ /* 0x000e620000000800 */
[C---:B------:R-:W-:Y:S02]  /*3100*/  ISETP.GT.AND P5, PT, R19.reuse, 0x71, PT ;  /* 0x000000711300780c */ /* 0x040fe40003fa4270 */
[C---:B------:R-:W-:Y:S02]  /*3110*/  ISETP.GT.AND P6, PT, R19.reuse, 0x78, PT ;  /* 0x000000781300780c */ /* 0x040fe40003fc4270 */
[----:B------:R-:W-:Y:S01]  /*3120*/  ISETP.GT.AND P1, PT, R19, 0x79, PT ;  /* 0x000000791300780c */ /* 0x000fe20003f24270 */
[--C-:B------:R-:W-:Y:S01]  /*3130*/  FFMA.FTZ R19, R93, UR10, -R221.reuse ;  /* 0x0000000a5d137c23 */ /* 0x100fe200080108dd */
[----:B------:R-:W-:Y:S01]  /*3140*/  FFMA.FTZ R93, R120, UR10, -R112 ;  /* 0x0000000a785d7c23 */ /* 0x000fe20008010870 */
[----:B------:R-:W-:Y:S01]  /*3150*/  FFMA.FTZ R221, R95, UR10, -R221 ;  /* 0x0000000a5fdd7c23 */ /* 0x000fe200080108dd */
[----:B------:R-:W3:Y:S01]  /*3160*/  SHFL.IDX PT, R120, R13, R234, 0x1f ;  /* 0x00001fea0d787589 */ /* 0x000ee200000e0000 */
[----:B------:R-:W-:Y:S01]  /*3170*/  FFMA.FTZ R95, R124, UR10, -R117 ;  /* 0x0000000a7c5f7c23 */ /* 0x000fe20008010875 */
[----:B------:R-:W-:Y:S01]  /*3180*/  FFMA.FTZ R124, R106, UR10, -R96 ;  /* 0x0000000a6a7c7c23 */ /* 0x000fe20008010860 */
[----:B------:R-:W-:Y:S08]  /*3190*/  MUFU.EX2 R220, R220 ;  /* 0x000000dc00dc7308 */ /* 0x000ff00000000800 */
[----:B------:R-:W-:Y:S08]  /*31a0*/  MUFU.EX2 R17, R17 ;  /* 0x0000001100117308 */ /* 0x000ff00000000800 */
[----:B------:R-:W-:Y:S01]  /*31b0*/  MUFU.EX2 R222, R222 ;  /* 0x000000de00de7308 */ /* 0x000fe20000000800 */
[----:B---3--:R-:W-:-:S02]  /*31c0*/  FFMA.FTZ R96, R125, UR10, -R120 ;  /* 0x0000000a7d607c23 */ /* 0x008fc40008010878 */
[----:B------:R3:W5:Y:S05]  /*31d0*/  SHFL.IDX PT, R125, R13, R230, 0x1f ;  /* 0x00001fe60d7d7589 */ /* 0x00076a00000e0000 */
[----:B------:R-:W-:Y:S01]  /*31e0*/  MUFU.EX2 R23, R23 ;  /* 0x0000001700177308 */ /* 0x000fe20000000800 */
[----:B------:R-:W-:-:S07]  /*31f0*/  WARPGROUP.DEPBAR.LE gsb0, 0x0 ;  /* 0x00008000000079c5 */ /* 0x000fce0000010000 */
[----:B---3--:R3:W-:Y:S01]  /*3200*/  MUFU.EX2 R13, R128 ;  /* 0x00000080000d7308 */ /* 0x0087e20000000800 */
[----:B-----5:R-:W-:Y:S01]  /*3210*/  FFMA.FTZ R99, R133, UR10, -R125 ;  /* 0x0000000a85637c23 */ /* 0x020fe2000801087d */
[----:B------:R-:W-:Y:S01]  /*3220*/  WARPGROUP.ARRIVE ;  /* 0x00000000000079c5 */ /* 0x000fe20000000000 */
[----:B------:R-:W-:Y:S05]  /*3230*/  SHFL.IDX PT, R133, R12, R234, 0x1f ;  /* 0x00001fea0c857589 */ /* 0x000fea00000e0000 */
[----:B------:R-:W-:Y:S01]  /*3240*/  HGMMA.64x128x16.F32 R24, gdesc[UR4], R24, gsb0 ;  /* 0x01e00000041879f0 */ /* 0x000fe20008000818 */
[----:B---3--:R-:W-:Y:S01]  /*3250*/  FFMA.FTZ R128, R114, UR10, -R104 ;  /* 0x0000000a72807c23 */ /* 0x008fe20008010868 */
[----:B------:R-:W-:Y:S01]  /*3260*/  FFMA.FTZ R123, R123, UR10, -R113 ;  /* 0x0000000a7b7b7c23 */ /* 0x000fe20008010871 */
[----:B------:R-:W3:Y:S01]  /*3270*/  SHFL.IDX PT, R114, R12, R8, 0x1f ;  /* 0x00001f080c727589 */ /* 0x000ee200000e0000 */
[----:B------:R-:W-:Y:S01]  /*3280*/  FFMA.FTZ R127, R127, UR10, -R120 ;  /* 0x0000000a7f7f7c23 */ /* 0x000fe20008010878 */
[----:B------:R-:W-:Y:S01]  /*3290*/  FFMA.FTZ R118, R118, UR10, -R108 ;  /* 0x0000000a76767c23 */ /* 0x000fe2000801086c */
[----:B------:R-:W-:Y:S01]  /*32a0*/  FFMA.FTZ R122, R122, UR10, -R112 ;  /* 0x0000000a7a7a7c23 */ /* 0x000fe20008010870 */
[----:B------:R-:W-:Y:S01]  /*32b0*/  FFMA.FTZ R126, R126, UR10, -R117 ;  /* 0x0000000a7e7e7c23 */ /* 0x000fe20008010875 */
[----:B------:R-:W5:Y:S01]  /*32c0*/  MUFU.EX2 R19, R19 ;  /* 0x0000001300137308 */ /* 0x000f620000000800 */
[----:B------:R-:W-:Y:S01]  /*32d0*/  FFMA.FTZ R130, R130, UR10, -R121 ;  /* 0x0000000a82827c23 */ /* 0x000fe20008010879 */
[----:B------:R-:W-:-:S06]  /*32e0*/  FFMA.FTZ R135, R135, UR10, -R125 ;  /* 0x0000000a87877c23 */ /* 0x000fcc000801087d */
[----:B------:R-:W5:Y:S01]  /*32f0*/  MUFU.EX2 R98, R98 ;  /* 0x0000006200627308 */ /* 0x000f620000000800 */
[----:B------:R-:W-:-:S07]  /*3300*/  FFMA.FTZ R131, R131, UR10, -R225 ;  /* 0x0000000a83837c23 */ /* 0x000fce00080108e1 */
[----:B------:R-:W5:Y:S01]  /*3310*/  MUFU.EX2 R99, R99 ;  /* 0x0000006300637308 */ /* 0x000f620000000800 */
[--C-:B---3--:R-:W-:Y:S02]  /*3320*/  FFMA.FTZ R100, R136, UR10, -R114.reuse ;  /* 0x0000000a88647c23 */ /* 0x108fe40008010872 */
[----:B------:R3:W4:Y:S01]  /*3330*/  SHFL.IDX PT, R136, R12, R233, 0x1f ;  /* 0x00001fe90c887589 */ /* 0x00072200000e0000 */
[----:B------:R-:W-:Y:S02]  /*3340*/  R2UR UR4, R16 ;  /* 0x00000000100472ca */ /* 0x000fe400000e0000 */
[----:B------:R-:W-:Y:S01]  /*3350*/  FSEL R113, R142, -INF , !P2 ;  /* 0xff8000008e717808 */ /* 0x000fe20005000000 */
[----:B------:R-:W-:Y:S01]  /*3360*/  FFMA.FTZ R104, R145, UR10, -R137 ;  /* 0x0000000a91687c23 */ /* 0x000fe20008010889 */
[----:B------:R-:W-:Y:S01]  /*3370*/  FFMA.FTZ R138, R138, UR10, -R114 ;  /* 0x0000000a8a8a7c23 */ /* 0x000fe20008010872 */
[----:B------:R-:W5:Y:S08]  /*3380*/  MUFU.EX2 R95, R95 ;  /* 0x0000005f005f7308 */ /* 0x000f700000000800 */
[----:B---3--:R3:W-:Y:S01]  /*3390*/  MUFU.EX2 R12, R102 ;  /* 0x00000066000c7308 */ /* 0x0087e20000000800 */
[----:B------:R-:W-:-:S07]  /*33a0*/  FFMA.FTZ R134, R134, UR10, -R226 ;  /* 0x0000000a86867c23 */ /* 0x000fce00080108e2 */
[----:B------:R-:W5:Y:S01]  /*33b0*/  MUFU.EX2 R96, R96 ;  /* 0x0000006000607308 */ /* 0x000f620000000800 */
[--C-:B---3--:R-:W-:Y:S02]  /*33c0*/  FFMA.FTZ R102, R141, UR10, -R133.reuse ;  /* 0x0000000a8d667c23 */ /* 0x108fe40008010885 */
[----:B------:R-:W3:Y:S01]  /*33d0*/  LDL R141, [R1+0x30] ;  /* 0x00003000018d7983 */ /* 0x000ee20000100800 */
[----:B------:R-:W-:Y:S01]  /*33e0*/  FSEL R16, R143, -INF , !P3 ;  /* 0xff8000008f107808 */ /* 0x000fe20005800000 */
[----:B------:R-:W-:Y:S01]  /*33f0*/  FFMA.FTZ R132, R113, UR10, -R132 ;  /* 0x0000000a71847c23 */ /* 0x000fe20008010884 */
[----:B------:R-:W-:Y:S02]  /*3400*/  FSEL R113, R146, -INF , !P4 ;  /* 0xff80000092717808 */ /* 0x000fe40006000000 */
[----:B------:R-:W5:Y:S01]  /*3410*/  MUFU.EX2 R97, R97 ;  /* 0x0000006100617308 */ /* 0x000f620000000800 */
[----:B------:R-:W-:Y:S01]  /*3420*/  FFMA.FTZ R133, R16, UR10, -R133 ;  /* 0x0000000a10857c23 */ /* 0x000fe20008010885 */
[----:B------:R-:W-:Y:S01]  /*3430*/  FSEL R16, R147, -INF , !P5 ;  /* 0xff80000093107808 */ /* 0x000fe20006800000 */
[--C-:B----4-:R-:W-:Y:S01]  /*3440*/  FFMA.FTZ R103, R144, UR10, -R136.reuse ;  /* 0x0000000a90677c23 */ /* 0x110fe20008010888 */
[----:B------:R-:W-:-:S03]  /*3450*/  FFMA.FTZ R136, R113, UR10, -R136 ;  /* 0x0000000a71887c23 */ /* 0x000fc60008010888 */
[----:B------:R-:W-:Y:S01]  /*3460*/  FFMA.FTZ R137, R16, UR10, -R137 ;  /* 0x0000000a10897c23 */ /* 0x000fe20008010889 */
[----:B------:R-:W-:Y:S01]  /*3470*/  FSEL R113, R150, -INF , !P6 ;  /* 0xff80000096717808 */ /* 0x000fe20007000000 */
[----:B------:R-:W-:Y:S04]  /*3480*/  MUFU.EX2 R101, R101 ;  /* 0x0000006500657308 */ /* 0x000fe80000000800 */
[----:B------:R-:W-:Y:S01]  /*3490*/  FFMA.FTZ R228, R113, UR10, -R228 ;  /* 0x0000000a71e47c23 */ /* 0x000fe200080108e4 */
[----:B------:R-:W-:Y:S01]  /*34a0*/  FFMA.FTZ R119, R119, UR10, -R223 ;  /* 0x0000000a77777c23 */ /* 0x000fe200080108df */
[----:B------:R-:W-:Y:S01]  /*34b0*/  FSEL R151, R151, -INF , !P1 ;  /* 0xff80000097977808 */ /* 0x000fe20004800000 */
[----:B------:R-:W-:Y:S01]  /*34c0*/  FFMA.FTZ R139, R139, UR10, -R129 ;  /* 0x0000000a8b8b7c23 */ /* 0x000fe20008010881 */
        /* <DEDUP_REMOVED lines=10> */
[----:B------:R-:W-:Y:S01]  /*3570*/  LDS R227, [R227+0x400] ;  /* 0x00040000e3e37984 */ /* 0x000fe20000000800 */
[----:B------:R-:W5:Y:S03]  /*3580*/  MUFU.EX2 R130, R130 ;  /* 0x0000008200827308 */ /* 0x000f660000000800 */
[----:B------:R-:W-:Y:S04]  /*3590*/  LDS R15, [R15+0x400] ;  /* 0x000400000f0f7984 */ /* 0x000fe80000000800 */
[----:B------:R-:W-:Y:S01]  /*35a0*/  LDS R10, [R10+0x400] ;  /* 0x000400000a0a7984 */ /* 0x000fe20000000800 */
[----:B------:R-:W5:Y:S01]  /*35b0*/  MUFU.EX2 R135, R135 ;  /* 0x0000008700877308 */ /* 0x000f620000000800 */
[----:B------:R-:W-:-:S07]  /*35c0*/  FFMA.FTZ R106, R149, UR10, -R140 ;  /* 0x0000000a956a7c23 */ /* 0x000fce000801088c */
[----:B------:R-:W5:Y:S08]  /*35d0*/  MUFU.EX2 R100, R100 ;  /* 0x0000006400647308 */ /* 0x000f700000000800 */
[----:B------:R-:W-:Y:S08]  /*35e0*/  MUFU.EX2 R89, R89 ;  /* 0x0000005900597308 */ /* 0x000ff00000000800 */
[----:B------:R-:W-:Y:S01]  /*35f0*/  MUFU.EX2 R90, R90 ;  /* 0x0000005a005a7308 */ /* 0x000fe20000000800 */
[----:B----4-:R-:W4:Y:S04]  /*3600*/  SHFL.IDX PT, R120, R9, R8, 0x1f ;  /* 0x00001f0809787589 */ /* 0x010f2800000e0000 */
[----:B------:R-:W2:Y:S03]  /*3610*/  SHFL.IDX PT, R117, R9, R237, 0x1f ;  /* 0x00001fed09757589 */ /* 0x000ea600000e0000 */
[----:B------:R-:W-:Y:S01]  /*3620*/  MUFU.EX2 R91, R91 ;  /* 0x0000005b005b7308 */ /* 0x000fe20000000800 */
[----:B------:R-:W1:Y:S04]  /*3630*/  SHFL.IDX PT, R114, R9, R235, 0x1f ;  /* 0x00001feb09727589 */ /* 0x000e6800000e0000 */
[----:B------:R-:W5:Y:S03]  /*3640*/  SHFL.IDX PT, R112, R9, R233, 0x1f ;  /* 0x00001fe909707589 */ /* 0x000f6600000e0000 */
[----:B------:R-:W-:Y:S01]  /*3650*/  MUFU.EX2 R92, R92 ;  /* 0x0000005c005c7308 */ /* 0x000fe20000000800 */
[----:B------:R-:W5:Y:S04]  /*3660*/  SHFL.IDX PT, R108, R9, R232, 0x1f ;  /* 0x00001fe8096c7589 */ /* 0x000f6800000e0000 */
[----:B------:R-:W5:Y:S04]  /*3670*/  SHFL.IDX PT, R16, R9, R231, 0x1f ;  /* 0x00001fe709107589 */ /* 0x000f6800000e0000 */
[----:B------:R-:W5:Y:S01]  /*3680*/  SHFL.IDX PT, R113, R9, R234, 0x1f ;  /* 0x00001fea09717589 */ /* 0x000f6200000e0000 */
[--C-:B----4-:R-:W-:Y:S01]  /*3690*/  FADD.FTZ R24, R24, -R120.reuse ;  /* 0x8000007818187221 */ /* 0x110fe20000010000 */
[----:B------:R-:W-:-:S02]  /*36a0*/  FADD.FTZ R26, R26, -R120 ;  /* 0x800000781a1a7221 */ /* 0x000fc40000010000 */
[----:B------:R-:W-:Y:S01]  /*36b0*/  SHFL.IDX PT, R120, R9, R230, 0x1f ;  /* 0x00001fe609787589 */ /* 0x000fe200000e0000 */
[--C-:B--2---:R-:W-:Y:S01]  /*36c0*/  FADD.FTZ R25, R25, -R117.reuse ;  /* 0x8000007519197221 */ /* 0x104fe20000010000 */
[----:B------:R-:W-:Y:S01]  /*36d0*/  FADD.FTZ R27, R27, -R117 ;  /* 0x800000751b1b7221 */ /* 0x000fe20000010000 */
[--C-:B-1----:R-:W-:Y:S01]  /*36e0*/  FADD.FTZ R28, R28, -R114.reuse ;  /* 0x800000721c1c7221 */ /* 0x102fe20000010000 */
[----:B------:R-:W-:Y:S01]  /*36f0*/  FADD.FTZ R30, R30, -R114 ;  /* 0x800000721e1e7221 */ /* 0x000fe20000010000 */
[----:B------:R-:W1:Y:S01]  /*3700*/  SHFL.IDX PT, R9, R227, R231, 0x1f ;  /* 0x00001fe7e3097589 */ /* 0x000e6200000e0000 */
[--C-:B-----5:R-:W-:Y:S01]  /*3710*/  FADD.FTZ R32, R32, -R112.reuse ;  /* 0x8000007020207221 */ /* 0x120fe20000010000 */
[----:B------:R-:W-:Y:S02]  /*3720*/  FADD.FTZ R34, R34, -R112 ;  /* 0x8000007022227221 */ /* 0x000fe40000010000 */
[----:B------:R-:W2:Y:S01]  /*3730*/  SHFL.IDX PT, R117, R227, R8, 0x1f ;  /* 0x00001f08e3757589 */ /* 0x000ea200000e0000 */
[--C-:B------:R-:W-:Y:S01]  /*3740*/  FADD.FTZ R33, R33, -R108.reuse ;  /* 0x8000006c21217221 */ /* 0x100fe20000010000 */
[----:B------:R-:W-:-:S02]  /*3750*/  FADD.FTZ R35, R35, -R108 ;  /* 0x8000006c23237221 */ /* 0x000fc40000010000 */
[----:B------:R-:W4:Y:S01]  /*3760*/  SHFL.IDX PT, R114, R227, R235, 0x1f ;  /* 0x00001febe3727589 */ /* 0x000f2200000e0000 */
[--C-:B------:R-:W-:Y:S01]  /*3770*/  FADD.FTZ R36, R36, -R16.reuse ;  /* 0x8000001024247221 */ /* 0x100fe20000010000 */
[----:B------:R-:W-:Y:S02]  /*3780*/  FADD.FTZ R38, R38, -R16 ;  /* 0x8000001026267221 */ /* 0x000fe40000010000 */
[----:B------:R-:W5:Y:S04]  /*3790*/  SHFL.IDX PT, R112, R227, R234, 0x1f ;  /* 0x00001feae3707589 */ /* 0x000f6800000e0000 */
[----:B------:R-:W5:Y:S04]  /*37a0*/  SHFL.IDX PT, R108, R227, R233, 0x1f ;  /* 0x00001fe9e36c7589 */ /* 0x000f6800000e0000 */
[----:B------:R-:W5:Y:S01]  /*37b0*/  SHFL.IDX PT, R16, R227, R232, 0x1f ;  /* 0x00001fe8e3107589 */ /* 0x000f6200000e0000 */
[--C-:B------:R-:W-:Y:S01]  /*37c0*/  FADD.FTZ R29, R29, -R113.reuse ;  /* 0x800000711d1d7221 */ /* 0x100fe20000010000 */
[----:B------:R-:W-:-:S02]  /*37d0*/  FADD.FTZ R31, R31, -R113 ;  /* 0x800000711f1f7221 */ /* 0x000fc40000010000 */
[----:B------:R-:W5:Y:S01]  /*37e0*/  SHFL.IDX PT, R113, R227, R237, 0x1f ;  /* 0x00001fede3717589 */ /* 0x000f6200000e0000 */
[--C-:B-1----:R-:W-:Y:S01]  /*37f0*/  FADD.FTZ R52, R52, -R9.reuse ;  /* 0x8000000934347221 */ /* 0x102fe20000010000 */
[----:B------:R-:W-:Y:S01]  /*3800*/  FADD.FTZ R54, R54, -R9 ;  /* 0x8000000936367221 */ /* 0x000fe20000010000 */
[--C-:B------:R-:W-:Y:S01]  /*3810*/  FADD.FTZ R37, R37, -R120.reuse ;  /* 0x8000007825257221 */ /* 0x100fe20000010000 */
[----:B------:R-:W-:Y:S01]  /*3820*/  FADD.FTZ R39, R39, -R120 ;  /* 0x8000007827277221 */ /* 0x000fe20000010000 */
[--C-:B--2---:R-:W-:Y:S01]  /*3830*/  FADD.FTZ R40, R40, -R117.reuse ;  /* 0x8000007528287221 */ /* 0x104fe20000010000 */
[----:B------:R-:W-:Y:S01]  /*3840*/  FADD.FTZ R42, R42, -R117 ;  /* 0x800000752a2a7221 */ /* 0x000fe20000010000 */
[----:B------:R-:W-:Y:S01]  /*3850*/  SHFL.IDX PT, R9, R15, R231, 0x1f ;  /* 0x00001fe70f097589 */ /* 0x000fe200000e0000 */
[--C-:B----4-:R-:W-:Y:S01]  /*3860*/  FADD.FTZ R44, R44, -R114.reuse ;  /* 0x800000722c2c7221 */ /* 0x110fe20000010000 */
[----:B------:R-:W-:Y:S02]  /*3870*/  FADD.FTZ R46, R46, -R114 ;  /* 0x800000722e2e7221 */ /* 0x000fe40000010000 */
[----:B------:R-:W-:Y:S01]  /*3880*/  SHFL.IDX PT, R117, R15, R8, 0x1f ;  /* 0x00001f080f757589 */ /* 0x000fe200000e0000 */
[--C-:B-----5:R-:W-:Y:S01]  /*3890*/  FADD.FTZ R45, R45, -R112.reuse ;  /* 0x800000702d2d7221 */ /* 0x120fe20000010000 */
[----:B------:R-:W-:-:S02]  /*38a0*/  FADD.FTZ R47, R47, -R112 ;  /* 0x800000702f2f7221 */ /* 0x000fc40000010000 */
[----:B------:R-:W-:Y:S01]  /*38b0*/  SHFL.IDX PT, R120, R15, R237, 0x1f ;  /* 0x00001fed0f787589 */ /* 0x000fe200000e0000 */
[--C-:B------:R-:W-:Y:S01]  /*38c0*/  FADD.FTZ R48, R48, -R108.reuse ;  /* 0x8000006c30307221 */ /* 0x100fe20000010000 */
[----:B------:R-:W-:Y:S02]  /*38d0*/  FADD.FTZ R50, R50, -R108 ;  /* 0x8000006c32327221 */ /* 0x000fe40000010000 */
[----:B------:R-:W-:Y:S01]  /*38e0*/  SHFL.IDX PT, R114, R15, R235, 0x1f ;  /* 0x00001feb0f727589 */ /* 0x000fe200000e0000 */
[--C-:B------:R-:W-:Y:S01]  /*38f0*/  FADD.FTZ R49, R49, -R16.reuse ;  /* 0x8000001031317221 */ /* 0x100fe20000010000 */
[----:B------:R-:W-:Y:S02]  /*3900*/  FADD.FTZ R51, R51, -R16 ;  /* 0x8000001033337221 */ /* 0x000fe40000010000 */
[----:B------:R-:W-:Y:S04]  /*3910*/  SHFL.IDX PT, R112, R15, R234, 0x1f ;  /* 0x00001fea0f707589 */ /* 0x000fe800000e0000 */
[----:B------:R-:W-:Y:S04]  /*3920*/  SHFL.IDX PT, R108, R15, R233, 0x1f ;  /* 0x00001fe90f6c7589 */ /* 0x000fe800000e0000 */
[----:B------:R-:W-:Y:S04]  /*3930*/  SHFL.IDX PT, R16, R15, R232, 0x1f ;  /* 0x00001fe80f107589 */ /* 0x000fe800000e0000 */
[----:B------:R-:W-:Y:S04]  /*3940*/  SHFL.IDX PT, R15, R15, R230, 0x1f ;  /* 0x00001fe60f0f7589 */ /* 0x000fe800000e0000 */
[----:B------:R-:W1:Y:S04]  /*3950*/  SHFL.IDX PT, R231, R10, R231, 0x1f ;  /* 0x00001fe70ae77589 */ /* 0x000e6800000e0000 */
[----:B------:R-:W-:Y:S04]  /*3960*/  SHFL.IDX PT, R227, R227, R230, 0x1f ;  /* 0x00001fe6e3e37589 */ /* 0x000fe800000e0000 */
[----:B------:R-:W2:Y:S01]  /*3970*/  SHFL.IDX PT, R230, R10, R230, 0x1f ;  /* 0x00001fe60ae67589 */ /* 0x000ea200000e0000 */
[--C-:B------:R-:W-:Y:S01]  /*3980*/  FADD.FTZ R41, R41, -R113.reuse ;  /* 0x8000007129297221 */ /* 0x100fe20000010000 */
[----:B------:R-:W-:-:S02]  /*3990*/  FADD.FTZ R43, R43, -R113 ;  /* 0x800000712b2b7221 */ /* 0x000fc40000010000 */
[----:B------:R-:W-:Y:S04]  /*39a0*/  SHFL.IDX PT, R237, R10, R237, 0x1f ;  /* 0x00001fed0aed7589 */ /* 0x000fe800000e0000 */
[----:B------:R-:W4:Y:S04]  /*39b0*/  SHFL.IDX PT, R113, R10, R8, 0x1f ;  /* 0x00001f080a717589 */ /* 0x000f2800000e0000 */
[----:B------:R-:W5:Y:S04]  /*39c0*/  SHFL.IDX PT, R235, R10, R235, 0x1f ;  /* 0x00001feb0aeb7589 */ /* 0x000f6800000e0000 */
[----:B------:R-:W5:Y:S04]  /*39d0*/  SHFL.IDX PT, R234, R10, R234, 0x1f ;  /* 0x00001fea0aea7589 */ /* 0x000f6800000e0000 */
[----:B------:R-:W3:Y:S04]  /*39e0*/  SHFL.IDX PT, R233, R10, R233, 0x1f ;  /* 0x00001fe90ae97589 */ /* 0x000ee800000e0000 */
[----:B------:R2:W3:Y:S01]  /*39f0*/  SHFL.IDX PT, R232, R10, R232, 0x1f ;  /* 0x00001fe80ae87589 */ /* 0x0004e200000e0000 */
[----:B------:R-:W-:Y:S01]  /*3a00*/  FMUL.FTZ R26, R216, R26 ;  /* 0x0000001ad81a7220 */ /* 0x000fe20000410000 */
[----:B------:R-:W-:Y:S01]  /*3a10*/  FMUL.FTZ R27, R219, R27 ;  /* 0x0000001bdb1b7220 */ /* 0x000fe20000410000 */
[----:B------:R-:W5:Y:S01]  /*3a20*/  MUFU.EX2 R221, R221 ;  /* 0x000000dd00dd7308 */ /* 0x000f620000000800 */
[----:B-1----:R-:W-:Y:S01]  /*3a30*/  FADD.FTZ R121, R84, -R231 ;  /* 0x800000e754797221 */ /* 0x002fe20000010000 */
[----:B------:R-:W-:Y:S01]  /*3a40*/  FMUL.FTZ R28, R18, R28 ;  /* 0x0000001c121c7220 */ /* 0x000fe20000410000 */
[----:B------:R-:W-:Y:S01]  /*3a50*/  FMUL.FTZ R29, R19, R29 ;  /* 0x0000001d131d7220 */ /* 0x000fe20000410000 */
[----:B------:R-:W-:Y:S01]  /*3a60*/  FADD.FTZ R60, R60, -R114 ;  /* 0x800000723c3c7221 */ /* 0x000fe20000010000 */
[----:B--2---:R-:W-:-:S03]  /*3a70*/  FADD.FTZ R10, R68, -R9 ;  /* 0x80000009440a7221 */ /* 0x004fc60000010000 */
[----:B------:R-:W1:Y:S01]  /*3a80*/  MUFU.EX2 R126, R126 ;  /* 0x0000007e007e7308 */ /* 0x000e620000000800 */
[----:B------:R-:W-:Y:S01]  /*3a90*/  FADD.FTZ R9, R70, -R9 ;  /* 0x8000000946097221 */ /* 0x000fe20000010000 */
[----:B------:R-:W-:Y:S01]  /*3aa0*/  FADD.FTZ R70, R69, -R15 ;  /* 0x8000000f45467221 */ /* 0x000fe20000010000 */
[----:B------:R-:W-:Y:S01]  /*3ab0*/  FADD.FTZ R61, R61, -R112 ;  /* 0x800000703d3d7221 */ /* 0x000fe20000010000 */
[----:B------:R-:W-:Y:S01]  /*3ac0*/  FMUL.FTZ R84, R217, R24 ;  /* 0x00000018d9547220 */ /* 0x000fe20000410000 */
[----:B------:R-:W-:-:S03]  /*3ad0*/  FMUL.FTZ R25, R218, R25 ;  /* 0x00000019da197220 */ /* 0x000fc60000410000 */
[----:B------:R-:W2:Y:S01]  /*3ae0*/  MUFU.EX2 R127, R127 ;  /* 0x0000007f007f7308 */ /* 0x000ea20000000800 */
[----:B------:R-:W-:Y:S01]  /*3af0*/  FFMA.FTZ R140, R151, UR10, -R140 ;  /* 0x0000000a978c7c23 */ /* 0x000fe2000801088c */
[----:B------:R-:W-:Y:S01]  /*3b00*/  FADD.FTZ R125, R85, -R230 ;  /* 0x800000e6557d7221 */ /* 0x000fe20000010000 */
[----:B------:R-:W-:Y:S01]  /*3b10*/  FADD.FTZ R65, R65, -R16 ;  /* 0x8000001041417221 */ /* 0x000fe20000010000 */
[----:B------:R-:W-:-:S04]  /*3b20*/  F2FP.F16.F32.PACK_AB R85, R27, R26 ;  /* 0x0000001a1b55723e */ /* 0x000fc800000000ff */
[----:B------:R-:W2:Y:S01]  /*3b30*/  MUFU.EX2 R131, R131 ;  /* 0x0000008300837308 */ /* 0x000ea20000000800 */
[----:B------:R-:W-:Y:S01]  /*3b40*/  FADD.FTZ R66, R66, -R108 ;  /* 0x8000006c42427221 */ /* 0x000fe20000010000 */
[----:B------:R-:W-:Y:S01]  /*3b50*/  FADD.FTZ R231, R86, -R231 ;  /* 0x800000e756e77221 */ /* 0x000fe20000010000 */
[----:B------:R-:W-:Y:S01]  /*3b60*/  FMUL.FTZ R10, R98, R10 ;  /* 0x0000000a620a7220 */ /* 0x000fe20000410000 */
[----:B------:R-:W-:-:S04]  /*3b70*/  FMUL.FTZ R27, R99, R70 ;  /* 0x00000046631b7220 */ /* 0x000fc80000410000 */
[----:B------:R-:W3:Y:S01]  /*3b80*/  MUFU.EX2 R122, R122 ;  /* 0x0000007a007a7308 */ /* 0x000ee20000000800 */
[----:B------:R-:W-:Y:S01]  /*3b90*/  F2FP.F16.F32.PACK_AB R86, R29, R28 ;  /* 0x0000001c1d56723e */ /* 0x000fe200000000ff */
[----:B------:R-:W-:Y:S01]  /*3ba0*/  FMUL.FTZ R60, R95, R60 ;  /* 0x0000003c5f3c7220 */ /* 0x000fe20000410000 */
[----:B------:R-:W-:-:S05]  /*3bb0*/  FMUL.FTZ R61, R96, R61 ;  /* 0x0000003d603d7220 */ /* 0x000fca0000410000 */
[----:B------:R-:W3:Y:S01]  /*3bc0*/  MUFU.EX2 R123, R123 ;  /* 0x0000007b007b7308 */ /* 0x000ee20000000800 */
[----:B------:R-:W-:Y:S01]  /*3bd0*/  FADD.FTZ R64, R64, -R108 ;  /* 0x8000006c40407221 */ /* 0x000fe20000010000 */
[----:B------:R-:W-:-:S06]  /*3be0*/  FADD.FTZ R16, R67, -R16 ;  /* 0x8000001043107221 */ /* 0x000fcc0000010000 */
[----:B------:R-:W3:Y:S01]  /*3bf0*/  MUFU.EX2 R134, R134 ;  /* 0x0000008600867308 */ /* 0x000ee20000000800 */
[----:B------:R-:W-:Y:S01]  /*3c00*/  FADD.FTZ R15, R71, -R15 ;  /* 0x8000000f470f7221 */ /* 0x000fe20000010000 */
[----:B------:R-:W-:-:S06]  /*3c10*/  F2FP.F16.F32.PACK_AB R84, R25, R84 ;  /* 0x000000541954723e */ /* 0x000fcc00000000ff */
[----:B------:R-:W3:Y:S01]  /*3c20*/  MUFU.EX2 R124, R124 ;  /* 0x0000007c007c7308 */ /* 0x000ee20000000800 */
[----:B----4-:R-:W-:Y:S01]  /*3c30*/  FADD.FTZ R67, R72, -R113 ;  /* 0x8000007148437221 */ /* 0x010fe20000010000 */
[----:B------:R-:W-:-:S06]  /*3c40*/  FADD.FTZ R108, R73, -R237 ;  /* 0x800000ed496c7221 */ /* 0x000fcc0000010000 */
[----:B------:R-:W4:Y:S01]  /*3c50*/  MUFU.EX2 R107, R107 ;  /* 0x0000006b006b7308 */ /* 0x000f220000000800 */
[----:B------:R-:W-:-:S07]  /*3c60*/  FMUL.FTZ R25, R97, R65 ;  /* 0x0000004161197220 */ /* 0x000fce0000410000 */
[----:B------:R-:W4:Y:S01]  /*3c70*/  MUFU.EX2 R110, R110 ;  /* 0x0000006e006e7308 */ /* 0x000f220000000800 */
[----:B------:R-:W-:-:S07]  /*3c80*/  FMUL.FTZ R65, R130, R66 ;  /* 0x0000004282417220 */ /* 0x000fce0000410000 */
[----:B------:R-:W4:Y:S01]  /*3c90*/  MUFU.EX2 R128, R128 ;  /* 0x0000008000807308 */ /* 0x000f220000000800 */
[----:B------:R-:W-:-:S07]  /*3ca0*/  F2FP.F16.F32.PACK_AB R66, R27, R10 ;  /* 0x0000000a1b42723e */ /* 0x000fce00000000ff */
[----:B------:R-:W4:Y:S08]  /*3cb0*/  MUFU.EX2 R115, R115 ;  /* 0x0000007300737308 */ /* 0x000f300000000800 */
[----:B------:R-:W4:Y:S08]  /*3cc0*/  MUFU.EX2 R118, R118 ;  /* 0x0000007600767308 */ /* 0x000f300000000800 */
[----:B------:R-:W4:Y:S01]  /*3cd0*/  MUFU.EX2 R119, R119 ;  /* 0x0000007700777308 */ /* 0x000f220000000800 */
[----:B------:R-:W-:Y:S01]  /*3ce0*/  F2FP.F16.F32.PACK_AB R70, R61, R60 ;  /* 0x0000003c3d46723e */ /* 0x000fe200000000ff */
[----:B------:R-:W-:-:S06]  /*3cf0*/  FMUL.FTZ R10, R135, R15 ;  /* 0x0000000f870a7220 */ /* 0x000fcc0000410000 */
[----:B------:R-:W-:Y:S01]  /*3d00*/  MUFU.EX2 R102, R102 ;  /* 0x0000006600667308 */ /* 0x000fe20000000800 */
[----:B------:R-:W-:Y:S01]  /*3d10*/  FMUL.FTZ R60, R100, R67 ;  /* 0x00000043643c7220 */ /* 0x000fe20000410000 */
[----:B------:R-:W-:-:S06]  /*3d20*/  FMUL.FTZ R15, R101, R108 ;  /* 0x0000006c650f7220 */ /* 0x000fcc0000410000 */
[----:B------:R-:W4:Y:S01]  /*3d30*/  MUFU.EX2 R138, R138 ;  /* 0x0000008a008a7308 */ /* 0x000f220000000800 */
[----:B------:R-:W-:-:S07]  /*3d40*/  FADD.FTZ R62, R62, -R114 ;  /* 0x800000723e3e7221 */ /* 0x000fce0000010000 */
[----:B------:R-:W4:Y:S01]  /*3d50*/  MUFU.EX2 R139, R139 ;  /* 0x0000008b008b7308 */ /* 0x000f220000000800 */
[----:B------:R-:W-:-:S07]  /*3d60*/  FADD.FTZ R63, R63, -R112 ;  /* 0x800000703f3f7221 */ /* 0x000fce0000010000 */
[----:B------:R-:W4:Y:S08]  /*3d70*/  MUFU.EX2 R132, R132 ;  /* 0x0000008400847308 */ /* 0x000f300000000800 */
[----:B------:R-:W4:Y:S01]  /*3d80*/  MUFU.EX2 R133, R133 ;  /* 0x0000008500857308 */ /* 0x000f220000000800 */
[----:B------:R-:W-:-:S07]  /*3d90*/  FADD.FTZ R56, R56, -R117 ;  /* 0x8000007538387221 */ /* 0x000fce0000010000 */
[----:B------:R-:W4:Y:S01]  /*3da0*/  MUFU.EX2 R103, R103 ;  /* 0x0000006700677308 */ /* 0x000f220000000800 */
[----:B------:R-:W-:-:S07]  /*3db0*/  FADD.FTZ R58, R58, -R117 ;  /* 0x800000753a3a7221 */ /* 0x000fce0000010000 */
[----:B------:R-:W-:Y:S01]  /*3dc0*/  MUFU.EX2 R104, R104 ;  /* 0x0000006800687308 */ /* 0x000fe20000000800 */
[----:B------:R-:W-:-:S07]  /*3dd0*/  FADD.FTZ R57, R57, -R120 ;  /* 0x8000007839397221 */ /* 0x000fce0000010000 */
[----:B------:R-:W-:Y:S01]  /*3de0*/  MUFU.EX2 R105, R105 ;  /* 0x0000006900697308 */ /* 0x000fe20000000800 */
[----:B------:R-:W-:-:S07]  /*3df0*/  FADD.FTZ R59, R59, -R120 ;  /* 0x800000783b3b7221 */ /* 0x000fce0000010000 */
[----:B------:R-:W-:Y:S08]  /*3e00*/  MUFU.EX2 R106, R106 ;  /* 0x0000006a006a7308 */ /* 0x000ff00000000800 */
[----:B------:R-:W4:Y:S08]  /*3e10*/  MUFU.EX2 R136, R136 ;  /* 0x0000008800887308 */ /* 0x000f300000000800 */
[----:B------:R-:W4:Y:S08]  /*3e20*/  MUFU.EX2 R137, R137 ;  /* 0x0000008900897308 */ /* 0x000f300000000800 */
[----:B------:R-:W4:Y:S08]  /*3e30*/  MUFU.EX2 R228, R228 ;  /* 0x000000e400e47308 */ /* 0x000f300000000800 */
[----:B------:R-:W4:Y:S01]  /*3e40*/  MUFU.EX2 R29, R140 ;  /* 0x0000008c001d7308 */ /* 0x000f220000000800 */
[--C-:B------:R-:W-:Y:S01]  /*3e50*/  FADD.FTZ R53, R53, -R227.reuse ;  /* 0x800000e335357221 */ /* 0x100fe20000010000 */
[----:B------:R-:W-:Y:S01]  /*3e60*/  FADD.FTZ R55, R55, -R227 ;  /* 0x800000e337377221 */ /* 0x000fe20000010000 */
[----:B------:R-:W-:Y:S01]  /*3e70*/  FMUL.FTZ R30, R220, R30 ;  /* 0x0000001edc1e7220 */ /* 0x000fe20000410000 */
[----:B-----5:R-:W-:Y:S01]  /*3e80*/  FMUL.FTZ R31, R221, R31 ;  /* 0x0000001fdd1f7220 */ /* 0x020fe20000410000 */
[----:B-1----:R-:W-:Y:S01]  /*3e90*/  FMUL.FTZ R62, R126, R62 ;  /* 0x0000003e7e3e7220 */ /* 0x002fe20000410000 */
[----:B--2---:R-:W-:Y:S01]  /*3ea0*/  FMUL.FTZ R63, R127, R63 ;  /* 0x0000003f7f3f7220 */ /* 0x004fe20000410000 */
[----:B------:R-:W-:Y:S01]  /*3eb0*/  FMUL.FTZ R16, R131, R16 ;  /* 0x0000001083107220 */ /* 0x000fe20000410000 */
[----:B------:R-:W-:Y:S01]  /*3ec0*/  F2FP.F16.F32.PACK_AB R60, R15, R60 ;  /* 0x0000003c0f3c723e */ /* 0x000fe200000000ff */
        /* <DEDUP_REMOVED lines=12> */
[----:B---3--:R-:W-:Y:S01]  /*3f90*/  FMUL.FTZ R58, R122, R58 ;  /* 0x0000003a7a3a7220 */ /* 0x008fe20000410000 */
[----:B------:R-:W-:Y:S01]  /*3fa0*/  FMUL.FTZ R59, R123, R59 ;  /* 0x0000003b7b3b7220 */ /* 0x000fe20000410000 */
[----:B------:R-:W-:Y:S01]  /*3fb0*/  FMUL.FTZ R9, R134, R9 ;  /* 0x0000000986097220 */ /* 0x000fe20000410000 */
[----:B------:R-:W-:-:S02]  /*3fc0*/  IMAD R15, R0, 0x4000, R141 ;  /* 0x00004000000f7824 */ /* 0x000fc400078e028d */
[----:B------:R-:W-:Y:S01]  /*3fd0*/  FADD.FTZ R113, R74, -R113 ;  /* 0x800000714a717221 */ /* 0x000fe20000010000 */
[----:B------:R-:W-:Y:S01]  /*3fe0*/  FADD.FTZ R237, R75, -R237 ;  /* 0x800000ed4bed7221 */ /* 0x000fe20000010000 */
[----:B------:R-:W-:Y:S01]  /*3ff0*/  FADD.FTZ R235, R78, -R235 ;  /* 0x800000eb4eeb7221 */ /* 0x000fe20000010000 */
[----:B------:R-:W-:Y:S01]  /*4000*/  FADD.FTZ R234, R79, -R234 ;  /* 0x800000ea4fea7221 */ /* 0x000fe20000010000 */
[--C-:B------:R-:W-:Y:S01]  /*4010*/  FADD.FTZ R114, R80, -R233.reuse ;  /* 0x800000e950727221 */ /* 0x100fe20000010000 */
[--C-:B------:R-:W-:Y:S01]  /*4020*/  FADD.FTZ R120, R81, -R232.reuse ;  /* 0x800000e851787221 */ /* 0x100fe20000010000 */
[----:B------:R-:W-:Y:S01]  /*4030*/  FMUL.FTZ R40, R22, R40 ;  /* 0x0000002816287220 */ /* 0x000fe20000410000 */
[----:B------:R-:W-:Y:S01]  /*4040*/  FMUL.FTZ R41, R23, R41 ;  /* 0x0000002917297220 */ /* 0x000fe20000410000 */
[----:B------:R-:W-:Y:S01]  /*4050*/  FMUL.FTZ R42, R124, R42 ;  /* 0x0000002a7c2a7220 */ /* 0x000fe20000410000 */
[----:B----4-:R-:W-:Y:S01]  /*4060*/  FMUL.FTZ R43, R107, R43 ;  /* 0x0000002b6b2b7220 */ /* 0x010fe20000410000 */
        /* <DEDUP_REMOVED lines=45> */
[----:B------:R-:W-:-:S02]  /*4340*/  F2FP.F16.F32.PACK_AB R72, R49, R48 ;  /* 0x000000303148723e */ /* 0x000fc400000000ff */
[----:B------:R-:W-:Y:S02]  /*4350*/  F2FP.F16.F32.PACK_AB R73, R51, R50 ;  /* 0x000000323349723e */ /* 0x000fe400000000ff */
[----:B------:R-:W-:Y:S02]  /*4360*/  F2FP.F16.F32.PACK_AB R74, R53, R52 ;  /* 0x00000034354a723e */ /* 0x000fe400000000ff */
[----:B------:R-:W-:Y:S01]  /*4370*/  F2FP.F16.F32.PACK_AB R75, R55, R54 ;  /* 0x00000036374b723e */ /* 0x000fe200000000ff */
[----:B------:R1:W-:Y:S01]  /*4380*/  STSM.16.MT88.4 [R15+0x20c00], R84 ;  /* 0x020c00540f007844 */ /* 0x0003e20000004200 */
[----:B------:R-:W-:Y:S02]  /*4390*/  F2FP.F16.F32.PACK_AB R64, R25, R64 ;  /* 0x000000401940723e */ /* 0x000fe400000000ff */
[----:B------:R-:W-:Y:S01]  /*43a0*/  F2FP.F16.F32.PACK_AB R61, R16, R61 ;  /* 0x0000003d103d723e */ /* 0x000fe200000000ff */
[----:B------:R1:W-:Y:S01]  /*43b0*/  STSM.16.MT88.4 [R15+0x21400], R80 ;  /* 0x021400500f007844 */ /* 0x0003e20000004200 */
[----:B------:R-:W-:-:S02]  /*43c0*/  F2FP.F16.F32.PACK_AB R62, R117, R62 ;  /* 0x0000003e753e723e */ /* 0x000fc400000000ff */
[----:B------:R-:W-:Y:S01]  /*43d0*/  F2FP.F16.F32.PACK_AB R63, R234, R63 ;  /* 0x0000003fea3f723e */ /* 0x000fe200000000ff */
[----:B------:R1:W-:Y:S01]  /*43e0*/  STSM.16.MT88.4 [R15+0x21c00], R76 ;  /* 0x021c004c0f007844 */ /* 0x0003e20000004200 */
        /* <DEDUP_REMOVED lines=11> */
[----:B------:R1:W-:Y:S04]  /*44a0*/  STSM.16.MT88.4 [R15+0x23c00], R60 ;  /* 0x023c003c0f007844 */ /* 0x0003e80000004200 */
[----:B------:R1:W-:Y:S01]  /*44b0*/  STSM.16.MT88.4 [R15+0x24400], R56 ;  /* 0x024400380f007844 */ /* 0x0003e20000004200 */
[----:B------:R-:W-:Y:S01]  /*44c0*/  WARPGROUP.ARRIVE ;  /* 0x00000000000079c5 */ /* 0x000fe20000000000 */
[----:B------:R-:W-:Y:S01]  /*44d0*/  UMOV UR6, UR4 ;  /* 0x0000000400067c82 */ /* 0x000fe20008000000 */
[----:B------:R-:W-:-:S04]  /*44e0*/  UMOV UR7, 0x40000040 ;  /* 0x4000004000077882 */ /* 0x000fc80000000000 */
        /* <DEDUP_REMOVED lines=52> */
[----:B------:R-:W-:Y:S01]  /*4830*/  F2FP.F16.F32.PACK_AB R106, R106, R105 ;  /* 0x000000696a6a723e */ /* 0x000fe200000000ff */
[----:B------:R-:W-:-:S02]  /*4840*/  WARPGROUP.DEPBAR.LE gsb0, 0x0 ;  /* 0x00008000000079c5 */ /* 0x000fc40000010000 */
        /* <DEDUP_REMOVED lines=83> */
.L_x_2728:
        /* <DEDUP_REMOVED lines=68> */
.L_x_2729:
[----:B-1----:R-:W2:Y:S01]  /*51c0*/  LDL R5, [R1] ;  /* 0x0000000001057983 */ /* 0x002ea20000100800 */
        /* <DEDUP_REMOVED lines=10> */
[----:B----4-:R-:W-:Y:S05]  /*5270*/  @!P1 BRA `(.L_x_2730) ;  /* 0xffffffc800849947 */ /* 0x010fea000383ffff */
.L_x_2719:
[----:B------:R-:W-:-:S06]  /*5280*/  UISETP.GE.AND UP0, UPT, UR41, UR40, UPT ;  /* 0x000000282900728c */ /* 0x000fcc000bf06270 */
[----:B------:R-:W-:-:S13]  /*5290*/  PLOP3.LUT P0, PT, PT, PT, UP0, 0x80, 0x0 ;  /* 0x000000000000781c */ /* 0x000fda0003f0f008 */
[----:B------:R-:W-:Y:S05]  /*52a0*/  @P0 BRA `(.L_x_2731) ;  /* 0x0000003800480947 */ /* 0x000fea0003800000 */
[----:B------:R-:W1:Y:S01]  /*52b0*/  LDL.LU R11, [R1+0x20] ;  /* 0x00002000010b7983 */ /* 0x000e620000300800 */
[----:B------:R-:W-:-:S03]  /*52c0*/  ULDC UR4, c[0x0][0x290] ;  /* 0x0000a40000047ab9 */ /* 0x000fc60000000800 */
[----:B------:R-:W3:Y:S01]  /*52d0*/  LDL.LU R10, [R1+0x14] ;  /* 0x00001400010a7983 */ /* 0x000ee20000300800 */
[----:B------:R-:W-:Y:S01]  /*52e0*/  UIMAD UR4, UR37, -0x80, UR4 ;  /* 0xffffff80250478a4 */ /* 0x000fe2000f8e0204 */
[----:B------:R-:W-:Y:S01]  /*52f0*/  IMAD R229, R229, 0x2000, R236 ;  /* 0x00002000e5e57824 */ /* 0x000fe200078e02ec */
[----:B------:R-:W4:Y:S01]  /*5300*/  S2R R5, SR_TID.X ;  /* 0x0000000000057919 */ /* 0x000f220000002100 */
[----:B------:R-:W-:-:S03]  /*5310*/  IMAD.MOV.U32 R235, RZ, RZ, 0x40000040 ;  /* 0x40000040ffeb7424 */ /* 0x000fc600078e00ff */
[----:B--2---:R-:W-:Y:S02]  /*5320*/  IMAD.U32 R15, RZ, RZ, UR4 ;  /* 0x00000004ff0f7e24 */ /* 0x004fe4000f8e00ff */
[----:B------:R-:W-:Y:S02]  /*5330*/  IMAD.MOV.U32 R233, RZ, RZ, 0x40000040 ;  /* 0x40000040ffe97424 */ /* 0x000fe400078e00ff */
        /* <DEDUP_REMOVED lines=8> */
[----:B------:R-:W-:Y:S01]  /*53c0*/  IMAD.IADD R8, R5, 0x1, -R8 ;  /* 0x0000000105087824 */ /* 0x000fe200078e0a08 */
[----:B-1----:R-:W-:Y:S02]  /*53d0*/  LEA.HI R13, R11, R9, RZ, 0x5 ;  /* 0x000000090b0d7211 */ /* 0x002fe400078f28ff */
[----:B------:R-:W-:Y:S02]  /*53e0*/  LEA.HI R9, R7, R7, RZ, 0x1 ;  /* 0x0000000707097211 */ /* 0x000fe400078f08ff */
[--C-:B---3--:R-:W-:Y:S02]  /*53f0*/  SHF.R.S32.HI R11, RZ, 0x2, R10.reuse ;  /* 0x00000002ff0b7819 */ /* 0x108fe4000001140a */
[----:B------:R-:W-:Y:S02]  /*5400*/  LOP3.LUT R12, R9, 0xfffffffe, RZ, 0xc0, !PT ;  /* 0xfffffffe090c7812 */ /* 0x000fe400078ec0ff */
[----:B------:R-:W-:Y:S02]  /*5410*/  SHF.R.S32.HI R10, RZ, 0x1f, R10 ;  /* 0x0000001fff0a7819 */ /* 0x000fe4000001140a */
[----:B------:R-:W-:-:S02]  /*5420*/  SHF.R.S32.HI R9, RZ, 0x1f, R8 ;  /* 0x0000001fff097819 */ /* 0x000fc40000011408 */
[----:B------:R-:W-:Y:S01]  /*5430*/  SHF.R.S32.HI R14, RZ, 0x5, R13 ;  /* 0x00000005ff0e7819 */ /* 0x000fe2000001140d */
[----:B------:R-:W-:Y:S01]  /*5440*/  IMAD.IADD R13, R7, 0x1, -R12 ;  /* 0x00000001070d7824 */ /* 0x000fe200078e0a0c */
[----:B------:R-:W-:Y:S02]  /*5450*/  LEA.HI R10, R10, R11, RZ, 0x3 ;  /* 0x0000000b0a0a7211 */ /* 0x000fe400078f18ff */
[CC--:B------:R-:W-:Y:S01]  /*5460*/  LEA.HI R7, R9.reuse, R8.reuse, RZ, 0x3 ;  /* 0x0000000809077211 */ /* 0x0c0fe200078f18ff */
[----:B------:R-:W-:Y:S01]  /*5470*/  IMAD R14, R14, -0x10, R15 ;  /* 0xfffffff00e0e7824 */ /* 0x000fe200078e020f */
[----:B------:R-:W-:Y:S02]  /*5480*/  LEA.HI R9, R9, R8, RZ, 0x2 ;  /* 0x0000000809097211 */ /* 0x000fe400078f10ff */
[----:B------:R-:W-:Y:S02]  /*5490*/  LOP3.LUT R12, R10, 0xfffffff8, RZ, 0xc0, !PT ;  /* 0xfffffff80a0c7812 */ /* 0x000fe400078ec0ff */
[----:B------:R-:W-:-:S02]  /*54a0*/  SHF.R.S32.HI R8, RZ, 0x3, R7 ;  /* 0x00000003ff087819 */ /* 0x000fc40000011407 */
[----:B------:R-:W-:Y:S02]  /*54b0*/  SHF.R.S32.HI R7, RZ, 0x1f, R7 ;  /* 0x0000001fff077819 */ /* 0x000fe40000011407 */
[----:B------:R-:W-:Y:S02]  /*54c0*/  SHF.R.S32.HI R10, RZ, 0x2, R9 ;  /* 0x00000002ff0a7819 */ /* 0x000fe40000011409 */
[----:B------:R-:W-:Y:S02]  /*54d0*/  LEA.HI R7, R7, R8, RZ, 0x4 ;  /* 0x0000000807077211 */ /* 0x000fe400078f20ff */
[----:B------:R-:W-:Y:S02]  /*54e0*/  LEA.HI R9, R9, R10, RZ, 0x1 ;  /* 0x0000000a09097211 */ /* 0x000fe400078f08ff */
[----:B------:R-:W-:Y:S02]  /*54f0*/  LEA.HI R15, R6, R5, RZ, 0x2 ;  /* 0x00000005060f7211 */ /* 0x000fe400078f10ff */
[----:B------:R-:W-:-:S02]  /*5500*/  LOP3.LUT R7, R7, 0x1ffffff0, RZ, 0xc0, !PT ;  /* 0x1ffffff007077812 */ /* 0x000fc400078ec0ff */
[----:B------:R-:W-:Y:S02]  /*5510*/  LOP3.LUT R9, R9, 0xfffffffe, RZ, 0xc0, !PT ;  /* 0xfffffffe09097812 */ /* 0x000fe400078ec0ff */
[----:B------:R-:W-:Y:S01]  /*5520*/  IADD3 R6, R14, R12, -R11 ;  /* 0x0000000c0e067210 */ /* 0x000fe20007ffe80b */
[----:B------:R-:W-:Y:S01]  /*5530*/  IMAD.IADD R8, R8, 0x1, -R7 ;  /* 0x0000000108087824 */ /* 0x000fe200078e0a07 */
[----:B------:R-:W-:Y:S01]  /*5540*/  LOP3.LUT R12, R15, 0xfffffffc, RZ, 0xc0, !PT ;  /* 0xfffffffc0f0c7812 */ /* 0x000fe200078ec0ff */
[C---:B------:R-:W-:Y:S02]  /*5550*/  IMAD.IADD R9, R10.reuse, 0x1, -R9 ;  /* 0x000000010a097824 */ /* 0x040fe400078e0a09 */
[C---:B------:R-:W-:Y:S02]  /*5560*/  VIADD R11, R10.reuse, 0x8 ;  /* 0x000000080a0b7836 */ /* 0x040fe40000000000 */
[----:B------:R-:W-:Y:S02]  /*5570*/  IMAD R6, R13, -0x40, R6 ;  /* 0xffffffc00d067824 */ /* 0x000fe400078e0206 */
[----:B------:R-:W-:-:S02]  /*5580*/  VIADD R13, R10, 0x10 ;  /* 0x000000100a0d7836 */ /* 0x000fc40000000000 */
[----:B------:R-:W-:Y:S02]  /*5590*/  IMAD R7, R8, 0x8, R9 ;  /* 0x0000000808077824 */ /* 0x000fe400078e0209 */
[----:B------:R-:W-:Y:S01]  /*55a0*/  IMAD.IADD R5, R5, 0x1, -R12 ;  /* 0x0000000105057824 */ /* 0x000fe200078e0a0c */
[----:B------:R-:W-:Y:S01]  /*55b0*/  LEA.HI R12, R11, R11, RZ, 0x1 ;  /* 0x0000000b0b0c7211 */ /* 0x000fe200078f08ff */
[----:B------:R-:W-:Y:S01]  /*55c0*/  VIADD R15, R10, 0x18 ;  /* 0x000000180a0f7836 */ /* 0x000fe20000000000 */
[----:B------:R-:W-:Y:S01]  /*55d0*/  LEA.HI R8, R13, R13, RZ, 0x1 ;  /* 0x0000000d0d087211 */ /* 0x000fe200078f08ff */
[----:B------:R1:W-:Y:S01]  /*55e0*/  STL [R1+0x38], R7 ;  /* 0x0000380701007387 */ /* 0x0003e20000100800 */
[----:B------:R-:W-:Y:S02]  /*55f0*/  LOP3.LUT R14, R12, 0xfffffffe, RZ, 0xc0, !PT ;  /* 0xfffffffe0c0e7812 */ /* 0x000fe400078ec0ff */
[----:B------:R-:W-:Y:S02]  /*5600*/  LOP3.LUT R10, R8, 0xfffffffe, RZ, 0xc0, !PT ;  /* 0xfffffffe080a7812 */ /* 0x000fe400078ec0ff */
[----:B------:R-:W-:Y:S01]  /*5610*/  SHF.R.S32.HI R9, RZ, 0x1, R8 ;  /* 0x00000001ff097819 */ /* 0x000fe20000011408 */
[----:B------:R-:W-:Y:S01]  /*5620*/  IMAD.IADD R14, R11, 0x1, -R14 ;  /* 0x000000010b0e7824 */ /* 0x000fe200078e0a0e */
[----:B------:R-:W-:Y:S01]  /*5630*/  SHF.R.S32.HI R8, RZ, 0x1f, R8 ;  /* 0x0000001fff087819 */ /* 0x000fe20000011408 */
[----:B------:R-:W-:Y:S01]  /*5640*/  IMAD.IADD R10, R13, 0x1, -R10 ;  /* 0x000000010d0a7824 */ /* 0x000fe200078e0a0a */
[----:B------:R-:W-:Y:S01]  /*5650*/  LEA.HI R11, R15, R15, RZ, 0x1 ;  /* 0x0000000f0f0b7211 */ /* 0x000fe200078f08ff */
[----:B------:R-:W-:Y:S01]  /*5660*/  IMAD.MOV.U32 R13, RZ, RZ, 0x40000040 ;  /* 0x40000040ff0d7424 */ /* 0x000fe200078e00ff */
[----:B-1----:R-:W-:-:S02]  /*5670*/  SHF.R.S32.HI R7, RZ, 0x1, R12 ;  /* 0x00000001ff077819 */ /* 0x002fc4000001140c */
[----:B------:R-:W-:Y:S02]  /*5680*/  SHF.R.S32.HI R12, RZ, 0x1f, R12 ;  /* 0x0000001fff0c7819 */ /* 0x000fe4000001140c */
[----:B------:R-:W-:Y:S02]  /*5690*/  LEA.HI R8, R8, R9, RZ, 0x4 ;  /* 0x0000000908087211 */ /* 0x000fe400078f20ff */
[----:B------:R-:W-:Y:S02]  /*56a0*/  LEA.HI R12, R12, R7, RZ, 0x4 ;  /* 0x000000070c0c7211 */ /* 0x000fe400078f20ff */
[----:B------:R-:W-:Y:S02]  /*56b0*/  LOP3.LUT R8, R8, 0x1ffffff0, RZ, 0xc0, !PT ;  /* 0x1ffffff008087812 */ /* 0x000fe400078ec0ff */
[----:B------:R-:W-:Y:S02]  /*56c0*/  LOP3.LUT R12, R12, 0x1ffffff0, RZ, 0xc0, !PT ;  /* 0x1ffffff00c0c7812 */ /* 0x000fe400078ec0ff */
[--C-:B------:R-:W-:Y:S01]  /*56d0*/  SHF.R.S32.HI R16, RZ, 0x1, R11.reuse ;  /* 0x00000001ff107819 */ /* 0x100fe2000001140b */
[----:B------:R-:W-:Y:S01]  /*56e0*/  IMAD.IADD R9, R9, 0x1, -R8 ;  /* 0x0000000109097824 */ /* 0x000fe200078e0a08 */
[----:B------:R-:W-:Y:S01]  /*56f0*/  SHF.R.S32.HI R17, RZ, 0x1f, R11 ;  /* 0x0000001fff117819 */ /* 0x000fe2000001140b */
[----:B------:R-:W-:Y:S01]  /*5700*/  IMAD.IADD R7, R7, 0x1, -R12 ;  /* 0x0000000107077824 */ /* 0x000fe200078e0a0c */
[----:B------:R-:W-:Y:S01]  /*5710*/  LOP3.LUT R18, R11, 0xfffffffe, RZ, 0xc0, !PT ;  /* 0xfffffffe0b127812 */ /* 0x000fe200078ec0ff */
[----:B------:R-:W-:Y:S01]  /*5720*/  IMAD.MOV.U32 R11, RZ, RZ, 0x40000040 ;  /* 0x40000040ff0b7424 */ /* 0x000fe200078e00ff */
[----:B------:R-:W-:Y:S01]  /*5730*/  LEA.HI R17, R17, R16, RZ, 0x4 ;  /* 0x0000001011117211 */ /* 0x000fe200078f20ff */
[----:B------:R-:W-:-:S02]  /*5740*/  IMAD R8, R7, 0x8, R14 ;  /* 0x0000000807087824 */ /* 0x000fc400078e020e */
[----:B------:R-:W-:Y:S01]  /*5750*/  IMAD R7, R9, 0x8, R10 ;  /* 0x0000000809077824 */ /* 0x000fe200078e020a */
[----:B------:R-:W-:Y:S01]  /*5760*/  LOP3.LUT R17, R17, 0x1ffffff0, RZ, 0xc0, !PT ;  /* 0x1ffffff011117812 */ /* 0x000fe200078ec0ff */
[----:B------:R-:W-:Y:S01]  /*5770*/  IMAD.IADD R18, R15, 0x1, -R18 ;  /* 0x000000010f127824 */ /* 0x000fe200078e0a12 */
[----:B------:R1:W-:Y:S01]  /*5780*/  STL [R1+0x34], R8 ;  /* 0x0000340801007387 */ /* 0x0003e20000100800 */
[----:B------:R-:W-:Y:S02]  /*5790*/  IMAD.MOV.U32 R15, RZ, RZ, 0x40000040 ;  /* 0x40000040ff0f7424 */ /* 0x000fe400078e00ff */
[----:B------:R-:W-:Y:S01]  /*57a0*/  IMAD.IADD R17, R16, 0x1, -R17 ;  /* 0x0000000110117824 */ /* 0x000fe200078e0a11 */
[----:B------:R2:W-:Y:S01]  /*57b0*/  STL [R1+0x28], R7 ;  /* 0x0000280701007387 */ /* 0x0005e20000100800 */
[----:B------:R-:W-:Y:S02]  /*57c0*/  IMAD.MOV.U32 R9, RZ, RZ, 0x40000040 ;  /* 0x40000040ff097424 */ /* 0x000fe400078e00ff */
[----:B------:R-:W-:-:S02]  /*57d0*/  IMAD R10, R17, 0x8, R18 ;  /* 0x00000008110a7824 */ /* 0x000fc400078e0212 */
[----:B------:R-:W-:Y:S02]  /*57e0*/  VIADD R17, R5, 0x8 ;  /* 0x0000000805117836 */ /* 0x000fe40000000000 */
[----:B-1----:R-:W-:Y:S01]  /*57f0*/  VIADD R8, R229, 0x4000 ;  /* 0x00004000e5087836 */ /* 0x002fe20000000000 */
[----:B------:R1:W-:Y:S01]  /*5800*/  STL [R1+0x24], R10 ;  /* 0x0000240a01007387 */ /* 0x0003e20000100800 */
[----:B------:R-:W-:Y:S02]  /*5810*/  VIADD R16, R5, 0xc ;  /* 0x0000000c05107836 */ /* 0x000fe40000000000 */
[----:B--2---:R-:W-:Y:S01]  /*5820*/  VIADD R7, R229, 0x20c00 ;  /* 0x00020c00e5077836 */ /* 0x004fe20000000000 */
[----:B------:R-:W-:Y:S01]  /*5830*/  SHF.R.U32.HI R229, RZ, 0x4, R229 ;  /* 0x00000004ffe57819 */ /* 0x000fe200000116e5 */
[C---:B------:R-:W-:Y:S01]  /*5840*/  VIADD R17, R5.reuse, 0x14 ;  /* 0x0000001405117836 */ /* 0x040fe20000000000 */
[----:B------:R-:W-:Y:S01]  /*5850*/  SHF.R.U32.HI R8, RZ, 0x4, R8 ;  /* 0x00000004ff087819 */ /* 0x000fe20000011608 */
[----:B------:R-:W-:Y:S01]  /*5860*/  VIADD R16, R5, 0x18 ;  /* 0x0000001805107836 */ /* 0x000fe20000000000 */
[----:B------:R-:W-:-:S02]  /*5870*/  SHF.R.U32.HI R7, RZ, 0x4, R7 ;  /* 0x00000004ff077819 */ /* 0x000fc40000011607 */
[----:B------:R-:W-:Y:S02]  /*5880*/  LOP3.LUT R229, R229, 0x3fff, RZ, 0xc0, !PT ;  /* 0x00003fffe5e57812 */ /* 0x000fe400078ec0ff */
[----:B------:R-:W-:Y:S02]  /*5890*/  LOP3.LUT R8, R8, 0x3fff, RZ, 0xc0, !PT ;  /* 0x00003fff08087812 */ /* 0x000fe400078ec0ff */
[----:B------:R-:W-:Y:S02]  /*58a0*/  LOP3.LUT R7, R7, 0x3fff, RZ, 0xc0, !PT ;  /* 0x00003fff07077812 */ /* 0x000fe400078ec0ff */
[----:B-1----:R-:W-:Y:S02]  /*58b0*/  LOP3.LUT R10, R229, 0x10000, RZ, 0xfc, !PT ;  /* 0x00010000e50a7812 */ /* 0x002fe400078efcff */
[----:B------:R-:W-:Y:S02]  /*58c0*/  LOP3.LUT R237, R8, 0x10000, RZ, 0xfc, !PT ;  /* 0x0001000008ed7812 */ /* 0x000fe400078efcff */
[----:B------:R-:W-:Y:S01]  /*58d0*/  LOP3.LUT R7, R7, 0x10000, RZ, 0xfc, !PT ;  /* 0x0001000007077812 */ /* 0x000fe200078efcff */
[C---:B------:R-:W-:Y:S01]  /*58e0*/  VIADD R14, R10.reuse, 0x2 ;  /* 0x000000020a0e7836 */ /* 0x040fe20000000000 */
[----:B------:R1:W-:Y:S01]  /*58f0*/  STL [R1+0x20], R10 ;  /* 0x0000200a01007387 */ /* 0x0003e20000100800 */
[----:B------:R-:W-:-:S02]  /*5900*/  VIADD R12, R10, 0x4 ;  /* 0x000000040a0c7836 */ /* 0x000fc40000000000 */
[C---:B------:R-:W-:Y:S01]  /*5910*/  VIADD R8, R237.reuse, 0x2 ;  /* 0x00000002ed087836 */ /* 0x040fe20000000000 */
[----:B------:R2:W-:Y:S01]  /*5920*/  STL [R1+0x2c], R7 ;  /* 0x00002c0701007387 */ /* 0x0005e20000100800 */
[C---:B------:R-:W-:Y:S02]  /*5930*/  VIADD R234, R237.reuse, 0x4 ;  /* 0x00000004edea7836 */ /* 0x040fe40000000000 */
[----:B------:R-:W-:Y:S01]  /*5940*/  VIADD R232, R237, 0x6 ;  /* 0x00000006ede87836 */ /* 0x000fe20000000000 */
[----:B------:R3:W-:Y:S01]  /*5950*/  STL.64 [R1+0x18], R14 ;  /* 0x0000180e01007387 */ /* 0x0007e20000100a00 */
[----:B-1----:R-:W-:-:S03]  /*5960*/  VIADD R10, R10, 0x6 ;  /* 0x000000060a0a7836 */ /* 0x002fc60000000000 */
[----:B------:R3:W-:Y:S01]  /*5970*/  STL.64 [R1+0x10], R12 ;  /* 0x0000100c01007387 */ /* 0x0007e20000100a00 */
[----:B--2---:R-:W-:-:S03]  /*5980*/  VIADD R7, R5, 0x4 ;  /* 0x0000000405077836 */ /* 0x004fc60000000000 */
[----:B------:R3:W-:Y:S01]  /*5990*/  STL.64 [R1+0x8], R10 ;  /* 0x0000080a01007387 */ /* 0x0007e20000100a00 */
[C---:B------:R-:W-:Y:S02]  /*59a0*/  VIADD R7, R5.reuse, 0x10 ;  /* 0x0000001005077836 */ /* 0x040fe40000000000 */
[----:B------:R-:W-:Y:S01]  /*59b0*/  VIADD R7, R5, 0x1c ;  /* 0x0000001c05077836 */ /* 0x000fe20000000000 */
[----:B------:R3:W-:Y:S06]  /*59c0*/  STL.64 [R1], R8 ;  /* 0x0000000801007387 */ /* 0x0007ec0000100a00 */
.L_x_2742:
[----:B------:R-:W-:-:S05]  /*59d0*/  IMAD.U32 R7, RZ, RZ, UR36 ;  /* 0x00000024ff077e24 */ /* 0x000fca000f8e00ff */
[----:B------:R-:W-:-:S04]  /*59e0*/  LOP3.LUT R7, R7, 0x1, RZ, 0xfc, !PT ;  /* 0x0000000107077812 */ /* 0x000fc800078efcff */
[----:B------:R-:W-:-:S13]  /*59f0*/  ISETP.NE.AND P0, PT, R7, 0x3, PT ;  /* 0x000000030700780c */ /* 0x000fda0003f05270 */
[----:B--2---:R-:W-:Y:S05]  /*5a00*/  @!P0 BRA `(.L_x_2732) ;  /* 0x0000000000048947 */ /* 0x004fea0003800000 */
[----:B------:R-:W-:Y:S01]  /*5a10*/  BPT.TRAP 0x1 ;  /* 0x000000040000795c */ /* 0x000fe20000300000 */
.L_x_2732:
[----:B------:R-:W-:Y:S01]  /*5a20*/  IMAD R7, R0, 0x8, R236 ;  /* 0x0000000800077824 */ /* 0x000fe200078e02ec */
[----:B------:R-:W-:-:S04]  /*5a30*/  SHF.L.U32 R18, R4, 0x1f, RZ ;  /* 0x0000001f04127819 */ /* 0x000fc800000006ff */
[----:B------:R1:W2:Y:S01]  /*5a40*/  SYNCS.PHASECHK.TRANS64.TRYWAIT P1, [R7+URZ+0x30c10], R18 ;  /* 0x030c1012070075a7 */ /* 0x0002a2000802017f */
[----:B------:R-:W-:Y:S05]  /*5a50*/  @!P0 BRA `(.L_x_2733) ;  /* 0x0000000000048947 */ /* 0x000fea0003800000 */
[----:B------:R-:W-:Y:S01]  /*5a60*/  BPT.TRAP 0x1 ;  /* 0x000000040000795c */ /* 0x000fe20000300000 */
.L_x_2733:
[----:B---3--:R-:W-:-:S05]  /*5a70*/  VIADD R8, R236, 0x10000 ;  /* 0x00010000ec087836 */ /* 0x008fca0000000000 */
[----:B------:R-:W-:-:S04]  /*5a80*/  SHF.R.U32.HI R8, RZ, 0x4, R8 ;  /* 0x00000004ff087819 */ /* 0x000fc80000011608 */
[----:B------:R-:W-:-:S04]  /*5a90*/  LOP3.LUT R8, R8, 0x3fff, RZ, 0xc0, !PT ;  /* 0x00003fff08087812 */ /* 0x000fc800078ec0ff */
[----:B------:R-:W-:Y:S01]  /*5aa0*/  LOP3.LUT R9, R8, 0x10000, RZ, 0xfc, !PT ;  /* 0x0001000008097812 */ /* 0x000fe200078efcff */
[----:B--2---:R-:W-:Y:S06]  /*5ab0*/  @P1 BRA `(.L_x_2734) ;  /* 0x0000000000081947 */ /* 0x004fec0003800000 */
[----:B------:R-:W2:Y:S02]  /*5ac0*/  SYNCS.PHASECHK.TRANS64.TRYWAIT P1, [R7+URZ+0x30c10], R18 ;  /* 0x030c1012070075a7 */ /* 0x000ea4000802017f */
[----:B--2---:R-:W-:Y:S05]  /*5ad0*/  @!P1 BRA `(.L_x_2735) ;  /* 0x0000006800489947 */ /* 0x004fea0003800000 */
.L_x_2734:
        /* <DEDUP_REMOVED lines=63> */
.L_x_2736:
[----:B------:R1:W1:Y:S01]  /*5ed0*/  SYNCS.PHASECHK.TRANS64.TRYWAIT P1, [R7+URZ+0x30c30], R18 ;  /* 0x030c3012070075a7 */ /* 0x000262000802017f */
[----:B------:R-:W-:Y:S05]  /*5ee0*/  @!P0 BRA `(.L_x_2737) ;  /* 0x0000000000048947 */ /* 0x000fea0003800000 */
[----:B------:R-:W-:Y:S01]  /*5ef0*/  BPT.TRAP 0x1 ;  /* 0x000000040000795c */ /* 0x000fe20000300000 */
.L_x_2737:
        /* <DEDUP_REMOVED lines=8> */
.L_x_2738:
[----:B------:R-:W5:Y:S01]  /*5f80*/  LDL.64 R12, [R1] ;  /* 0x00000000010c7983 */ /* 0x000f620000100a00 */
[----:B------:R-:W-:Y:S01]  /*5f90*/  R2UR UR4, R237 ;  /* 0x00000000ed0472ca */ /* 0x000fe200000e0000 */
[----:B------:R-:W-:Y:S01]  /*5fa0*/  WARPGROUP.ARRIVE ;  /* 0x00000000000079c5 */ /* 0x000fe20000000000 */
[----:B------:R-:W-:Y:S01]  /*5fb0*/  R2UR UR6, R9 ;  /* 0x00000000090672ca */ /* 0x000fe200000e0000 */
[----:B------:R-:W-:Y:S01]  /*5fc0*/  UMOV UR5, 0x40000040 ;  /* 0x4000004000057882 */ /* 0x000fe20000000000 */
[----:B------:R-:W-:Y:S01]  /*5fd0*/  UMOV UR7, 0x40000040 ;  /* 0x4000004000077882 */ /* 0x000fe20000000000 */
[----:B------:R-:W-:Y:S01]  /*5fe0*/  UMOV UR11, 0x40000040 ;  /* 0x40000040000b7882 */ /* 0x000fe20000000000 */
[C---:B------:R-:W-:Y:S01]  /*5ff0*/  VIADD R15, R5.reuse, 0x4 ;  /* 0x00000004050f7836 */ /* 0x040fe20000000000 */
[C---:B------:R-:W-:Y:S01]  /*6000*/  ISETP.GT.AND P1, PT, R6.reuse, 0x8, PT ;  /* 0x000000080600780c */ /* 0x040fe20003f24270 */
[----:B------:R-:W-:Y:S01]  /*6010*/  VIADD R17, R5, 0x8 ;  /* 0x0000000805117836 */ /* 0x000fe20000000000 */
[----:B--2---:R-:W1:Y:S01]  /*6020*/  SHFL.IDX PT, R9, R11, R5, 0x1f ;  /* 0x00001f050b097589 */ /* 0x004e6200000e0000 */
[----:B------:R-:W-:Y:S01]  /*6030*/  ISETP.GT.AND P2, PT, R6, RZ, PT ;  /* 0x000000ff0600720c */ /* 0x000fe20003f44270 */
[----:B------:R-:W-:Y:S01]  /*6040*/  IMAD R217, R0, 0x400, R217 ;  /* 0x0000040000d97824 */ /* 0x000fe200078e02d9 */
[----:B------:R-:W-:Y:S01]  /*6050*/  FSEL R91, R91, -INF , P1 ;  /* 0xff8000005b5b7808 */ /* 0x000fe20000800000 */
[----:B------:R-:W2:Y:S01]  /*6060*/  SHFL.IDX PT, R10, R11, R15, 0x1f ;  /* 0x00001f0f0b0a7589 */ /* 0x000ea200000e0000 */
[----:B------:R-:W-:Y:S01]  /*6070*/  FSEL R88, R88, -INF , P2 ;  /* 0xff80000058587808 */ /* 0x000fe20001000000 */
[----:B------:R-:W-:Y:S01]  /*6080*/  HGMMA.64x128x16.F32 R24, gdesc[UR4], RZ, !UPT, gsb0 ;  /* 0x01e00000041879f0 */ /* 0x000fe2000c0008ff */
[----:B------:R-:W-:Y:S01]  /*6090*/  UIADD3 UR4, UR6, 0x2, URZ ;  /* 0x0000000206047890 */ /* 0x000fe2000fffe03f */
[----:B---3--:R-:W-:Y:S01]  /*60a0*/  SHFL.IDX PT, R18, R231, R5, 0x1f ;  /* 0x00001f05e7127589 */ /* 0x008fe200000e0000 */
[----:B------:R-:W-:Y:S01]  /*60b0*/  ULDC UR5, c[0x0][0x744] ;  /* 0x0001d10000057ab9 */ /* 0x000fe20000000800 */
[----:B------:R-:W-:-:S02]  /*60c0*/  FSEL R90, R90, -INF , P1 ;  /* 0xff8000005a5a7808 */ /* 0x000fc40000800000 */
[----:B------:R-:W-:Y:S01]  /*60d0*/  FSEL R94, R94, -INF , P1 ;  /* 0xff8000005e5e7808 */ /* 0x000fe20000800000 */
[----:B------:R-:W3:Y:S01]  /*60e0*/  SHFL.IDX PT, R22, R231, R17, 0x1f ;  /* 0x00001f11e7167589 */ /* 0x000ee200000e0000 */
[----:B------:R-:W-:Y:S01]  /*60f0*/  UMOV UR10, UR4 ;  /* 0x00000004000a7c82 */ /* 0x000fe20008000000 */
[----:B------:R-:W-:Y:S01]  /*6100*/  UIADD3 UR4, UR6, 0x4, URZ ;  /* 0x0000000406047890 */ /* 0x000fe2000fffe03f */
[----:B------:R-:W-:Y:S01]  /*6110*/  FSEL R104, R104, -INF , P2 ;  /* 0xff80000068687808 */ /* 0x000fe20001000000 */
[----:B------:R-:W-:Y:S01]  /*6120*/  SHFL.IDX PT, R20, R231, R15, 0x1f ;  /* 0x00001f0fe7147589 */ /* 0x000fe200000e0000 */
[----:B------:R-:W-:Y:S01]  /*6130*/  FSEL R101, R101, -INF , P2 ;  /* 0xff80000065657808 */ /* 0x000fe20001000000 */
[----:B------:R-:W-:Y:S01]  /*6140*/  UIADD3 UR6, UR6, 0x6, URZ ;  /* 0x0000000606067890 */ /* 0x000fe2000fffe03f */
[----:B------:R-:W-:Y:S02]  /*6150*/  FSEL R92, R92, -INF , P2 ;  /* 0xff8000005c5c7808 */ /* 0x000fe40001000000 */
[----:B------:R-:W-:Y:S01]  /*6160*/  FSEL R103, R103, -INF , P1 ;  /* 0xff80000067677808 */ /* 0x000fe20000800000 */
[--C-:B-1----:R-:W-:Y:S01]  /*6170*/  FFMA.FTZ R88, R88, UR5, -R9.reuse ;  /* 0x0000000558587c23 */ /* 0x102fe20008010809 */
[----:B------:R-:W-:Y:S01]  /*6180*/  FFMA.FTZ R90, R90, UR5, -R9 ;  /* 0x000000055a5a7c23 */ /* 0x000fe20008010809 */
[----:B------:R-:W-:Y:S01]  /*6190*/  FSEL R106, R106, -INF , P1 ;  /* 0xff8000006a6a7808 */ /* 0x000fe20000800000 */
[----:B--2---:R-:W-:Y:S01]  /*61a0*/  FFMA.FTZ R91, R91, UR5, -R10 ;  /* 0x000000055b5b7c23 */ /* 0x004fe2000801080a */
[----:B------:R-:W-:Y:S01]  /*61b0*/  MUFU.EX2 R222, R88 ;  /* 0x0000005800de7308 */ /* 0x000fe20000000800 */
[----:B------:R-:W-:-:S02]  /*61c0*/  FSEL R93, R93, -INF , P2 ;  /* 0xff8000005d5d7808 */ /* 0x000fc40001000000 */
[----:B------:R-:W-:Y:S02]  /*61d0*/  FSEL R116, R116, -INF , P2 ;  /* 0xff80000074747808 */ /* 0x000fe40001000000 */
[----:B------:R-:W-:Y:S02]  /*61e0*/  FSEL R118, R118, -INF , P1 ;  /* 0xff80000076767808 */ /* 0x000fe40000800000 */
[----:B------:R-:W-:Y:S01]  /*61f0*/  FSEL R95, R95, -INF , P1 ;  /* 0xff8000005f5f7808 */ /* 0x000fe20000800000 */
[----:B------:R1:W-:Y:S01]  /*6200*/  MUFU.EX2 R229, R91 ;  /* 0x0000005b00e57308 */ /* 0x0003e20000000800 */
[----:B------:R-:W-:Y:S02]  /*6210*/  FSEL R117, R117, -INF , P2 ;  /* 0xff80000075757808 */ /* 0x000fe40001000000 */
[----:B------:R-:W-:Y:S02]  /*6220*/  FSEL R147, R147, -INF , P1 ;  /* 0xff80000093937808 */ /* 0x000fe40000800000 */
[----:B------:R-:W-:-:S02]  /*6230*/  FSEL R89, R89, -INF , P2 ;  /* 0xff80000059597808 */ /* 0x000fc40001000000 */
[----:B------:R-:W-:Y:S01]  /*6240*/  FSEL R113, R113, -INF , P2 ;  /* 0xff80000071717808 */ /* 0x000fe20001000000 */
[----:B------:R2:W2:Y:S01]  /*6250*/  MUFU.EX2 R230, R90 ;  /* 0x0000005a00e67308 */ /* 0x0004a20000000800 */
[----:B-1----:R-:W-:Y:S02]  /*6260*/  VIADD R91, R5, 0x1c ;  /* 0x0000001c055b7836 */ /* 0x002fe40000000000 */
[----:B------:R-:W-:Y:S01]  /*6270*/  FFMA.FTZ R89, R89, UR5, -R10 ;  /* 0x0000000559597c23 */ /* 0x000fe2000801080a */
[----:B------:R-:W-:Y:S02]  /*6280*/  FSEL R108, R108, -INF , P2 ;  /* 0xff8000006c6c7808 */ /* 0x000fe40001000000 */
[----:B------:R-:W-:Y:S01]  /*6290*/  FSEL R100, R100, -INF , P2 ;  /* 0xff80000064647808 */ /* 0x000fe20001000000 */
[----:B------:R-:W1:Y:S01]  /*62a0*/  SHFL.IDX PT, R16, R11, R91, 0x1f ;  /* 0x00001f5b0b107589 */ /* 0x000e6200000e0000 */
[----:B------:R-:W-:Y:S01]  /*62b0*/  FSEL R110, R110, -INF , P1 ;  /* 0xff8000006e6e7808 */ /* 0x000fe20000800000 */
[--C-:B---3--:R-:W-:Y:S01]  /*62c0*/  FFMA.FTZ R21, R108, UR5, -R22.reuse ;  /* 0x000000056c157c23 */ /* 0x108fe20008010816 */
[----:B------:R-:W-:Y:S01]  /*62d0*/  FSEL R112, R112, -INF , P2 ;  /* 0xff80000070707808 */ /* 0x000fe20001000000 */
[----:B------:R-:W-:Y:S01]  /*62e0*/  MUFU.EX2 R225, R89 ;  /* 0x0000005900e17308 */ /* 0x000fe20000000800 */
[----:B------:R-:W-:Y:S01]  /*62f0*/  FSEL R114, R114, -INF , P1 ;  /* 0xff80000072727808 */ /* 0x000fe20000800000 */
[----:B------:R-:W-:Y:S01]  /*6300*/  FFMA.FTZ R22, R110, UR5, -R22 ;  /* 0x000000056e167c23 */ /* 0x000fe20008010816 */
[----:B------:R-:W-:-:S02]  /*6310*/  FSEL R96, R96, -INF , P2 ;  /* 0xff80000060607808 */ /* 0x000fc40001000000 */
[----:B------:R-:W-:Y:S02]  /*6320*/  FSEL R98, R98, -INF , P1 ;  /* 0xff80000062627808 */ /* 0x000fe40000800000 */
[----:B------:R-:W-:Y:S01]  /*6330*/  FSEL R102, R102, -INF , P1 ;  /* 0xff80000066667808 */ /* 0x000fe20000800000 */
[----:B------:R-:W-:Y:S01]  /*6340*/  MUFU.EX2 R21, R21 ;  /* 0x0000001500157308 */ /* 0x000fe20000000800 */
[----:B------:R-:W-:Y:S02]  /*6350*/  FSEL R109, R109, -INF , P2 ;  /* 0xff8000006d6d7808 */ /* 0x000fe40001000000 */
[----:B------:R-:W-:Y:S02]  /*6360*/  FSEL R97, R97, -INF , P2 ;  /* 0xff80000061617808 */ /* 0x000fe40001000000 */
[----:B------:R-:W-:Y:S02]  /*6370*/  FSEL R99, R99, -INF , P1 ;  /* 0xff80000063637808 */ /* 0x000fe40000800000 */
[----:B------:R-:W-:Y:S01]  /*6380*/  FSEL R119, R119, -INF , P1 ;  /* 0xff80000077777808 */ /* 0x000fe20000800000 */
[----:B------:R-:W-:Y:S01]  /*6390*/  MUFU.EX2 R22, R22 ;  /* 0x0000001600167308 */ /* 0x000fe20000000800 */
[----:B------:R-:W-:-:S02]  /*63a0*/  FSEL R105, R105, -INF , P2 ;  /* 0xff80000069697808 */ /* 0x000fc40001000000 */
[----:B------:R-:W-:Y:S01]  /*63b0*/  FSEL R107, R107, -INF , P1 ;  /* 0xff8000006b6b7808 */ /* 0x000fe20000800000 */
[--C-:B-1----:R-:W-:Y:S01]  /*63c0*/  FFMA.FTZ R15, R101, UR5, -R16.reuse ;  /* 0x00000005650f7c23 */ /* 0x102fe20008010810 */
[----:B------:R-:W-:Y:S01]  /*63d0*/  FFMA.FTZ R16, R103, UR5, -R16 ;  /* 0x0000000567107c23 */ /* 0x000fe20008010810 */
[----:B------:R-:W-:Y:S01]  /*63e0*/  VIADD R103, R5, 0xc ;  /* 0x0000000c05677836 */ /* 0x000fe20000000000 */
[----:B------:R-:W-:Y:S01]  /*63f0*/  FSEL R123, R123, -INF , P1 ;  /* 0xff8000007b7b7808 */ /* 0x000fe20000800000 */
[----:B------:R-:W-:Y:S01]  /*6400*/  VIADD R101, R5, 0x14 ;  /* 0x0000001405657836 */ /* 0x000fe20000000000 */
[----:B------:R-:W-:Y:S01]  /*6410*/  FSEL R134, R134, -INF , P1 ;  /* 0xff80000086867808 */ /* 0x000fe20000800000 */
[--C-:B------:R-:W-:Y:S01]  /*6420*/  FFMA.FTZ R19, R105, UR5, -R20.reuse ;  /* 0x0000000569137c23 */ /* 0x100fe20008010814 */
[----:B------:R-:W1:Y:S01]  /*6430*/  SHFL.IDX PT, R88, R231, R103, 0x1f ;  /* 0x00001f67e7587589 */ /* 0x000e6200000e0000 */
[----:B------:R-:W-:Y:S01]  /*6440*/  FFMA.FTZ R20, R107, UR5, -R20 ;  /* 0x000000056b147c23 */ /* 0x000fe20008010814 */
[----:B------:R-:W-:Y:S01]  /*6450*/  FSEL R120, R120, -INF , P2 ;  /* 0xff80000078787808 */ /* 0x000fe20001000000 */
[----:B------:R-:W-:Y:S01]  /*6460*/  MUFU.EX2 R15, R15 ;  /* 0x0000000f000f7308 */ /* 0x000fe20000000800 */
[----:B----4-:R-:W3:Y:S01]  /*6470*/  SHFL.IDX PT, R103, R223, R103, 0x1f ;  /* 0x00001f67df677589 */ /* 0x010ee200000e0000 */
[----:B------:R-:W-:-:S02]  /*6480*/  FSEL R107, R129, -INF , P2 ;  /* 0xff800000816b7808 */ /* 0x000fc40001000000 */
[----:B------:R-:W-:Y:S01]  /*6490*/  FSEL R131, R131, -INF , P1 ;  /* 0xff80000083837808 */ /* 0x000fe20000800000 */
[----:B------:R-:W4:Y:S01]  /*64a0*/  SHFL.IDX PT, R108, R223, R101, 0x1f ;  /* 0x00001f65df6c7589 */ /* 0x000f2200000e0000 */
[----:B------:R-:W-:Y:S02]  /*64b0*/  FSEL R111, R111, -INF , P1 ;  /* 0xff8000006f6f7808 */ /* 0x000fe40000800000 */
[----:B------:R-:W-:Y:S01]  /*64c0*/  FSEL R126, R126, -INF , P1 ;  /* 0xff8000007e7e7808 */ /* 0x000fe20000800000 */
[----:B------:R-:W-:Y:S01]  /*64d0*/  MUFU.EX2 R16, R16 ;  /* 0x0000001000107308 */ /* 0x000fe20000000800 */
[----:B------:R-:W-:Y:S02]  /*64e0*/  FSEL R105, R128, -INF , P2 ;  /* 0xff80000080697808 */ /* 0x000fe40001000000 */
[----:B------:R-:W-:Y:S02]  /*64f0*/  FSEL R130, R130, -INF , P1 ;  /* 0xff80000082827808 */ /* 0x000fe40000800000 */
[----:B------:R-:W-:-:S02]  /*6500*/  FSEL R135, R135, -INF , P1 ;  /* 0xff80000087877808 */ /* 0x000fc40000800000 */
[----:B------:R-:W-:Y:S01]  /*6510*/  FSEL R142, R142, -INF , P1 ;  /* 0xff8000008e8e7808 */ /* 0x000fe20000800000 */
[----:B------:R-:W-:Y:S01]  /*6520*/  MUFU.EX2 R19, R19 ;  /* 0x0000001300137308 */ /* 0x000fe20000000800 */
[----:B------:R-:W-:Y:S02]  /*6530*/  FSEL R139, R139, -INF , P1 ;  /* 0xff8000008b8b7808 */ /* 0x000fe40000800000 */
[----:B------:R-:W-:Y:S01]  /*6540*/  FSEL R138, R138, -INF , P1 ;  /* 0xff8000008a8a7808 */ /* 0x000fe20000800000 */
[--C-:B-1----:R-:W-:Y:S01]  /*6550*/  FFMA.FTZ R23, R109, UR5, -R88.reuse ;  /* 0x000000056d177c23 */ /* 0x102fe20008010858 */
[----:B------:R-:W-:Y:S01]  /*6560*/  FSEL R109, R125, -INF , P2 ;  /* 0xff8000007d6d7808 */ /* 0x000fe20001000000 */
[----:B------:R-:W-:Y:S01]  /*6570*/  FFMA.FTZ R88, R111, UR5, -R88 ;  /* 0x000000056f587c23 */ /* 0x000fe20008010858 */
[----:B------:R-:W-:Y:S01]  /*6580*/  FSEL R111, R133, -INF , P2 ;  /* 0xff800000856f7808 */ /* 0x000fe20001000000 */
[----:B------:R-:W-:Y:S01]  /*6590*/  MUFU.EX2 R20, R20 ;  /* 0x0000001400147308 */ /* 0x000fe20000000800 */
[----:B------:R-:W-:Y:S01]  /*65a0*/  FSEL R125, R140, -INF , P2 ;  /* 0xff8000008c7d7808 */ /* 0x000fe20001000000 */
[----:B---3--:R-:W-:Y:S01]  /*65b0*/  FFMA.FTZ R109, R109, UR5, -R103 ;  /* 0x000000056d6d7c23 */ /* 0x008fe20008010867 */
[----:B------:R-:W-:Y:S01]  /*65c0*/  FSEL R122, R122, -INF , P1 ;  /* 0xff8000007a7a7808 */ /* 0x000fe20000800000 */
[--C-:B----4-:R-:W-:Y:S01]  /*65d0*/  FFMA.FTZ R107, R107, UR5, -R108.reuse ;  /* 0x000000056b6b7c23 */ /* 0x110fe2000801086c */
[----:B------:R-:W-:Y:S01]  /*65e0*/  FFMA.FTZ R108, R131, UR5, -R108 ;  /* 0x00000005836c7c23 */ /* 0x000fe2000801086c */
[----:B------:R-:W-:Y:S01]  /*65f0*/  FSEL R143, R143, -INF , P1 ;  /* 0xff8000008f8f7808 */ /* 0x000fe20000800000 */
[----:B------:R-:W-:Y:S01]  /*6600*/  SHFL.IDX PT, R131, R218, R5, 0x1f ;  /* 0x00001f05da837589 */ /* 0x000fe200000e0000 */
[----:B------:R-:W-:Y:S01]  /*6610*/  FSEL R115, R115, -INF , P1 ;  /* 0xff80000073737808 */ /* 0x000fe20000800000 */
[----:B------:R-:W-:Y:S01]  /*6620*/  MUFU.EX2 R23, R23 ;  /* 0x0000001700177308 */ /* 0x000fe20000000800 */
[----:B------:R-:W-:-:S02]  /*6630*/  FSEL R146, R146, -INF , P1 ;  /* 0xff80000092927808 */ /* 0x000fc40000800000 */
[----:B------:R-:W-:-:S05]  /*6640*/  FSEL R150, R150, -INF , P1 ;  /* 0xff80000096967808 */ /* 0x000fca0000800000 */
[----:B------:R-:W-:Y:S08]  /*6650*/  MUFU.EX2 R107, R107 ;  /* 0x0000006b006b7308 */ /* 0x000ff00000000800 */
[----:B------:R-:W-:Y:S01]  /*6660*/  MUFU.EX2 R108, R108 ;  /* 0x0000006c006c7308 */ /* 0x000fe20000000800 */
[----:B------:R-:W-:Y:S02]  /*6670*/  WARPGROUP.DEPBAR.LE gsb0, 0x0 ;  /* 0x00008000000079c5 */ /* 0x000fe40000010000 */
[----:B------:R-:W-:-:S05]  /*6680*/  WARPGROUP.ARRIVE ;  /* 0x00000000000079c5 */ /* 0x000fca0000000000 */
[----:B------:R-:W-:Y:S01]  /*6690*/  MUFU.EX2 R88, R88 ;  /* 0x0000005800587308 */ /* 0x000fe20000000800 */
[----:B-----5:R-:W-:Y:S02]  /*66a0*/  R2UR UR8, R12 ;  /* 0x000000000c0872ca */ /* 0x020fe400000e0000 */
[----:B------:R-:W-:Y:S01]  /*66b0*/  R2UR UR9, R13 ;  /* 0x000000000d0972ca */ /* 0x000fe200000e0000 */
[----:B------:R1:W3:Y:S01]  /*66c0*/  SHFL.IDX PT, R12, R11, R17, 0x1f ;  /* 0x00001f110b0c7589 */ /* 0x0002e200000e0000 */
[----:B------:R-:W-:-:S05]  /*66d0*/  VIADD R13, R5, 0xc ;  /* 0x0000000c050d7836 */ /* 0x000fca0000000000 */
[----:B------:R4:W5:Y:S01]  /*66e0*/  SHFL.IDX PT, R9, R11, R13, 0x1f ;  /* 0x00001f0d0b097589 */ /* 0x00096200000e0000 */
[----:B-1----:R-:W-:Y:S01]  /*66f0*/  FFMA.FTZ R17, R104, UR5, -R18 ;  /* 0x0000000568117c23 */ /* 0x002fe20008010812 */
[----:B------:R-:W-:-:S04]  /*6700*/  VIADD R104, R5, 0x18 ;  /* 0x0000001805687836 */ /* 0x000fc80000000000 */
[----:B------:R-:W-:Y:S01]  /*6710*/  HGMMA.64x128x16.F32 R24, gdesc[UR8], R24, gsb0 ;  /* 0x01e00000081879f0 */ /* 0x000fe20008000818 */
[----:B------:R-:W-:Y:S01]  /*6720*/  R2UR UR8, R234 ;  /* 0x00000000ea0872ca */ /* 0x000fe200000e0000 */
[----:B------:R-:W-:Y:S01]  /*6730*/  UMOV UR10, UR4 ;  /* 0x00000004000a7c82 */ /* 0x000fe20008000000 */
[----:B------:R-:W-:Y:S01]  /*6740*/  R2UR UR9, R235 ;  /* 0x00000000eb0972ca */ /* 0x000fe200000e0000 */
[----:B------:R-:W-:Y:S01]  /*6750*/  UMOV UR11, 0x40000040 ;  /* 0x40000040000b7882 */ /* 0x000fe20000000000 */
[----:B------:R-:W-:Y:S01]  /*6760*/  FFMA.FTZ R18, R106, UR5, -R18 ;  /* 0x000000056a127c23 */ /* 0x000fe20008010812 */
[C---:B------:R-:W-:Y:S01]  /*6770*/  VIADD R106, R5.reuse, 0x10 ;  /* 0x00000010056a7836 */ /* 0x040fe20000000000 */
[----:B------:R-:W-:Y:S01]  /*6780*/  SHFL.IDX PT, R110, R223, R104, 0x1f ;  /* 0x00001f68df6e7589 */ /* 0x000fe200000e0000 */
[----:B----4-:R-:W-:Y:S01]  /*6790*/  VIADD R13, R5, 0x10 ;  /* 0x00000010050d7836 */ /* 0x010fe20000000000 */
[----:B------:R-:W-:Y:S01]  /*67a0*/  MUFU.EX2 R17, R17 ;  /* 0x0000001100117308 */ /* 0x000fe20000000800 */
[----:B------:R-:W-:Y:S01]  /*67b0*/  R2UR UR4, R217 ;  /* 0x00000000d90472ca */ /* 0x000fe200000e0000 */
[----:B--2---:R-:W1:Y:S01]  /*67c0*/  SHFL.IDX PT, R90, R231, R106, 0x1f ;  /* 0x00001f6ae75a7589 */ /* 0x004e6200000e0000 */
[--C-:B---3--:R-:W-:Y:S01]  /*67d0*/  FFMA.FTZ R94, R94, UR5, -R12.reuse ;  /* 0x000000055e5e7c23 */ /* 0x108fe2000801080c */
[----:B------:R-:W-:-:S02]  /*67e0*/  FFMA.FTZ R92, R92, UR5, -R12 ;  /* 0x000000055c5c7c23 */ /* 0x000fc4000801080c */
[----:B------:R2:W3:Y:S02]  /*67f0*/  SHFL.IDX PT, R10, R11, R13, 0x1f ;  /* 0x00001f0d0b0a7589 */ /* 0x0004e400000e0000 */
[----:B------:R4:W3:Y:S01]  /*6800*/  MUFU.EX2 R227, R94 ;  /* 0x0000005e00e37308 */ /* 0x0008e20000000800 */
[--C-:B-----5:R-:W-:Y:S01]  /*6810*/  FFMA.FTZ R93, R93, UR5, -R9.reuse ;  /* 0x000000055d5d7c23 */ /* 0x120fe20008010809 */
[----:B------:R-:W-:Y:S01]  /*6820*/  FFMA.FTZ R95, R95, UR5, -R9 ;  /* 0x000000055f5f7c23 */ /* 0x000fe20008010809 */
[----:B------:R-:W5:Y:S05]  /*6830*/  SHFL.IDX PT, R106, R223, R106, 0x1f ;  /* 0x00001f6adf6a7589 */ /* 0x000f6a00000e0000 */
[----:B------:R1:W-:Y:S01]  /*6840*/  MUFU.EX2 R228, R92 ;  /* 0x0000005c00e47308 */ /* 0x0003e20000000800 */
[----:B----4-:R-:W4:Y:S01]  /*6850*/  SHFL.IDX PT, R94, R231, R104, 0x1f ;  /* 0x00001f68e75e7589 */ /* 0x010f2200000e0000 */
[----:B--2---:R-:W-:-:S05]  /*6860*/  VIADD R13, R5, 0x14 ;  /* 0x00000014050d7836 */ /* 0x004fca0000000000 */
[----:B------:R2:W4:Y:S01]  /*6870*/  SHFL.IDX PT, R12, R11, R13, 0x1f ;  /* 0x00001f0d0b0c7589 */ /* 0x00052200000e0000 */
[----:B------:R4:W-:Y:S01]  /*6880*/  MUFU.EX2 R226, R93 ;  /* 0x0000005d00e27308 */ /* 0x0009e20000000800 */
[--C-:B-1----:R-:W-:Y:S02]  /*6890*/  FFMA.FTZ R89, R112, UR5, -R90.reuse ;  /* 0x0000000570597c23 */ /* 0x102fe4000801085a */
[----:B------:R1:W4:Y:S01]  /*68a0*/  SHFL.IDX PT, R92, R231, R101, 0x1f ;  /* 0x00001f65e75c7589 */ /* 0x00032200000e0000 */
[----:B------:R-:W-:Y:S01]  /*68b0*/  FFMA.FTZ R90, R114, UR5, -R90 ;  /* 0x00000005725a7c23 */ /* 0x000fe2000801085a */
[C---:B------:R-:W-:Y:S02]  /*68c0*/  VIADD R114, R5.reuse, 0x8 ;  /* 0x0000000805727836 */ /* 0x040fe40000000000 */
[----:B---3--:R-:W-:Y:S01]  /*68d0*/  FFMA.FTZ R9, R96, UR5, -R10 ;  /* 0x0000000560097c23 */ /* 0x008fe2000801080a */
[----:B------:R-:W3:Y:S01]  /*68e0*/  SHFL.IDX PT, R231, R231, R91, 0x1f ;  /* 0x00001f5be7e77589 */ /* 0x000ee200000e0000 */
[----:B------:R3:W-:Y:S01]  /*68f0*/  MUFU.EX2 R224, R95 ;  /* 0x0000005f00e07308 */ /* 0x0007e20000000800 */
[----:B--2---:R-:W-:-:S02]  /*6900*/  VIADD R13, R5, 0x18 ;  /* 0x00000018050d7836 */ /* 0x004fc40000000000 */
[----:B------:R-:W-:Y:S01]  /*6910*/  FFMA.FTZ R10, R98, UR5, -R10 ;  /* 0x00000005620a7c23 */ /* 0x000fe2000801080a */
[----:B------:R-:W-:Y:S01]  /*6920*/  FSEL R104, R127, -INF , P1 ;  /* 0xff8000007f687808 */ /* 0x000fe20000800000 */
[----:B------:R-:W2:Y:S01]  /*6930*/  SHFL.IDX PT, R98, R223, R5, 0x1f ;  /* 0x00001f05df627589 */ /* 0x000ea200000e0000 */
[----:B-1----:R-:W-:Y:S01]  /*6940*/  FSEL R101, R124, -INF , P2 ;  /* 0xff8000007c657808 */ /* 0x002fe20001000000 */
[--C-:B-----5:R-:W-:Y:S01]  /*6950*/  FFMA.FTZ R105, R105, UR5, -R106.reuse ;  /* 0x0000000569697c23 */ /* 0x120fe2000801086a */
[----:B------:R-:W-:Y:S01]  /*6960*/  FFMA.FTZ R106, R130, UR5, -R106 ;  /* 0x00000005826a7c23 */ /* 0x000fe2000801086a */
[----:B------:R1:W5:Y:S01]  /*6970*/  SHFL.IDX PT, R14, R11, R13, 0x1f ;  /* 0x00001f0d0b0e7589 */ /* 0x00036200000e0000 */
[--C-:B----4-:R-:W-:Y:S01]  /*6980*/  FFMA.FTZ R93, R116, UR5, -R94.reuse ;  /* 0x00000005745d7c23 */ /* 0x110fe2000801085e */
[----:B------:R-:W-:Y:S01]  /*6990*/  FFMA.FTZ R94, R118, UR5, -R94 ;  /* 0x00000005765e7c23 */ /* 0x000fe2000801085e */
[----:B------:R-:W-:Y:S01]  /*69a0*/  FSEL R118, R145, -INF , P2 ;  /* 0xff80000091767808 */ /* 0x000fe20001000000 */
[----:B------:R-:W-:-:S02]  /*69b0*/  VIADD R145, R5, 0x14 ;  /* 0x0000001405917836 */ /* 0x000fc40000000000 */
[----:B------:R-:W-:Y:S01]  /*69c0*/  FFMA.FTZ R104, R104, UR5, -R103 ;  /* 0x0000000568687c23 */ /* 0x000fe20008010867 */
[----:B------:R-:W-:Y:S01]  /*69d0*/  FSEL R116, R148, -INF , P2 ;  /* 0xff80000094747808 */ /* 0x000fe20001000000 */
[----:B------:R4:W-:Y:S01]  /*69e0*/  MUFU.EX2 R103, R109 ;  /* 0x0000006d00677308 */ /* 0x0009e20000000800 */
[----:B------:R-:W-:Y:S01]  /*69f0*/  VIADD R148, R5, 0x10 ;  /* 0x0000001005947836 */ /* 0x000fe20000000000 */
[----:B------:R-:W-:Y:S01]  /*6a00*/  FSEL R130, R136, -INF , P2 ;  /* 0xff80000088827808 */ /* 0x000fe20001000000 */
[----:B-1----:R-:W-:Y:S01]  /*6a10*/  FFMA.FTZ R11, R97, UR5, -R12 ;  /* 0x00000005610b7c23 */ /* 0x002fe2000801080c */
[----:B------:R-:W-:Y:S01]  /*6a20*/  FFMA.FTZ R91, R113, UR5, -R92 ;  /* 0x00000005715b7c23 */ /* 0x000fe2000801085c */
[----:B------:R-:W-:Y:S02]  /*6a30*/  VIADD R113, R5, 0x4 ;  /* 0x0000000405717836 */ /* 0x000fe40000000000 */
[----:B------:R-:W-:Y:S01]  /*6a40*/  FFMA.FTZ R12, R99, UR5, -R12 ;  /* 0x00000005630c7c23 */ /* 0x000fe2000801080c */
[----:B------:R-:W-:Y:S01]  /*6a50*/  FSEL R99, R121, -INF , P2 ;  /* 0xff80000079637808 */ /* 0x000fe20001000000 */
[--C-:B---3--:R-:W-:Y:S01]  /*6a60*/  FFMA.FTZ R95, R117, UR5, -R231.reuse ;  /* 0x00000005755f7c23 */ /* 0x108fe200080108e7 */
[----:B------:R-:W-:Y:S01]  /*6a70*/  FFMA.FTZ R96, R119, UR5, -R231 ;  /* 0x0000000577607c23 */ /* 0x000fe200080108e7 */
[----:B------:R-:W1:Y:S01]  /*6a80*/  SHFL.IDX PT, R117, R218, R145, 0x1f ;  /* 0x00001f91da757589 */ /* 0x000e6200000e0000 */
[----:B----4-:R-:W-:Y:S01]  /*6a90*/  FSEL R109, R132, -INF , P2 ;  /* 0xff800000846d7808 */ /* 0x010fe20001000000 */
[----:B------:R-:W-:-:S02]  /*6aa0*/  VIADD R231, R5, 0x1c ;  /* 0x0000001c05e77836 */ /* 0x000fc40000000000 */
[----:B--2---:R-:W-:Y:S01]  /*6ab0*/  FFMA.FTZ R97, R120, UR5, -R98 ;  /* 0x0000000578617c23 */ /* 0x004fe20008010862 */
[----:B------:R-:W-:Y:S01]  /*6ac0*/  FSEL R120, R144, -INF , P2 ;  /* 0xff80000090787808 */ /* 0x000fe20001000000 */
[----:B------:R-:W-:Y:S02]  /*6ad0*/  VIADD R144, R5, 0xc ;  /* 0x0000000c05907836 */ /* 0x000fe40000000000 */
[----:B------:R-:W-:Y:S01]  /*6ae0*/  FFMA.FTZ R109, R109, UR5, -R110 ;  /* 0x000000056d6d7c23 */ /* 0x000fe2000801086e */
[--C-:B-----5:R-:W-:Y:S01]  /*6af0*/  FFMA.FTZ R13, R100, UR5, -R14.reuse ;  /* 0x00000005640d7c23 */ /* 0x120fe2000801080e */
[----:B------:R-:W-:Y:S01]  /*6b00*/  FFMA.FTZ R14, R102, UR5, -R14 ;  /* 0x00000005660e7c23 */ /* 0x000fe2000801080e */
[----:B------:R-:W2:Y:S01]  /*6b10*/  SHFL.IDX PT, R100, R223, R113, 0x1f ;  /* 0x00001f71df647589 */ /* 0x000ea200000e0000 */
[----:B------:R-:W-:Y:S01]  /*6b20*/  FFMA.FTZ R110, R134, UR5, -R110 ;  /* 0x00000005866e7c23 */ /* 0x000fe2000801086e */
[--C-:B------:R-:W-:Y:S01]  /*6b30*/  FFMA.FTZ R130, R130, UR5, -R131.reuse ;  /* 0x0000000582827c23 */ /* 0x100fe20008010883 */
[----:B------:R-:W-:Y:S01]  /*6b40*/  FFMA.FTZ R131, R138, UR5, -R131 ;  /* 0x000000058a837c23 */ /* 0x000fe20008010883 */
[----:B------:R-:W3:Y:S01]  /*6b50*/  SHFL.IDX PT, R102, R223, R114, 0x1f ;  /* 0x00001f72df667589 */ /* 0x000ee200000e0000 */
[----:B------:R-:W-:Y:S01]  /*6b60*/  FFMA.FTZ R98, R122, UR5, -R98 ;  /* 0x000000057a627c23 */ /* 0x000fe20008010862 */
[----:B------:R-:W-:Y:S01]  /*6b70*/  FSEL R122, R141, -INF , P2 ;  /* 0xff8000008d7a7808 */ /* 0x000fe20001000000 */
[----:B------:R-:W-:Y:S01]  /*6b80*/  FFMA.FTZ R92, R115, UR5, -R92 ;  /* 0x00000005735c7c23 */ /* 0x000fe2000801085c */
[----:B------:R4:W5:Y:S01]  /*6b90*/  SHFL.IDX PT, R112, R223, R231, 0x1f ;  /* 0x00001fe7df707589 */ /* 0x00096200000e0000 */
[----:B------:R-:W5:Y:S03]  /*6ba0*/  MUFU.EX2 R13, R13 ;  /* 0x0000000d000d7308 */ /* 0x000f660000000800 */
[----:B------:R2:W5:Y:S01]  /*6bb0*/  SHFL.IDX PT, R134, R218, R113, 0x1f ;  /* 0x00001f71da867589 */ /* 0x00056200000e0000 */
[--C-:B-1----:R-:W-:Y:S01]  /*6bc0*/  FFMA.FTZ R118, R118, UR5, -R117.reuse ;  /* 0x0000000576767c23 */ /* 0x102fe20008010875 */
[----:B------:R-:W-:-:S02]  /*6bd0*/  FFMA.FTZ R117, R147, UR5, -R117 ;  /* 0x0000000593757c23 */ /* 0x000fc40008010875 */
[----:B------:R-:W1:Y:S01]  /*6be0*/  SHFL.IDX PT, R121, R218, R144, 0x1f ;  /* 0x00001f90da797589 */ /* 0x000e6200000e0000 */
[----:B----4-:R-:W-:Y:S01]  /*6bf0*/  VIADD R223, R5, 0x18 ;  /* 0x0000001805df7836 */ /* 0x010fe20000000000 */
[----:B------:R-:W4:Y:S02]  /*6c00*/  MUFU.EX2 R14, R14 ;  /* 0x0000000e000e7308 */ /* 0x000f240000000800 */
[----:B------:R-:W4:Y:S01]  /*6c10*/  LDL R147, [R1+0x30] ;  /* 0x0000300001937983 */ /* 0x000f220000100800 */
[----:B--2---:R-:W-:Y:S01]  /*6c20*/  FSEL R113, R151, -INF , P1 ;  /* 0xff80000097717808 */ /* 0x004fe20000800000 */
[----:B------:R-:W-:Y:S02]  /*6c30*/  VIADD R151, R5, 0x4 ;  /* 0x0000000405977836 */ /* 0x000fe40000000000 */
[--C-:B------:R-:W-:Y:S01]  /*6c40*/  FFMA.FTZ R99, R99, UR5, -R100.reuse ;  /* 0x0000000563637c23 */ /* 0x100fe20008010864 */
[----:B------:R-:W-:Y:S01]  /*6c50*/  FFMA.FTZ R100, R123, UR5, -R100 ;  /* 0x000000057b647c23 */ /* 0x000fe20008010864 */
[----:B------:R-:W2:Y:S01]  /*6c60*/  SHFL.IDX PT, R119, R218, R148, 0x1f ;  /* 0x00001f94da777589 */ /* 0x000ea200000e0000 */
[----:B------:R-:W-:Y:S01]  /*6c70*/  MUFU.EX2 R105, R105 ;  /* 0x0000006900697308 */ /* 0x000fe20000000800 */
[--C-:B---3--:R-:W-:Y:S01]  /*6c80*/  FFMA.FTZ R101, R101, UR5, -R102.reuse ;  /* 0x0000000565657c23 */ /* 0x108fe20008010866 */
[----:B------:R-:W-:Y:S01]  /*6c90*/  FFMA.FTZ R102, R126, UR5, -R102 ;  /* 0x000000057e667c23 */ /* 0x000fe20008010866 */
[----:B------:R3:W2:Y:S01]  /*6ca0*/  SHFL.IDX PT, R123, R218, R114, 0x1f ;  /* 0x00001f72da7b7589 */ /* 0x0006a200000e0000 */
[--C-:B-----5:R-:W-:Y:S01]  /*6cb0*/  FFMA.FTZ R111, R111, UR5, -R112.reuse ;  /* 0x000000056f6f7c23 */ /* 0x120fe20008010870 */
[----:B------:R-:W-:Y:S01]  /*6cc0*/  FFMA.FTZ R112, R135, UR5, -R112 ;  /* 0x0000000587707c23 */ /* 0x000fe20008010870 */
[----:B------:R-:W-:Y:S01]  /*6cd0*/  FSEL R135, R137, -INF , P2 ;  /* 0xff80000089877808 */ /* 0x000fe20001000000 */
[----:B------:R-:W5:Y:S01]  /*6ce0*/  SHFL.IDX PT, R115, R218, R223, 0x1f ;  /* 0x00001fdfda737589 */ /* 0x000f6200000e0000 */
[----:B------:R-:W4:Y:S03]  /*6cf0*/  MUFU.EX2 R101, R101 ;  /* 0x0000006500657308 */ /* 0x000f260000000800 */
[----:B------:R-:W-:Y:S01]  /*6d00*/  FFMA.FTZ R135, R135, UR5, -R134 ;  /* 0x0000000587877c23 */ /* 0x000fe20008010886 */
[----:B---3--:R-:W-:Y:S01]  /*6d10*/  FSEL R114, R149, -INF , P2 ;  /* 0xff80000095727808 */ /* 0x008fe20001000000 */
[----:B------:R-:W-:-:S02]  /*6d20*/  VIADD R149, R5, 0x8 ;  /* 0x0000000805957836 */ /* 0x000fc40000000000 */
[----:B------:R-:W-:Y:S01]  /*6d30*/  FFMA.FTZ R134, R139, UR5, -R134 ;  /* 0x000000058b867c23 */ /* 0x000fe20008010886 */
[--C-:B-1----:R-:W-:Y:S01]  /*6d40*/  FFMA.FTZ R122, R122, UR5, -R121.reuse ;  /* 0x000000057a7a7c23 */ /* 0x102fe20008010879 */
[----:B------:R-:W-:Y:S01]  /*6d50*/  FFMA.FTZ R121, R143, UR5, -R121 ;  /* 0x000000058f797c23 */ /* 0x000fe20008010879 */
[----:B------:R-:W1:Y:S01]  /*6d60*/  SHFL.IDX PT, R218, R218, R231, 0x1f ;  /* 0x00001fe7dada7589 */ /* 0x000e6200000e0000 */
[----:B------:R-:W3:Y:S01]  /*6d70*/  MUFU.EX2 R106, R106 ;  /* 0x0000006a006a7308 */ /* 0x000ee20000000800 */
[--C-:B--2---:R-:W-:Y:S01]  /*6d80*/  FFMA.FTZ R120, R120, UR5, -R119.reuse ;  /* 0x0000000578787c23 */ /* 0x104fe20008010877 */
[----:B------:R-:W-:Y:S01]  /*6d90*/  FFMA.FTZ R119, R146, UR5, -R119 ;  /* 0x0000000592777c23 */ /* 0x000fe20008010877 */
[--C-:B------:R-:W-:Y:S01]  /*6da0*/  FFMA.FTZ R125, R125, UR5, -R123.reuse ;  /* 0x000000057d7d7c23 */ /* 0x100fe2000801087b */
[----:B------:R-:W-:-:S04]  /*6db0*/  FFMA.FTZ R123, R142, UR5, -R123 ;  /* 0x000000058e7b7c23 */ /* 0x000fc8000801087b */
[----:B------:R-:W2:Y:S01]  /*6dc0*/  MUFU.EX2 R111, R111 ;  /* 0x0000006f006f7308 */ /* 0x000ea20000000800 */
[----:B------:R-:W-:Y:S02]  /*6dd0*/  WARPGROUP.DEPBAR.LE gsb0, 0x0 ;  /* 0x00008000000079c5 */ /* 0x000fe40000010000 */
[----:B------:R-:W-:Y:S01]  /*6de0*/  WARPGROUP.ARRIVE ;  /* 0x00000000000079c5 */ /* 0x000fe20000000000 */
[--C-:B-----5:R-:W-:Y:S01]  /*6df0*/  FFMA.FTZ R116, R116, UR5, -R115.reuse ;  /* 0x0000000574747c23 */ /* 0x120fe20008010873 */
[----:B------:R-:W-:-:S03]  /*6e00*/  FFMA.FTZ R115, R150, UR5, -R115 ;  /* 0x0000000596737c23 */ /* 0x000fc60008010873 */
[----:B------:R-:W5:Y:S01]  /*6e10*/  MUFU.EX2 R102, R102 ;  /* 0x0000006600667308 */ /* 0x000f620000000800 */
[----:B------:R-:W-:Y:S01]  /*6e20*/  HGMMA.64x128x16.F32 R24, gdesc[UR8], R24, gsb0 ;  /* 0x01e00000081879f0 */ /* 0x000fe20008000818 */
[----:B------:R-:W-:Y:S01]  /*6e30*/  R2UR UR8, R232 ;  /* 0x00000000e80872ca */ /* 0x000fe200000e0000 */
[----:B------:R-:W-:Y:S01]  /*6e40*/  UMOV UR10, UR6 ;  /* 0x00000006000a7c82 */ /* 0x000fe20008000000 */
[----:B------:R-:W-:Y:S01]  /*6e50*/  R2UR UR9, R233 ;  /* 0x00000000e90972ca */ /* 0x000fe200000e0000 */
[----:B------:R-:W-:-:S03]  /*6e60*/  UMOV UR11, 0x40000040 ;  /* 0x40000040000b7882 */ /* 0x000fc60000000000 */
[----:B------:R-:W5:Y:S01]  /*6e70*/  MUFU.EX2 R104, R104 ;  /* 0x0000006800687308 */ /* 0x000f620000000800 */
[--C-:B-1----:R-:W-:Y:S01]  /*6e80*/  FFMA.FTZ R114, R114, UR5, -R218.reuse ;  /* 0x0000000572727c23 */ /* 0x102fe200080108da */
[----:B------:R-:W-:-:S06]  /*6e90*/  FFMA.FTZ R113, R113, UR5, -R218 ;  /* 0x0000000571717c23 */ /* 0x000fcc00080108da */
[----:B------:R-:W1:Y:S08]  /*6ea0*/  MUFU.EX2 R9, R9 ;  /* 0x0000000900097308 */ /* 0x000e700000000800 */
[----:B------:R-:W-:Y:S08]  /*6eb0*/  MUFU.EX2 R10, R10 ;  /* 0x0000000a000a7308 */ /* 0x000ff00000000800 */
[----:B------:R-:W1:Y:S08]  /*6ec0*/  MUFU.EX2 R11, R11 ;  /* 0x0000000b000b7308 */ /* 0x000e700000000800 */
[----:B------:R-:W1:Y:S08]  /*6ed0*/  MUFU.EX2 R12, R12 ;  /* 0x0000000c000c7308 */ /* 0x000e700000000800 */
[----:B------:R-:W1:Y:S08]  /*6ee0*/  MUFU.EX2 R97, R97 ;  /* 0x0000006100617308 */ /* 0x000e700000000800 */
[----:B------:R-:W-:Y:S08]  /*6ef0*/  MUFU.EX2 R98, R98 ;  /* 0x0000006200627308 */ /* 0x000ff00000000800 */
[----:B------:R-:W1:Y:S08]  /*6f00*/  MUFU.EX2 R99, R99 ;  /* 0x0000006300637308 */ /* 0x000e700000000800 */
[----:B------:R-:W1:Y:S08]  /*6f10*/  MUFU.EX2 R100, R100 ;  /* 0x0000006400647308 */ /* 0x000e700000000800 */
[----:B------:R-:W1:Y:S08]  /*6f20*/  MUFU.EX2 R109, R109 ;  /* 0x0000006d006d7308 */ /* 0x000e700000000800 */
        /* <DEDUP_REMOVED lines=20> */
[----:B------:R-:W2:Y:S04]  /*7070*/  SHFL.IDX PT, R126, R216, R151, 0x1f ;  /* 0x00001f97d87e7589 */ /* 0x000ea800000e0000 */
[----:B------:R-:W5:Y:S04]  /*7080*/  SHFL.IDX PT, R133, R216, R149, 0x1f ;  /* 0x00001f95d8857589 */ /* 0x000f6800000e0000 */
[----:B------:R-:W1:Y:S04]  /*7090*/  SHFL.IDX PT, R127, R216, R144, 0x1f ;  /* 0x00001f90d87f7589 */ /* 0x000e6800000e0000 */
[----:B------:R-:W4:Y:S04]  /*70a0*/  SHFL.IDX PT, R129, R216, R148, 0x1f ;  /* 0x00001f94d8817589 */ /* 0x000f2800000e0000 */
[----:B------:R-:W-:Y:S01]  /*70b0*/  SHFL.IDX PT, R132, R216, R145, 0x1f ;  /* 0x00001f91d8847589 */ /* 0x000fe200000e0000 */
[--C-:B---3--:R-:W-:Y:S01]  /*70c0*/  FADD.FTZ R24, R24, -R124.reuse ;  /* 0x8000007c18187221 */ /* 0x108fe20000010000 */
[----:B------:R-:W-:-:S02]  /*70d0*/  FADD.FTZ R26, R26, -R124 ;  /* 0x8000007c1a1a7221 */ /* 0x000fc40000010000 */
[----:B------:R-:W3:Y:S01]  /*70e0*/  SHFL.IDX PT, R142, R216, R231, 0x1f ;  /* 0x00001fe7d88e7589 */ /* 0x000ee200000e0000 */
[--C-:B--2---:R-:W-:Y:S01]  /*70f0*/  FADD.FTZ R124, R25, -R126.reuse ;  /* 0x8000007e197c7221 */ /* 0x104fe20000010000 */
[----:B------:R-:W-:Y:S02]  /*7100*/  FADD.FTZ R126, R27, -R126 ;  /* 0x8000007e1b7e7221 */ /* 0x000fe40000010000 */
[----:B------:R-:W2:Y:S01]  /*7110*/  SHFL.IDX PT, R139, R220, R149, 0x1f ;  /* 0x00001f95dc8b7589 */ /* 0x000ea200000e0000 */
[--C-:B-----5:R-:W-:Y:S01]  /*7120*/  FADD.FTZ R128, R28, -R133.reuse ;  /* 0x800000851c807221 */ /* 0x120fe20000010000 */
[----:B------:R-:W-:Y:S01]  /*7130*/  FADD.FTZ R25, R30, -R133 ;  /* 0x800000851e197221 */ /* 0x000fe20000010000 */
[----:B------:R5:W2:Y:S01]  /*7140*/  MUFU.EX2 R28, R130 ;  /* 0x00000082001c7308 */ /* 0x000aa20000000800 */
[----:B------:R-:W2:Y:S01]  /*7150*/  SHFL.IDX PT, R138, R220, R148, 0x1f ;  /* 0x00001f94dc8a7589 */ /* 0x000ea200000e0000 */
[----:B-1----:R-:W-:-:S03]  /*7160*/  FADD.FTZ R27, R31, -R127 ;  /* 0x8000007f1f1b7221 */ /* 0x002fc60000010000 */
[----:B------:R-:W1:Y:S03]  /*7170*/  SHFL.IDX PT, R137, R220, R144, 0x1f ;  /* 0x00001f90dc897589 */ /* 0x000e6600000e0000 */
[----:B------:R3:W1:Y:S01]  /*7180*/  MUFU.EX2 R30, R135 ;  /* 0x00000087001e7308 */ /* 0x0006620000000800 */
[----:B-----5:R-:W-:Y:S01]  /*7190*/  FADD.FTZ R130, R29, -R127 ;  /* 0x8000007f1d827221 */ /* 0x020fe20000010000 */
[--C-:B----4-:R-:W-:Y:S01]  /*71a0*/  FADD.FTZ R127, R32, -R129.reuse ;  /* 0x80000081207f7221 */ /* 0x110fe20000010000 */
[----:B------:R-:W4:Y:S01]  /*71b0*/  SHFL.IDX PT, R143, R216, R223, 0x1f ;  /* 0x00001fdfd88f7589 */ /* 0x000f2200000e0000 */
[----:B------:R-:W-:-:S03]  /*71c0*/  FADD.FTZ R129, R34, -R129 ;  /* 0x8000008122817221 */ /* 0x000fc60000010000 */
[----:B------:R-:W5:Y:S01]  /*71d0*/  SHFL.IDX PT, R32, R220, R145, 0x1f ;  /* 0x00001f91dc207589 */ /* 0x000f6200000e0000 */
[----:B------:R1:W5:Y:S01]  /*71e0*/  MUFU.EX2 R29, R131 ;  /* 0x00000083001d7308 */ /* 0x0003620000000800 */
[--C-:B---3--:R-:W-:Y:S01]  /*71f0*/  FADD.FTZ R37, R37, -R142.reuse ;  /* 0x8000008e25257221 */ /* 0x108fe20000010000 */
[----:B------:R-:W-:Y:S01]  /*7200*/  FADD.FTZ R39, R39, -R142 ;  /* 0x8000008e27277221 */ /* 0x000fe20000010000 */
[----:B------:R-:W3:Y:S01]  /*7210*/  SHFL.IDX PT, R135, R219, R5, 0x1f ;  /* 0x00001f05db877589 */ /* 0x000ee200000e0000 */
[--C-:B--2---:R-:W-:Y:S01]  /*7220*/  FADD.FTZ R44, R44, -R139.reuse ;  /* 0x8000008b2c2c7221 */ /* 0x104fe20000010000 */
[----:B------:R-:W-:Y:S02]  /*7230*/  FADD.FTZ R46, R46, -R139 ;  /* 0x8000008b2e2e7221 */ /* 0x000fe40000010000 */
[----:B------:R-:W2:Y:S01]  /*7240*/  SHFL.IDX PT, R136, R220, R223, 0x1f ;  /* 0x00001fdfdc887589 */ /* 0x000ea200000e0000 */
[----:B------:R4:W2:Y:S01]  /*7250*/  MUFU.EX2 R31, R134 ;  /* 0x00000086001f7308 */ /* 0x0008a20000000800 */
[--C-:B-1----:R-:W-:Y:S01]  /*7260*/  FADD.FTZ R131, R33, -R132.reuse ;  /* 0x8000008421837221 */ /* 0x102fe20000010000 */
[----:B------:R-:W-:Y:S01]  /*7270*/  FADD.FTZ R132, R35, -R132 ;  /* 0x8000008423847221 */ /* 0x000fe20000010000 */
[--C-:B------:R-:W-:Y:S01]  /*7280*/  FADD.FTZ R48, R48, -R138.reuse ;  /* 0x8000008a30307221 */ /* 0x100fe20000010000 */
[----:B------:R-:W-:Y:S01]  /*7290*/  FADD.FTZ R50, R50, -R138 ;  /* 0x8000008a32327221 */ /* 0x000fe20000010000 */
[----:B------:R-:W1:Y:S01]  /*72a0*/  SHFL.IDX PT, R35, R219, R144, 0x1f ;  /* 0x00001f90db237589 */ /* 0x000e6200000e0000 */
[--C-:B------:R-:W-:Y:S01]  /*72b0*/  FADD.FTZ R45, R45, -R137.reuse ;  /* 0x800000892d2d7221 */ /* 0x100fe20000010000 */
[----:B------:R-:W-:-:S02]  /*72c0*/  FADD.FTZ R47, R47, -R137 ;  /* 0x800000892f2f7221 */ /* 0x000fc40000010000 */
[----:B----4-:R-:W4:Y:S01]  /*72d0*/  SHFL.IDX PT, R134, R219, R145, 0x1f ;  /* 0x00001f91db867589 */ /* 0x010f2200000e0000 */
[----:B------:R-:W-:-:S03]  /*72e0*/  FADD.FTZ R133, R36, -R143 ;  /* 0x8000008f24857221 */ /* 0x000fc60000010000 */
[----:B------:R-:W-:Y:S04]  /*72f0*/  SHFL.IDX PT, R140, R220, R151, 0x1f ;  /* 0x00001f97dc8c7589 */ /* 0x000fe800000e0000 */
[----:B------:R-:W-:Y:S01]  /*7300*/  SHFL.IDX PT, R141, R220, R5, 0x1f ;  /* 0x00001f05dc8d7589 */ /* 0x000fe200000e0000 */
[--C-:B-----5:R-:W-:Y:S01]  /*7310*/  FADD.FTZ R49, R49, -R32.reuse ;  /* 0x8000002031317221 */ /* 0x120fe20000010000 */
[----:B------:R-:W-:Y:S01]  /*7320*/  FADD.FTZ R51, R51, -R32 ;  /* 0x8000002033337221 */ /* 0x000fe20000010000 */
[--C-:B---3--:R-:W-:Y:S01]  /*7330*/  FADD.FTZ R56, R56, -R135.reuse ;  /* 0x8000008738387221 */ /* 0x108fe20000010000 */
[----:B------:R3:W5:Y:S01]  /*7340*/  MUFU.EX2 R32, R125 ;  /* 0x0000007d00207308 */ /* 0x0007620000000800 */
[----:B------:R-:W-:Y:S01]  /*7350*/  FADD.FTZ R58, R58, -R135 ;  /* 0x800000873a3a7221 */ /* 0x000fe20000010000 */
[----:B------:R-:W-:Y:S01]  /*7360*/  SHFL.IDX PT, R142, R221, R145, 0x1f ;  /* 0x00001f91dd8e7589 */ /* 0x000fe200000e0000 */
[--C-:B--2---:R-:W-:Y:S01]  /*7370*/  FADD.FTZ R52, R52, -R136.reuse ;  /* 0x8000008834347221 */ /* 0x104fe20000010000 */
[----:B------:R-:W-:Y:S01]  /*7380*/  FADD.FTZ R54, R54, -R136 ;  /* 0x8000008836367221 */ /* 0x000fe20000010000 */
[----:B------:R-:W-:Y:S01]  /*7390*/  FMUL.FTZ R26, R230, R26 ;  /* 0x0000001ae61a7220 */ /* 0x000fe20000410000 */
[----:B------:R-:W-:Y:S01]  /*73a0*/  SHFL.IDX PT, R135, R221, R151, 0x1f ;  /* 0x00001f97dd877589 */ /* 0x000fe200000e0000 */
[----:B------:R-:W-:Y:S01]  /*73b0*/  FMUL.FTZ R25, R227, R25 ;  /* 0x00000019e3197220 */ /* 0x000fe20000410000 */
[----:B------:R-:W-:Y:S01]  /*73c0*/  MUFU.EX2 R119, R119 ;  /* 0x0000007700777308 */ /* 0x000fe20000000800 */
[----:B------:R-:W-:Y:S01]  /*73d0*/  FADD.FTZ R38, R38, -R143 ;  /* 0x8000008f26267221 */ /* 0x000fe20000010000 */
[----:B---3--:R-:W-:Y:S04]  /*73e0*/  SHFL.IDX PT, R125, R221, R5, 0x1f ;  /* 0x00001f05dd7d7589 */ /* 0x008fe800000e0000 */
[----:B------:R-:W2:Y:S01]  /*73f0*/  SHFL.IDX PT, R34, R219, R151, 0x1f ;  /* 0x00001f97db227589 */ /* 0x000ea200000e0000 */
[----:B------:R-:W-:Y:S01]  /*7400*/  FMUL.FTZ R37, R15, R37 ;  /* 0x000000250f257220 */ /* 0x000fe20000410000 */
[--C-:B-1----:R-:W-:Y:S01]  /*7410*/  FADD.FTZ R61, R61, -R35.reuse ;  /* 0x800000233d3d7221 */ /* 0x102fe20000010000 */
[----:B------:R-:W-:Y:S01]  /*7420*/  FADD.FTZ R63, R63, -R35 ;  /* 0x800000233f3f7221 */ /* 0x000fe20000010000 */
[----:B------:R-:W-:Y:S01]  /*7430*/  SHFL.IDX PT, R139, R221, R149, 0x1f ;  /* 0x00001f95dd8b7589 */ /* 0x000fe200000e0000 */
[----:B------:R1:W-:Y:S03]  /*7440*/  MUFU.EX2 R35, R121 ;  /* 0x0000007900237308 */ /* 0x0003e60000000800 */
[----:B------:R-:W-:Y:S04]  /*7450*/  SHFL.IDX PT, R144, R221, R144, 0x1f ;  /* 0x00001f90dd907589 */ /* 0x000fe800000e0000 */
[----:B------:R-:W-:Y:S04]  /*7460*/  SHFL.IDX PT, R138, R221, R148, 0x1f ;  /* 0x00001f94dd8a7589 */ /* 0x000fe800000e0000 */
[----:B------:R-:W3:Y:S04]  /*7470*/  SHFL.IDX PT, R137, R219, R149, 0x1f ;  /* 0x00001f95db897589 */ /* 0x000ee800000e0000 */
[----:B------:R-:W5:Y:S01]  /*7480*/  SHFL.IDX PT, R33, R220, R231, 0x1f ;  /* 0x00001fe7dc217589 */ /* 0x000f6200000e0000 */
[----:B----4-:R-:W-:Y:S01]  /*7490*/  FADD.FTZ R65, R65, -R134 ;  /* 0x8000008641417221 */ /* 0x010fe20000010000 */
[----:B------:R-:W-:Y:S01]  /*74a0*/  MUFU.EX2 R118, R118 ;  /* 0x0000007600767308 */ /* 0x000fe20000000800 */
[----:B------:R-:W-:Y:S01]  /*74b0*/  FMUL.FTZ R39, R16, R39 ;  /* 0x0000002710277220 */ /* 0x000fe20000410000 */
[----:B------:R-:W-:Y:S01]  /*74c0*/  SHFL.IDX PT, R145, R221, R223, 0x1f ;  /* 0x00001fdfdd917589 */ /* 0x000fe200000e0000 */
[--C-:B--2---:R-:W-:Y:S01]  /*74d0*/  FADD.FTZ R57, R57, -R34.reuse ;  /* 0x8000002239397221 */ /* 0x104fe20000010000 */
[----:B------:R-:W-:Y:S01]  /*74e0*/  FADD.FTZ R59, R59, -R34 ;  /* 0x800000223b3b7221 */ /* 0x000fe20000010000 */
[--C-:B------:R-:W-:Y:S01]  /*74f0*/  FADD.FTZ R41, R41, -R140.reuse ;  /* 0x8000008c29297221 */ /* 0x100fe20000010000 */
[----:B------:R-:W2:Y:S01]  /*7500*/  SHFL.IDX PT, R221, R221, R231, 0x1f ;  /* 0x00001fe7dddd7589 */ /* 0x000ea200000e0000 */
[----:B------:R-:W-:Y:S01]  /*7510*/  FADD.FTZ R43, R43, -R140 ;  /* 0x8000008c2b2b7221 */ /* 0x000fe20000010000 */
[----:B------:R-:W-:Y:S01]  /*7520*/  MUFU.EX2 R117, R117 ;  /* 0x0000007500757308 */ /* 0x000fe20000000800 */
[--C-:B------:R-:W-:Y:S01]  /*7530*/  FADD.FTZ R40, R40, -R141.reuse ;  /* 0x8000008d28287221 */ /* 0x100fe20000010000 */
[----:B------:R-:W4:Y:S01]  /*7540*/  SHFL.IDX PT, R36, R219, R223, 0x1f ;  /* 0x00001fdfdb247589 */ /* 0x000f2200000e0000 */
[----:B------:R-:W-:-:S03]  /*7550*/  FADD.FTZ R42, R42, -R141 ;  /* 0x8000008d2a2a7221 */ /* 0x000fc60000010000 */
[----:B------:R-:W4:Y:S01]  /*7560*/  SHFL.IDX PT, R136, R219, R148, 0x1f ;  /* 0x00001f94db887589 */ /* 0x000f2200000e0000 */
[----:B-1----:R-:W-:Y:S01]  /*7570*/  FADD.FTZ R121, R67, -R134 ;  /* 0x8000008643797221 */ /* 0x002fe20000010000 */
[----:B------:R-:W-:Y:S02]  /*7580*/  MUFU.EX2 R34, R122 ;  /* 0x0000007a00227308 */ /* 0x000fe40000000800 */
[----:B------:R-:W1:Y:S01]  /*7590*/  SHFL.IDX PT, R219, R219, R231, 0x1f ;  /* 0x00001fe7dbdb7589 */ /* 0x000e6200000e0000 */
[--C-:B---3--:R-:W-:Y:S01]  /*75a0*/  FADD.FTZ R60, R60, -R137.reuse ;  /* 0x800000893c3c7221 */ /* 0x108fe20000010000 */
[----:B------:R-:W-:Y:S01]  /*75b0*/  FADD.FTZ R62, R62, -R137 ;  /* 0x800000893e3e7221 */ /* 0x000fe20000010000 */
[--C-:B------:R-:W-:Y:S01]  /*75c0*/  FADD.FTZ R137, R80, -R138.reuse ;  /* 0x8000008a50897221 */ /* 0x100fe20000010000 */
[----:B------:R-:W-:Y:S01]  /*75d0*/  FADD.FTZ R138, R82, -R138 ;  /* 0x8000008a528a7221 */ /* 0x000fe20000010000 */
[----:B------:R-:W-:Y:S01]  /*75e0*/  FMUL.FTZ R82, R13, R133 ;  /* 0x000000850d527220 */ /* 0x000fe20000410000 */
[--C-:B-----5:R-:W-:Y:S01]  /*75f0*/  FADD.FTZ R53, R53, -R33.reuse ;  /* 0x8000002135357221 */ /* 0x120fe20000010000 */
[----:B------:R-:W-:-:S02]  /*7600*/  FADD.FTZ R55, R55, -R33 ;  /* 0x8000002137377221 */ /* 0x000fc40000010000 */
[----:B------:R3:W5:Y:S01]  /*7610*/  MUFU.EX2 R33, R123 ;  /* 0x0000007b00217308 */ /* 0x0007620000000800 */
[----:B--2---:R-:W-:Y:S01]  /*7620*/  FADD.FTZ R146, R85, -R221 ;  /* 0x800000dd55927221 */ /* 0x004fe20000010000 */
[----:B------:R-:W-:Y:S01]  /*7630*/  FMUL.FTZ R85, R229, R126 ;  /* 0x0000007ee5557220 */ /* 0x000fe20000410000 */
[----:B------:R-:W-:Y:S01]  /*7640*/  F2FP.F16.F32.PACK_AB R82, R37, R82 ;  /* 0x000000522552723e */ /* 0x000fe200000000ff */
[----:B----4-:R-:W-:-:S03]  /*7650*/  FADD.FTZ R67, R70, -R36 ;  /* 0x8000002446437221 */ /* 0x010fc60000010000 */
[----:B------:R-:W-:Y:S01]  /*7660*/  F2FP.F16.F32.PACK_AB R85, R85, R26 ;  /* 0x0000001a5555723e */ /* 0x000fe200000000ff */
[----:B------:R-:W-:Y:S01]  /*7670*/  FMUL.FTZ R26, R224, R27 ;  /* 0x0000001be01a7220 */ /* 0x000fe20000410000 */
[----:B---3--:R-:W-:Y:S01]  /*7680*/  FADD.FTZ R123, R68, -R36 ;  /* 0x80000024447b7221 */ /* 0x008fe20000010000 */
[----:B------:R-:W-:Y:S01]  /*7690*/  MUFU.EX2 R116, R116 ;  /* 0x0000007400747308 */ /* 0x000fe20000000800 */
[--C-:B------:R-:W-:Y:S01]  /*76a0*/  FADD.FTZ R64, R64, -R136.reuse ;  /* 0x8000008840407221 */ /* 0x100fe20000010000 */
[----:B------:R-:W-:Y:S01]  /*76b0*/  FADD.FTZ R66, R66, -R136 ;  /* 0x8000008842427221 */ /* 0x000fe20000010000 */
[----:B------:R-:W-:Y:S01]  /*76c0*/  FADD.FTZ R221, R87, -R221 ;  /* 0x800000dd57dd7221 */ /* 0x000fe20000010000 */
[----:B------:R-:W-:-:S04]  /*76d0*/  F2FP.F16.F32.PACK_AB R87, R26, R25 ;  /* 0x000000191a57723e */ /* 0x000fc800000000ff */
[----:B------:R2:W3:Y:S01]  /*76e0*/  MUFU.EX2 R36, R120 ;  /* 0x0000007800247308 */ /* 0x0004e20000000800 */
[----:B------:R-:W-:Y:S01]  /*76f0*/  FMUL.FTZ R25, R107, R65 ;  /* 0x000000416b197220 */ /* 0x000fe20000410000 */
[----:B-1----:R-:W-:Y:S01]  /*7700*/  FADD.FTZ R70, R69, -R219 ;  /* 0x800000db45467221 */ /* 0x002fe20000010000 */
[----:B------:R-:W-:-:S05]  /*7710*/  FMUL.FTZ R38, R14, R38 ;  /* 0x000000260e267220 */ /* 0x000fca0000410000 */
[----:B------:R-:W1:Y:S01]  /*7720*/  MUFU.EX2 R115, R115 ;  /* 0x0000007300737308 */ /* 0x000e620000000800 */
[----:B------:R-:W-:Y:S01]  /*7730*/  FMUL.FTZ R60, R101, R60 ;  /* 0x0000003c653c7220 */ /* 0x000fe20000410000 */
[----:B------:R-:W-:Y:S01]  /*7740*/  FMUL.FTZ R61, R103, R61 ;  /* 0x0000003d673d7220 */ /* 0x000fe20000410000 */
[----:B------:R-:W-:-:S05]  /*7750*/  FMUL.FTZ R64, R105, R64 ;  /* 0x0000004069407220 */ /* 0x000fca0000410000 */
[----:B------:R-:W4:Y:S01]  /*7760*/  MUFU.EX2 R114, R114 ;  /* 0x0000007200727308 */ /* 0x000f220000000800 */
[----:B------:R-:W-:Y:S01]  /*7770*/  FMUL.FTZ R65, R106, R66 ;  /* 0x000000426a417220 */ /* 0x000fe20000410000 */
[----:B------:R-:W-:-:S06]  /*7780*/  FMUL.FTZ R26, R108, R121 ;  /* 0x000000796c1a7220 */ /* 0x000fcc0000410000 */
[----:B------:R-:W4:Y:S01]  /*7790*/  MUFU.EX2 R37, R113 ;  /* 0x0000007100257308 */ /* 0x000f220000000800 */
[----:B------:R-:W-:Y:S01]  /*77a0*/  FADD.FTZ R122, R72, -R125 ;  /* 0x8000007d487a7221 */ /* 0x000fe20000010000 */
[----:B------:R-:W-:Y:S01]  /*77b0*/  FADD.FTZ R134, R73, -R135 ;  /* 0x8000008749867221 */ /* 0x000fe20000010000 */
[----:B------:R-:W-:Y:S01]  /*77c0*/  FADD.FTZ R125, R74, -R125 ;  /* 0x8000007d4a7d7221 */ /* 0x000fe20000010000 */
[----:B------:R-:W-:Y:S01]  /*77d0*/  FADD.FTZ R135, R75, -R135 ;  /* 0x800000874b877221 */ /* 0x000fe20000010000 */
[----:B------:R-:W-:Y:S01]  /*77e0*/  FADD.FTZ R143, R84, -R145 ;  /* 0x80000091548f7221 */ /* 0x000fe20000010000 */
[----:B--2---:R-:W-:Y:S01]  /*77f0*/  FADD.FTZ R120, R71, -R219 ;  /* 0x800000db47787221 */ /* 0x004fe20000010000 */
        /* <DEDUP_REMOVED lines=75> */
[----:B----4-:R-:W-:Y:S01]  /*7cb0*/  FMUL.FTZ R27, R114, R146 ;  /* 0x00000092721b7220 */ /* 0x010fe20000410000 */
        /* <DEDUP_REMOVED lines=159> */
.L_x_2740:
        /* <DEDUP_REMOVED lines=70> */
.L_x_2741:
        /* <DEDUP_REMOVED lines=12> */
.L_x_2731:
        /* <DEDUP_REMOVED lines=34> */
.L_x_2711:
[----:B------:R-:W-:Y:S05]  /*8df0*/  @P0 BRA `(.L_x_2710) ;  /* 0x0000003400200947 */ /* 0x000fea0003800000 */
[----:B------:R-:W3:Y:S01]  /*8e00*/  LDL.LU R14, [R1+0x3c] ;  /* 0x00003c00010e7983 */ /* 0x000ee20000300800 */
[----:B------:R-:W4:Y:S01]  /*8e10*/  LDC R0, c[0x0][0x850] ;  /* 0x00021400ff007b82 */ /* 0x000f220000000800 */
[----:B------:R-:W-:Y:S01]  /*8e20*/  USHF.L.U32 UR4, UR37, 0xd, URZ ;  /* 0x0000000d25047899 */ /* 0x000fe2000800063f */
[----:B------:R-:W-:Y:S01]  /*8e30*/  MOV R10, 0x400 ;  /* 0x00000400000a7802 */ /* 0x000fe20000000f00 */
[----:B------:R-:W1:Y:S01]  /*8e40*/  S2R R12, SR_TID.X ;  /* 0x00000000000c7919 */ /* 0x000e620000002100 */
[----:B------:R-:W-:Y:S01]  /*8e50*/  ULDC.64 UR6, c[0x0][0x820] ;  /* 0x0002080000067ab9 */ /* 0x000fe20000000a00 */
[----:B------:R-:W-:Y:S01]  /*8e60*/  USHF.R.S32.HI UR5, URZ, 0x1f, UR4 ;  /* 0x0000001f3f057899 */ /* 0x000fe20008011404 */
[----:B------:R-:W2:Y:S01]  /*8e70*/  S2R R11, SR_CgaCtaId ;  /* 0x00000000000b7919 */ /* 0x000ea20000008800 */
[----:B------:R-:W-:Y:S01]  /*8e80*/  IMAD.U32 R4, RZ, RZ, UR4 ;  /* 0x00000004ff047e24 */ /* 0x000fe2000f8e00ff */
[----:B------:R-:W-:-:S03]  /*8e90*/  ULDC.64 UR8, c[0x0][0x848] ;  /* 0x0002120000087ab9 */ /* 0x000fc60000000a00 */
[----:B------:R-:W-:Y:S01]  /*8ea0*/  IMAD.U32 R5, RZ, RZ, UR5 ;  /* 0x00000005ff057e24 */ /* 0x000fe2000f8e00ff */
[----:B------:R-:W-:Y:S01]  /*8eb0*/  ULDC.64 UR4, c[0x0][0x818] ;  /* 0x0002060000047ab9 */ /* 0x000fe20000000a00 */
[----:B----4-:R-:W-:Y:S01]  /*8ec0*/  ISETP.NE.AND P0, PT, R0, 0x1, PT ;  /* 0x000000010000780c */ /* 0x010fe20003f05270 */
[----:B-1----:R-:W-:-:S12]  /*8ed0*/  VIADD R13, R12, 0xffffff80 ;  /* 0xffffff800c0d7836 */ /* 0x002fd80000000000 */
[----:B------:R-:W3:Y:S01]  /*8ee0*/  @P0 LDC R0, c[0x0][0x854] ;  /* 0x00021500ff000b82 */ /* 0x000ee20000000800 */
[----:B--2---:R-:W-:Y:S02]  /*8ef0*/  LEA R15, R11, R10, 0x18 ;  /* 0x0000000a0b0f7211 */ /* 0x004fe400078ec0ff */
[----:B------:R-:W-:-:S05]  /*8f00*/  SHF.R.S32.HI R2, RZ, 0x1f, R13 ;  /* 0x0000001fff027819 */ /* 0x000fca000001140d */
[----:B------:R-:W1:Y:S01]  /*8f10*/  @P0 LDC R3, c[0x0][0x858] ;  /* 0x00021600ff030b82 */ /* 0x000e620000000800 */
[----:B------:R-:W-:Y:S01]  /*8f20*/  LEA.HI R6, R2, R13, RZ, 0x7 ;  /* 0x0000000d02067211 */ /* 0x000fe200078f38ff */
[----:B---3--:R-:W-:-:S05]  /*8f30*/  @P0 IMAD.HI.U32 R0, R14, R0, RZ ;  /* 0x000000000e000227 */ /* 0x008fca00078e00ff */
[----:B-1----:R-:W-:-:S04]  /*8f40*/  @P0 SHF.R.U32.HI R14, RZ, R3, R0 ;  /* 0x00000003ff0e0219 */ /* 0x002fc80000011600 */
[----:B------:R-:W-:Y:S01]  /*8f50*/  SHF.R.S32.HI R8, RZ, 0x1f, R14 ;  /* 0x0000001fff087819 */ /* 0x000fe2000001140e */
[----:B------:R-:W-:Y:S01]  /*8f60*/  IMAD.WIDE.U32 R2, R14, UR4, R4 ;  /* 0x000000040e027c25 */ /* 0x000fe2000f8e0004 */
[----:B------:R1:W-:Y:S03]  /*8f70*/  @P0 STL [R1+0x3c], R14 ;  /* 0x00003c0e01000387 */ /* 0x0003e60000100800 */
[----:B------:R-:W-:-:S04]  /*8f80*/  IMAD R0, R8, UR4, RZ ;  /* 0x0000000408007c24 */ /* 0x000fc8000f8e02ff */
[----:B------:R-:W-:Y:S01]  /*8f90*/  IMAD R9, R14, UR5, R0 ;  /* 0x000000050e097c24 */ /* 0x000fe2000f8e0200 */
[C---:B------:R-:W-:Y:S01]  /*8fa0*/  LOP3.LUT R0, R6.reuse, 0xfffff80, RZ, 0xc0, !PT ;  /* 0x0fffff8006007812 */ /* 0x040fe200078ec0ff */
[----:B------:R-:W-:Y:S01]  /*8fb0*/  IMAD.SHL.U32 R6, R6, 0x20, RZ ;  /* 0x0000002006067824 */ /* 0x000fe200078e00ff */
[----:B------:R-:W-:Y:S01]  /*8fc0*/  ULDC.64 UR4, c[0x0][0x840] ;  /* 0x0002100000047ab9 */ /* 0x000fe20000000a00 */
[----:B------:R-:W-:Y:S02]  /*8fd0*/  IMAD.IADD R3, R3, 0x1, R9 ;  /* 0x0000000103037824 */ /* 0x000fe400078e0209 */
[----:B------:R-:W-:Y:S01]  /*8fe0*/  IMAD.IADD R0, R13, 0x1, -R0 ;  /* 0x000000010d007824 */ /* 0x000fe200078e0a00 */
[----:B------:R-:W-:Y:S01]  /*8ff0*/  LOP3.LUT R7, R6, 0x3ffff000, RZ, 0xc0, !PT ;  /* 0x3ffff00006077812 */ /* 0x000fe200078ec0ff */
[----:B------:R-:W-:Y:S02]  /*9000*/  IMAD R8, R8, UR4, RZ ;  /* 0x0000000408087c24 */ /* 0x000fe4000f8e02ff */
[----:B------:R-:W-:Y:S01]  /*9010*/  IMAD.WIDE.U32 R4, R14, UR4, R4 ;  /* 0x000000040e047c25 */ /* 0x000fe2000f8e0004 */
[----:B------:R-:W-:-:S03]  /*9020*/  USHF.R.S32.HI UR4, URZ, 0x1f, UR38 ;  /* 0x0000001f3f047899 */ /* 0x000fc60008011426 */
[----:B------:R-:W-:Y:S02]  /*9030*/  IMAD R0, R0, 0x4, R7 ;  /* 0x0000000400007824 */ /* 0x000fe400078e0207 */
[----:B------:R-:W-:Y:S01]  /*9040*/  IMAD R7, R14, UR5, R8 ;  /* 0x000000050e077c24 */ /* 0x000fe2000f8e0208 */
[----:B------:R-:W-:Y:S01]  /*9050*/  UIMAD UR5, UR4, UR6, URZ ;  /* 0x00000006040572a4 */ /* 0x000fe2000f8e023f */
[----:B------:R-:W-:Y:S01]  /*9060*/  IMAD.U32 R9, RZ, RZ, UR8 ;  /* 0x00000008ff097e24 */ /* 0x000fe2000f8e00ff */
[----:B------:R-:W-:Y:S01]  /*9070*/  UIMAD UR4, UR4, UR8, URZ ;  /* 0x00000008040472a4 */ /* 0x000fe2000f8e023f */
[----:B------:R-:W-:Y:S01]  /*9080*/  IMAD.IADD R5, R5, 0x1, R7 ;  /* 0x0000000105057824 */ /* 0x000fe200078e0207 */
[----:B------:R-:W-:Y:S01]  /*9090*/  UIMAD UR5, UR38, UR7, UR5 ;  /* 0x00000007260572a4 */ /* 0x000fe2000f8e0205 */
[----:B------:R-:W-:Y:S01]  /*90a0*/  IMAD.U32 R7, RZ, RZ, UR6 ;  /* 0x00000006ff077e24 */ /* 0x000fe2000f8e00ff */
[----:B------:R-:W-:Y:S02]  /*90b0*/  UIMAD UR4, UR38, UR9, UR4 ;  /* 0x00000009260472a4 */ /* 0x000fe4000f8e0204 */
        /* <DEDUP_REMOVED lines=8> */
[----:B------:R-:W2:Y:S01]  /*9140*/  LDC.64 R8, c[0x0][0x800] ;  /* 0x00020000ff087b82 */ /* 0x000ea20000000a00 */
[----:B------:R-:W-:Y:S07]  /*9150*/  BSSY B0, `(.L_x_2743) ;  /* 0x0000024000007945 */ /* 0x000fee0003800000 */
[----:B------:R-:W3:Y:S01]  /*9160*/  LDC.64 R10, c[0x0][0x828] ;  /* 0x00020a00ff0a7b82 */ /* 0x000ee20000000a00 */
[----:B------:R1:W-:Y:S04]  /*9170*/  STS.128 [R0], R184 ;  /* 0x000000b800007388 */ /* 0x0003e80000000c00 */
[----:B------:R1:W-:Y:S01]  /*9180*/  STS.128 [R0+0x800], R188 ;  /* 0x000800bc00007388 */ /* 0x0003e20000000c00 */
[----:B--2---:R-:W-:-:S03]  /*9190*/  LEA R8, P1, R2, R8, 0x2 ;  /* 0x0000000802087211 */ /* 0x004fc600078210ff */
[----:B------:R1:W-:Y:S01]  /*91a0*/  STS.128 [R0+0x1000], R192 ;  /* 0x001000c000007388 */ /* 0x0003e20000000c00 */
[----:B------:R-:W-:-:S03]  /*91b0*/  LEA.HI.X R7, R2, R9, R7, 0x2, P1 ;  /* 0x0000000902077211 */ /* 0x000fc600008f1407 */
[----:B------:R1:W-:Y:S01]  /*91c0*/  STS.128 [R0+0x1800], R196 ;  /* 0x001800c400007388 */ /* 0x0003e20000000c00 */
[----:B---3--:R-:W-:-:S03]  /*91d0*/  LEA R10, P2, R4, R10, 0x2 ;  /* 0x0000000a040a7211 */ /* 0x008fc600078410ff */
        /* <DEDUP_REMOVED lines=20> */
.L_x_2745:
[----:B------:R-:W-:Y:S01]  /*9320*/  @P0 ELECT P1, URZ, PT ;  /* 0x00000000003f082f */ /* 0x000fe20003820000 */
[----:B------:R2:W-:-:S12]  /*9330*/  UBLKRED.G.S.ADD.F32.RN [UR4], [UR6], UR7, desc[UR8] ;  /* 0x00000804060073bb */ /* 0x0005d800080a1407 */
[----:B------:R-:W-:Y:S02]  /*9340*/  @P1 PLOP3.LUT P0, PT, P1, PT, PT, 0x8, 0x0 ;  /* 0x000000000000181c */ /* 0x000fe40000f0e170 */
[----:B------:R-:W-:-:S11]  /*9350*/  PLOP3.LUT P1, PT, PT, PT, PT, 0x8, 0x0 ;  /* 0x000000000000781c */ /* 0x000fd60003f2e170 */
[----:B--2---:R-:W-:Y:S05]  /*9360*/  @P0 BRA.U.ANY `(.L_x_2745) ;  /* 0xfffffffd00ec0947 */ /* 0x004fea000393ffff */
[----:B------:R0:W-:Y:S01]  /*9370*/  UTMACMDFLUSH ;  /* 0x00000000000079b7 */ /* 0x0001e20000000000 */
[----:B------:R-:W-:-:S04]  /*9380*/  DEPBAR.LE SB0, 0x0 ;  /* 0x000080000000791a */ /* 0x000fc80000000000 */
.L_x_2744:
[----:B------:R-:W-:Y:S05]  /*9390*/  BSYNC B0 ;  /* 0x0000000000007941 */ /* 0x000fea0003800000 */
.L_x_2743:
        /* <DEDUP_REMOVED lines=25> */
.L_x_2746:
        /* <DEDUP_REMOVED lines=8> */
.L_x_2706:
        /* <DEDUP_REMOVED lines=29> */
.L_x_2748:
[----:B------:R-:W-:Y:S01]  /*9780*/  ULDC UR9, c[0x0][0x8cc] ;  /* 0x0002330000097ab9 */ /* 0x000fe20000000800 */
[----:B------:R-:W-:Y:S01]  /*9790*/  UMOV UR7, UR8 ;  /* 0x0000000800077c82 */ /* 0x000fe20008000000 */
[----:B------:R-:W-:-:S11]  /*97a0*/  UISETP.NE.AND UP0, UPT, UR9, 0x1, UPT ;  /* 0x000000010900788c */ /* 0x000fd6000bf05270 */
[----:B------:R-:W-:Y:S02]  /*97b0*/  @UP0 ULDC.64 UR10, c[0x0][0x8d0] ;  /* 0x00023400000a0ab9 */ /* 0x000fe40000000a00 */
[----:B------:R-:W-:-:S04]  /*97c0*/  UIMAD.WIDE.U32 UR4, UR8, UR10, URZ ;  /* 0x0000000a080472a5 */ /* 0x000fc8000f8e003f */
[----:B------:R-:W-:-:S04]  /*97d0*/  @UP0 USHF.R.U32.HI UR7, URZ, UR11, UR5 ;  /* 0x0000000b3f070299 */ /* 0x000fc80008011605 */
[----:B------:R-:W-:-:S12]  /*97e0*/  UIMAD UR4, UR7, UR9, URZ ;  /* 0x00000009070472a4 */ /* 0x000fd8000f8e023f */
.L_x_2749:
        /* <DEDUP_REMOVED lines=67> */
.L_x_2752:
[----:B------:R-:W-:Y:S05]  /*9c20*/  BSYNC B0 ;  /* 0x0000000000007941 */ /* 0x000fea0003800000 */
.L_x_2751:
        /* <DEDUP_REMOVED lines=19> */
.L_x_2754:
[----:B------:R-:W-:Y:S05]  /*9d60*/  BSYNC B0 ;  /* 0x0000000000007941 */ /* 0x000fea0003800000 */
.L_x_2753:
[----:B------:R-:W-:Y:S06]  /*9d70*/  BAR.ARV 0xa, 0xa0 ;  /* 0x0282800000007b1d */ /* 0x000fec0000002000 */
[----:B------:R-:W-:Y:S04]  /*9d80*/  BSSY B0, `(.L_x_2755) ;  /* 0x0000003000007945 */ /* 0x000fe80003800000 */
[----:B------:R-:W-:Y:S05]  /*9d90*/  @!P0 BRA `(.L_x_2756) ;  /* 0x0000000000048947 */ /* 0x000fea0003800000 */
[----:B------:R-:W-:-:S04]  /*9da0*/  DEPBAR.LE SB0, 0x0 ;  /* 0x000080000000791a */ /* 0x000fc80000000000 */
.L_x_2756:
[----:B------:R-:W-:Y:S05]  /*9db0*/  BSYNC B0 ;  /* 0x0000000000007941 */ /* 0x000fea0003800000 */
.L_x_2755:
[----:B------:R-:W-:Y:S06]  /*9dc0*/  BAR.ARV 0xb, 0xa0 ;  /* 0x02c2800000007b1d */ /* 0x000fec0000002000 */
[----:B------:R-:W-:Y:S01]  /*9dd0*/  UIADD3 UR12, UR8, 0x1, URZ ;  /* 0x00000001080c7890 */ /* 0x000fe2000fffe03f */
[----:B------:R-:W-:Y:S11]  /*9de0*/  BRA `(.L_x_2757) ;  /* 0x0000000000047947 */ /* 0x000ff60003800000 */
.L_x_2750:
[----:B------:R-:W-:-:S05]  /*9df0*/  UMOV UR12, UR8 ;  /* 0x00000008000c7c82 */ /* 0x000fca0008000000 */
.L_x_2757:
        /* <DEDUP_REMOVED lines=18> */
.L_x_2770:
        /* <DEDUP_REMOVED lines=20> */
.L_x_2759:
[----:B------:R-:W-:Y:S05]  /*a060*/  BSYNC B0 ;  /* 0x0000000000007941 */ /* 0x000fea0003800000 */
.L_x_2758:
        /* <DEDUP_REMOVED lines=13> */
.L_x_2761:
[----:B------:R-:W-:Y:S05]  /*a140*/  BSYNC B0 ;  /* 0x0000000000007941 */ /* 0x000fea0003800000 */
.L_x_2760:
[----:B------:R-:W-:Y:S06]  /*a150*/  BAR.ARV 0xa, 0xa0 ;  /* 0x0282800000007b1d */ /* 0x000fec0000002000 */
[----:B------:R-:W-:Y:S04]  /*a160*/  BSSY B0, `(.L_x_2762) ;  /* 0x0000003000007945 */ /* 0x000fe80003800000 */
[----:B------:R-:W-:Y:S05]  /*a170*/  @!P0 BRA `(.L_x_2763) ;  /* 0x0000000000048947 */ /* 0x000fea0003800000 */
[----:B------:R-:W-:-:S04]  /*a180*/  DEPBAR.LE SB0, 0x0 ;  /* 0x000080000000791a */ /* 0x000fc80000000000 */
.L_x_2763:
[----:B------:R-:W-:Y:S05]  /*a190*/  BSYNC B0 ;  /* 0x0000000000007941 */ /* 0x000fea0003800000 */
.L_x_2762:
        /* <DEDUP_REMOVED lines=13> */
.L_x_2765:
[----:B------:R-:W-:Y:S05]  /*a270*/  BSYNC B0 ;  /* 0x0000000000007941 */ /* 0x000fea0003800000 */
.L_x_2764:
        /* <DEDUP_REMOVED lines=13> */
.L_x_2767:
[----:B------:R-:W-:Y:S05]  /*a350*/  BSYNC B0 ;  /* 0x0000000000007941 */ /* 0x000fea0003800000 */
.L_x_2766:
[----:B------:R-:W-:Y:S01]  /*a360*/  UIADD3 UR12, UR12, 0x2, URZ ;  /* 0x000000020c0c7890 */ /* 0x000fe2000fffe03f */
[----:B------:R-:W-:Y:S06]  /*a370*/  BAR.ARV 0xa, 0xa0 ;  /* 0x0282800000007b1d */ /* 0x000fec0000002000 */
[----:B------:R-:W-:Y:S01]  /*a380*/  UISETP.GE.AND UP0, UPT, UR12, UR5, UPT ;  /* 0x000000050c00728c */ /* 0x000fe2000bf06270 */
[----:B------:R-:W-:Y:S04]  /*a390*/  BSSY B0, `(.L_x_2768) ;  /* 0x0000003000007945 */ /* 0x000fe80003800000 */
[----:B------:R-:W-:Y:S06]  /*a3a0*/  @!P0 BRA `(.L_x_2769) ;  /* 0x0000000000048947 */ /* 0x000fec0003800000 */
[----:B------:R-:W-:-:S04]  /*a3b0*/  DEPBAR.LE SB0, 0x0 ;  /* 0x000080000000791a */ /* 0x000fc80000000000 */
.L_x_2769:
[----:B------:R-:W-:Y:S05]  /*a3c0*/  BSYNC B0 ;  /* 0x0000000000007941 */ /* 0x000fea0003800000 */
.L_x_2768:
[----:B------:R-:W-:Y:S06]  /*a3d0*/  BAR.ARV 0xb, 0xa0 ;  /* 0x02c2800000007b1d */ /* 0x000fec0000002000 */
[----:B------:R-:W-:Y:S01]  /*a3e0*/  PLOP3.LUT P1, PT, PT, PT, UP0, 0x80, 0x0 ;  /* 0x000000000000781c */ /* 0x000fe20003f2f008 */
[----:B------:R-:W-:Y:S02]  /*a3f0*/  UIADD3 UR20, UR20, 0x4000, URZ ;  /* 0x0000400014147890 */ /* 0x000fe4000fffe03f */
[----:B------:R-:W-:-:S10]  /*a400*/  UIADD3 UR4, UR4, 0x4000, URZ ;  /* 0x0000400004047890 */ /* 0x000fd4000fffe03f */
[----:B------:R-:W-:Y:S05]  /*a410*/  @!P1 BRA `(.L_x_2770) ;  /* 0xfffffff800c09947 */ /* 0x000fea000383ffff */
[----:B------:R-:W-:Y:S05]  /*a420*/  BRA `(.L_x_2710) ;  /* 0x0000001c00947947 */ /* 0x000fea0003800000 */
.L_x_2747:
        /* <DEDUP_REMOVED lines=21> */
.L_x_2771:
[----:B------:R-:W-:Y:S01]  /*a580*/  ULDC UR8, c[0x0][0x8cc] ;  /* 0x0002330000087ab9 */ /* 0x000fe20000000800 */
[----:B------:R-:W-:Y:S01]  /*a590*/  UMOV UR11, UR7 ;  /* 0x00000007000b7c82 */ /* 0x000fe20008000000 */
[----:B------:R-:W-:-:S11]  /*a5a0*/  UISETP.NE.AND UP0, UPT, UR8, 0x1, UPT ;  /* 0x000000010800788c */ /* 0x000fd6000bf05270 */
[----:B------:R-:W-:Y:S02]  /*a5b0*/  @UP0 ULDC.64 UR12, c[0x0][0x8d0] ;  /* 0x00023400000c0ab9 */ /* 0x000fe40000000a00 */
[----:B------:R-:W-:-:S04]  /*a5c0*/  UIMAD.WIDE.U32 UR4, UR7, UR12, URZ ;  /* 0x0000000c070472a5 */ /* 0x000fc8000f8e003f */
[----:B------:R-:W-:-:S04]  /*a5d0*/  @UP0 USHF.R.U32.HI UR11, URZ, UR13, UR5 ;  /* 0x0000000d3f0b0299 */ /* 0x000fc80008011605 */
[----:B------:R-:W-:-:S12]  /*a5e0*/  UIMAD UR4, UR11, UR8, URZ ;  /* 0x000000080b0472a4 */ /* 0x000fd8000f8e023f */
.L_x_2772:
        /* <DEDUP_REMOVED lines=22> */
[----:B--2---:R-:W-:-:S05]  /*a750*/  IADD3 R0, -R0, UR11, R3 ;  /* 0x0000000b00007c10 */ /* 0x004fca000fffe103 */
[----:B------:R-:W-:-:S05]  /*a760*/  VIADD R0, R0, -UR4 ;  /* 0x8000000400007c36 */ /* 0x000fca0008000000 */
[----:B------:R-:W-:-:S04]  /*a770*/  SHF.R.S32.HI R3, RZ, 0x1f, R0 ;  /* 0x0000001fff037819 */ /* 0x000fc80000011400 */
[----:B------:R-:W-:Y:S02]  /*a780*/  LEA.HI R3, R3, R0, RZ, 0x7 ;  /* 0x0000000003037211 */ /* 0x000fe400078f38ff */
[----:B------:R-:W-:Y:S02]  /*a790*/  LEA.HI R0, R5, R4, RZ, 0x7 ;  /* 0x0000000405007211 */ /* 0x000fe400078f38ff */
[----:B------:R-:W-:Y:S02]  /*a7a0*/  SHF.R.S32.HI R3, RZ, 0x7, R3 ;  /* 0x00000007ff037819 */ /* 0x000fe40000011403 */
[----:B------:R-:W-:Y:S02]  /*a7b0*/  SHF.R.S32.HI R0, RZ, 0x7, R0 ;  /* 0x00000007ff007819 */ /* 0x000fe40000011400 */
[----:B------:R-:W-:-:S04]  /*a7c0*/  VIMNMX R4, RZ, R3, !PT ;  /* 0x00000003ff047248 */ /* 0x000fc80007fe0100 */
[----:B------:R-:W-:-:S13]  /*a7d0*/  ISETP.GT.AND P0, PT, R0, R4, PT ;  /* 0x000000040000720c */ /* 0x000fda0003f04270 */
[----:B------:R-:W-:Y:S05]  /*a7e0*/  @!P0 BRA `(.L_x_2773) ;  /* 0x0000001800108947 */ /* 0x000fea0003800000 */
[----:B------:R-:W-:Y:S01]  /*a7f0*/  USHF.R.S32.HI UR6, URZ, 0x1f, UR20 ;  /* 0x0000001f3f067899 */ /* 0x000fe20008011414 */
[----:B------:R-:W-:Y:S01]  /*a800*/  BSSY B0, `(.L_x_2773) ;  /* 0x0000182000007945 */ /* 0x000fe20003800000 */
[----:B------:R-:W-:Y:S01]  /*a810*/  ULDC.64 UR8, c[0x0][0x718] ;  /* 0x0001c60000087ab9 */ /* 0x000fe20000000a00 */
[----:B------:R-:W-:Y:S01]  /*a820*/  ULDC.64 UR12, c[0x0][0x730] ;  /* 0x0001cc00000c7ab9 */ /* 0x000fe20000000a00 */
[----:B------:R-:W-:Y:S01]  /*a830*/  UIMAD UR7, UR6, UR8, URZ ;  /* 0x00000008060772a4 */ /* 0x000fe2000f8e023f */
[----:B------:R-:W-:Y:S01]  /*a840*/  IMAD.MOV.U32 R2, RZ, RZ, RZ ;  /* 0x000000ffff027224 */ /* 0x000fe200078e00ff */
[----:B------:R-:W-:Y:S02]  /*a850*/  UIMAD.WIDE.U32 UR4, UR20, UR8, URZ ;  /* 0x00000008140472a5 */ /* 0x000fe4000f8e003f */
[----:B------:R-:W-:Y:S02]  /*a860*/  UIMAD UR8, UR6, UR12, URZ ;  /* 0x0000000c060872a4 */ /* 0x000fe4000f8e023f */
[----:B------:R-:W-:-:S02]  /*a870*/  UIMAD UR14, UR20, UR9, UR7 ;  /* 0x00000009140e72a4 */ /* 0x000fc4000f8e0207 */
[----:B------:R-:W-:Y:S01]  /*a880*/  UIMAD UR10, UR20, UR13, UR8 ;  /* 0x0000000d140a72a4 */ /* 0x000fe2000f8e0208 */
[----:B------:R-:W-:Y:S01]  /*a890*/  ULDC UR9, c[0x0][0x2e8] ;  /* 0x0000ba0000097ab9 */ /* 0x000fe20000000800 */
[----:B------:R-:W-:Y:S02]  /*a8a0*/  USHF.R.S32.HI UR8, URZ, 0x1f, UR21 ;  /* 0x0000001f3f087899 */ /* 0x000fe40008011415 */
[----:B------:R-:W-:Y:S02]  /*a8b0*/  UISETP.NE.AND UP0, UPT, UR9, 0x1, UPT ;  /* 0x000000010900788c */ /* 0x000fe4000bf05270 */
[----:B------:R-:W-:Y:S01]  /*a8c0*/  UIMAD.WIDE.U32 UR6, UR20, UR12, URZ ;  /* 0x0000000c140672a5 */ /* 0x000fe2000f8e003f */
[----:B------:R-:W-:Y:S02]  /*a8d0*/  ELECT P0, URZ, PT ;  /* 0x00000000003f782f */ /* 0x000fe40003800000 */
[----:B------:R-:W-:Y:S01]  /*a8e0*/  ULDC.64 UR12, c[0x0][0x720] ;  /* 0x0001c800000c7ab9 */ /* 0x000fe20000000a00 */
[----:B------:R-:W-:Y:S01]  /*a8f0*/  ULDC.64 UR16, c[0x0][0x738] ;  /* 0x0001ce0000107ab9 */ /* 0x000fe20000000a00 */
[----:B------:R-:W-:-:S02]  /*a900*/  UIMAD UR9, UR8, UR12, URZ ;  /* 0x0000000c080972a4 */ /* 0x000fc4000f8e023f */
[----:B------:R-:W-:Y:S02]  /*a910*/  UIMAD UR8, UR8, UR16, URZ ;  /* 0x00000010080872a4 */ /* 0x000fe4000f8e023f */
[----:B------:R-:W-:Y:S02]  /*a920*/  UIADD3 UR15, UR5, UR14, URZ ;  /* 0x0000000e050f7290 */ /* 0x000fe4000fffe03f */
[----:B------:R-:W-:Y:S01]  /*a930*/  UIMAD UR5, UR21, UR13, UR9 ;  /* 0x0000000d150572a4 */ /* 0x000fe2000f8e0209 */
[----:B------:R-:W-:Y:S02]  /*a940*/  UMOV UR14, UR4 ;  /* 0x00000004000e7c82 */ /* 0x000fe40008000000 */
[----:B------:R-:W-:Y:S01]  /*a950*/  @UP0 ULDC UR9, c[0x0][0x2ec] ;  /* 0x0000bb0000090ab9 */ /* 0x000fe20000000800 */
[----:B------:R-:W-:Y:S02]  /*a960*/  UIMAD UR4, UR21, UR17, UR8 ;  /* 0x00000011150472a4 */ /* 0x000fe4000f8e0208 */
[----:B------:R-:W-:-:S02]  /*a970*/  UIADD3 UR7, UR7, UR10, URZ ;  /* 0x0000000a07077290 */ /* 0x000fc4000fffe03f */
[----:B------:R-:W-:Y:S02]  /*a980*/  UIMAD.WIDE.U32 UR8, UR20, UR9, URZ ;  /* 0x00000009140872a5 */ /* 0x000fe4000f8e003f */
[----:B------:R-:W-:Y:S01]  /*a990*/  UIMAD.WIDE.U32 UR14, UR21, UR12, UR14 ;  /* 0x0000000c150e72a5 */ /* 0x000fe2000f8e000e */
[----:B------:R-:W-:Y:S02]  /*a9a0*/  @UP0 ULDC UR10, c[0x0][0x2f0] ;  /* 0x0000bc00000a0ab9 */ /* 0x000fe40000000800 */
[----:B------:R-:W-:Y:S01]  /*a9b0*/  UMOV UR12, UR20 ;  /* 0x00000014000c7c82 */ /* 0x000fe20008000000 */
        /* <DEDUP_REMOVED lines=10> */
.L_x_2803:
        /* <DEDUP_REMOVED lines=15> */
.L_x_2776:
        /* <DEDUP_REMOVED lines=64> */
[C---:B------:R-:W-:Y:S02]  /*af50*/  IMAD.IADD R20, R0.reuse, 0x1, R5 ;  /* 0x0000000100147824 */ /* 0x040fe400078e0205 */
        /* <DEDUP_REMOVED lines=10> */
.L_x_2787:
[----:B--234-:R-:W-:-:S04]  /*b000*/  SHF.L.U32 R21, R11, 0x1f, RZ ;  /* 0x0000001f0b157819 */ /* 0x01cfc800000006ff */
[----:B------:R-:W1:Y:S02]  /*b010*/  SYNCS.PHASECHK.TRANS64.TRYWAIT P1, [R16+URZ+0x30c40], R21 ;  /* 0x030c4015100075a7 */ /* 0x000e64000802017f */
[----:B-1----:R-:W-:Y:S05]  /*b020*/  @!P1 BRA `(.L_x_2779) ;  /* 0x0000001400309947 */ /* 0x002fea0003800000 */
.L_x_2804:
[----:B------:R-:W-:Y:S05]  /*b030*/  @P0 BRA `(.L_x_2780) ;  /* 0x0000000000140947 */ /* 0x000fea0003800000 */
[----:B------:R-:W-:Y:S01]  /*b040*/  ISETP.NE.AND P1, PT, R6, RZ, PT ;  /* 0x000000ff0600720c */ /* 0x000fe20003f25270 */
[----:B------:R-:W-:-:S04]  /*b050*/  IMAD.MOV.U32 R3, RZ, RZ, 0x4200 ;  /* 0x00004200ff037424 */ /* 0x000fc800078e00ff */
[----:B------:R2:W-:Y:S08]  /*b060*/  SYNCS.ARRIVE.TRANS64 RZ, [R16+URZ+0x30c30], R3 ;  /* 0x030c300310ff79a7 */ /* 0x0005f0000800003f */
[----:B------:R-:W-:Y:S05]  /*b070*/  @!P1 BRA `(.L_x_2780) ;  /* 0x0000000000049947 */ /* 0x000fea0003800000 */
[----:B------:R-:W-:Y:S01]  /*b080*/  BPT.TRAP 0x1 ;  /* 0x000000040000795c */ /* 0x000fe20000300000 */
.L_x_2780:
        /* <DEDUP_REMOVED lines=29> */
.L_x_2805:
[----:B------:R-:W-:Y:S05]  /*b260*/  @P0 BRA `(.L_x_2782) ;  /* 0x0000000000140947 */ /* 0x000fea0003800000 */
[----:B------:R-:W-:Y:S01]  /*b270*/  ISETP.NE.AND P1, PT, R6, RZ, PT ;  /* 0x000000ff0600720c */ /* 0x000fe20003f25270 */
[----:B------:R-:W-:-:S04]  /*b280*/  IMAD.MOV.U32 R2, RZ, RZ, 0x4200 ;  /* 0x00004200ff027424 */ /* 0x000fc800078e00ff */
[----:B------:R3:W-:Y:S08]  /*b290*/  SYNCS.ARRIVE.TRANS64 RZ, [R16+URZ+0x30c18], R2 ;  /* 0x030c180210ff79a7 */ /* 0x0007f0000800003f */
[----:B------:R-:W-:Y:S05]  /*b2a0*/  @!P1 BRA `(.L_x_2782) ;  /* 0x0000000000049947 */ /* 0x000fea0003800000 */
[----:B------:R-:W-:Y:S01]  /*b2b0*/  BPT.TRAP 0x1 ;  /* 0x000000040000795c */ /* 0x000fe20000300000 */
.L_x_2782:
        /* <DEDUP_REMOVED lines=29> */
.L_x_2806:
[----:B------:R-:W-:Y:S05]  /*b490*/  @P0 BRA `(.L_x_2784) ;  /* 0x0000000000140947 */ /* 0x000fea0003800000 */
[----:B------:R-:W-:Y:S01]  /*b4a0*/  ISETP.NE.AND P1, PT, R6, RZ, PT ;  /* 0x000000ff0600720c */ /* 0x000fe20003f25270 */
[----:B-123--:R-:W-:-:S04]  /*b4b0*/  IMAD.MOV.U32 R21, RZ, RZ, 0x4200 ;  /* 0x00004200ff157424 */ /* 0x00efc800078e00ff */
[----:B------:R4:W-:Y:S08]  /*b4c0*/  SYNCS.ARRIVE.TRANS64 RZ, [R16+URZ+0x30c38], R21 ;  /* 0x030c381510ff79a7 */ /* 0x0009f0000800003f */
[----:B------:R-:W-:Y:S05]  /*b4d0*/  @!P1 BRA `(.L_x_2784) ;  /* 0x0000000000049947 */ /* 0x000fea0003800000 */
[----:B------:R-:W-:Y:S01]  /*b4e0*/  BPT.TRAP 0x1 ;  /* 0x000000040000795c */ /* 0x000fe20000300000 */
.L_x_2784:
        /* <DEDUP_REMOVED lines=24> */
.L_x_2808:
[----:B------:R-:W-:Y:S05]  /*b670*/  @P0 BRA `(.L_x_2786) ;  /* 0x0000000000140947 */ /* 0x000fea0003800000 */
[----:B------:R-:W-:Y:S01]  /*b680*/  ISETP.NE.AND P1, PT, R6, RZ, PT ;  /* 0x000000ff0600720c */ /* 0x000fe20003f25270 */
[----:B------:R-:W-:-:S04]  /*b690*/  IMAD.MOV.U32 R5, RZ, RZ, 0x4200 ;  /* 0x00004200ff057424 */ /* 0x000fc800078e00ff */
[----:B------:R1:W-:Y:S08]  /*b6a0*/  SYNCS.ARRIVE.TRANS64 RZ, [R16+URZ+0x30c10], R5 ;  /* 0x030c100510ff79a7 */ /* 0x0003f0000800003f */
[----:B------:R-:W-:Y:S05]  /*b6b0*/  @!P1 BRA `(.L_x_2786) ;  /* 0x0000000000049947 */ /* 0x000fea0003800000 */
[----:B------:R-:W-:Y:S01]  /*b6c0*/  BPT.TRAP 0x1 ;  /* 0x000000040000795c */ /* 0x000fe20000300000 */
.L_x_2786:
        /* <DEDUP_REMOVED lines=30> */
.L_x_2778:
[----:B------:R-:W2:Y:S02]  /*b8b0*/  LDL.LU R4, [R1+0x4] ;  /* 0x0000040001047983 */ /* 0x000ea40000300800 */
[----:B--2---:R-:W-:Y:S02]  /*b8c0*/  ISETP.NE.AND P1, PT, R4, RZ, PT ;  /* 0x000000ff0400720c */ /* 0x004fe40003f25270 */
[----:B------:R2:W5:Y:S11]  /*b8d0*/  LDL R4, [R1] ;  /* 0x0000000001047983 */ /* 0x0005760000100800 */
[----:B--2---:R-:W-:Y:S05]  /*b8e0*/  @!P1 BRA `(.L_x_2777) ;  /* 0x0000000400109947 */ /* 0x004fea0003800000 */
[----:B------:R-:W-:-:S04]  /*b8f0*/  SHF.L.U32 R13, R11, 0x1f, RZ ;  /* 0x0000001f0b0d7819 */ /* 0x000fc800000006ff */
[----:B------:R-:W1:Y:S02]  /*b900*/  SYNCS.PHASECHK.TRANS64.TRYWAIT P1, [R16+URZ+0x30c40], R13 ;  /* 0x030c400d100075a7 */ /* 0x000e64000802017f */
[----:B-1----:R-:W-:Y:S05]  /*b910*/  @!P1 BRA `(.L_x_2788) ;  /* 0x0000000c00489947 */ /* 0x002fea0003800000 */
.L_x_2809:
[----:B------:R-:W-:Y:S05]  /*b920*/  @P0 BRA `(.L_x_2789) ;  /* 0x0000000000140947 */ /* 0x000fea0003800000 */
[----:B------:R-:W-:Y:S01]  /*b930*/  ISETP.NE.AND P1, PT, R6, RZ, PT ;  /* 0x000000ff0600720c */ /* 0x000fe20003f25270 */
[----:B------:R-:W-:-:S04]  /*b940*/  IMAD.MOV.U32 R5, RZ, RZ, 0x4200 ;  /* 0x00004200ff057424 */ /* 0x000fc800078e00ff */
[----:B------:R2:W-:Y:S08]  /*b950*/  SYNCS.ARRIVE.TRANS64 RZ, [R16+URZ+0x30c30], R5 ;  /* 0x030c300510ff79a7 */ /* 0x0005f0000800003f */
[----:B------:R-:W-:Y:S05]  /*b960*/  @!P1 BRA `(.L_x_2789) ;  /* 0x0000000000049947 */ /* 0x000fea0003800000 */
[----:B------:R-:W-:Y:S01]  /*b970*/  BPT.TRAP 0x1 ;  /* 0x000000040000795c */ /* 0x000fe20000300000 */
.L_x_2789:
        /* <DEDUP_REMOVED lines=26> */
.L_x_2810:
[----:B------:R-:W-:Y:S05]  /*bb20*/  @P0 BRA `(.L_x_2791) ;  /* 0x0000000000140947 */ /* 0x000fea0003800000 */
[----:B------:R-:W-:Y:S01]  /*bb30*/  ISETP.NE.AND P0, PT, R6, RZ, PT ;  /* 0x000000ff0600720c */ /* 0x000fe20003f05270 */
[----:B------:R-:W-:-:S04]  /*bb40*/  IMAD.MOV.U32 R5, RZ, RZ, 0x4200 ;  /* 0x00004200ff057424 */ /* 0x000fc800078e00ff */
[----:B------:R2:W-:Y:S08]  /*bb50*/  SYNCS.ARRIVE.TRANS64 RZ, [R16+URZ+0x30c18], R5 ;  /* 0x030c180510ff79a7 */ /* 0x0005f0000800003f */
[----:B------:R-:W-:Y:S05]  /*bb60*/  @!P0 BRA `(.L_x_2791) ;  /* 0x0000000000048947 */ /* 0x000fea0003800000 */
[----:B------:R-:W-:Y:S01]  /*bb70*/  BPT.TRAP 0x1 ;  /* 0x000000040000795c */ /* 0x000fe20000300000 */
.L_x_2791:
        /* <DEDUP_REMOVED lines=27> */
.L_x_2777:
[----:B------:R-:W2:Y:S01]  /*bd30*/  S2R R0, SR_TID.X ;  /* 0x0000000000007919 */ /* 0x000ea20000002100 */
[----:B------:R-:W-:Y:S01]  /*bd40*/  IMAD R3, R19, 0x8, R16 ;  /* 0x0000000813037824 */ /* 0x000fe200078e0210 */
[----:B--2---:R-:W-:Y:S02]  /*bd50*/  LOP3.LUT R2, R0, 0x7f, RZ, 0xc0, !PT ;  /* 0x0000007f00027812 */ /* 0x004fe400078ec0ff */
[----:B------:R-:W-:Y:S02]  /*bd60*/  SHF.L.U32 R0, R11, 0x1f, RZ ;  /* 0x0000001f0b007819 */ /* 0x000fe400000006ff */
[----:B------:R-:W-:Y:S02]  /*bd70*/  ISETP.NE.AND P1, PT, R2, RZ, PT ;  /* 0x000000ff0200720c */ /* 0x000fe40003f25270 */
[----:B------:R-:W2:Y:S02]  /*bd80*/  SYNCS.PHASECHK.TRANS64.TRYWAIT P0, [R3+URZ+0x30c40], R0 ;  /* 0x030c4000030075a7 */ /* 0x000ea4000800017f */
[----:B--2---:R-:W-:Y:S09]  /*bd90*/  @!P0 BRA `(.L_x_2792) ;  /* 0x0000000800508947 */ /* 0x004ff20003800000 */
.L_x_2811:
[----:B------:R-:W-:Y:S05]  /*bda0*/  @P1 BRA `(.L_x_2793) ;  /* 0x0000000000181947 */ /* 0x000fea0003800000 */
[----:B------:R-:W1:Y:S01]  /*bdb0*/  S2R R2, SR_TID.X ;  /* 0x0000000000027919 */ /* 0x000e620000002100 */
[----:B--2---:R-:W-:-:S04]  /*bdc0*/  IMAD.MOV.U32 R0, RZ, RZ, 0x4200 ;  /* 0x00004200ff007424 */ /* 0x004fc800078e00ff */
[----:B------:R2:W-:Y:S01]  /*bdd0*/  SYNCS.ARRIVE.TRANS64 RZ, [R3+URZ+0x30c30], R0 ;  /* 0x030c300003ff79a7 */ /* 0x0005e2000800003f */
[----:B-1----:R-:W-:-:S13]  /*bde0*/  LOP3.LUT P0, RZ, R2, 0x1f, RZ, 0xc0, !PT ;  /* 0x0000001f02ff7812 */ /* 0x002fda000780c0ff */
[----:B--2---:R-:W-:Y:S05]  /*bdf0*/  @!P0 BRA `(.L_x_2793) ;  /* 0x0000000000048947 */ /* 0x004fea0003800000 */
[----:B------:R-:W-:Y:S01]  /*be00*/  BPT.TRAP 0x1 ;  /* 0x000000040000795c */ /* 0x000fe20000300000 */
.L_x_2793:
        /* <DEDUP_REMOVED lines=33> */
.L_x_2774:
[----:B------:R-:W-:Y:S05]  /*c020*/  BSYNC B0 ;  /* 0x0000000000007941 */ /* 0x000fea0003800000 */
.L_x_2773:
[----:B------:R-:W-:-:S03]  /*c030*/  UMOV UR8, 0xffffffff ;  /* 0xffffffff00087882 */ /* 0x000fc60000000000 */
[----:B------:R-:W-:Y:S05]  /*c040*/  BRA.DIV UR8, `(.L_x_2794) ;  /* 0x0000000608b87947 */ /* 0x000fea000b800000 */
[----:B------:R-:W-:-:S13]  /*c050*/  ELECT P6, URZ, PT ;  /* 0x00000000003f782f */ /* 0x000fda00038c0000 */
.L_x_2814:
[----:B------:R-:W-:Y:S05]  /*c060*/  @!P6 BRA `(.L_x_2710) ;  /* 0x000000000084e947 */ /* 0x000fea0003800000 */
[----:B------:R-:W-:-:S06]  /*c070*/  ULOP3.LUT UR8, UR36, 0x2, URZ, 0xfc, !UPT ;  /* 0x0000000224087892 */ /* 0x000fcc000f8efc3f */
[----:B------:R-:W-:-:S05]  /*c080*/  IMAD.U32 R0, RZ, RZ, UR8 ;  /* 0x00000008ff007e24 */ /* 0x000fca000f8e00ff */
[----:B------:R-:W-:-:S13]  /*c090*/  ISETP.NE.AND P2, PT, R0, 0x3, PT ;  /* 0x000000030000780c */ /* 0x000fda0003f45270 */
[----:B------:R-:W-:Y:S05]  /*c0a0*/  @!P2 BRA `(.L_x_2795) ;  /* 0x000000000004a947 */ /* 0x000fea0003800000 */
[----:B------:R-:W-:Y:S01]  /*c0b0*/  BPT.TRAP 0x1 ;  /* 0x000000040000795c */ /* 0x000fe20000300000 */
.L_x_2795:
        /* <DEDUP_REMOVED lines=15> */
.L_x_2815:
[----:B------:R-:W2:Y:S02]  /*c1b0*/  SYNCS.PHASECHK.TRANS64.TRYWAIT P0, [R3+URZ], R0 ;  /* 0x00000000030075a7 */ /* 0x000ea4000800017f */
[----:B--2---:R-:W-:Y:S05]  /*c1c0*/  @!P0 BRA `(.L_x_2797) ;  /* 0x00000004008c8947 */ /* 0x004fea0003800000 */
.L_x_2816:
[----:B------:R-:W-:Y:S05]  /*c1d0*/  @!P2 BRA `(.L_x_2798) ;  /* 0x000000000004a947 */ /* 0x000fea0003800000 */
[----:B------:R-:W-:Y:S01]  /*c1e0*/  BPT.TRAP 0x1 ;  /* 0x000000040000795c */ /* 0x000fe20000300000 */
.L_x_2798:
[----:B--2---:R-:W-:-:S04]  /*c1f0*/  VIADD R3, R7, 0x30c40 ;  /* 0x00030c4007037836 */ /* 0x004fc80000000000 */
[----:B------:R-:W-:-:S04]  /*c200*/  IMAD R2, R2, 0x8, R3 ;  /* 0x0000000802027824 */ /* 0x000fc800078e0203 */
[----:B------:R-:W2:Y:S02]  /*c210*/  SYNCS.PHASECHK.TRANS64.TRYWAIT P0, [R2+URZ], R5 ;  /* 0x00000005020075a7 */ /* 0x000ea4000800017f */
[----:B--2---:R-:W-:Y:S05]  /*c220*/  @!P0 BRA `(.L_x_2799) ;  /* 0x0000000400888947 */ /* 0x004fea0003800000 */
.L_x_2817:
[----:B------:R-:W-:-:S07]  /*c230*/  IMAD R3, R4, 0x8, R3 ;  /* 0x0000000804037824 */ /* 0x000fce00078e0203 */
.L_x_2800:
[----:B---3--:R3:W4:Y:S02]  /*c240*/  SYNCS.PHASECHK.TRANS64.TRYWAIT P0, [R3+URZ], R0 ;  /* 0x00000000030075a7 */ /* 0x008724000800017f */
[----:B----4-:R-:W-:Y:S05]  /*c250*/  @!P0 NANOSLEEP.SYNCS 0x989680 ;  /* 0x009896800000895d */ /* 0x010fea0003900000 */
[----:B------:R-:W4:Y:S02]  /*c260*/  @!P0 SYNCS.PHASECHK.TRANS64 P0, [R3+URZ], R0 ;  /* 0x00000000030085a7 */ /* 0x000f24000800007f */
[----:B----4-:R-:W-:Y:S05]  /*c270*/  @!P0 BRA `(.L_x_2800) ;  /* 0xfffffffc00f08947 */ /* 0x010fea000383ffff */
.L_x_2710:
[----:B------:R-:W-:Y:S05]  /*c280*/  BSYNC B6 ;  /* 0x0000000000067941 */ /* 0x000fea0003800000 */
.L_x_2705:
[----:B------:R-:W-:Y:S05]  /*c290*/  EXIT ;  /* 0x000000000000794d */ /* 0x000fea0003800000 */
.L_x_2716:
[----:B------:R-:W-:Y:S02]  /*c2a0*/  IMAD.MOV.U32 R12, RZ, RZ, RZ ;  /* 0x000000ffff0c7224 */ /* 0x000fe400078e00ff */
[----:B------:R-:W-:Y:S02]  /*c2b0*/  IMAD.MOV.U32 R11, RZ, RZ, 0x1f ;  /* 0x0000001fff0b7424 */ /* 0x000fe400078e00ff */
[----:B------:R-:W-:-:S07]  /*c2c0*/  IMAD.MOV.U32 R15, RZ, RZ, -0x1 ;  /* 0xffffffffff0f7424 */ /* 0x000fce00078e00ff */
[----:B------:R-:W-:Y:S05]  /*c2d0*/  WARPSYNC.COLLECTIVE R15, `(.L_x_2801) ;  /* 0x000000000f087348 */ /* 0x000fea0003c00000 */
[----:B------:R1:W2:Y:S02]  /*c2e0*/  SHFL.IDX P6, R14, R13, R12, R11 ;  /* 0x0000000c0d0e7389 */ /* 0x0002a400000c000b */
[----:B-12---:R-:W-:Y:S01]  /*c2f0*/  ENDCOLLECTIVE ;  /* 0x000000000000791b */ /* 0x006fe20003800000 */
.L_x_2801:
[----:B------:R-:W-:Y:S05]  /*c300*/  BRA `(.L_x_2802) ;  /* 0xffffff4c00807947 */ /* 0x000fea000383ffff */
.L_x_2718:
[----:B--2---:R2:W3:Y:S02]  /*c310*/  SYNCS.PHASECHK.TRANS64.TRYWAIT P0, [R236+URZ+0x30c00], R15 ;  /* 0x030c000fec0075a7 */ /* 0x0044e4000800017f */
[----:B---3--:R-:W-:Y:S05]  /*c320*/  @!P0 NANOSLEEP.SYNCS 0x989680 ;  /* 0x009896800000895d */ /* 0x008fea0003900000 */
[----:B------:R-:W3:Y:S02]  /*c330*/  @!P0 SYNCS.PHASECHK.TRANS64 P0, [R236+URZ+0x30c00], R15 ;  /* 0x030c000fec0085a7 */ /* 0x000ee4000800007f */
[----:B---3--:R-:W-:Y:S05]  /*c340*/  @!P0 BRA `(.L_x_2718) ;  /* 0xfffffffc00f08947 */ /* 0x008fea000383ffff */
[----:B------:R-:W-:Y:S05]  /*c350*/  BRA `(.L_x_2717) ;  /* 0xffffff4c00cc7947 */ /* 0x000fea000383ffff */
.L_x_2723:
[----:B--2---:R2:W3:Y:S02]  /*c360*/  SYNCS.PHASECHK.TRANS64.TRYWAIT P1, [R6+URZ+0x30c10], R19 ;  /* 0x030c1013060075a7 */ /* 0x0044e4000802017f */
[----:B---3--:R-:W-:Y:S05]  /*c370*/  @!P1 NANOSLEEP.SYNCS 0x989680 ;  /* 0x009896800000995d */ /* 0x008fea0003900000 */
[----:B------:R-:W3:Y:S02]  /*c380*/  @!P1 SYNCS.PHASECHK.TRANS64 P1, [R6+URZ+0x30c10], R19 ;  /* 0x030c1013060095a7 */ /* 0x000ee4000802007f */
[----:B---3--:R-:W-:Y:S05]  /*c390*/  @!P1 BRA `(.L_x_2723) ;  /* 0xfffffffc00f09947 */ /* 0x008fea000383ffff */
[----:B------:R-:W-:Y:S05]  /*c3a0*/  BRA `(.L_x_2722) ;  /* 0xffffff5800787947 */ /* 0x000fea000383ffff */
.L_x_2727:
[----:B------:R1:W1:Y:S02]  /*c3b0*/  SYNCS.PHASECHK.TRANS64.TRYWAIT P1, [R6+URZ+0x30c30], R19 ;  /* 0x030c3013060075a7 */ /* 0x000264000802017f */
[----:B-1----:R-:W-:Y:S05]  /*c3c0*/  @!P1 NANOSLEEP.SYNCS 0x989680 ;  /* 0x009896800000995d */ /* 0x002fea0003900000 */
[----:B------:R-:W1:Y:S02]  /*c3d0*/  @!P1 SYNCS.PHASECHK.TRANS64 P1, [R6+URZ+0x30c30], R19 ;  /* 0x030c3013060095a7 */ /* 0x000e64000802007f */
[----:B-1----:R-:W-:Y:S05]  /*c3e0*/  @!P1 BRA `(.L_x_2727) ;  /* 0xfffffffc00f09947 */ /* 0x002fea000383ffff */
[----:B------:R-:W-:Y:S05]  /*c3f0*/  BRA `(.L_x_2726) ;  /* 0xffffff5c008c7947 */ /* 0x000fea000383ffff */
.L_x_2735:
[----:B--2---:R2:W3:Y:S02]  /*c400*/  SYNCS.PHASECHK.TRANS64.TRYWAIT P1, [R7+URZ+0x30c10], R18 ;  /* 0x030c1012070075a7 */ /* 0x0044e4000802017f */
[----:B---3--:R-:W-:Y:S05]  /*c410*/  @!P1 NANOSLEEP.SYNCS 0x989680 ;  /* 0x009896800000995d */ /* 0x008fea0003900000 */
[----:B------:R-:W3:Y:S02]  /*c420*/  @!P1 SYNCS.PHASECHK.TRANS64 P1, [R7+URZ+0x30c10], R18 ;  /* 0x030c1012070095a7 */ /* 0x000ee4000802007f */
[----:B---3--:R-:W-:Y:S05]  /*c430*/  @!P1 BRA `(.L_x_2735) ;  /* 0xfffffffc00f09947 */ /* 0x008fea000383ffff */
[----:B------:R-:W-:Y:S05]  /*c440*/  BRA `(.L_x_2734) ;  /* 0xffffff9400a47947 */ /* 0x000fea000383ffff */
.L_x_2739:
[----:B------:R1:W1:Y:S02]  /*c450*/  SYNCS.PHASECHK.TRANS64.TRYWAIT P1, [R7+URZ+0x30c30], R18 ;  /* 0x030c3012070075a7 */ /* 0x000264000802017f */
[----:B-1----:R-:W-:Y:S05]  /*c460*/  @!P1 NANOSLEEP.SYNCS 0x989680 ;  /* 0x009896800000995d */ /* 0x002fea0003900000 */
[----:B------:R-:W1:Y:S02]  /*c470*/  @!P1 SYNCS.PHASECHK.TRANS64 P1, [R7+URZ+0x30c30], R18 ;  /* 0x030c3012070095a7 */ /* 0x000e64000802007f */
[----:B-1----:R-:W-:Y:S05]  /*c480*/  @!P1 BRA `(.L_x_2739) ;  /* 0xfffffffc00f09947 */ /* 0x002fea000383ffff */
[----:B------:R-:W-:Y:S05]  /*c490*/  BRA `(.L_x_2738) ;  /* 0xffffff9800b87947 */ /* 0x000fea000383ffff */
.L_x_2775:
[----:B-1----:R1:W2:Y:S02]  /*c4a0*/  SYNCS.PHASECHK.TRANS64.TRYWAIT P0, [R16+URZ+0x30c20], R3 ;  /* 0x030c2003100075a7 */ /* 0x0022a4000800017f */
[----:B--2---:R-:W-:Y:S05]  /*c4b0*/  @!P0 NANOSLEEP.SYNCS 0x989680 ;  /* 0x009896800000895d */ /* 0x004fea0003900000 */
[----:B------:R-:W2:Y:S02]  /*c4c0*/  @!P0 SYNCS.PHASECHK.TRANS64 P0, [R16+URZ+0x30c20], R3 ;  /* 0x030c2003100085a7 */ /* 0x000ea4000800007f */
[----:B--2---:R-:W-:Y:S05]  /*c4d0*/  @!P0 BRA `(.L_x_2775) ;  /* 0xfffffffc00f08947 */ /* 0x004fea000383ffff */
[----:B------:R-:W-:Y:S05]  /*c4e0*/  BRA `(.L_x_2803) ;  /* 0xffffffe4005c7947 */ /* 0x000fea000383ffff */
.L_x_2779:
[----:B-1----:R1:W2:Y:S02]  /*c4f0*/  SYNCS.PHASECHK.TRANS64.TRYWAIT P1, [R16+URZ+0x30c40], R21 ;  /* 0x030c4015100075a7 */ /* 0x0022a4000802017f */
[----:B--2---:R-:W-:Y:S05]  /*c500*/  @!P1 NANOSLEEP.SYNCS 0x989680 ;  /* 0x009896800000995d */ /* 0x004fea0003900000 */
[----:B------:R-:W2:Y:S02]  /*c510*/  @!P1 SYNCS.PHASECHK.TRANS64 P1, [R16+URZ+0x30c40], R21 ;  /* 0x030c4015100095a7 */ /* 0x000ea4000802007f */
[----:B--2---:R-:W-:Y:S05]  /*c520*/  @!P1 BRA `(.L_x_2779) ;  /* 0xfffffffc00f09947 */ /* 0x004fea000383ffff */
[----:B------:R-:W-:Y:S05]  /*c530*/  BRA `(.L_x_2804) ;  /* 0xffffffe800bc7947 */ /* 0x000fea000383ffff */
.L_x_2781:
[----:B--2---:R2:W3:Y:S02]  /*c540*/  SYNCS.PHASECHK.TRANS64.TRYWAIT P1, [R16+URZ+0x30c28], R21 ;  /* 0x030c2815100075a7 */ /* 0x0044e4000802017f */
[----:B---3--:R-:W-:Y:S05]  /*c550*/  @!P1 NANOSLEEP.SYNCS 0x989680 ;  /* 0x009896800000995d */ /* 0x008fea0003900000 */
[----:B------:R-:W3:Y:S02]  /*c560*/  @!P1 SYNCS.PHASECHK.TRANS64 P1, [R16+URZ+0x30c28], R21 ;  /* 0x030c2815100095a7 */ /* 0x000ee4000802007f */
[----:B---3--:R-:W-:Y:S05]  /*c570*/  @!P1 BRA `(.L_x_2781) ;  /* 0xfffffffc00f09947 */ /* 0x008fea000383ffff */
[----:B------:R-:W-:Y:S05]  /*c580*/  BRA `(.L_x_2805) ;  /* 0xffffffec00347947 */ /* 0x000fea000383ffff */
.L_x_2783:
[----:B---3--:R3:W4:Y:S02]  /*c590*/  SYNCS.PHASECHK.TRANS64.TRYWAIT P1, [R16+URZ+0x30c48], R21 ;  /* 0x030c4815100075a7 */ /* 0x008724000802017f */
[----:B----4-:R-:W-:Y:S05]  /*c5a0*/  @!P1 NANOSLEEP.SYNCS 0x989680 ;  /* 0x009896800000995d */ /* 0x010fea0003900000 */
[----:B------:R-:W4:Y:S02]  /*c5b0*/  @!P1 SYNCS.PHASECHK.TRANS64 P1, [R16+URZ+0x30c48], R21 ;  /* 0x030c4815100095a7 */ /* 0x000f24000802007f */
[----:B----4-:R-:W-:Y:S05]  /*c5c0*/  @!P1 BRA `(.L_x_2783) ;  /* 0xfffffffc00f09947 */ /* 0x010fea000383ffff */
[----:B------:R-:W-:Y:S05]  /*c5d0*/  BRA `(.L_x_2806) ;  /* 0xffffffec00ac7947 */ /* 0x000fea000383ffff */
.L_x_2785:
[----:B------:R-:W-:-:S07]  /*c5e0*/  SHF.L.U32 R5, R11, 0x1f, RZ ;  /* 0x0000001f0b057819 */ /* 0x000fce00000006ff */
.L_x_2807:
[----:B------:R1:W1:Y:S02]  /*c5f0*/  SYNCS.PHASECHK.TRANS64.TRYWAIT P1, [R16+URZ+0x30c20], R5 ;  /* 0x030c2005100075a7 */ /* 0x000264000802017f */
[----:B-1----:R-:W-:Y:S05]  /*c600*/  @!P1 NANOSLEEP.SYNCS 0x989680 ;  /* 0x009896800000995d */ /* 0x002fea0003900000 */
[----:B------:R-:W1:Y:S02]  /*c610*/  @!P1 SYNCS.PHASECHK.TRANS64 P1, [R16+URZ+0x30c20], R5 ;  /* 0x030c2005100095a7 */ /* 0x000e64000802007f */
[----:B-1----:R-:W-:Y:S05]  /*c620*/  @!P1 BRA `(.L_x_2807) ;  /* 0xfffffffc00f09947 */ /* 0x002fea000383ffff */
[----:B------:R-:W-:Y:S05]  /*c630*/  BRA `(.L_x_2808) ;  /* 0xfffffff0000c7947 */ /* 0x000fea000383ffff */
.L_x_2788:
[----:B-1----:R1:W2:Y:S02]  /*c640*/  SYNCS.PHASECHK.TRANS64.TRYWAIT P1, [R16+URZ+0x30c40], R13 ;  /* 0x030c400d100075a7 */ /* 0x0022a4000802017f */
[----:B--2---:R-:W-:Y:S05]  /*c650*/  @!P1 NANOSLEEP.SYNCS 0x989680 ;  /* 0x009896800000995d */ /* 0x004fea0003900000 */
[----:B------:R-:W2:Y:S02]  /*c660*/  @!P1 SYNCS.PHASECHK.TRANS64 P1, [R16+URZ+0x30c40], R13 ;  /* 0x030c400d100095a7 */ /* 0x000ea4000802007f */
[----:B--2---:R-:W-:Y:S05]  /*c670*/  @!P1 BRA `(.L_x_2788) ;  /* 0xfffffffc00f09947 */ /* 0x004fea000383ffff */
[----:B------:R-:W-:Y:S05]  /*c680*/  BRA `(.L_x_2809) ;  /* 0xfffffff000a47947 */ /* 0x000fea000383ffff */
.L_x_2790:
[----:B-1----:R1:W2:Y:S02]  /*c690*/  SYNCS.PHASECHK.TRANS64.TRYWAIT P1, [R16+URZ+0x30c28], R13 ;  /* 0x030c280d100075a7 */ /* 0x0022a4000802017f */
[----:B--2---:R-:W-:Y:S05]  /*c6a0*/  @!P1 NANOSLEEP.SYNCS 0x989680 ;  /* 0x009896800000995d */ /* 0x004fea0003900000 */
[----:B------:R-:W2:Y:S02]  /*c6b0*/  @!P1 SYNCS.PHASECHK.TRANS64 P1, [R16+URZ+0x30c28], R13 ;  /* 0x030c280d100095a7 */ /* 0x000ea4000802007f */
[----:B--2---:R-:W-:Y:S05]  /*c6c0*/  @!P1 BRA `(.L_x_2790) ;  /* 0xfffffffc00f09947 */ /* 0x004fea000383ffff */
[----:B------:R-:W-:Y:S05]  /*c6d0*/  BRA `(.L_x_2810) ;  /* 0xfffffff400107947 */ /* 0x000fea000383ffff */
.L_x_2792:
[----:B--2---:R2:W1:Y:S02]  /*c6e0*/  SYNCS.PHASECHK.TRANS64.TRYWAIT P0, [R3+URZ+0x30c40], R0 ;  /* 0x030c4000030075a7 */ /* 0x004464000800017f */
[----:B-1----:R-:W-:Y:S05]  /*c6f0*/  @!P0 NANOSLEEP.SYNCS 0x989680 ;  /* 0x009896800000895d */ /* 0x002fea0003900000 */
[----:B------:R-:W1:Y:S02]  /*c700*/  @!P0 SYNCS.PHASECHK.TRANS64 P0, [R3+URZ+0x30c40], R0 ;  /* 0x030c4000030085a7 */ /* 0x000e64000800007f */
[----:B-1----:R-:W-:Y:S05]  /*c710*/  @!P0 BRA `(.L_x_2792) ;  /* 0xfffffffc00f08947 */ /* 0x002fea000383ffff */
[----:B------:R-:W-:Y:S05]  /*c720*/  BRA `(.L_x_2811) ;  /* 0xfffffff4009c7947 */ /* 0x000fea000383ffff */
.L_x_2794:
[----:B------:R-:W-:Y:S01]  /*c730*/  BSSY B0, `(.L_x_2812) ;  /* 0x0000006000007945 */ /* 0x000fe20003800000 */
[----:B------:R-:W-:-:S07]  /*c740*/  IMAD.MOV.U32 R15, RZ, RZ, -0x1 ;  /* 0xffffffffff0f7424 */ /* 0x000fce00078e00ff */
[----:B------:R-:W-:Y:S05]  /*c750*/  WARPSYNC.COLLECTIVE R15, `(.L_x_2813) ;  /* 0x000000000f0c7348 */ /* 0x000fea0003c00000 */
[----:B------:R-:W-:Y:S02]  /*c760*/  ELECT P6, UR62, PT ;  /* 0x00000000003e782f */ /* 0x000fe400038c0000 */
[----:B------:R-:W-:Y:S01]  /*c770*/  MOV R14, UR62 ;  /* 0x0000003e000e7c02 */ /* 0x000fe20008000f00 */
[----:B------:R-:W-:Y:S10]  /*c780*/  ENDCOLLECTIVE ;  /* 0x000000000000791b */ /* 0x000ff40003800000 */
.L_x_2813:
[----:B------:R-:W-:Y:S05]  /*c790*/  BSYNC B0 ;  /* 0x0000000000007941 */ /* 0x000fea0003800000 */
.L_x_2812:
[----:B------:R-:W-:Y:S05]  /*c7a0*/  BRA `(.L_x_2814) ;  /* 0xfffffff8002c7947 */ /* 0x000fea000383ffff */
.L_x_2796:
[----:B-1----:R1:W2:Y:S02]  /*c7b0*/  SYNCS.PHASECHK.TRANS64.TRYWAIT P0, [R6+URZ], R5 ;  /* 0x00000005060075a7 */ /* 0x0022a4000800017f */
[----:B--2---:R-:W-:Y:S05]  /*c7c0*/  @!P0 NANOSLEEP.SYNCS 0x989680 ;  /* 0x009896800000895d */ /* 0x004fea0003900000 */
[----:B------:R-:W2:Y:S02]  /*c7d0*/  @!P0 SYNCS.PHASECHK.TRANS64 P0, [R6+URZ], R5 ;  /* 0x00000005060085a7 */ /* 0x000ea4000800007f */
[----:B--2---:R-:W-:Y:S05]  /*c7e0*/  @!P0 BRA `(.L_x_2796) ;  /* 0xfffffffc00f08947 */ /* 0x004fea000383ffff */
[----:B------:R-:W-:Y:S05]  /*c7f0*/  BRA `(.L_x_2815) ;  /* 0xfffffff8006c7947 */ /* 0x000fea000383ffff */
.L_x_2797:
[----:B--2---:R2:W3:Y:S02]  /*c800*/  SYNCS.PHASECHK.TRANS64.TRYWAIT P0, [R3+URZ], R0 ;  /* 0x00000000030075a7 */ /* 0x0044e4000800017f */
[----:B---3--:R-:W-:Y:S05]  /*c810*/  @!P0 NANOSLEEP.SYNCS 0x989680 ;  /* 0x009896800000895d */ /* 0x008fea0003900000 */
[----:B------:R-:W3:Y:S02]  /*c820*/  @!P0 SYNCS.PHASECHK.TRANS64 P0, [R3+URZ], R0 ;  /* 0x00000000030085a7 */ /* 0x000ee4000800007f */
[----:B---3--:R-:W-:Y:S05]  /*c830*/  @!P0 BRA `(.L_x_2797) ;  /* 0xfffffffc00f08947 */ /* 0x008fea000383ffff */
[----:B------:R-:W-:Y:S05]  /*c840*/  BRA `(.L_x_2816) ;  /* 0xfffffff800607947 */ /* 0x000fea000383ffff */
.L_x_2799:
[----:B--2---:R2:W3:Y:S02]  /*c850*/  SYNCS.PHASECHK.TRANS64.TRYWAIT P0, [R2+URZ], R5 ;  /* 0x00000005020075a7 */ /* 0x0044e4000800017f */
[----:B---3--:R-:W-:Y:S05]  /*c860*/  @!P0 NANOSLEEP.SYNCS 0x989680 ;  /* 0x009896800000895d */ /* 0x008fea0003900000 */
[----:B------:R-:W3:Y:S02]  /*c870*/  @!P0 SYNCS.PHASECHK.TRANS64 P0, [R2+URZ], R5 ;  /* 0x00000005020085a7 */ /* 0x000ee4000800007f */
[----:B---3--:R-:W-:Y:S05]  /*c880*/  @!P0 BRA `(.L_x_2799) ;  /* 0xfffffffc00f08947 */ /* 0x008fea000383ffff */
[----:B------:R-:W-:Y:S05]  /*c890*/  BRA `(.L_x_2817) ;  /* 0xfffffff800647947 */ /* 0x000fea000383ffff */
.L_x_2818:
        /* <DEDUP_REMOVED lines=14> */
.L_x_3711:


//--------------------- .text._ZN7cutlass13device_kernelIN5flash11enable_sm90INS1_16FlashAttnBwdSm90INS1_25CollectiveMainloopBwdSm90ILi2ELi2ELi2EN4cute5tupleIJNS5_1CILi1EEES8_S8_EEENS6_IJNS7_ILi128EEESA_NS7_ILi64EEEEEENS_6half_tEfNS_4arch4Sm90ELb1ELb0ELb0ELb0ELb1ELb1ELb0ELb0ELi2ELi1ELi2ELi2ELb0EEENS1_24CollectiveEpilogueBwdGQAISC_fSF_Li256ELb0ELb1EEENS1_25SingleTileBwdLPTSchedulerILb0ELi128ELb1EEEEEEEEEvNT_6ParamsE --------------------------
	.section	.text._ZN7cutlass13device_kernelIN5flash11enable_sm90INS1_16FlashAttnBwdSm90INS1_25CollectiveMainloopBwdSm90ILi2ELi2ELi2EN4cute5tupleIJNS5_1CILi1EEES8_S8_EEENS6_IJNS7_ILi128EEESA_NS7_ILi64EEEEEENS_6half_tEfNS_4arch4Sm90ELb1ELb0ELb0ELb0ELb1ELb1ELb0ELb0ELi2ELi1ELi2ELi2ELb0EEENS1_24CollectiveEpilogueBwdGQAISC_fSF_Li256ELb0ELb1EEENS1_25SingleTileBwdLPTSchedulerILb0ELi128ELb1EEEEEEEEEvNT_6ParamsE,"ax",@progbits
	.align	128
.text._ZN7cutlass13device_kernelIN5flash11enable_sm90INS1_16FlashAttnBwdSm90INS1_25CollectiveMainloopBwdSm90ILi2ELi2ELi2EN4cute5tupleIJNS5_1CILi1EEES8_S8_EEENS6_IJNS7_ILi128EEESA_NS7_ILi64EEEEEENS_6half_tEfNS_4arch4Sm90ELb1ELb0ELb0ELb0ELb1ELb1ELb0ELb0ELi2ELi1ELi2ELi2ELb0EEENS1_24CollectiveEpilogueBwdGQAISC_fSF_Li256ELb0ELb1EEENS1_25SingleTileBwdLPTSchedulerILb0ELi128ELb1EEEEEEEEEvNT_6ParamsE:
        .type           _ZN7cutlass13device_kernelIN5flash11enable_sm90INS1_16FlashAttnBwdSm90INS1_25CollectiveMainloopBwdSm90ILi2ELi2ELi2EN4cute5tupleIJNS5_1CILi1EEES8_S8_EEENS6_IJNS7_ILi128EEESA_NS7_ILi64EEEEEENS_6half_tEfNS_4arch4Sm90ELb1ELb0ELb0ELb0ELb1ELb1ELb0ELb0ELi2ELi1ELi2ELi2ELb0EEENS1_24CollectiveEpilogueBwdGQAISC_fSF_Li256ELb0ELb1EEENS1_25SingleTileBwdLPTSchedulerILb0ELi128ELb1EEEEEEEEEvNT_6ParamsE,@function
        .size           _ZN7cutlass13device_kernelIN5flash11enable_sm90INS1_16FlashAttnBwdSm90INS1_25CollectiveMainloopBwdSm90ILi2ELi2ELi2EN4cute5tupleIJNS5_1CILi1EEES8_S8_EEENS6_IJNS7_ILi128EEESA_NS7_ILi64EEEEEENS_6half_tEfNS_4arch4Sm90ELb1ELb0ELb0ELb0ELb1ELb1ELb0ELb0ELi2ELi1ELi2ELi2ELb0EEENS1_24CollectiveEpilogueBwdGQAISC_fSF_Li256ELb0ELb1EEENS1_25SingleTileBwdLPTSchedulerILb0ELi128ELb1EEEEEEEEEvNT_6ParamsE,(.L_x_3712 - _ZN7cutlass13device_kernelIN5flash11enable_sm90INS1_16FlashAttnBwdSm90INS1_25CollectiveMainloopBwdSm90ILi2ELi2ELi2EN4cute5tupleIJNS5_1CILi1EEES8_S8_EEENS6_IJNS7_ILi128EEESA_NS7_ILi64EEEEEENS_6half_tEfNS_4arch4Sm90ELb1ELb0ELb0ELb0ELb1ELb1ELb0ELb0ELi2ELi1ELi2ELi2ELb0EEENS1_24CollectiveEpilogueBwdGQAISC_fSF_Li256ELb0ELb1EEENS1_25SingleTileBwdLPTSchedulerILb0ELi128ELb1EEEEEEEEEvNT_6ParamsE)
        .other          _ZN7cutlass13device_kernelIN5flash11enable_sm90INS1_16FlashAttnBwdSm90INS1_25CollectiveMainloopBwdSm90ILi2ELi2ELi2EN4cute5tupleIJNS5_1CILi1EEES8_S8_EEENS6_IJNS7_ILi128EEESA_NS7_ILi64EEEEEENS_6half_tEfNS_4arch4Sm90ELb1ELb0ELb0ELb0ELb1ELb1ELb0ELb0ELi2ELi1ELi2ELi2ELb0EEENS1_24CollectiveEpilogueBwdGQAISC_fSF_Li256ELb0ELb1EEENS1_25SingleTileBwdLPTSchedulerILb0ELi128ELb1EEEEEEEEEvNT_6ParamsE,@"STO_CUDA_ENTRY STV_DEFAULT"
_ZN7cutlass13device_kernelIN5flash11enable_sm90INS1_16FlashAttnBwdSm90INS1_25CollectiveMainloopBwdSm90ILi2ELi2ELi2EN4cute5tupleIJNS5_1CILi1EEES8_S8_EEENS6_IJNS7_ILi128EEESA_NS7_ILi64EEEEEENS_6half_tEfNS_4arch4Sm90ELb1ELb0ELb0ELb0ELb1ELb1ELb0ELb0ELi2ELi1ELi2ELi2ELb0EEENS1_24CollectiveEpilogueBwdGQAISC_fSF_Li256ELb0ELb1EEENS1_25SingleTileBwdLPTSchedulerILb0ELi128ELb1EEEEEEEEEvNT_6ParamsE:
        /* <DEDUP_REMOVED lines=23> */
.L_x_2820:
[----:B------:R-:W-:Y:S05]  /*0170*/  BSYNC B0 ;  /* 0x0000000000007941 */ /* 0x000fea0003800000 */
.L_x_2819:
        /* <DEDUP_REMOVED lines=34> */
.L_x_2821:
        /* <DEDUP_REMOVED lines=22> */
.L_x_2822:
        /* <DEDUP_REMOVED lines=9> */
.L_x_2825:
        /* <DEDUP_REMOVED lines=32> */
.L_x_2826:
[----:B------:R-:W-:Y:S01]  /*0790*/  ULDC UR7, c[0x0][0x8cc] ;  /* 0x0002330000077ab9 */ /* 0x000fe20000000800 */
[----:B------:R-:W-:Y:S01]  /*07a0*/  UMOV UR38, UR10 ;  /* 0x0000000a00267c82 */ /* 0x000fe20008000000 */
[----:B------:R-:W-:-:S11]  /*07b0*/  UISETP.NE.AND UP0, UPT, UR7, 0x1, UPT ;  /* 0x000000010700788c */ /* 0x000fd6000bf05270 */
[----:B------:R-:W-:Y:S02]  /*07c0*/  @UP0 ULDC.64 UR8, c[0x0][0x8d0] ;  /* 0x0002340000080ab9 */ /* 0x000fe40000000a00 */
[----:B------:R-:W-:-:S04]  /*07d0*/  UIMAD.WIDE.U32 UR4, UR10, UR8, URZ ;  /* 0x000000080a0472a5 */ /* 0x000fc8000f8e003f */
[----:B------:R-:W-:-:S04]  /*07e0*/  @UP0 USHF.R.U32.HI UR38, URZ, UR9, UR5 ;  /* 0x000000093f260299 */ /* 0x000fc80008011605 */
[----:B------:R-:W-:-:S12]  /*07f0*/  UIMAD UR4, UR38, UR7, URZ ;  /* 0x00000007260472a4 */ /* 0x000fd8000f8e023f */
.L_x_2827:
[----:B------:R-:W-:Y:S01]  /*0800*/  ULDC UR40, c[0x0][0x8c0] ;  /* 0x0002300000287ab9 */ /* 0x000fe20000000800 */
[----:B------:R-:W-:Y:S01]  /*0810*/  UIADD3 UR4, UR10, -UR4, URZ ;  /* 0x800000040a047290 */ /* 0x000fe2000fffe03f */
[----:B------:R-:W1:Y:S01]  /*0820*/  LDC R0, c[0x0][0x8b4] ;  /* 0x00022d00ff007b82 */ /* 0x000e620000000800 */
[----:B------:R-:W-:Y:S01]  /*0830*/  UISETP.NE.AND UP0, UPT, UR40, 0x1, UPT ;  /* 0x000000012800788c */ /* 0x000fe2000bf05270 */
[----:B------:R-:W-:Y:S02]  /*0840*/  ULDC UR5, c[0x0][0x8cc] ;  /* 0x0002330000057ab9 */ /* 0x000fe40000000800 */
[----:B------:R-:W-:-:S08]  /*0850*/  UIMAD UR6, UR6, UR5, UR4 ;  /* 0x00000005060672a4 */ /* 0x000fd0000f8e0204 */
[----:B------:R-:W-:Y:S01]  /*0860*/  @UP0 ULDC UR4, c[0x0][0x8c4] ;  /* 0x0002310000040ab9 */ /* 0x000fe20000000800 */
[----:B------:R-:W-:Y:S01]  /*0870*/  @UP0 ULDC UR7, c[0x0][0x8c8] ;  /* 0x0002320000070ab9 */ /* 0x000fe20000000800 */
[----:B------:R-:W-:Y:S02]  /*0880*/  UIMAD.WIDE.U32 UR4, UR6, UR4, URZ ;  /* 0x00000004060472a5 */ /* 0x000fe4000f8e003f */
[----:B------:R-:W-:Y:S02]  /*0890*/  UMOV UR39, UR6 ;  /* 0x0000000600277c82 */ /* 0x000fe40008000000 */
[----:B------:R-:W-:Y:S02]  /*08a0*/  @UP0 USHF.R.U32.HI UR39, URZ, UR7, UR5 ;  /* 0x000000073f270299 */ /* 0x000fe40008011605 */
[----:B------:R-:W-:Y:S02]  /*08b0*/  ULOP3.LUT UR5, URZ, UR38, URZ, 0x33, !UPT ;  /* 0x000000263f057292 */ /* 0x000fe4000f8e333f */
[----:B------:R-:W-:-:S02]  /*08c0*/  UIADD3 UR4, -UR39, URZ, URZ ;  /* 0x0000003f27047290 */ /* 0x000fc4000fffe13f */
[----:B------:R-:W-:Y:S02]  /*08d0*/  ISETP.LE.AND P0, PT, RZ, UR39, PT ;  /* 0x00000027ff007c0c */ /* 0x000fe4000bf03270 */
[----:B------:R-:W-:Y:S01]  /*08e0*/  UIMAD UR40, UR40, UR4, UR6 ;  /* 0x00000004282872a4 */ /* 0x000fe2000f8e0206 */
[----:B-1----:R-:W-:-:S10]  /*08f0*/  VIADD R19, R0, UR5 ;  /* 0x0000000500137c36 */ /* 0x002fd40008000000 */
[----:B------:R-:W-:Y:S05]  /*0900*/  @!P0 BRA `(.L_x_2828) ;  /* 0x000000c800488947 */ /* 0x000fea0003800000 */
[----:B------:R-:W1:Y:S01]  /*0910*/  LDC R18, c[0x0][0x280] ;  /* 0x0000a000ff127b82 */ /* 0x000e620000000800 */
[----:B------:R-:W-:Y:S01]  /*0920*/  ULDC UR4, c[0x0][0x290] ;  /* 0x0000a40000047ab9 */ /* 0x000fe20000000800 */
[----:B------:R-:W-:Y:S02]  /*0930*/  PLOP3.LUT P0, PT, PT, PT, PT, 0x80, 0x0 ;  /* 0x000000000000781c */ /* 0x000fe40003f0f070 */
[----:B------:R-:W-:Y:S02]  /*0940*/  CS2R R152, SRZ ;  /* 0x0000000000987805 */ /* 0x000fe4000001ff00 */
[----:B------:R-:W-:Y:S02]  /*0950*/  CS2R R184, SRZ ;  /* 0x0000000000b87805 */ /* 0x000fe4000001ff00 */
[----:B------:R-:W-:Y:S02]  /*0960*/  CS2R R154, SRZ ;  /* 0x00000000009a7805 */ /* 0x000fe4000001ff00 */
[----:B------:R-:W-:-:S02]  /*0970*/  CS2R R156, SRZ ;  /* 0x00000000009c7805 */ /* 0x000fc4000001ff00 */
[----:B------:R-:W-:Y:S01]  /*0980*/  CS2R R158, SRZ ;  /* 0x00000000009e7805 */ /* 0x000fe2000001ff00 */
[----:B------:R-:W2:Y:S01]  /*0990*/  LDC R3, c[0x0][0x74c] ;  /* 0x0001d300ff037b82 */ /* 0x000ea20000000800 */
        /* <DEDUP_REMOVED lines=15> */
[----:B-1----:R-:W-:Y:S01]  /*0a90*/  IMAD R0, R19, 0x80, R18 ;  /* 0x0000008013007824 */ /* 0x002fe200078e0212 */
[----:B------:R-:W-:Y:S01]  /*0aa0*/  CS2R R192, SRZ ;  /* 0x0000000000c07805 */ /* 0x000fe2000001ff00 */
[----:B------:R-:W-:Y:S01]  /*0ab0*/  VIADD R18, R18, 0x7f ;  /* 0x0000007f12127836 */ /* 0x000fe20000000000 */
[----:B------:R-:W-:-:S02]  /*0ac0*/  CS2R R194, SRZ ;  /* 0x0000000000c27805 */ /* 0x000fc4000001ff00 */
[----:B------:R-:W-:Y:S02]  /*0ad0*/  CS2R R196, SRZ ;  /* 0x0000000000c47805 */ /* 0x000fe4000001ff00 */
[----:B------:R-:W-:Y:S02]  /*0ae0*/  CS2R R198, SRZ ;  /* 0x0000000000c67805 */ /* 0x000fe4000001ff00 */
[----:B------:R-:W-:Y:S02]  /*0af0*/  CS2R R200, SRZ ;  /* 0x0000000000c87805 */ /* 0x000fe4000001ff00 */
[----:B------:R-:W-:Y:S02]  /*0b00*/  CS2R R202, SRZ ;  /* 0x0000000000ca7805 */ /* 0x000fe4000001ff00 */
[----:B--2---:R-:W-:Y:S02]  /*0b10*/  IADD3 R0, R0, -UR4, -R3 ;  /* 0x8000000400007c10 */ /* 0x004fe4000fffe803 */
[----:B------:R-:W-:-:S02]  /*0b20*/  CS2R R204, SRZ ;  /* 0x0000000000cc7805 */ /* 0x000fc4000001ff00 */
[----:B------:R-:W-:Y:S02]  /*0b30*/  CS2R R206, SRZ ;  /* 0x0000000000ce7805 */ /* 0x000fe4000001ff00 */
[----:B------:R-:W-:Y:S02]  /*0b40*/  CS2R R208, SRZ ;  /* 0x0000000000d07805 */ /* 0x000fe4000001ff00 */
[----:B------:R-:W-:Y:S02]  /*0b50*/  SHF.R.S32.HI R3, RZ, 0x1f, R0 ;  /* 0x0000001fff037819 */ /* 0x000fe40000011400 */
[----:B------:R-:W-:Y:S02]  /*0b60*/  CS2R R210, SRZ ;  /* 0x0000000000d27805 */ /* 0x000fe4000001ff00 */
[----:B------:R-:W-:Y:S02]  /*0b70*/  CS2R R212, SRZ ;  /* 0x0000000000d47805 */ /* 0x000fe4000001ff00 */
[----:B------:R-:W-:-:S02]  /*0b80*/  CS2R R214, SRZ ;  /* 0x0000000000d67805 */ /* 0x000fc4000001ff00 */
        /* <DEDUP_REMOVED lines=30> */
.L_x_2831:
        /* <DEDUP_REMOVED lines=15> */
.L_x_2830:
        /* <DEDUP_REMOVED lines=22> */
.L_x_2833:
        /* <DEDUP_REMOVED lines=15> */
.L_x_2832:
[----:B------:R-:W-:Y:S01]  /*10b0*/  SHF.R.S32.HI R6, RZ, 0x1f, R17 ;  /* 0x0000001fff067819 */ /* 0x000fe20000011411 */
[----:B------:R-:W-:-:S03]  /*10c0*/  UMOV UR4, 0xffffffff ;  /* 0xffffffff00047882 */ /* 0x000fc60000000000 */
[----:B------:R-:W-:-:S04]  /*10d0*/  LEA.HI R0, R6, R17, RZ, 0x7 ;  /* 0x0000001106007211 */ /* 0x000fc800078f38ff */
[----:B------:R-:W-:Y:S01]  /*10e0*/  SHF.R.S32.HI R13, RZ, 0x7, R0 ;  /* 0x00000007ff0d7819 */ /* 0x000fe20000011400 */
[----:B------:R-:W-:Y:S06]  /*10f0*/  BRA.DIV UR4, `(.L_x_2834) ;  /* 0x000000c204547947 */ /* 0x000fec000b800000 */
[----:B------:R1:W2:Y:S02]  /*1100*/  SHFL.IDX PT, R14, R13, RZ, 0x1f ;  /* 0x00001fff0d0e7589 */ /* 0x0002a400000e0000 */
.L_x_2950:
        /* <DEDUP_REMOVED lines=14> */
[----:B---3--:R-:W-:Y:S01]  /*11f0*/  IMAD.IADD R18, R18, 0x1, -R10 ;  /* 0x0000000112127824 */ /* 0x008fe200078e0a0a */
[----:B----4-:R-:W-:Y:S06]  /*1200*/  @P0 BRA `(.L_x_2835) ;  /* 0x0000000000080947 */ /* 0x010fec0003800000 */
[----:B------:R-:W3:Y:S02]  /*1210*/  SYNCS.PHASECHK.TRANS64.TRYWAIT P0, [R236+URZ+0x30c00], R11 ;  /* 0x030c000bec0075a7 */ /* 0x000ee4000800017f */
[----:B---3--:R-:W-:Y:S05]  /*1220*/  @!P0 BRA `(.L_x_2836) ;  /* 0x000000c000248947 */ /* 0x008fea0003800000 */
.L_x_2835:
[----:B--2---:R-:W-:Y:S01]  /*1230*/  LEA.HI R2, R14, R14, RZ, 0x1 ;  /* 0x0000000e0e027211 */ /* 0x004fe200078f08ff */
[----:B------:R-:W-:Y:S01]  /*1240*/  IMAD R18, R19, 0x80, R18 ;  /* 0x0000008013127824 */ /* 0x000fe200078e0212 */
[----:B------:R-:W-:Y:S01]  /*1250*/  SHF.R.U32.HI R4, RZ, 0x3, R3 ;  /* 0x00000003ff047819 */ /* 0x000fe20000011603 */
[----:B------:R-:W-:Y:S01]  /*1260*/  ULDC UR4, c[0x0][0x74c] ;  /* 0x0001d30000047ab9 */ /* 0x000fe20000000800 */
[----:B------:R-:W-:Y:S01]  /*1270*/  LOP3.LUT R3, R2, 0xffffe, RZ, 0xc0, !PT ;  /* 0x000ffffe02037812 */ /* 0x000fe200078ec0ff */
[----:B------:R-:W-:Y:S01]  /*1280*/  VIADD R18, R18, -UR4 ;  /* 0x8000000412127c36 */ /* 0x000fe20008000000 */
[----:B------:R-:W-:Y:S02]  /*1290*/  LOP3.LUT R8, R8, 0x7ffffe, RZ, 0xc0, !PT ;  /* 0x007ffffe08087812 */ /* 0x000fe400078ec0ff */
[----:B------:R-:W-:Y:S01]  /*12a0*/  LOP3.LUT R4, R7, R4, RZ, 0x3c, !PT ;  /* 0x0000000407047212 */ /* 0x000fe200078e3cff */
[----:B------:R-:W-:Y:S01]  /*12b0*/  IMAD.IADD R230, R14, 0x1, -R3 ;  /* 0x000000010ee67824 */ /* 0x000fe200078e0a03 */
[----:B------:R-:W-:Y:S01]  /*12c0*/  SHF.R.S32.HI R7, RZ, 0x1f, R18 ;  /* 0x0000001fff077819 */ /* 0x000fe20000011412 */
[----:B------:R-:W2:Y:S01]  /*12d0*/  LDL R3, [R1+0x44] ;  /* 0x0000440001037983 */ /* 0x000ea20000100800 */
[----:B------:R-:W-:-:S04]  /*12e0*/  IMAD.IADD R8, R9, 0x1, -R8 ;  /* 0x0000000109087824 */ /* 0x000fc800078e0a08 */
[----:B------:R-:W-:-:S04]  /*12f0*/  IMAD R9, R13, 0x10, R8 ;  /* 0x000000100d097824 */ /* 0x000fc800078e0208 */
[----:B------:R-:W-:-:S05]  /*1300*/  IMAD.U32 R2, R9, 0x200, R4 ;  /* 0x0000020009027824 */ /* 0x000fca00078e0004 */
[----:B------:R4:W-:Y:S01]  /*1310*/  STL [R1+0x38], R2 ;  /* 0x0000380201007387 */ /* 0x0009e20000100800 */
[----:B------:R-:W-:Y:S02]  /*1320*/  LEA.HI R7, R7, R18, RZ, 0x7 ;  /* 0x0000001207077211 */ /* 0x000fe400078f38ff */
[----:B----4-:R-:W-:-:S05]  /*1330*/  LOP3.LUT R2, R0, 0xffffff80, RZ, 0xc0, !PT ;  /* 0xffffff8000027812 */ /* 0x010fca00078ec0ff */
[----:B------:R-:W-:Y:S01]  /*1340*/  IMAD.IADD R8, R17, 0x1, -R2 ;  /* 0x0000000111087824 */ /* 0x000fe200078e0a02 */
[----:B------:R-:W-:-:S04]  /*1350*/  LEA.HI.SX32 R7, R7, 0x1, 0x19 ;  /* 0x0000000107077811 */ /* 0x000fc800078fcaff */
[----:B---3--:R-:W-:-:S04]  /*1360*/  SHF.R.S32.HI R11, RZ, 0x1f, R8 ;  /* 0x0000001fff0b7819 */ /* 0x008fc80000011408 */
        /* <DEDUP_REMOVED lines=45> */
[----:B---3--:R-:W-:Y:S05]  /*1640*/  @P0 BRA `(.L_x_2837) ;  /* 0x0000003c000c0947 */ /* 0x008fea0003800000 */
[----:B------:R-:W-:Y:S02]  /*1650*/  LEA.HI R8, R11, R8, RZ, 0x5 ;  /* 0x000000080b087211 */ /* 0x000fe400078f28ff */
[----:B------:R-:W-:Y:S02]  /*1660*/  CS2R R182, SRZ ;  /* 0x0000000000b67805 */ /* 0x000fe4000001ff00 */
[----:B------:R-:W-:Y:S01]  /*1670*/  LOP3.LUT R0, R5, 0xffffffe0, RZ, 0xc0, !PT ;  /* 0xffffffe005007812 */ /* 0x000fe200078ec0ff */
[----:B------:R-:W-:Y:S01]  /*1680*/  IMAD R5, R19, -0x80, R10 ;  /* 0xffffff8013057824 */ /* 0x000fe200078e020a */
[----:B------:R-:W-:Y:S02]  /*1690*/  LEA.HI R4, R13, R13, RZ, 0x1 ;  /* 0x0000000d0d047211 */ /* 0x000fe400078f08ff */
[----:B------:R-:W-:Y:S02]  /*16a0*/  CS2R R180, SRZ ;  /* 0x0000000000b47805 */ /* 0x000fe4000001ff00 */
[----:B------:R-:W-:Y:S01]  /*16b0*/  SHF.R.S32.HI R8, RZ, 0x5, R8 ;  /* 0x00000005ff087819 */ /* 0x000fe20000011408 */
[----:B------:R-:W-:Y:S01]  /*16c0*/  IMAD.IADD R0, R17, 0x1, -R0 ;  /* 0x0000000111007824 */ /* 0x000fe200078e0a00 */
        /* <DEDUP_REMOVED lines=22> */
[----:B------:R-:W-:Y:S02]  /*1830*/  LOP3.LUT R9, R9, 0xfffffff8, RZ, 0xc0, !PT ;  /* 0xfffffff809097812 */ /* 0x000fe400078ec0ff */
[----:B------:R-:W-:Y:S02]  /*1840*/  CS2R R160, SRZ ;  /* 0x0000000000a07805 */ /* 0x000fe4000001ff00 */
[----:B------:R-:W-:Y:S01]  /*1850*/  LOP3.LUT R14, R6, 0xfffffffc, RZ, 0xc0, !PT ;  /* 0xfffffffc060e7812 */ /* 0x000fe200078ec0ff */
[----:B------:R-:W-:Y:S01]  /*1860*/  VIADD R6, R4, 0x8 ;  /* 0x0000000804067836 */ /* 0x000fe20000000000 */
[----:B------:R-:W-:Y:S02]  /*1870*/  LEA.HI R7, R7, R0, RZ, 0x4 ;  /* 0x0000000007077211 */ /* 0x000fe400078f20ff */
[----:B------:R-:W-:-:S02]  /*1880*/  CS2R R158, SRZ ;  /* 0x00000000009e7805 */ /* 0x000fc4000001ff00 */
        /* <DEDUP_REMOVED lines=11> */
[----:B------:R-:W-:Y:S02]  /*1940*/  CS2R R156, SRZ ;  /* 0x00000000009c7805 */ /* 0x000fe4000001ff00 */
[----:B------:R-:W-:Y:S01]  /*1950*/  LEA.HI R17, R14, R14, RZ, 0x1 ;  /* 0x0000000e0e117211 */ /* 0x000fe200078f08ff */
[----:B------:R-:W-:Y:S01]  /*1960*/  IMAD.IADD R9, R6, 0x1, -R9 ;  /* 0x0000000106097824 */ /* 0x000fe200078e0a09 */
[----:B------:R-:W-:Y:S01]  /*1970*/  LEA.HI R6, R12, R12, RZ, 0x1 ;  /* 0x0000000c0c067211 */ /* 0x000fe200078f08ff */
[----:B------:R-:W-:Y:S01]  /*1980*/  IMAD.IADD R5, R4, 0x1, -R5 ;  /* 0x0000000104057824 */ /* 0x000fe200078e0a05 */
[--C-:B------:R-:W-:Y:S02]  /*1990*/  SHF.R.S32.HI R4, RZ, 0x1, R10.reuse ;  /* 0x00000001ff047819 */ /* 0x100fe4000001140a */
[----:B------:R-:W-:Y:S02]  /*19a0*/  CS2R R154, SRZ ;  /* 0x00000000009a7805 */ /* 0x000fe4000001ff00 */
[----:B------:R-:W-:Y:S01]  /*19b0*/  SHF.R.S32.HI R11, RZ, 0x1f, R10 ;  /* 0x0000001fff0b7819 */ /* 0x000fe2000001140a */
[----:B------:R-:W-:Y:S01]  /*19c0*/  IMAD R5, R0, 0x8, R5 ;  /* 0x0000000800057824 */ /* 0x000fe200078e0205 */
[----:B------:R-:W-:-:S02]  /*19d0*/  LOP3.LUT R13, R6, 0xfffffffe, RZ, 0xc0, !PT ;  /* 0xfffffffe060d7812 */ /* 0x000fc400078ec0ff */
[----:B------:R-:W-:Y:S02]  /*19e0*/  CS2R R152, SRZ ;  /* 0x0000000000987805 */ /* 0x000fe4000001ff00 */
[--C-:B------:R-:W-:Y:S02]  /*19f0*/  SHF.R.S32.HI R10, RZ, 0x1, R6.reuse ;  /* 0x00000001ff0a7819 */ /* 0x100fe40000011406 */
[----:B------:R-:W-:Y:S02]  /*1a00*/  CS2R R214, SRZ ;  /* 0x0000000000d67805 */ /* 0x000fe4000001ff00 */
[----:B------:R-:W-:Y:S01]  /*1a10*/  SHF.R.S32.HI R15, RZ, 0x1f, R6 ;  /* 0x0000001fff0f7819 */ /* 0x000fe20000011406 */
[----:B------:R-:W-:Y:S01]  /*1a20*/  IMAD.IADD R13, R12, 0x1, -R13 ;  /* 0x000000010c0d7824 */ /* 0x000fe200078e0a0d */
[--C-:B------:R-:W-:Y:S01]  /*1a30*/  SHF.R.S32.HI R6, RZ, 0x1, R17.reuse ;  /* 0x00000001ff067819 */ /* 0x100fe20000011411 */
[----:B------:R1:W-:Y:S01]  /*1a40*/  STL [R1+0x14], R5 ;  /* 0x0000140501007387 */ /* 0x0003e20000100800 */
[----:B------:R-:W-:-:S02]  /*1a50*/  SHF.R.S32.HI R19, RZ, 0x1f, R17 ;  /* 0x0000001fff137819 */ /* 0x000fc40000011411 */
[----:B------:R-:W-:Y:S02]  /*1a60*/  CS2R R212, SRZ ;  /* 0x0000000000d47805 */ /* 0x000fe4000001ff00 */
[----:B------:R-:W-:Y:S02]  /*1a70*/  LEA.HI R11, R11, R4, RZ, 0x4 ;  /* 0x000000040b0b7211 */ /* 0x000fe400078f20ff */
[----:B------:R-:W-:Y:S02]  /*1a80*/  CS2R R210, SRZ ;  /* 0x0000000000d27805 */ /* 0x000fe4000001ff00 */
[----:B------:R-:W-:Y:S02]  /*1a90*/  LEA.HI R15, R15, R10, RZ, 0x4 ;  /* 0x0000000a0f0f7211 */ /* 0x000fe400078f20ff */
[----:B------:R-:W-:Y:S02]  /*1aa0*/  CS2R R208, SRZ ;  /* 0x0000000000d07805 */ /* 0x000fe4000001ff00 */
[----:B------:R-:W-:-:S02]  /*1ab0*/  LEA.HI R19, R19, R6, RZ, 0x4 ;  /* 0x0000000613137211 */ /* 0x000fc400078f20ff */
[----:B------:R-:W-:Y:S02]  /*1ac0*/  CS2R R206, SRZ ;  /* 0x0000000000ce7805 */ /* 0x000fe4000001ff00 */
[----:B------:R-:W-:Y:S02]  /*1ad0*/  LOP3.LUT R11, R11, 0x1ffffff0, RZ, 0xc0, !PT ;  /* 0x1ffffff00b0b7812 */ /* 0x000fe400078ec0ff */
[----:B------:R-:W-:Y:S02]  /*1ae0*/  CS2R R204, SRZ ;  /* 0x0000000000cc7805 */ /* 0x000fe4000001ff00 */
        /* <DEDUP_REMOVED lines=25> */
.L_x_2848:
[----:B---3--:R-:W2:Y:S02]  /*1c80*/  LDL R5, [R1+0x18] ;  /* 0x0000180001057983 */ /* 0x008ea40000100800 */
[----:B--2---:R-:W-:-:S04]  /*1c90*/  LOP3.LUT R5, R5, 0x1, RZ, 0xfc, !PT ;  /* 0x0000000105057812 */ /* 0x004fc800078efcff */
[----:B------:R-:W-:-:S13]  /*1ca0*/  ISETP.NE.AND P0, PT, R5, 0x3, PT ;  /* 0x000000030500780c */ /* 0x000fda0003f05270 */
[----:B------:R-:W-:Y:S05]  /*1cb0*/  @!P0 BRA `(.L_x_2838) ;  /* 0x0000000000048947 */ /* 0x000fea0003800000 */
[----:B------:R-:W-:Y:S01]  /*1cc0*/  BPT.TRAP 0x1 ;  /* 0x000000040000795c */ /* 0x000fe20000300000 */
.L_x_2838:
[----:B------:R-:W-:Y:S01]  /*1cd0*/  IMAD R6, R0, 0x8, R236 ;  /* 0x0000000800067824 */ /* 0x000fe200078e02ec */
[----:B------:R-:W-:-:S04]  /*1ce0*/  SHF.L.U32 R17, R4, 0x1f, RZ ;  /* 0x0000001f04117819 */ /* 0x000fc800000006ff */
[----:B------:R1:W2:Y:S01]  /*1cf0*/  SYNCS.PHASECHK.TRANS64.TRYWAIT P1, [R6+URZ+0x30c10], R17 ;  /* 0x030c1011060075a7 */ /* 0x0002a2000802017f */
[----:B------:R-:W-:Y:S05]  /*1d00*/  @!P0 BRA `(.L_x_2839) ;  /* 0x0000000000048947 */ /* 0x000fea0003800000 */
[----:B------:R-:W-:Y:S01]  /*1d10*/  BPT.TRAP 0x1 ;  /* 0x000000040000795c */ /* 0x000fe20000300000 */
.L_x_2839:
[----:B------:R-:W-:-:S05]  /*1d20*/  VIADD R5, R236, 0x10000 ;  /* 0x00010000ec057836 */ /* 0x000fca0000000000 */
[----:B------:R-:W-:-:S04]  /*1d30*/  SHF.R.U32.HI R5, RZ, 0x4, R5 ;  /* 0x00000004ff057819 */ /* 0x000fc80000011605 */
[----:B------:R-:W-:Y:S01]  /*1d40*/  LOP3.LUT R5, R5, 0x3fff, RZ, 0xc0, !PT ;  /* 0x00003fff05057812 */ /* 0x000fe200078ec0ff */
[----:B--2---:R-:W-:Y:S06]  /*1d50*/  @P1 BRA `(.L_x_2840) ;  /* 0x0000000000081947 */ /* 0x004fec0003800000 */
[----:B------:R-:W2:Y:S02]  /*1d60*/  SYNCS.PHASECHK.TRANS64.TRYWAIT P1, [R6+URZ+0x30c10], R17 ;  /* 0x030c1011060075a7 */ /* 0x000ea4000802017f */
[----:B--2---:R-:W-:Y:S05]  /*1d70*/  @!P1 BRA `(.L_x_2841) ;  /* 0x000000b400649947 */ /* 0x004fea0003800000 */
.L_x_2840:
        /* <DEDUP_REMOVED lines=64> */
.L_x_2842:
[----:B------:R1:W1:Y:S01]  /*2180*/  SYNCS.PHASECHK.TRANS64.TRYWAIT P1, [R6+URZ+0x30c30], R17 ;  /* 0x030c3011060075a7 */ /* 0x000262000802017f */
[----:B------:R-:W-:Y:S05]  /*2190*/  @!P0 BRA `(.L_x_2843) ;  /* 0x0000000000048947 */ /* 0x000fea0003800000 */
[----:B------:R-:W-:Y:S01]  /*21a0*/  BPT.TRAP 0x1 ;  /* 0x000000040000795c */ /* 0x000fe20000300000 */
.L_x_2843:
        /* <DEDUP_REMOVED lines=9> */
.L_x_2844:
        /* <DEDUP_REMOVED lines=62> */
[----:B------:R1:W3:Y:S01]  /*2620*/  MUFU.EX2 R217, R88 ;  /* 0x0000005800d97308 */ /* 0x0002e20000000800 */
        /* <DEDUP_REMOVED lines=78> */
[----:B------:R-:W4:Y:S01]  /*2b10*/  SHFL.IDX PT, R125, R10, R231, 0x1f ;  /* 0x00001fe70a7d7589 */ /* 0x000f2200000e0000 */
[----:B------:R-:W-:Y:S01]  /*2b20*/  ISETP.GT.AND P2, PT, R17, 0x20, PT ;  /* 0x000000201100780c */ /* 0x000fe20003f44270 */
[----:B--2---:R-:W-:Y:S01]  /*2b30*/  FFMA.FTZ R15, R97, UR10, -R89 ;  /* 0x0000000a610f7c23 */ /* 0x004fe20008010859 */
[C---:B------:R-:W-:Y:S01]  /*2b40*/  ISETP.GT.AND P3, PT, R17.reuse, 0x21, PT ;  /* 0x000000211100780c */ /* 0x040fe20003f64270 */
[----:B------:R-:W2:Y:S01]  /*2b50*/  SHFL.IDX PT, R97, R12, R235, 0x1f ;  /* 0x00001feb0c617589 */ /* 0x000ea200000e0000 */
[C---:B------:R-:W-:Y:S01]  /*2b60*/  ISETP.GT.AND P4, PT, R17.reuse, 0x28, PT ;  /* 0x000000281100780c */ /* 0x040fe20003f84270 */
[----:B------:R-:W5:Y:S01]  /*2b70*/  MUFU.EX2 R218, R218 ;  /* 0x000000da00da7308 */ /* 0x000f620000000800 */
[----:B------:R-:W-:-:S02]  /*2b80*/  ISETP.GT.AND P5, PT, R17, 0x29, PT ;  /* 0x000000291100780c */ /* 0x000fc40003fa4270 */
[C---:B------:R-:W-:Y:S02]  /*2b90*/  ISETP.GT.AND P6, PT, R17.reuse, 0x30, PT ;  /* 0x000000301100780c */ /* 0x040fe40003fc4270 */
[----:B------:R-:W-:Y:S02]  /*2ba0*/  ISETP.GT.AND P1, PT, R17, 0x31, PT ;  /* 0x000000311100780c */ /* 0x000fe40003f24270 */
        /* <DEDUP_REMOVED lines=8> */
[----:B------:R-:W5:Y:S01]  /*2c30*/  MUFU.EX2 R219, R219 ;  /* 0x000000db00db7308 */ /* 0x000f620000000800 */
[----:B------:R-:W-:Y:S01]  /*2c40*/  FSEL R115, R115, -INF , !P1 ;  /* 0xff80000073737808 */ /* 0x000fe20004800000 */
[----:B----4-:R-:W-:Y:S01]  /*2c50*/  FFMA.FTZ R133, R133, UR10, -R125 ;  /* 0x0000000a85857c23 */ /* 0x010fe2000801087d */
[----:B------:R-:W-:-:S02]  /*2c60*/  ISETP.GT.AND P2, PT, R17, 0x38, PT ;  /* 0x000000381100780c */ /* 0x000fc40003f44270 */
        /* <DEDUP_REMOVED lines=8> */
[----:B------:R-:W-:Y:S02]  /*2cf0*/  ISETP.GT.AND P1, PT, R17, 0x49, PT ;  /* 0x000000491100780c */ /* 0x000fe40003f24270 */
[----:B------:R-:W-:-:S02]  /*2d00*/  FSEL R118, R118, -INF , !P2 ;  /* 0xff80000076767808 */ /* 0x000fc40005000000 */
        /* <DEDUP_REMOVED lines=8> */
[----:B------:R-:W-:Y:S01]  /*2d90*/  MUFU.EX2 R221, R221 ;  /* 0x000000dd00dd7308 */ /* 0x000fe20000000800 */
[----:B------:R-:W-:Y:S01]  /*2da0*/  ISETP.GT.AND P3, PT, R17, 0x51, PT ;  /* 0x000000511100780c */ /* 0x000fe20003f64270 */
[----:B------:R-:W-:Y:S01]  /*2db0*/  FFMA.FTZ R127, R127, UR10, -R224 ;  /* 0x0000000a7f7f7c23 */ /* 0x000fe200080108e0 */
[----:B------:R-:W-:Y:S01]  /*2dc0*/  ISETP.GT.AND P4, PT, R17, 0x58, PT ;  /* 0x000000581100780c */ /* 0x000fe20003f84270 */
[----:B--2---:R-:W-:Y:S01]  /*2dd0*/  FFMA.FTZ R119, R119, UR10, -R109 ;  /* 0x0000000a77777c23 */ /* 0x004fe2000801086d */
[----:B------:R-:W-:-:S02]  /*2de0*/  ISETP.GT.AND P5, PT, R17, 0x59, PT ;  /* 0x000000591100780c */ /* 0x000fc40003fa4270 */
[C---:B------:R-:W-:Y:S01]  /*2df0*/  ISETP.GT.AND P6, PT, R17.reuse, 0x60, PT ;  /* 0x000000601100780c */ /* 0x040fe20003fc4270 */
[----:B------:R-:W-:Y:S01]  /*2e00*/  MUFU.EX2 R127, R127 ;  /* 0x0000007f007f7308 */ /* 0x000fe20000000800 */
[----:B------:R-:W-:Y:S02]  /*2e10*/  ISETP.GT.AND P1, PT, R17, 0x61, PT ;  /* 0x000000611100780c */ /* 0x000fe40003f24270 */
[----:B------:R-:W-:Y:S02]  /*2e20*/  FSEL R130, R130, -INF , !P2 ;  /* 0xff80000082827808 */ /* 0x000fe40005000000 */
[----:B------:R-:W-:Y:S02]  /*2e30*/  FSEL R131, R131, -INF , !P3 ;  /* 0xff80000083837808 */ /* 0x000fe40005800000 */
[----:B------:R-:W-:Y:S01]  /*2e40*/  FSEL R134, R134, -INF , !P4 ;  /* 0xff80000086867808 */ /* 0x000fe20006000000 */
[----:B------:R-:W-:Y:S01]  /*2e50*/  MUFU.EX2 R15, R15 ;  /* 0x0000000f000f7308 */ /* 0x000fe20000000800 */
[----:B------:R-:W-:Y:S01]  /*2e60*/  FSEL R135, R135, -INF , !P5 ;  /* 0xff80000087877808 */ /* 0x000fe20006800000 */
[----:B------:R-:W-:Y:S01]  /*2e70*/  FFMA.FTZ R131, R131, UR10, -R226 ;  /* 0x0000000a83837c23 */ /* 0x000fe200080108e2 */
[----:B------:R-:W-:-:S02]  /*2e80*/  FSEL R138, R138, -INF , !P6 ;  /* 0xff8000008a8a7808 */ /* 0x000fc40007000000 */
[----:B------:R-:W-:Y:S01]  /*2e90*/  FSEL R139, R139, -INF , !P1 ;  /* 0xff8000008b8b7808 */ /* 0x000fe20004800000 */
[----:B------:R-:W-:Y:S01]  /*2ea0*/  FFMA.FTZ R135, R135, UR10, -R125 ;  /* 0x0000000a87877c23 */ /* 0x000fe2000801087d */
[C---:B------:R-:W-:Y:S01]  /*2eb0*/  ISETP.GT.AND P2, PT, R17.reuse, 0x68, PT ;  /* 0x000000681100780c */ /* 0x040fe20003f44270 */
[----:B------:R-:W-:Y:S01]  /*2ec0*/  MUFU.EX2 R123, R123 ;  /* 0x0000007b007b7308 */ /* 0x000fe20000000800 */
[C---:B------:R-:W-:Y:S02]  /*2ed0*/  ISETP.GT.AND P3, PT, R17.reuse, 0x69, PT ;  /* 0x000000691100780c */ /* 0x040fe40003f64270 */
[C---:B------:R-:W-:Y:S02]  /*2ee0*/  ISETP.GT.AND P4, PT, R17.reuse, 0x70, PT ;  /* 0x000000701100780c */ /* 0x040fe40003f84270 */
[C---:B------:R-:W-:Y:S02]  /*2ef0*/  ISETP.GT.AND P5, PT, R17.reuse, 0x71, PT ;  /* 0x000000711100780c */ /* 0x040fe40003fa4270 */
[C---:B------:R-:W-:Y:S01]  /*2f00*/  ISETP.GT.AND P6, PT, R17.reuse, 0x78, PT ;  /* 0x000000781100780c */ /* 0x040fe20003fc4270 */
[----:B------:R-:W-:Y:S01]  /*2f10*/  MUFU.EX2 R23, R23 ;  /* 0x0000001700177308 */ /* 0x000fe20000000800 */
[----:B------:R-:W-:Y:S01]  /*2f20*/  ISETP.GT.AND P1, PT, R17, 0x79, PT ;  /* 0x000000791100780c */ /* 0x000fe20003f24270 */
[--C-:B------:R-:W-:Y:S01]  /*2f30*/  FFMA.FTZ R17, R92, UR10, -R220.reuse ;  /* 0x0000000a5c117c23 */ /* 0x100fe200080108dc */
[----:B------:R-:W-:Y:S01]  /*2f40*/  FFMA.FTZ R220, R94, UR10, -R220 ;  /* 0x0000000a5edc7c23 */ /* 0x000fe200080108dc */
[----:B------:R2:W4:Y:S01]  /*2f50*/  SHFL.IDX PT, R92, R9, R231, 0x1f ;  /* 0x00001fe7095c7589 */ /* 0x00052200000e0000 */
[----:B------:R-:W-:-:S02]  /*2f60*/  FSEL R142, R142, -INF , !P2 ;  /* 0xff8000008e8e7808 */ /* 0x000fc40005000000 */
[----:B------:R-:W-:Y:S01]  /*2f70*/  FSEL R150, R150, -INF , !P6 ;  /* 0xff80000096967808 */ /* 0x000fe20007000000 */
[----:B------:R-:W-:Y:S02]  /*2f80*/  WARPGROUP.DEPBAR.LE gsb0, 0x0 ;  /* 0x00008000000079c5 */ /* 0x000fe40000010000 */
[----:B------:R-:W-:Y:S01]  /*2f90*/  WARPGROUP.ARRIVE ;  /* 0x00000000000079c5 */ /* 0x000fe20000000000 */
[----:B--2---:R-:W-:Y:S01]  /*2fa0*/  FFMA.FTZ R9, R96, UR10, -R222 ;  /* 0x0000000a60097c23 */ /* 0x004fe200080108de */
[----:B----4-:R-:W-:Y:S01]  /*2fb0*/  FFMA.FTZ R20, R101, UR10, -R92 ;  /* 0x0000000a65147c23 */ /* 0x010fe2000801085c */
[----:B------:R2:W4:Y:S01]  /*2fc0*/  SHFL.IDX PT, R96, R12, R19, 0x1f ;  /* 0x00001f130c607589 */ /* 0x00052200000e0000 */
[----:B------:R-:W-:Y:S01]  /*2fd0*/  FFMA.FTZ R222, R98, UR10, -R222 ;  /* 0x0000000a62de7c23 */ /* 0x000fe200080108de */
[----:B------:R-:W-:Y:S01]  /*2fe0*/  MUFU.EX2 R131, R131 ;  /* 0x0000008300837308 */ /* 0x000fe20000000800 */
[----:B------:R-:W-:Y:S01]  /*2ff0*/  HGMMA.64x128x16.F32 R24, gdesc[UR4], R24, gsb0 ;  /* 0x01e00000041879f0 */ /* 0x000fe20008000818 */
[----:B------:R-:W-:Y:S01]  /*3000*/  UIADD3 UR6, UR8, 0x6, URZ ;  /* 0x0000000608067890 */ /* 0x000fe2000fffe03f */
[----:B------:R-:W1:Y:S01]  /*3010*/  SHFL.IDX PT, R101, R12, R234, 0x1f ;  /* 0x00001fea0c657589 */ /* 0x000e6200000e0000 */
[----:B------:R-:W-:Y:S01]  /*3020*/  UIADD3 UR4, UR9, 0x6, URZ ;  /* 0x0000000609047890 */ /* 0x000fe2000fffe03f */
[----:B------:R-:W-:Y:S01]  /*3030*/  FSEL R151, R151, -INF , !P1 ;  /* 0xff80000097977808 */ /* 0x000fe20004800000 */
[----:B------:R-:W-:Y:S01]  /*3040*/  UMOV UR7, 0x40000040 ;  /* 0x4000004000077882 */ /* 0x000fe20000000000 */
[----:B------:R-:W-:Y:S01]  /*3050*/  UMOV UR5, 0x40000040 ;  /* 0x4000004000057882 */ /* 0x000fe20000000000 */
[----:B--2---:R-:W-:Y:S01]  /*3060*/  FFMA.FTZ R19, R100, UR10, -R90 ;  /* 0x0000000a64137c23 */ /* 0x004fe2000801085a */
[----:B------:R-:W-:Y:S01]  /*3070*/  SHFL.IDX PT, R98, R12, R233, 0x1f ;  /* 0x00001fe90c627589 */ /* 0x000fe200000e0000 */
[----:B------:R-:W-:Y:S03]  /*3080*/  MUFU.EX2 R17, R17 ;  /* 0x0000001100117308 */ /* 0x000fe60000000800 */
[----:B------:R-:W2:Y:S05]  /*3090*/  SHFL.IDX PT, R100, R12, R237, 0x1f ;  /* 0x00001fed0c647589 */ /* 0x000eaa00000e0000 */
[----:B------:R-:W-:Y:S01]  /*30a0*/  MUFU.EX2 R220, R220 ;  /* 0x000000dc00dc7308 */ /* 0x000fe20000000800 */
[--C-:B----4-:R-:W-:Y:S01]  /*30b0*/  FFMA.FTZ R22, R105, UR10, -R96.reuse ;  /* 0x0000000a69167c23 */ /* 0x110fe20008010860 */
[----:B------:R-:W-:Y:S01]  /*30c0*/  FFMA.FTZ R107, R107, UR10, -R96 ;  /* 0x0000000a6b6b7c23 */ /* 0x000fe20008010860 */
[----:B------:R-:W-:-:S02]  /*30d0*/  FFMA.FTZ R96, R129, UR10, -R226 ;  /* 0x0000000a81607c23 */ /* 0x000fc400080108e2 */
[----:B------:R-:W4:Y:S01]  /*30e0*/  SHFL.IDX PT, R129, R11, R8, 0x1f ;  /* 0x00001f080b817589 */ /* 0x000f2200000e0000 */
[--C-:B-1----:R-:W-:Y:S02]  /*30f0*/  FFMA.FTZ R114, R114, UR10, -R101.reuse ;  /* 0x0000000a72727c23 */ /* 0x102fe40008010865 */
[----:B------:R-:W-:Y:S08]  /*3100*/  MUFU.EX2 R9, R9 ;  /* 0x0000000900097308 */ /* 0x000ff00000000800 */
[----:B------:R-:W-:Y:S01]  /*3110*/  MUFU.EX2 R96, R96 ;  /* 0x0000006000607308 */ /* 0x000fe20000000800 */
[--C-:B--2---:R-:W-:Y:S01]  /*3120*/  FFMA.FTZ R88, R108, UR10, -R100.reuse ;  /* 0x0000000a6c587c23 */ /* 0x104fe20008010864 */
[----:B------:R-:W-:Y:S01]  /*3130*/  FFMA.FTZ R110, R110, UR10, -R100 ;  /* 0x0000000a6e6e7c23 */ /* 0x000fe20008010864 */
[----:B------:R1:W2:Y:S05]  /*3140*/  SHFL.IDX PT, R108, R12, R232, 0x1f ;  /* 0x00001fe80c6c7589 */ /* 0x0002aa00000e0000 */
[----:B------:R-:W-:Y:S01]  /*3150*/  MUFU.EX2 R19, R19 ;  /* 0x0000001300137308 */ /* 0x000fe20000000800 */
[----:B-1----:R-:W-:Y:S01]  /*3160*/  FFMA.FTZ R12, R112, UR10, -R101 ;  /* 0x0000000a700c7c23 */ /* 0x002fe20008010865 */
[----:B------:R-:W-:Y:S01]  /*3170*/  FFMA.FTZ R112, R99, UR10, -R89 ;  /* 0x0000000a63707c23 */ /* 0x000fe20008010859 */
[----:B------:R-:W-:Y:S01]  /*3180*/  FFMA.FTZ R89, R113, UR10, -R98 ;  /* 0x0000000a71597c23 */ /* 0x000fe20008010862 */
[--C-:B----4-:R-:W-:Y:S01]  /*3190*/  FFMA.FTZ R100, R136, UR10, -R129.reuse ;  /* 0x0000000a88647c23 */ /* 0x110fe20008010881 */
[----:B------:R-:W1:Y:S01]  /*31a0*/  SHFL.IDX PT, R113, R10, R8, 0x1f ;  /* 0x00001f080a717589 */ /* 0x000e6200000e0000 */
[----:B------:R-:W-:-:S02]  /*31b0*/  FFMA.FTZ R138, R138, UR10, -R129 ;  /* 0x0000000a8a8a7c23 */ /* 0x000fc40008010881 */
[----:B------:R-:W-:Y:S01]  /*31c0*/  MUFU.EX2 R20, R20 ;  /* 0x0000001400147308 */ /* 0x000fe20000000800 */
[----:B------:R-:W4:Y:S01]  /*31d0*/  SHFL.IDX PT, R136, R11, R234, 0x1f ;  /* 0x00001fea0b887589 */ /* 0x000f2200000e0000 */
[----:B--2---:R-:W-:Y:S01]  /*31e0*/  FFMA.FTZ R91, R116, UR10, -R108 ;  /* 0x0000000a745b7c23 */ /* 0x004fe2000801086c */
[----:B------:R-:W-:Y:S01]  /*31f0*/  FFMA.FTZ R116, R102, UR10, -R90 ;  /* 0x0000000a66747c23 */ /* 0x000fe2000801085a */
[----:B------:R-:W-:Y:S01]  /*3200*/  FFMA.FTZ R118, R118, UR10, -R108 ;  /* 0x0000000a76767c23 */ /* 0x000fe2000801086c */
[----:B------:R-:W-:-:S03]  /*3210*/  FSEL R108, R143, -INF , !P3 ;  /* 0xff8000008f6c7808 */ /* 0x000fc60005800000 */
[----:B------:R2:W-:Y:S08]  /*3220*/  MUFU.EX2 R90, R91 ;  /* 0x0000005b005a7308 */ /* 0x0005f00000000800 */
[----:B------:R-:W-:Y:S01]  /*3230*/  MUFU.EX2 R222, R222 ;  /* 0x000000de00de7308 */ /* 0x000fe20000000800 */
[----:B--2---:R-:W-:Y:S01]  /*3240*/  FFMA.FTZ R91, R117, UR10, -R109 ;  /* 0x0000000a755b7c23 */ /* 0x004fe2000801086d */
[--C-:B-1----:R-:W-:Y:S01]  /*3250*/  FFMA.FTZ R93, R120, UR10, -R113.reuse ;  /* 0x0000000a785d7c23 */ /* 0x102fe20008010871 */
[----:B------:R-:W-:Y:S01]  /*3260*/  FFMA.FTZ R120, R103, UR10, -R92 ;  /* 0x0000000a67787c23 */ /* 0x000fe2000801085c */
[----:B------:R-:W1:Y:S01]  /*3270*/  SHFL.IDX PT, R117, R10, R237, 0x1f ;  /* 0x00001fed0a757589 */ /* 0x000e6200000e0000 */
[----:B------:R-:W-:Y:S01]  /*3280*/  FFMA.FTZ R122, R122, UR10, -R113 ;  /* 0x0000000a7a7a7c23 */ /* 0x000fe20008010871 */
[----:B----4-:R-:W-:-:S02]  /*3290*/  FFMA.FTZ R102, R144, UR10, -R136 ;  /* 0x0000000a90667c23 */ /* 0x010fc40008010888 */
[----:B------:R2:W-:Y:S08]  /*32a0*/  MUFU.EX2 R92, R93 ;  /* 0x0000005d005c7308 */ /* 0x0005f00000000800 */
        /* <DEDUP_REMOVED lines=8> */
[----:B------:R-:W4:Y:S01]  /*3330*/  MUFU.EX2 R126, R126 ;  /* 0x0000007e007e7308 */ /* 0x000f220000000800 */
[--C-:B--2---:R-:W-:Y:S01]  /*3340*/  FFMA.FTZ R10, R128, UR10, -R121.reuse ;  /* 0x0000000a800a7c23 */ /* 0x104fe20008010879 */
[----:B------:R-:W-:Y:S01]  /*3350*/  FFMA.FTZ R130, R130, UR10, -R121 ;  /* 0x0000000a82827c23 */ /* 0x000fe20008010879 */
[----:B------:R2:W3:Y:S05]  /*3360*/  SHFL.IDX PT, R128, R11, R104, 0x1f ;  /* 0x00001f680b807589 */ /* 0x0004ea00000e0000 */
[----:B------:R-:W4:Y:S01]  /*3370*/  MUFU.EX2 R94, R94 ;  /* 0x0000005e005e7308 */ /* 0x000f220000000800 */
[--C-:B-1----:R-:W-:Y:S01]  /*3380*/  FFMA.FTZ R132, R132, UR10, -R124.reuse ;  /* 0x0000000a84847c23 */ /* 0x102fe2000801087c */
[----:B------:R-:W-:Y:S01]  /*3390*/  FFMA.FTZ R134, R134, UR10, -R124 ;  /* 0x0000000a86867c23 */ /* 0x000fe2000801087c */
[----:B------:R-:W-:-:S05]  /*33a0*/  FSEL R124, R147, -INF , !P5 ;  /* 0xff800000937c7808 */ /* 0x000fca0006800000 */
[----:B------:R-:W1:Y:S01]  /*33b0*/  MUFU.EX2 R130, R130 ;  /* 0x0000008200827308 */ /* 0x000e620000000800 */
[--C-:B--2---:R-:W-:Y:S01]  /*33c0*/  FFMA.FTZ R104, R148, UR10, -R225.reuse ;  /* 0x0000000a94687c23 */ /* 0x104fe200080108e1 */
[----:B------:R-:W-:Y:S01]  /*33d0*/  FFMA.FTZ R225, R150, UR10, -R225 ;  /* 0x0000000a96e17c23 */ /* 0x000fe200080108e1 */
[----:B------:R-:W-:Y:S02]  /*33e0*/  WARPGROUP.DEPBAR.LE gsb0, 0x0 ;  /* 0x00008000000079c5 */ /* 0x000fe40000010000 */
[----:B------:R-:W-:-:S03]  /*33f0*/  WARPGROUP.ARRIVE ;  /* 0x00000000000079c5 */ /* 0x000fc60000000000 */
[----:B------:R2:W-:Y:S03]  /*3400*/  MUFU.EX2 R97, R132 ;  /* 0x0000008400617308 */ /* 0x0005e60000000800 */
[----:B------:R-:W-:Y:S01]  /*3410*/  HGMMA.64x128x16.F32 R24, gdesc[UR4], R24, gsb0 ;  /* 0x01e00000041879f0 */ /* 0x000fe20008000818 */
[--C-:B---3--:R-:W-:Y:S01]  /*3420*/  FFMA.FTZ R99, R137, UR10, -R128.reuse ;  /* 0x0000000a89637c23 */ /* 0x108fe20008010880 */
[----:B------:R-:W-:Y:S01]  /*3430*/  R2UR UR4, R13 ;  /* 0x000000000d0472ca */ /* 0x000fe200000e0000 */
[----:B------:R-:W3:Y:S01]  /*3440*/  SHFL.IDX PT, R137, R11, R233, 0x1f ;  /* 0x00001fe90b897589 */ /* 0x000ee200000e0000 */
[----:B------:R-:W-:Y:S01]  /*3450*/  FSEL R13, R146, -INF , !P4 ;  /* 0xff800000920d7808 */ /* 0x000fe20006000000 */
[----:B------:R-:W-:Y:S01]  /*3460*/  FFMA.FTZ R139, R139, UR10, -R128 ;  /* 0x0000000a8b8b7c23 */ /* 0x000fe20008010880 */
[----:B--2---:R-:W-:Y:S01]  /*3470*/  FFMA.FTZ R132, R115, UR10, -R98 ;  /* 0x0000000a73847c23 */ /* 0x004fe20008010862 */
[----:B------:R-:W-:Y:S01]  /*3480*/  MUFU.EX2 R120, R120 ;  /* 0x0000007800787308 */ /* 0x000fe20000000800 */
[----:B------:R-:W2:Y:S01]  /*3490*/  SHFL.IDX PT, R115, R11, R237, 0x1f ;  /* 0x00001fed0b737589 */ /* 0x000ea200000e0000 */
[----:B------:R-:W-:-:S06]  /*34a0*/  FFMA.FTZ R136, R13, UR10, -R136 ;  /* 0x0000000a0d887c23 */ /* 0x000fcc0008010888 */
[----:B------:R5:W-:Y:S08]  /*34b0*/  MUFU.EX2 R98, R133 ;  /* 0x0000008500627308 */ /* 0x000bf00000000800 */
[----:B------:R-:W-:Y:S01]  /*34c0*/  MUFU.EX2 R122, R122 ;  /* 0x0000007a007a7308 */ /* 0x000fe20000000800 */
[----:B-----5:R-:W5:Y:S01]  /*34d0*/  SHFL.IDX PT, R133, R11, R235, 0x1f ;  /* 0x00001feb0b857589 */ /* 0x020f6200000e0000 */
[--C-:B---3--:R-:W-:Y:S01]  /*34e0*/  FFMA.FTZ R103, R145, UR10, -R137.reuse ;  /* 0x0000000a91677c23 */ /* 0x108fe20008010889 */
[----:B------:R-:W-:-:S05]  /*34f0*/  FFMA.FTZ R137, R124, UR10, -R137 ;  /* 0x0000000a7c897c23 */ /* 0x000fca0008010889 */
[----:B------:R-:W-:Y:S01]  /*3500*/  MUFU.EX2 R134, R134 ;  /* 0x0000008600867308 */ /* 0x000fe20000000800 */
[--C-:B--2---:R-:W-:Y:S01]  /*3510*/  FFMA.FTZ R101, R140, UR10, -R115.reuse ;  /* 0x0000000a8c657c23 */ /* 0x104fe20008010873 */
[----:B------:R-:W-:Y:S01]  /*3520*/  FFMA.FTZ R115, R142, UR10, -R115 ;  /* 0x0000000a8e737c23 */ /* 0x000fe20008010873 */
[----:B------:R2:W3:Y:S05]  /*3530*/  SHFL.IDX PT, R140, R11, R231, 0x1f ;  /* 0x00001fe70b8c7589 */ /* 0x0004ea00000e0000 */
[----:B------:R-:W-:Y:S08]  /*3540*/  MUFU.EX2 R135, R135 ;  /* 0x0000008700877308 */ /* 0x000ff00000000800 */
[----:B--2---:R5:W2:Y:S08]  /*3550*/  MUFU.EX2 R11, R101 ;  /* 0x00000065000b7308 */ /* 0x004ab00000000800 */
[----:B------:R-:W-:Y:S01]  /*3560*/  MUFU.EX2 R138, R138 ;  /* 0x0000008a008a7308 */ /* 0x000fe20000000800 */
[----:B-----5:R-:W-:Y:S01]  /*3570*/  FFMA.FTZ R101, R141, UR10, -R133 ;  /* 0x0000000a8d657c23 */ /* 0x020fe20008010885 */
[----:B------:R-:W-:-:S02]  /*3580*/  VIADD R141, R8, 0x4 ;  /* 0x00000004088d7836 */ /* 0x000fc40000000000 */
[----:B------:R-:W-:Y:S01]  /*3590*/  FFMA.FTZ R133, R108, UR10, -R133 ;  /* 0x0000000a6c857c23 */ /* 0x000fe20008010885 */
[--C-:B---3--:R-:W-:Y:S01]  /*35a0*/  FFMA.FTZ R105, R149, UR10, -R140.reuse ;  /* 0x0000000a95697c23 */ /* 0x108fe2000801088c */
[----:B------:R-:W-:Y:S02]  /*35b0*/  FFMA.FTZ R140, R151, UR10, -R140 ;  /* 0x0000000a978c7c23 */ /* 0x000fe4000801088c */
[----:B------:R-:W3:Y:S08]  /*35c0*/  MUFU.EX2 R101, R101 ;  /* 0x0000006500657308 */ /* 0x000ef00000000800 */
        /* <DEDUP_REMOVED lines=10> */
[----:B------:R-:W3:Y:S01]  /*3670*/  MUFU.EX2 R139, R139 ;  /* 0x0000008b008b7308 */ /* 0x000ee20000000800 */
[----:B------:R-:W-:Y:S04]  /*3680*/  LDS R229, [R229+0x400] ;  /* 0x00040000e5e57984 */ /* 0x000fe80000000800 */
[----:B------:R-:W-:Y:S03]  /*3690*/  LDS R228, [R228+0x400] ;  /* 0x00040000e4e47984 */ /* 0x000fe60000000800 */
[----:B------:R-:W-:Y:S01]  /*36a0*/  MUFU.EX2 R91, R91 ;  /* 0x0000005b005b7308 */ /* 0x000fe20000000800 */
[----:B------:R-:W-:Y:S07]  /*36b0*/  LDS R227, [R227+0x400] ;  /* 0x00040000e3e37984 */ /* 0x000fee0000000800 */
[----:B------:R-:W3:Y:S08]  /*36c0*/  MUFU.EX2 R114, R114 ;  /* 0x0000007200727308 */ /* 0x000ef00000000800 */
[----:B------:R-:W3:Y:S08]  /*36d0*/  MUFU.EX2 R132, R132 ;  /* 0x0000008400847308 */ /* 0x000ef00000000800 */
[----:B------:R-:W3:Y:S01]  /*36e0*/  MUFU.EX2 R118, R118 ;  /* 0x0000007600767308 */ /* 0x000ee20000000800 */
[----:B-----5:R-:W5:Y:S07]  /*36f0*/  SHFL.IDX PT, R124, R14, R8, 0x1f ;  /* 0x00001f080e7c7589 */ /* 0x020f6e00000e0000 */
[----:B------:R-:W3:Y:S01]  /*3700*/  MUFU.EX2 R119, R119 ;  /* 0x0000007700777308 */ /* 0x000ee20000000800 */
[----:B------:R-:W4:Y:S04]  /*3710*/  SHFL.IDX PT, R113, R14, R235, 0x1f ;  /* 0x00001feb0e717589 */ /* 0x000f2800000e0000 */
[----:B------:R-:W1:Y:S03]  /*3720*/  SHFL.IDX PT, R121, R14, R141, 0x1f ;  /* 0x00001f8d0e797589 */ /* 0x000e6600000e0000 */
[----:B------:R-:W3:Y:S01]  /*3730*/  MUFU.EX2 R10, R10 ;  /* 0x0000000a000a7308 */ /* 0x000ee20000000800 */
[----:B------:R-:W2:Y:S04]  /*3740*/  SHFL.IDX PT, R13, R14, R232, 0x1f ;  /* 0x00001fe80e0d7589 */ /* 0x000ea800000e0000 */
[----:B------:R-:W3:Y:S03]  /*3750*/  SHFL.IDX PT, R117, R14, R237, 0x1f ;  /* 0x00001fed0e757589 */ /* 0x000ee600000e0000 */
[----:B------:R-:W3:Y:S01]  /*3760*/  MUFU.EX2 R100, R100 ;  /* 0x0000006400647308 */ /* 0x000ee20000000800 */
[----:B------:R-:W3:Y:S01]  /*3770*/  SHFL.IDX PT, R108, R14, R233, 0x1f ;  /* 0x00001fe90e6c7589 */ /* 0x000ee200000e0000 */
[--C-:B-----5:R-:W-:Y:S01]  /*3780*/  FADD.FTZ R24, R24, -R124.reuse ;  /* 0x8000007c18187221 */ /* 0x120fe20000010000 */
[----:B------:R-:W-:-:S02]  /*3790*/  FADD.FTZ R26, R26, -R124 ;  /* 0x8000007c1a1a7221 */ /* 0x000fc40000010000 */
[----:B------:R-:W5:Y:S03]  /*37a0*/  SHFL.IDX PT, R109, R14, R234, 0x1f ;  /* 0x00001fea0e6d7589 */ /* 0x000f6600000e0000 */
[----:B------:R-:W5:Y:S01]  /*37b0*/  MUFU.EX2 R99, R99 ;  /* 0x0000006300637308 */ /* 0x000f620000000800 */
[--C-:B----4-:R-:W-:Y:S01]  /*37c0*/  FADD.FTZ R29, R29, -R113.reuse ;  /* 0x800000711d1d7221 */ /* 0x110fe20000010000 */
[----:B------:R-:W-:Y:S01]  /*37d0*/  FADD.FTZ R31, R31, -R113 ;  /* 0x800000711f1f7221 */ /* 0x000fe20000010000 */
[----:B------:R-:W4:Y:S01]  /*37e0*/  SHFL.IDX PT, R124, R14, R231, 0x1f ;  /* 0x00001fe70e7c7589 */ /* 0x000f2200000e0000 */
[--C-:B-1----:R-:W-:Y:S01]  /*37f0*/  FADD.FTZ R25, R25, -R121.reuse ;  /* 0x8000007919197221 */ /* 0x102fe20000010000 */
[----:B------:R-:W-:Y:S02]  /*3800*/  FADD.FTZ R27, R27, -R121 ;  /* 0x800000791b1b7221 */ /* 0x000fe40000010000 */
[----:B------:R-:W1:Y:S01]  /*3810*/  SHFL.IDX PT, R113, R229, R141, 0x1f ;  /* 0x00001f8de5717589 */ /* 0x000e6200000e0000 */
[----:B------:R-:W1:Y:S01]  /*3820*/  MUFU.EX2 R115, R115 ;  /* 0x0000007300737308 */ /* 0x000e620000000800 */
[--C-:B--2---:R-:W-:Y:S01]  /*3830*/  FADD.FTZ R36, R36, -R13.reuse ;  /* 0x8000000d24247221 */ /* 0x104fe20000010000 */
[----:B------:R-:W-:Y:S01]  /*3840*/  FADD.FTZ R38, R38, -R13 ;  /* 0x8000000d26267221 */ /* 0x000fe20000010000 */
[----:B------:R-:W2:Y:S01]  /*3850*/  SHFL.IDX PT, R14, R229, R233, 0x1f ;  /* 0x00001fe9e50e7589 */ /* 0x000ea200000e0000 */
[--C-:B---3--:R-:W-:Y:S01]  /*3860*/  FADD.FTZ R28, R28, -R117.reuse ;  /* 0x800000751c1c7221 */ /* 0x108fe20000010000 */
[----:B------:R-:W-:-:S02]  /*3870*/  FADD.FTZ R30, R30, -R117 ;  /* 0x800000751e1e7221 */ /* 0x000fc40000010000 */
[----:B------:R-:W3:Y:S01]  /*3880*/  SHFL.IDX PT, R13, R229, R232, 0x1f ;  /* 0x00001fe8e50d7589 */ /* 0x000ee200000e0000 */
[----:B------:R-:W3:Y:S01]  /*3890*/  MUFU.EX2 R133, R133 ;  /* 0x0000008500857308 */ /* 0x000ee20000000800 */
[--C-:B------:R-:W-:Y:S01]  /*38a0*/  FADD.FTZ R33, R33, -R108.reuse ;  /* 0x8000006c21217221 */ /* 0x100fe20000010000 */
[----:B------:R-:W-:Y:S01]  /*38b0*/  FADD.FTZ R35, R35, -R108 ;  /* 0x8000006c23237221 */ /* 0x000fe20000010000 */
[----:B------:R-:W3:Y:S01]  /*38c0*/  SHFL.IDX PT, R117, R229, R237, 0x1f ;  /* 0x00001fede5757589 */ /* 0x000ee200000e0000 */
[--C-:B-----5:R-:W-:Y:S01]  /*38d0*/  FADD.FTZ R32, R32, -R109.reuse ;  /* 0x8000006d20207221 */ /* 0x120fe20000010000 */
[----:B------:R-:W-:Y:S02]  /*38e0*/  FADD.FTZ R34, R34, -R109 ;  /* 0x8000006d22227221 */ /* 0x000fe40000010000 */
[----:B------:R-:W5:Y:S01]  /*38f0*/  SHFL.IDX PT, R108, R229, R234, 0x1f ;  /* 0x00001feae56c7589 */ /* 0x000f6200000e0000 */
[----:B------:R-:W-:Y:S01]  /*3900*/  MUFU.EX2 R102, R102 ;  /* 0x0000006600667308 */ /* 0x000fe20000000800 */
[--C-:B----4-:R-:W-:Y:S01]  /*3910*/  FADD.FTZ R37, R37, -R124.reuse ;  /* 0x8000007c25257221 */ /* 0x110fe20000010000 */
[----:B------:R-:W-:Y:S01]  /*3920*/  FADD.FTZ R39, R39, -R124 ;  /* 0x8000007c27277221 */ /* 0x000fe20000010000 */
[----:B------:R-:W4:Y:S01]  /*3930*/  SHFL.IDX PT, R121, R229, R8, 0x1f ;  /* 0x00001f08e5797589 */ /* 0x000f2200000e0000 */
[--C-:B-1----:R-:W-:Y:S01]  /*3940*/  FADD.FTZ R41, R41, -R113.reuse ;  /* 0x8000007129297221 */ /* 0x102fe20000010000 */
[----:B------:R-:W-:-:S02]  /*3950*/  FADD.FTZ R43, R43, -R113 ;  /* 0x800000712b2b7221 */ /* 0x000fc40000010000 */
[----:B------:R-:W-:Y:S01]  /*3960*/  SHFL.IDX PT, R124, R228, R141, 0x1f ;  /* 0x00001f8de47c7589 */ /* 0x000fe200000e0000 */
[----:B------:R-:W1:Y:S01]  /*3970*/  MUFU.EX2 R103, R103 ;  /* 0x0000006700677308 */ /* 0x000e620000000800 */
[--C-:B--2---:R-:W-:Y:S01]  /*3980*/  FADD.FTZ R49, R49, -R14.reuse ;  /* 0x8000000e31317221 */ /* 0x104fe20000010000 */
[----:B------:R-:W-:Y:S01]  /*3990*/  FADD.FTZ R51, R51, -R14 ;  /* 0x8000000e33337221 */ /* 0x000fe20000010000 */
[----:B------:R2:W-:Y:S01]  /*39a0*/  SHFL.IDX PT, R113, R227, R141, 0x1f ;  /* 0x00001f8de3717589 */ /* 0x0005e200000e0000 */
[--C-:B---3--:R-:W-:Y:S01]  /*39b0*/  FADD.FTZ R52, R52, -R13.reuse ;  /* 0x8000000d34347221 */ /* 0x108fe20000010000 */
[----:B------:R-:W-:Y:S02]  /*39c0*/  FADD.FTZ R54, R54, -R13 ;  /* 0x8000000d36367221 */ /* 0x000fe40000010000 */
[----:B------:R-:W3:Y:S01]  /*39d0*/  SHFL.IDX PT, R109, R229, R235, 0x1f ;  /* 0x00001febe56d7589 */ /* 0x000ee200000e0000 */
[----:B------:R-:W-:Y:S01]  /*39e0*/  MUFU.EX2 R104, R104 ;  /* 0x0000006800687308 */ /* 0x000fe20000000800 */
[--C-:B------:R-:W-:Y:S01]  /*39f0*/  FADD.FTZ R44, R44, -R117.reuse ;  /* 0x800000752c2c7221 */ /* 0x100fe20000010000 */
[----:B------:R-:W-:Y:S01]  /*3a00*/  FADD.FTZ R46, R46, -R117 ;  /* 0x800000752e2e7221 */ /* 0x000fe20000010000 */
[----:B------:R-:W1:Y:S04]  /*3a10*/  SHFL.IDX PT, R13, R228, R235, 0x1f ;  /* 0x00001febe40d7589 */ /* 0x000e6800000e0000 */
[----:B--2---:R-:W2:Y:S01]  /*3a20*/  LDL R141, [R1+0x38] ;  /* 0x00003800018d7983 */ /* 0x004ea20000100800 */
[--C-:B-----5:R-:W-:Y:S01]  /*3a30*/  FADD.FTZ R48, R48, -R108.reuse ;  /* 0x8000006c30307221 */ /* 0x120fe20000010000 */
[----:B------:R-:W-:Y:S01]  /*3a40*/  FADD.FTZ R50, R50, -R108 ;  /* 0x8000006c32327221 */ /* 0x000fe20000010000 */
[----:B------:R-:W5:Y:S01]  /*3a50*/  MUFU.EX2 R105, R105 ;  /* 0x0000006900697308 */ /* 0x000f620000000800 */
[----:B------:R-:W5:Y:S01]  /*3a60*/  SHFL.IDX PT, R117, R228, R237, 0x1f ;  /* 0x00001fede4757589 */ /* 0x000f6200000e0000 */
[--C-:B----4-:R-:W-:Y:S01]  /*3a70*/  FADD.FTZ R40, R40, -R121.reuse ;  /* 0x8000007928287221 */ /* 0x110fe20000010000 */
[----:B------:R-:W-:-:S02]  /*3a80*/  FADD.FTZ R42, R42, -R121 ;  /* 0x800000792a2a7221 */ /* 0x000fc40000010000 */
[----:B------:R-:W-:Y:S04]  /*3a90*/  SHFL.IDX PT, R14, R228, R232, 0x1f ;  /* 0x00001fe8e40e7589 */ /* 0x000fe800000e0000 */
[----:B------:R-:W4:Y:S01]  /*3aa0*/  SHFL.IDX PT, R232, R227, R232, 0x1f ;  /* 0x00001fe8e3e87589 */ /* 0x000f2200000e0000 */
        /* <DEDUP_REMOVED lines=13> */
[----:B-1----:R-:W-:Y:S01]  /*3b80*/  FADD.FTZ R61, R61, -R13 ;  /* 0x8000000d3d3d7221 */ /* 0x002fe20000010000 */
[----:B-----5:R-:W-:Y:S01]  /*3b90*/  FADD.FTZ R62, R62, -R117 ;  /* 0x800000753e3e7221 */ /* 0x020fe20000010000 */
[----:B------:R-:W-:Y:S01]  /*3ba0*/  FADD.FTZ R13, R63, -R13 ;  /* 0x8000000d3f0d7221 */ /* 0x000fe20000010000 */
[----:B----4-:R-:W-:Y:S01]  /*3bb0*/  FADD.FTZ R128, R84, -R232 ;  /* 0x800000e854807221 */ /* 0x010fe20000010000 */
[----:B------:R-:W-:Y:S01]  /*3bc0*/  FMUL.FTZ R84, R217, R24 ;  /* 0x00000018d9547220 */ /* 0x000fe20000410000 */
[----:B------:R-:W-:Y:S01]  /*3bd0*/  FMUL.FTZ R25, R218, R25 ;  /* 0x00000019da197220 */ /* 0x000fe20000410000 */
[----:B------:R-:W-:Y:S01]  /*3be0*/  FMUL.FTZ R26, R216, R26 ;  /* 0x0000001ad81a7220 */ /* 0x000fe20000410000 */
[----:B------:R-:W-:Y:S01]  /*3bf0*/  FMUL.FTZ R27, R219, R27 ;  /* 0x0000001bdb1b7220 */ /* 0x000fe20000410000 */
[----:B------:R-:W-:Y:S01]  /*3c00*/  FMUL.FTZ R62, R126, R62 ;  /* 0x0000003e7e3e7220 */ /* 0x000fe20000410000 */
[----:B------:R-:W-:Y:S01]  /*3c10*/  FMUL.FTZ R13, R127, R13 ;  /* 0x0000000d7f0d7220 */ /* 0x000fe20000410000 */
[--C-:B------:R-:W-:Y:S01]  /*3c20*/  FADD.FTZ R57, R57, -R124.reuse ;  /* 0x8000007c39397221 */ /* 0x100fe20000010000 */
[----:B------:R-:W-:Y:S01]  /*3c30*/  FADD.FTZ R59, R59, -R124 ;  /* 0x8000007c3b3b7221 */ /* 0x000fe20000010000 */
[----:B------:R-:W-:Y:S01]  /*3c40*/  FADD.FTZ R60, R60, -R117 ;  /* 0x800000753c3c7221 */ /* 0x000fe20000010000 */
[----:B---3--:R-:W-:Y:S01]  /*3c50*/  FADD.FTZ R65, R65, -R108 ;  /* 0x8000006c41417221 */ /* 0x008fe20000010000 */
[----:B------:R-:W-:Y:S01]  /*3c60*/  FADD.FTZ R63, R68, -R14 ;  /* 0x8000000e443f7221 */ /* 0x000fe20000010000 */
[----:B------:R-:W1:Y:S01]  /*3c70*/  MUFU.EX2 R136, R136 ;  /* 0x0000008800887308 */ /* 0x000e620000000800 */
[----:B------:R-:W-:Y:S01]  /*3c80*/  FADD.FTZ R66, R66, -R109 ;  /* 0x8000006d42427221 */ /* 0x000fe20000010000 */
[----:B------:R-:W-:Y:S01]  /*3c90*/  FADD.FTZ R67, R67, -R108 ;  /* 0x8000006c43437221 */ /* 0x000fe20000010000 */
[----:B------:R-:W-:Y:S01]  /*3ca0*/  FADD.FTZ R14, R70, -R14 ;  /* 0x8000000e460e7221 */ /* 0x000fe20000010000 */
[----:B------:R-:W-:Y:S01]  /*3cb0*/  FADD.FTZ R117, R76, -R237 ;  /* 0x800000ed4c757221 */ /* 0x000fe20000010000 */
[----:B------:R-:W-:Y:S01]  /*3cc0*/  FADD.FTZ R124, R77, -R235 ;  /* 0x800000eb4d7c7221 */ /* 0x000fe20000010000 */
[----:B------:R-:W-:-:S02]  /*3cd0*/  FADD.FTZ R70, R69, -R228 ;  /* 0x800000e445467221 */ /* 0x000fc40000010000 */
[----:B------:R-:W3:Y:S01]  /*3ce0*/  MUFU.EX2 R137, R137 ;  /* 0x0000008900897308 */ /* 0x000ee20000000800 */
[----:B------:R-:W-:Y:S01]  /*3cf0*/  FADD.FTZ R228, R71, -R228 ;  /* 0x800000e447e47221 */ /* 0x000fe20000010000 */
[----:B------:R-:W-:Y:S01]  /*3d00*/  FADD.FTZ R129, R85, -R231 ;  /* 0x800000e755817221 */ /* 0x000fe20000010000 */
[----:B------:R-:W-:Y:S01]  /*3d10*/  F2FP.F16.F32.PACK_AB R84, R25, R84 ;  /* 0x000000541954723e */ /* 0x000fe200000000ff */
[----:B------:R-:W-:-:S04]  /*3d20*/  FMUL.FTZ R25, R96, R65 ;  /* 0x0000004160197220 */ /* 0x000fc80000410000 */
[----:B------:R-:W4:Y:S01]  /*3d30*/  MUFU.EX2 R225, R225 ;  /* 0x000000e100e17308 */ /* 0x000f220000000800 */
        /* <DEDUP_REMOVED lines=86> */
[----:B---3--:R-:W-:Y:S01]  /*42a0*/  FMUL.FTZ R14, R137, R233 ;  /* 0x000000e9890e7220 */ /* 0x008fe20000410000 */
[----:B------:R-:W-:Y:S01]  /*42b0*/  F2FP.F16.F32.PACK_AB R61, R26, R61 ;  /* 0x0000003d1a3d723e */ /* 0x000fe200000000ff */
[----:B------:R-:W-:Y:S01]  /*42c0*/  FMUL.FTZ R58, R104, R128 ;  /* 0x00000080683a7220 */ /* 0x000fe20000410000 */
[----:B------:R-:W-:Y:S01]  /*42d0*/  F2FP.F16.F32.PACK_AB R76, R41, R40 ;  /* 0x00000028294c723e */ /* 0x000fe200000000ff */
[----:B----4-:R-:W-:Y:S01]  /*42e0*/  FMUL.FTZ R59, R225, R232 ;  /* 0x000000e8e13b7220 */ /* 0x010fe20000410000 */
[----:B------:R-:W-:Y:S01]  /*42f0*/  F2FP.F16.F32.PACK_AB R77, R43, R42 ;  /* 0x0000002a2b4d723e */ /* 0x000fe200000000ff */
[----:B-----5:R-:W-:Y:S01]  /*4300*/  FMUL.FTZ R26, R140, R231 ;  /* 0x000000e78c1a7220 */ /* 0x020fe20000410000 */
        /* <DEDUP_REMOVED lines=167> */
.L_x_2846:
        /* <DEDUP_REMOVED lines=68> */
.L_x_2847:
        /* <DEDUP_REMOVED lines=12> */
.L_x_2837:
[----:B------:R-:W2:Y:S02]  /*5280*/  LDL R5, [R1+0x44] ;  /* 0x0000440001057983 */ /* 0x000ea40000100800 */
[----:B--2---:R-:W-:-:S13]  /*5290*/  ISETP.GE.AND P0, PT, R16, R5, PT ;  /* 0x000000051000720c */ /* 0x004fda0003f06270 */
[----:B------:R-:W-:Y:S05]  /*52a0*/  @P0 BRA `(.L_x_2849) ;  /* 0x0000003800580947 */ /* 0x000fea0003800000 */
[----:B------:R-:W2:Y:S01]  /*52b0*/  LDL.LU R15, [R1+0x28] ;  /* 0x00002800010f7983 */ /* 0x000ea20000300800 */
[----:B------:R-:W3:Y:S03]  /*52c0*/  LDC R21, c[0x0][0x290] ;  /* 0x0000a400ff157b82 */ /* 0x000ee60000000800 */
[----:B------:R-:W4:Y:S01]  /*52d0*/  LDL.LU R20, [R1+0x1c] ;  /* 0x00001c0001147983 */ /* 0x000f220000300800 */
[----:B------:R-:W-:-:S03]  /*52e0*/  ULOP3.LUT UR4, URZ, UR38, URZ, 0x33, !UPT ;  /* 0x000000263f047292 */ /* 0x000fc6000f8e333f */
[----:B------:R-:W5:Y:S01]  /*52f0*/  LDL.LU R22, [R1+0x18] ;  /* 0x0000180001167983 */ /* 0x000f620000300800 */
[----:B------:R-:W1:Y:S02]  /*5300*/  S2R R5, SR_TID.X ;  /* 0x0000000000057919 */ /* 0x000e640000002100 */
[----:B-1----:R-:W-:-:S05]  /*5310*/  VIADD R5, R5, 0xffffff80 ;  /* 0xffffff8005057836 */ /* 0x002fca0000000000 */
[----:B------:R-:W-:-:S04]  /*5320*/  SHF.R.S32.HI R6, RZ, 0x1f, R5 ;  /* 0x0000001fff067819 */ /* 0x000fc80000011405 */
[CC--:B------:R-:W-:Y:S02]  /*5330*/  LEA.HI R7, R6.reuse, R5.reuse, RZ, 0x5 ;  /* 0x0000000506077211 */ /* 0x0c0fe400078f28ff */
[----:B------:R-:W-:Y:S02]  /*5340*/  LEA.HI R13, R6, R5, RZ, 0x2 ;  /* 0x00000005060d7211 */ /* 0x000fe400078f10ff */
[----:B------:R-:W-:Y:S02]  /*5350*/  LOP3.LUT R8, R7, 0xffffffe0, RZ, 0xc0, !PT ;  /* 0xffffffe007087812 */ /* 0x000fe400078ec0ff */
[----:B------:R-:W-:-:S03]  /*5360*/  LOP3.LUT R14, R13, 0xfffffffc, RZ, 0xc0, !PT ;  /* 0xfffffffc0d0e7812 */ /* 0x000fc600078ec0ff */
[----:B------:R-:W-:Y:S02]  /*5370*/  IMAD.IADD R7, R5, 0x1, -R8 ;  /* 0x0000000105077824 */ /* 0x000fe400078e0a08 */
[----:B------:R-:W1:Y:S03]  /*5380*/  LDC R8, c[0x0][0x8b4] ;  /* 0x00022d00ff087b82 */ /* 0x000e660000000800 */
[----:B------:R-:W-:-:S04]  /*5390*/  SHF.R.S32.HI R10, RZ, 0x1f, R7 ;  /* 0x0000001fff0a7819 */ /* 0x000fc80000011407 */
[CC--:B------:R-:W-:Y:S02]  /*53a0*/  LEA.HI R9, R10.reuse, R7.reuse, RZ, 0x3 ;  /* 0x000000070a097211 */ /* 0x0c0fe400078f18ff */
[----:B------:R-:W-:Y:S02]  /*53b0*/  LEA.HI R11, R10, R7, RZ, 0x2 ;  /* 0x000000070a0b7211 */ /* 0x000fe400078f10ff */
[--C-:B------:R-:W-:Y:S02]  /*53c0*/  SHF.R.S32.HI R10, RZ, 0x3, R9.reuse ;  /* 0x00000003ff0a7819 */ /* 0x100fe40000011409 */
[----:B------:R-:W-:Y:S02]  /*53d0*/  LEA.HI R7, R6, R5, RZ, 0x7 ;  /* 0x0000000506077211 */ /* 0x000fe400078f38ff */
[----:B------:R-:W-:Y:S02]  /*53e0*/  SHF.R.S32.HI R9, RZ, 0x1f, R9 ;  /* 0x0000001fff097819 */ /* 0x000fe40000011409 */
[----:B------:R-:W-:-:S02]  /*53f0*/  SHF.R.S32.HI R12, RZ, 0x2, R11 ;  /* 0x00000002ff0c7819 */ /* 0x000fc4000001140b */
[----:B------:R-:W-:Y:S02]  /*5400*/  LOP3.LUT R6, R7, 0xffffff80, RZ, 0xc0, !PT ;  /* 0xffffff8007067812 */ /* 0x000fe400078ec0ff */
[----:B------:R-:W-:Y:S02]  /*5410*/  LEA.HI R9, R9, R10, RZ, 0x4 ;  /* 0x0000000a09097211 */ /* 0x000fe400078f20ff */
[----:B------:R-:W-:Y:S01]  /*5420*/  LEA.HI R11, R11, R12, RZ, 0x1 ;  /* 0x0000000c0b0b7211 */ /* 0x000fe200078f08ff */
[C---:B------:R-:W-:Y:S01]  /*5430*/  IMAD.IADD R6, R5.reuse, 0x1, -R6 ;  /* 0x0000000105067824 */ /* 0x040fe200078e0a06 */
[----:B------:R-:W-:Y:S01]  /*5440*/  SHF.R.S32.HI R7, RZ, 0x7, R7 ;  /* 0x00000007ff077819 */ /* 0x000fe20000011407 */
[----:B------:R-:W-:Y:S01]  /*5450*/  IMAD.IADD R5, R5, 0x1, -R14 ;  /* 0x0000000105057824 */ /* 0x000fe200078e0a0e */
[----:B------:R-:W-:Y:S02]  /*5460*/  LOP3.LUT R9, R9, 0x1ffffff0, RZ, 0xc0, !PT ;  /* 0x1ffffff009097812 */ /* 0x000fe400078ec0ff */
[----:B------:R-:W-:-:S02]  /*5470*/  LOP3.LUT R11, R11, 0xfffffffe, RZ, 0xc0, !PT ;  /* 0xfffffffe0b0b7812 */ /* 0x000fc400078ec0ff */
[----:B------:R-:W-:Y:S01]  /*5480*/  LEA.HI R13, R7, R7, RZ, 0x1 ;  /* 0x00000007070d7211 */ /* 0x000fe200078f08ff */
[----:B------:R-:W-:Y:S02]  /*5490*/  IMAD.IADD R10, R10, 0x1, -R9 ;  /* 0x000000010a0a7824 */ /* 0x000fe400078e0a09 */
[----:B------:R-:W-:Y:S01]  /*54a0*/  IMAD.IADD R11, R12, 0x1, -R11 ;  /* 0x000000010c0b7824 */ /* 0x000fe200078e0a0b */
[----:B------:R-:W-:-:S05]  /*54b0*/  LOP3.LUT R14, R13, 0xfffffffe, RZ, 0xc0, !PT ;  /* 0xfffffffe0d0e7812 */ /* 0x000fca00078ec0ff */
[----:B------:R-:W-:Y:S02]  /*54c0*/  IMAD.IADD R19, R7, 0x1, -R14 ;  /* 0x0000000107137824 */ /* 0x000fe400078e0a0e */
[C---:B------:R-:W-:Y:S02]  /*54d0*/  VIADD R7, R12.reuse, 0x8 ;  /* 0x000000080c077836 */ /* 0x040fe40000000000 */
[C---:B------:R-:W-:Y:S02]  /*54e0*/  VIADD R9, R12.reuse, 0x10 ;  /* 0x000000100c097836 */ /* 0x040fe40000000000 */
[----:B------:R-:W-:Y:S02]  /*54f0*/  VIADD R13, R12, 0x18 ;  /* 0x000000180c0d7836 */ /* 0x000fe40000000000 */
[----:B------:R-:W-:Y:S02]  /*5500*/  IMAD R230, R230, 0x2000, R236 ;  /* 0x00002000e6e67824 */ /* 0x000fe400078e02ec */
[----:B------:R-:W-:Y:S01]  /*5510*/  IMAD.MOV.U32 R235, RZ, RZ, 0x40000040 ;  /* 0x40000040ffeb7424 */ /* 0x000fe200078e00ff */
[----:B--2---:R-:W-:Y:S01]  /*5520*/  LEA.HI R17, R15, R6, RZ, 0x5 ;  /* 0x000000060f117211 */ /* 0x004fe200078f28ff */
[----:B------:R-:W-:-:S05]  /*5530*/  IMAD R6, R10, 0x8, R11 ;  /* 0x000000080a067824 */ /* 0x000fca00078e020b */
[----:B------:R1:W-:Y:S01]  /*5540*/  STL [R1+0x40], R6 ;  /* 0x0000400601007387 */ /* 0x0003e20000100800 */
[----:B------:R-:W-:Y:S02]  /*5550*/  LEA.HI R11, R9, R9, RZ, 0x1 ;  /* 0x00000009090b7211 */ /* 0x000fe400078f08ff */
[----:B------:R-:W-:Y:S01]  /*5560*/  LEA.HI R15, R13, R13, RZ, 0x1 ;  /* 0x0000000d0d0f7211 */ /* 0x000fe200078f08ff */
[----:B-1----:R-:W-:Y:S01]  /*5570*/  VIADD R6, R8, UR4 ;  /* 0x0000000408067c36 */ /* 0x002fe20008000000 */
[----:B------:R-:W-:-:S04]  /*5580*/  LEA.HI R8, R7, R7, RZ, 0x1 ;  /* 0x0000000707087211 */ /* 0x000fc800078f08ff */
[----:B------:R-:W-:Y:S02]  /*5590*/  LOP3.LUT R10, R8, 0xfffffffe, RZ, 0xc0, !PT ;  /* 0xfffffffe080a7812 */ /* 0x000fe400078ec0ff */
[----:B------:R-:W-:Y:S02]  /*55a0*/  LOP3.LUT R12, R11, 0xfffffffe, RZ, 0xc0, !PT ;  /* 0xfffffffe0b0c7812 */ /* 0x000fe400078ec0ff */
[----:B------:R-:W-:Y:S01]  /*55b0*/  LOP3.LUT R14, R15, 0xfffffffe, RZ, 0xc0, !PT ;  /* 0xfffffffe0f0e7812 */ /* 0x000fe200078ec0ff */
[----:B------:R-:W-:Y:S01]  /*55c0*/  IMAD.IADD R10, R7, 0x1, -R10 ;  /* 0x00000001070a7824 */ /* 0x000fe200078e0a0a */
[--C-:B------:R-:W-:Y:S02]  /*55d0*/  SHF.R.S32.HI R7, RZ, 0x1, R8.reuse ;  /* 0x00000001ff077819 */ /* 0x100fe40000011408 */
[----:B------:R-:W-:Y:S01]  /*55e0*/  SHF.R.S32.HI R8, RZ, 0x1f, R8 ;  /* 0x0000001fff087819 */ /* 0x000fe20000011408 */
[----:B------:R-:W-:Y:S01]  /*55f0*/  IMAD.IADD R12, R9, 0x1, -R12 ;  /* 0x00000001090c7824 */ /* 0x000fe200078e0a0c */
[----:B------:R-:W-:Y:S01]  /*5600*/  SHF.R.S32.HI R9, RZ, 0x1, R11 ;  /* 0x00000001ff097819 */ /* 0x000fe2000001140b */
[----:B------:R-:W-:Y:S01]  /*5610*/  IMAD.IADD R13, R13, 0x1, -R14 ;  /* 0x000000010d0d7824 */ /* 0x000fe200078e0a0e */
[----:B------:R-:W-:-:S02]  /*5620*/  LEA.HI R8, R8, R7, RZ, 0x4 ;  /* 0x0000000708087211 */ /* 0x000fc400078f20ff */
[----:B------:R-:W-:Y:S02]  /*5630*/  SHF.R.S32.HI R14, RZ, 0x1f, R11 ;  /* 0x0000001fff0e7819 */ /* 0x000fe4000001140b */
        /* <DEDUP_REMOVED lines=9> */
[----:B------:R-:W-:Y:S01]  /*56d0*/  SHF.R.S32.HI R17, RZ, 0x5, R17 ;  /* 0x00000005ff117819 */ /* 0x000fe20000011411 */
[----:B------:R-:W-:Y:S02]  /*56e0*/  IMAD.IADD R9, R9, 0x1, -R14 ;  /* 0x0000000109097824 */ /* 0x000fe400078e0a0e */
[----:B---3--:R-:W-:Y:S02]  /*56f0*/  IMAD R6, R6, -0x80, R21 ;  /* 0xffffff8006067824 */ /* 0x008fe400078e0215 */
[----:B------:R-:W-:Y:S01]  /*5700*/  IMAD.IADD R18, R11, 0x1, -R18 ;  /* 0x000000010b127824 */ /* 0x000fe200078e0a12 */
[----:B------:R1:W-:Y:S01]  /*5710*/  STL [R1+0x3c], R7 ;  /* 0x00003c0701007387 */ /* 0x0003e20000100800 */
[----:B------:R-:W-:Y:S02]  /*5720*/  IMAD R8, R9, 0x8, R12 ;  /* 0x0000000809087824 */ /* 0x000fe400078e020c */
[----:B------:R-:W-:Y:S01]  /*5730*/  IMAD R6, R17, -0x10, R6 ;  /* 0xfffffff011067824 */ /* 0x000fe200078e0206 */
[----:B----4-:R-:W-:-:S02]  /*5740*/  SHF.R.S32.HI R17, RZ, 0x2, R20 ;  /* 0x00000002ff117819 */ /* 0x010fc40000011414 */
[----:B------:R-:W-:Y:S01]  /*5750*/  SHF.R.S32.HI R20, RZ, 0x1f, R20 ;  /* 0x0000001fff147819 */ /* 0x000fe20000011414 */
[----:B-1----:R-:W-:Y:S01]  /*5760*/  IMAD R7, R18, 0x8, R13 ;  /* 0x0000000812077824 */ /* 0x002fe200078e020d */
[----:B------:R1:W-:Y:S02]  /*5770*/  STL [R1+0x30], R8 ;  /* 0x0000300801007387 */ /* 0x0003e40000100800 */
[----:B------:R-:W-:Y:S02]  /*5780*/  LEA.HI R20, R20, R17, RZ, 0x3 ;  /* 0x0000001114147211 */ /* 0x000fe400078f18ff */
[----:B------:R2:W-:Y:S02]  /*5790*/  STL [R1+0x2c], R7 ;  /* 0x00002c0701007387 */ /* 0x0005e40000100800 */
[----:B------:R-:W-:Y:S01]  /*57a0*/  LOP3.LUT R20, R20, 0xfffffff8, RZ, 0xc0, !PT ;  /* 0xfffffff814147812 */ /* 0x000fe200078ec0ff */
[C---:B-1----:R-:W-:Y:S02]  /*57b0*/  VIADD R8, R230.reuse, 0x4000 ;  /* 0x00004000e6087836 */ /* 0x042fe40000000000 */
[----:B--2---:R-:W-:Y:S01]  /*57c0*/  VIADD R7, R230, 0x20c00 ;  /* 0x00020c00e6077836 */ /* 0x004fe20000000000 */
[----:B------:R-:W-:-:S02]  /*57d0*/  SHF.R.U32.HI R230, RZ, 0x4, R230 ;  /* 0x00000004ffe67819 */ /* 0x000fc400000116e6 */
[----:B------:R-:W-:Y:S02]  /*57e0*/  SHF.R.U32.HI R8, RZ, 0x4, R8 ;  /* 0x00000004ff087819 */ /* 0x000fe40000011608 */
[----:B------:R-:W-:Y:S02]  /*57f0*/  SHF.R.U32.HI R7, RZ, 0x4, R7 ;  /* 0x00000004ff077819 */ /* 0x000fe40000011607 */
[----:B------:R-:W-:Y:S02]  /*5800*/  LOP3.LUT R230, R230, 0x3fff, RZ, 0xc0, !PT ;  /* 0x00003fffe6e67812 */ /* 0x000fe400078ec0ff */
[----:B------:R-:W-:Y:S02]  /*5810*/  IADD3 R6, R6, R20, -R17 ;  /* 0x0000001406067210 */ /* 0x000fe40007ffe811 */
[----:B------:R-:W-:Y:S02]  /*5820*/  LOP3.LUT R8, R8, 0x3fff, RZ, 0xc0, !PT ;  /* 0x00003fff08087812 */ /* 0x000fe400078ec0ff */
[----:B------:R-:W-:-:S02]  /*5830*/  LOP3.LUT R7, R7, 0x3fff, RZ, 0xc0, !PT ;  /* 0x00003fff07077812 */ /* 0x000fc400078ec0ff */
[----:B------:R-:W-:Y:S01]  /*5840*/  LOP3.LUT R10, R230, 0x10000, RZ, 0xfc, !PT ;  /* 0x00010000e60a7812 */ /* 0x000fe200078efcff */
[----:B------:R-:W-:Y:S01]  /*5850*/  IMAD R6, R19, -0x40, R6 ;  /* 0xffffffc013067824 */ /* 0x000fe200078e0206 */
[----:B------:R-:W-:Y:S01]  /*5860*/  LOP3.LUT R237, R8, 0x10000, RZ, 0xfc, !PT ;  /* 0x0001000008ed7812 */ /* 0x000fe200078efcff */
[----:B------:R-:W-:Y:S01]  /*5870*/  IMAD.MOV.U32 R19, RZ, RZ, 0x40000040 ;  /* 0x40000040ff137424 */ /* 0x000fe200078e00ff */
[----:B------:R-:W-:Y:S01]  /*5880*/  LOP3.LUT R7, R7, 0x10000, RZ, 0xfc, !PT ;  /* 0x0001000007077812 */ /* 0x000fe200078efcff */
[C---:B------:R-:W-:Y:S02]  /*5890*/  VIADD R18, R10.reuse, 0x2 ;  /* 0x000000020a127836 */ /* 0x040fe40000000000 */
[C---:B------:R-:W-:Y:S02]  /*58a0*/  VIADD R14, R10.reuse, 0x4 ;  /* 0x000000040a0e7836 */ /* 0x040fe40000000000 */
[----:B------:R-:W-:Y:S01]  /*58b0*/  IMAD.MOV.U32 R15, RZ, RZ, 0x40000040 ;  /* 0x40000040ff0f7424 */ /* 0x000fe200078e00ff */
[----:B------:R1:W-:Y:S01]  /*58c0*/  STL [R1+0x28], R10 ;  /* 0x0000280a01007387 */ /* 0x0003e20000100800 */
[----:B------:R-:W-:-:S02]  /*58d0*/  VIADD R12, R10, 0x6 ;  /* 0x000000060a0c7836 */ /* 0x000fc40000000000 */
[----:B------:R-:W-:Y:S01]  /*58e0*/  IMAD.MOV.U32 R13, RZ, RZ, 0x40000040 ;  /* 0x40000040ff0d7424 */ /* 0x000fe200078e00ff */
[----:B------:R2:W-:Y:S01]  /*58f0*/  STL [R1+0x34], R7 ;  /* 0x0000340701007387 */ /* 0x0005e20000100800 */
[C---:B------:R-:W-:Y:S02]  /*5900*/  VIADD R8, R237.reuse, 0x4 ;  /* 0x00000004ed087836 */ /* 0x040fe40000000000 */
[----:B------:R-:W-:Y:S01]  /*5910*/  IMAD.MOV.U32 R9, RZ, RZ, 0x40000040 ;  /* 0x40000040ff097424 */ /* 0x000fe200078e00ff */
[----:B------:R3:W-:Y:S01]  /*5920*/  STL.64 [R1+0x20], R18 ;  /* 0x0000201201007387 */ /* 0x0007e20000100a00 */
[----:B------:R-:W-:Y:S02]  /*5930*/  IMAD.MOV.U32 R11, RZ, RZ, 0x40000040 ;  /* 0x40000040ff0b7424 */ /* 0x000fe400078e00ff */
[----:B-1----:R-:W-:Y:S01]  /*5940*/  VIADD R10, R237, 0x2 ;  /* 0x00000002ed0a7836 */ /* 0x002fe20000000000 */
[----:B------:R3:W-:Y:S04]  /*5950*/  STL.64 [R1+0x18], R14 ;  /* 0x0000180e01007387 */ /* 0x0007e80000100a00 */
[----:B------:R3:W-:Y:S04]  /*5960*/  STL.64 [R1+0x10], R12 ;  /* 0x0000100c01007387 */ /* 0x0007e80000100a00 */
[----:B------:R3:W-:Y:S04]  /*5970*/  STL.64 [R1], R8 ;  /* 0x0000000801007387 */ /* 0x0007e80000100a00 */
[----:B------:R3:W-:Y:S01]  /*5980*/  STL.64 [R1+0x8], R10 ;  /* 0x0000080a01007387 */ /* 0x0007e20000100a00 */
[C---:B--2---:R-:W-:Y:S01]  /*5990*/  VIADD R7, R5.reuse, 0x4 ;  /* 0x0000000405077836 */ /* 0x044fe20000000000 */
        /* <DEDUP_REMOVED lines=8> */
.L_x_2860:
[----:B------:R-:W-:-:S13]  /*5a20*/  ISETP.NE.AND P0, PT, R231, 0x3, PT ;  /* 0x00000003e700780c */ /* 0x000fda0003f05270 */
[----:B------:R-:W-:Y:S05]  /*5a30*/  @!P0 BRA `(.L_x_2850) ;  /* 0x0000000000048947 */ /* 0x000fea0003800000 */
[----:B------:R-:W-:Y:S01]  /*5a40*/  BPT.TRAP 0x1 ;  /* 0x000000040000795c */ /* 0x000fe20000300000 */
.L_x_2850:
[----:B------:R-:W-:Y:S01]  /*5a50*/  IMAD R7, R0, 0x8, R236 ;  /* 0x0000000800077824 */ /* 0x000fe200078e02ec */
[----:B------:R-:W-:-:S04]  /*5a60*/  SHF.L.U32 R20, R4, 0x1f, RZ ;  /* 0x0000001f04147819 */ /* 0x000fc800000006ff */
[----:B------:R1:W2:Y:S01]  /*5a70*/  SYNCS.PHASECHK.TRANS64.TRYWAIT P1, [R7+URZ+0x30c10], R20 ;  /* 0x030c1014070075a7 */ /* 0x0002a2000802017f */
[----:B------:R-:W-:Y:S05]  /*5a80*/  @!P0 BRA `(.L_x_2851) ;  /* 0x0000000000048947 */ /* 0x000fea0003800000 */
[----:B------:R-:W-:Y:S01]  /*5a90*/  BPT.TRAP 0x1 ;  /* 0x000000040000795c */ /* 0x000fe20000300000 */
.L_x_2851:
[----:B------:R-:W-:-:S05]  /*5aa0*/  VIADD R8, R236, 0x10000 ;  /* 0x00010000ec087836 */ /* 0x000fca0000000000 */
[----:B------:R-:W-:-:S04]  /*5ab0*/  SHF.R.U32.HI R8, RZ, 0x4, R8 ;  /* 0x00000004ff087819 */ /* 0x000fc80000011608 */
[----:B------:R-:W-:-:S04]  /*5ac0*/  LOP3.LUT R8, R8, 0x3fff, RZ, 0xc0, !PT ;  /* 0x00003fff08087812 */ /* 0x000fc800078ec0ff */
[----:B------:R-:W-:Y:S01]  /*5ad0*/  LOP3.LUT R9, R8, 0x10000, RZ, 0xfc, !PT ;  /* 0x0001000008097812 */ /* 0x000fe200078efcff */
[----:B--2---:R-:W-:Y:S06]  /*5ae0*/  @P1 BRA `(.L_x_2852) ;  /* 0x0000000000081947 */ /* 0x004fec0003800000 */
[----:B------:R-:W2:Y:S02]  /*5af0*/  SYNCS.PHASECHK.TRANS64.TRYWAIT P1, [R7+URZ+0x30c10], R20 ;  /* 0x030c1014070075a7 */ /* 0x000ea4000802017f */
[----:B--2---:R-:W-:Y:S05]  /*5b00*/  @!P1 BRA `(.L_x_2853) ;  /* 0x0000007800289947 */ /* 0x004fea0003800000 */
.L_x_2852:
        /* <DEDUP_REMOVED lines=27> */
[----:B------:R-:W-:-:S04]  /*5cc0*/  IMAD R9, R3, 0x2, R10 ;  /* 0x0000000203097824 */ /* 0x000fc800078e020a */
        /* <DEDUP_REMOVED lines=35> */
.L_x_2854:
[----:B------:R1:W1:Y:S01]  /*5f00*/  SYNCS.PHASECHK.TRANS64.TRYWAIT P1, [R7+URZ+0x30c30], R20 ;  /* 0x030c3014070075a7 */ /* 0x000262000802017f */
[----:B------:R-:W-:Y:S05]  /*5f10*/  @!P0 BRA `(.L_x_2855) ;  /* 0x0000000000048947 */ /* 0x000fea0003800000 */
[----:B------:R-:W-:Y:S01]  /*5f20*/  BPT.TRAP 0x1 ;  /* 0x000000040000795c */ /* 0x000fe20000300000 */
.L_x_2855:
        /* <DEDUP_REMOVED lines=8> */
.L_x_2856:
        /* <DEDUP_REMOVED lines=9> */
[C---:B------:R-:W-:Y:S01]  /*6040*/  ISETP.GT.AND P1, PT, R6.reuse, 0x8, PT ;  /* 0x000000080600780c */ /* 0x040fe20003f24270 */
[----:B------:R-:W-:Y:S01]  /*6050*/  VIADD R17, R5, 0x8 ;  /* 0x0000000805117836 */ /* 0x000fe20000000000 */
[----:B--2---:R-:W-:Y:S01]  /*6060*/  SHFL.IDX PT, R9, R10, R5, 0x1f ;  /* 0x00001f050a097589 */ /* 0x004fe200000e0000 */
[----:B------:R-:W-:-:S02]  /*6070*/  ISETP.GT.AND P2, PT, R6, RZ, PT ;  /* 0x000000ff0600720c */ /* 0x000fc40003f44270 */
[----:B------:R-:W-:Y:S01]  /*6080*/  FSEL R91, R91, -INF , P1 ;  /* 0xff8000005b5b7808 */ /* 0x000fe20000800000 */
[----:B------:R-:W1:Y:S01]  /*6090*/  SHFL.IDX PT, R11, R10, R14, 0x1f ;  /* 0x00001f0e0a0b7589 */ /* 0x000e6200000e0000 */
[----:B------:R-:W-:Y:S01]  /*60a0*/  HGMMA.64x128x16.F32 R24, gdesc[UR4], RZ, !UPT, gsb0 ;  /* 0x01e00000041879f0 */ /* 0x000fe2000c0008ff */
[----:B------:R-:W-:Y:S01]  /*60b0*/  UIADD3 UR4, UR6, 0x2, URZ ;  /* 0x0000000206047890 */ /* 0x000fe2000fffe03f */
[----:B------:R-:W-:Y:S01]  /*60c0*/  FSEL R88, R88, -INF , P2 ;  /* 0xff80000058587808 */ /* 0x000fe20001000000 */
[----:B------:R-:W-:Y:S01]  /*60d0*/  ULDC UR5, c[0x0][0x744] ;  /* 0x0001d10000057ab9 */ /* 0x000fe20000000800 */
[----:B---3--:R-:W2:Y:S01]  /*60e0*/  SHFL.IDX PT, R18, R233, R5, 0x1f ;  /* 0x00001f05e9127589 */ /* 0x008ea200000e0000 */
[----:B------:R-:W-:Y:S02]  /*60f0*/  FSEL R90, R90, -INF , P1 ;  /* 0xff8000005a5a7808 */ /* 0x000fe40000800000 */
[----:B------:R-:W-:Y:S01]  /*6100*/  FSEL R94, R94, -INF , P1 ;  /* 0xff8000005e5e7808 */ /* 0x000fe20000800000 */
[----:B------:R-:W-:Y:S01]  /*6110*/  UMOV UR10, UR4 ;  /* 0x00000004000a7c82 */ /* 0x000fe20008000000 */
[----:B------:R-:W-:Y:S01]  /*6120*/  FSEL R104, R104, -INF , P2 ;  /* 0xff80000068687808 */ /* 0x000fe20001000000 */
[----:B------:R-:W-:Y:S01]  /*6130*/  SHFL.IDX PT, R22, R233, R17, 0x1f ;  /* 0x00001f11e9167589 */ /* 0x000fe200000e0000 */
[----:B------:R-:W-:-:S02]  /*6140*/  FSEL R101, R101, -INF , P2 ;  /* 0xff80000065657808 */ /* 0x000fc40001000000 */
[----:B------:R-:W-:Y:S02]  /*6150*/  FSEL R92, R92, -INF , P2 ;  /* 0xff8000005c5c7808 */ /* 0x000fe40001000000 */
[----:B------:R-:W-:Y:S02]  /*6160*/  FSEL R103, R103, -INF , P1 ;  /* 0xff80000067677808 */ /* 0x000fe40000800000 */
[----:B------:R-:W-:Y:S02]  /*6170*/  FSEL R106, R106, -INF , P1 ;  /* 0xff8000006a6a7808 */ /* 0x000fe40000800000 */
[----:B------:R-:W-:Y:S02]  /*6180*/  FSEL R93, R93, -INF , P2 ;  /* 0xff8000005d5d7808 */ /* 0x000fe40001000000 */
[----:B------:R-:W-:Y:S01]  /*6190*/  FSEL R116, R116, -INF , P2 ;  /* 0xff80000074747808 */ /* 0x000fe20001000000 */
[----:B-1----:R-:W-:Y:S01]  /*61a0*/  FFMA.FTZ R91, R91, UR5, -R11 ;  /* 0x000000055b5b7c23 */ /* 0x002fe2000801080b */
[--C-:B------:R-:W-:Y:S01]  /*61b0*/  FFMA.FTZ R88, R88, UR5, -R9.reuse ;  /* 0x0000000558587c23 */ /* 0x100fe20008010809 */
[----:B------:R-:W-:Y:S01]  /*61c0*/  FFMA.FTZ R90, R90, UR5, -R9 ;  /* 0x000000055a5a7c23 */ /* 0x000fe20008010809 */
[----:B------:R-:W-:Y:S01]  /*61d0*/  FSEL R118, R118, -INF , P1 ;  /* 0xff80000076767808 */ /* 0x000fe20000800000 */
[----:B------:R1:W-:Y:S01]  /*61e0*/  MUFU.EX2 R230, R91 ;  /* 0x0000005b00e67308 */ /* 0x0003e20000000800 */
[----:B------:R-:W-:-:S02]  /*61f0*/  FSEL R95, R95, -INF , P1 ;  /* 0xff8000005f5f7808 */ /* 0x000fc40000800000 */
[----:B------:R-:W-:Y:S02]  /*6200*/  FSEL R117, R117, -INF , P2 ;  /* 0xff80000075757808 */ /* 0x000fe40001000000 */
[----:B------:R-:W-:Y:S02]  /*6210*/  FSEL R147, R147, -INF , P1 ;  /* 0xff80000093937808 */ /* 0x000fe40000800000 */
[----:B------:R-:W-:Y:S01]  /*6220*/  FSEL R89, R89, -INF , P2 ;  /* 0xff80000059597808 */ /* 0x000fe20001000000 */
[----:B------:R-:W-:Y:S02]  /*6230*/  WARPGROUP.DEPBAR.LE gsb0, 0x0 ;  /* 0x00008000000079c5 */ /* 0x000fe40000010000 */
[----:B------:R-:W-:Y:S01]  /*6240*/  WARPGROUP.ARRIVE ;  /* 0x00000000000079c5 */ /* 0x000fe20000000000 */
[----:B-1----:R-:W-:Y:S01]  /*6250*/  VIADD R91, R5, 0x1c ;  /* 0x0000001c055b7836 */ /* 0x002fe20000000000 */
[----:B------:R-:W-:Y:S01]  /*6260*/  UIADD3 UR4, UR6, 0x4, URZ ;  /* 0x0000000406047890 */ /* 0x000fe2000fffe03f */
[----:B------:R-:W-:Y:S01]  /*6270*/  MUFU.EX2 R222, R88 ;  /* 0x0000005800de7308 */ /* 0x000fe20000000800 */
[----:B------:R-:W-:-:S02]  /*6280*/  FFMA.FTZ R89, R89, UR5, -R11 ;  /* 0x0000000559597c23 */ /* 0x000fc4000801080b */
[----:B------:R-:W-:Y:S05]  /*6290*/  SHFL.IDX PT, R15, R10, R91, 0x1f ;  /* 0x00001f5b0a0f7589 */ /* 0x000fea00000e0000 */
[----:B------:R-:W1:Y:S01]  /*62a0*/  MUFU.EX2 R232, R90 ;  /* 0x0000005a00e87308 */ /* 0x000e620000000800 */
[----:B-----5:R-:W-:Y:S02]  /*62b0*/  R2UR UR8, R12 ;  /* 0x000000000c0872ca */ /* 0x020fe400000e0000 */
[----:B------:R-:W-:Y:S01]  /*62c0*/  R2UR UR9, R13 ;  /* 0x000000000d0972ca */ /* 0x000fe200000e0000 */
[----:B------:R2:W3:Y:S01]  /*62d0*/  SHFL.IDX PT, R12, R10, R17, 0x1f ;  /* 0x00001f110a0c7589 */ /* 0x0004e200000e0000 */
[----:B------:R-:W-:Y:S01]  /*62e0*/  VIADD R13, R5, 0xc ;  /* 0x0000000c050d7836 */ /* 0x000fe20000000000 */
[----:B------:R-:W-:Y:S01]  /*62f0*/  UIADD3 UR6, UR6, 0x6, URZ ;  /* 0x0000000606067890 */ /* 0x000fe2000fffe03f */
[----:B------:R-:W-:Y:S01]  /*6300*/  FSEL R113, R113, -INF , P2 ;  /* 0xff80000071717808 */ /* 0x000fe20001000000 */
[----:B------:R-:W-:Y:S02]  /*6310*/  MUFU.EX2 R225, R89 ;  /* 0x0000005900e17308 */ /* 0x000fe40000000800 */
[----:B------:R5:W1:Y:S06]  /*6320*/  SHFL.IDX PT, R9, R10, R13, 0x1f ;  /* 0x00001f0d0a097589 */ /* 0x000a6c00000e0000 */
[----:B------:R-:W-:Y:S01]  /*6330*/  HGMMA.64x128x16.F32 R24, gdesc[UR8], R24, gsb0 ;  /* 0x01e00000081879f0 */ /* 0x000fe20008000818 */
[----:B----4-:R-:W-:-:S02]  /*6340*/  R2UR UR8, R20 ;  /* 0x00000000140872ca */ /* 0x010fc400000e0000 */
[----:B------:R-:W-:Y:S01]  /*6350*/  R2UR UR9, R21 ;  /* 0x00000000150972ca */ /* 0x000fe200000e0000 */
[----:B------:R-:W-:Y:S01]  /*6360*/  UMOV UR10, UR4 ;  /* 0x00000004000a7c82 */ /* 0x000fe20008000000 */
[----:B------:R-:W-:Y:S01]  /*6370*/  UMOV UR11, 0x40000040 ;  /* 0x40000040000b7882 */ /* 0x000fe20000000000 */
[----:B--2---:R-:W-:Y:S01]  /*6380*/  FFMA.FTZ R17, R104, UR5, -R18 ;  /* 0x0000000568117c23 */ /* 0x004fe20008010812 */
[C---:B------:R-:W-:Y:S01]  /*6390*/  VIADD R104, R5.reuse, 0x18 ;  /* 0x0000001805687836 */ /* 0x040fe20000000000 */
[----:B------:R2:W-:Y:S01]  /*63a0*/  SHFL.IDX PT, R20, R233, R14, 0x1f ;  /* 0x00001f0ee9147589 */ /* 0x0005e200000e0000 */
[--C-:B---3--:R-:W-:Y:S01]  /*63b0*/  FFMA.FTZ R94, R94, UR5, -R12.reuse ;  /* 0x000000055e5e7c23 */ /* 0x108fe2000801080c */
[----:B------:R-:W-:Y:S01]  /*63c0*/  FFMA.FTZ R92, R92, UR5, -R12 ;  /* 0x000000055c5c7c23 */ /* 0x000fe2000801080c */
[----:B------:R-:W-:Y:S01]  /*63d0*/  FFMA.FTZ R18, R106, UR5, -R18 ;  /* 0x000000056a127c23 */ /* 0x000fe20008010812 */
[----:B-----5:R-:W-:Y:S01]  /*63e0*/  VIADD R13, R5, 0x10 ;  /* 0x00000010050d7836 */ /* 0x020fe20000000000 */
[----:B------:R3:W-:Y:S01]  /*63f0*/  MUFU.EX2 R228, R94 ;  /* 0x0000005e00e47308 */ /* 0x0007e20000000800 */
[--C-:B--2---:R-:W-:Y:S01]  /*6400*/  FFMA.FTZ R14, R101, UR5, -R15.reuse ;  /* 0x00000005650e7c23 */ /* 0x104fe2000801080f */
[----:B------:R-:W-:Y:S01]  /*6410*/  FFMA.FTZ R15, R103, UR5, -R15 ;  /* 0x00000005670f7c23 */ /* 0x000fe2000801080f */
[----:B------:R-:W-:-:S02]  /*6420*/  VIADD R103, R5, 0xc ;  /* 0x0000000c05677836 */ /* 0x000fc40000000000 */
[--C-:B-1----:R-:W-:Y:S01]  /*6430*/  FFMA.FTZ R93, R93, UR5, -R9.reuse ;  /* 0x000000055d5d7c23 */ /* 0x102fe20008010809 */
[----:B------:R-:W-:Y:S02]  /*6440*/  VIADD R106, R5, 0x10 ;  /* 0x00000010056a7836 */ /* 0x000fe40000000000 */
[----:B------:R-:W-:Y:S01]  /*6450*/  FFMA.FTZ R95, R95, UR5, -R9 ;  /* 0x000000055f5f7c23 */ /* 0x000fe20008010809 */
[----:B------:R-:W-:Y:S01]  /*6460*/  VIADD R101, R5, 0x14 ;  /* 0x0000001405657836 */ /* 0x000fe20000000000 */
[----:B---3--:R-:W1:Y:S01]  /*6470*/  SHFL.IDX PT, R94, R233, R104, 0x1f ;  /* 0x00001f68e95e7589 */ /* 0x008e6200000e0000 */
[----:B------:R2:W-:Y:S03]  /*6480*/  MUFU.EX2 R229, R92 ;  /* 0x0000005c00e57308 */ /* 0x0005e60000000800 */
[----:B------:R-:W-:Y:S04]  /*6490*/  SHFL.IDX PT, R88, R233, R103, 0x1f ;  /* 0x00001f67e9587589 */ /* 0x000fe800000e0000 */
[----:B------:R-:W-:Y:S04]  /*64a0*/  SHFL.IDX PT, R90, R233, R106, 0x1f ;  /* 0x00001f6ae95a7589 */ /* 0x000fe800000e0000 */
[----:B--2---:R-:W-:Y:S04]  /*64b0*/  SHFL.IDX PT, R92, R233, R101, 0x1f ;  /* 0x00001f65e95c7589 */ /* 0x004fe800000e0000 */
[----:B------:R-:W2:Y:S01]  /*64c0*/  SHFL.IDX PT, R233, R233, R91, 0x1f ;  /* 0x00001f5be9e97589 */ /* 0x000ea200000e0000 */
[----:B------:R1:W-:Y:S03]  /*64d0*/  MUFU.EX2 R227, R93 ;  /* 0x0000005d00e37308 */ /* 0x0003e60000000800 */
[----:B------:R-:W-:Y:S01]  /*64e0*/  SHFL.IDX PT, R11, R10, R13, 0x1f ;  /* 0x00001f0d0a0b7589 */ /* 0x000fe200000e0000 */
[--C-:B-1----:R-:W-:Y:S01]  /*64f0*/  FFMA.FTZ R93, R116, UR5, -R94.reuse ;  /* 0x00000005745d7c23 */ /* 0x102fe2000801085e */
[----:B------:R-:W-:Y:S01]  /*6500*/  FFMA.FTZ R94, R118, UR5, -R94 ;  /* 0x00000005765e7c23 */ /* 0x000fe2000801085e */
[----:B------:R-:W-:Y:S01]  /*6510*/  FSEL R118, R145, -INF , P2 ;  /* 0xff80000091767808 */ /* 0x000fe20001000000 */
[----:B------:R-:W-:Y:S01]  /*6520*/  VIADD R145, R5, 0x14 ;  /* 0x0000001405917836 */ /* 0x000fe20000000000 */
[----:B------:R2:W-:Y:S02]  /*6530*/  MUFU.EX2 R226, R95 ;  /* 0x0000005f00e27308 */ /* 0x0005e40000000800 */
[----:B--2---:R-:W-:-:S02]  /*6540*/  FFMA.FTZ R95, R117, UR5, -R233 ;  /* 0x00000005755f7c23 */ /* 0x004fc400080108e9 */
[----:B------:R-:W1:Y:S01]  /*6550*/  SHFL.IDX PT, R117, R218, R145, 0x1f ;  /* 0x00001f91da757589 */ /* 0x000e6200000e0000 */
[----:B------:R-:W-:Y:S02]  /*6560*/  WARPGROUP.DEPBAR.LE gsb0, 0x0 ;  /* 0x00008000000079c5 */ /* 0x000fe40000010000 */
[----:B------:R-:W-:-:S06]  /*6570*/  WARPGROUP.ARRIVE ;  /* 0x00000000000079c5 */ /* 0x000fcc0000000000 */
[----:B------:R-:W-:Y:S01]  /*6580*/  HGMMA.64x128x16.F32 R24, gdesc[UR8], R24, gsb0 ;  /* 0x01e00000081879f0 */ /* 0x000fe20008000818 */
[--C-:B-1----:R-:W-:Y:S01]  /*6590*/  FFMA.FTZ R118, R118, UR5, -R117.reuse ;  /* 0x0000000576767c23 */ /* 0x102fe20008010875 */
[----:B------:R-:W-:Y:S02]  /*65a0*/  FFMA.FTZ R117, R147, UR5, -R117 ;  /* 0x0000000593757c23 */ /* 0x000fe40008010875 */
[----:B------:R-:W2:Y:S01]  /*65b0*/  LDL R147, [R1+0x38] ;  /* 0x0000380001937983 */ /* 0x000ea20000100800 */
[----:B------:R-:W-:Y:S02]  /*65c0*/  R2UR UR8, R234 ;  /* 0x00000000ea0872ca */ /* 0x000fe400000e0000 */
[----:B------:R-:W-:Y:S01]  /*65d0*/  R2UR UR9, R235 ;  /* 0x00000000eb0972ca */ /* 0x000fe200000e0000 */
[----:B------:R-:W-:Y:S01]  /*65e0*/  UMOV UR10, UR6 ;  /* 0x00000006000a7c82 */ /* 0x000fe20008000000 */
[----:B------:R-:W-:Y:S01]  /*65f0*/  UMOV UR11, 0x40000040 ;  /* 0x40000040000b7882 */ /* 0x000fe20000000000 */
[----:B------:R-:W-:-:S05]  /*6600*/  VIADD R13, R5, 0x14 ;  /* 0x00000014050d7836 */ /* 0x000fca0000000000 */
[----:B------:R1:W3:Y:S02]  /*6610*/  SHFL.IDX PT, R12, R10, R13, 0x1f ;  /* 0x00001f0d0a0c7589 */ /* 0x0002e400000e0000 */
[----:B-1----:R-:W-:-:S06]  /*6620*/  VIADD R13, R5, 0x18 ;  /* 0x00000018050d7836 */ /* 0x002fcc0000000000 */
[----:B------:R3:W1:Y:S01]  /*6630*/  SHFL.IDX PT, R13, R10, R13, 0x1f ;  /* 0x00001f0d0a0d7589 */ /* 0x00066200000e0000 */
[----:B------:R-:W-:Y:S02]  /*6640*/  WARPGROUP.DEPBAR.LE gsb0, 0x0 ;  /* 0x00008000000079c5 */ /* 0x000fe40000010000 */
[----:B------:R-:W-:-:S06]  /*6650*/  WARPGROUP.ARRIVE ;  /* 0x00000000000079c5 */ /* 0x000fcc0000000000 */
[----:B------:R-:W-:Y:S01]  /*6660*/  HGMMA.64x128x16.F32 R24, gdesc[UR8], R24, gsb0 ;  /* 0x01e00000081879f0 */ /* 0x000fe20008000818 */
[----:B------:R-:W4:Y:S01]  /*6670*/  SHFL.IDX PT, R103, R223, R103, 0x1f ;  /* 0x00001f67df677589 */ /* 0x000f2200000e0000 */
[----:B------:R-:W-:Y:S02]  /*6680*/  FSEL R96, R96, -INF , P2 ;  /* 0xff80000060607808 */ /* 0x000fe40001000000 */
[----:B------:R-:W-:Y:S01]  /*6690*/  FSEL R98, R98, -INF , P1 ;  /* 0xff80000062627808 */ /* 0x000fe20000800000 */
[----:B------:R-:W-:Y:S01]  /*66a0*/  FFMA.FTZ R91, R113, UR5, -R92 ;  /* 0x00000005715b7c23 */ /* 0x000fe2000801085c */
[----:B------:R-:W-:Y:S02]  /*66b0*/  FSEL R97, R97, -INF , P2 ;  /* 0xff80000061617808 */ /* 0x000fe40001000000 */
[----:B------:R-:W-:Y:S02]  /*66c0*/  FSEL R99, R99, -INF , P1 ;  /* 0xff80000063637808 */ /* 0x000fe40000800000 */
[----:B------:R-:W-:Y:S01]  /*66d0*/  FSEL R108, R108, -INF , P2 ;  /* 0xff8000006c6c7808 */ /* 0x000fe20001000000 */
[----:B------:R-:W-:Y:S01]  /*66e0*/  VIADD R113, R5, 0x4 ;  /* 0x0000000405717836 */ /* 0x000fe20000000000 */
[----:B------:R-:W-:-:S02]  /*66f0*/  FSEL R100, R100, -INF , P2 ;  /* 0xff80000064647808 */ /* 0x000fc40001000000 */
[----:B------:R-:W-:Y:S02]  /*6700*/  FSEL R110, R110, -INF , P1 ;  /* 0xff8000006e6e7808 */ /* 0x000fe40000800000 */
[----:B------:R-:W-:Y:S01]  /*6710*/  FSEL R112, R112, -INF , P2 ;  /* 0xff80000070707808 */ /* 0x000fe20001000000 */
[--C-:B------:R-:W-:Y:S01]  /*6720*/  FFMA.FTZ R96, R96, UR5, -R11.reuse ;  /* 0x0000000560607c23 */ /* 0x100fe2000801080b */
[----:B------:R-:W-:Y:S01]  /*6730*/  FSEL R114, R114, -INF , P1 ;  /* 0xff80000072727808 */ /* 0x000fe20000800000 */
[----:B------:R-:W-:Y:S01]  /*6740*/  FFMA.FTZ R9, R98, UR5, -R11 ;  /* 0x0000000562097c23 */ /* 0x000fe2000801080b */
[--C-:B---3--:R-:W-:Y:S01]  /*6750*/  FFMA.FTZ R10, R97, UR5, -R12.reuse ;  /* 0x00000005610a7c23 */ /* 0x108fe2000801080c */
[----:B------:R-:W-:Y:S01]  /*6760*/  FFMA.FTZ R11, R99, UR5, -R12 ;  /* 0x00000005630b7c23 */ /* 0x000fe2000801080c */
[--C-:B------:R-:W-:Y:S01]  /*6770*/  FFMA.FTZ R21, R108, UR5, -R22.reuse ;  /* 0x000000056c157c23 */ /* 0x100fe20008010816 */
[----:B-1----:R-:W-:Y:S01]  /*6780*/  FFMA.FTZ R12, R100, UR5, -R13 ;  /* 0x00000005640c7c23 */ /* 0x002fe2000801080d */
[----:B------:R-:W-:Y:S01]  /*6790*/  FFMA.FTZ R22, R110, UR5, -R22 ;  /* 0x000000056e167c23 */ /* 0x000fe20008010816 */
[--C-:B------:R-:W-:Y:S01]  /*67a0*/  FFMA.FTZ R89, R112, UR5, -R90.reuse ;  /* 0x0000000570597c23 */ /* 0x100fe2000801085a */
[----:B------:R-:W1:Y:S01]  /*67b0*/  SHFL.IDX PT, R100, R223, R113, 0x1f ;  /* 0x00001f71df647589 */ /* 0x000e6200000e0000 */
[----:B------:R-:W-:Y:S01]  /*67c0*/  FSEL R102, R102, -INF , P1 ;  /* 0xff80000066667808 */ /* 0x000fe20000800000 */
[----:B------:R-:W-:-:S02]  /*67d0*/  FFMA.FTZ R90, R114, UR5, -R90 ;  /* 0x00000005725a7c23 */ /* 0x000fc4000801085a */
[----:B------:R3:W5:Y:S01]  /*67e0*/  SHFL.IDX PT, R110, R223, R104, 0x1f ;  /* 0x00001f68df6e7589 */ /* 0x00076200000e0000 */
[----:B------:R-:W-:Y:S01]  /*67f0*/  VIADD R114, R5, 0x8 ;  /* 0x0000000805727836 */ /* 0x000fe20000000000 */
[----:B------:R-:W-:Y:S02]  /*6800*/  FSEL R109, R109, -INF , P2 ;  /* 0xff8000006d6d7808 */ /* 0x000fe40001000000 */
[----:B------:R-:W5:Y:S01]  /*6810*/  SHFL.IDX PT, R98, R223, R5, 0x1f ;  /* 0x00001f05df627589 */ /* 0x000f6200000e0000 */
[----:B------:R-:W-:-:S03]  /*6820*/  FFMA.FTZ R13, R102, UR5, -R13 ;  /* 0x00000005660d7c23 */ /* 0x000fc6000801080d */
[----:B------:R5:W5:Y:S01]  /*6830*/  SHFL.IDX PT, R108, R223, R101, 0x1f ;  /* 0x00001f65df6c7589 */ /* 0x000b6200000e0000 */
[----:B------:R-:W-:Y:S01]  /*6840*/  FFMA.FTZ R23, R109, UR5, -R88 ;  /* 0x000000056d177c23 */ /* 0x000fe20008010858 */
[----:B------:R-:W-:Y:S02]  /*6850*/  FSEL R109, R125, -INF , P2 ;  /* 0xff8000007d6d7808 */ /* 0x000fe40001000000 */
[----:B------:R-:W5:Y:S01]  /*6860*/  SHFL.IDX PT, R102, R223, R114, 0x1f ;  /* 0x00001f72df667589 */ /* 0x000f6200000e0000 */
[----:B---3--:R-:W-:Y:S02]  /*6870*/  FSEL R104, R127, -INF , P1 ;  /* 0xff8000007f687808 */ /* 0x008fe40000800000 */
[----:B------:R-:W-:Y:S01]  /*6880*/  FSEL R119, R119, -INF , P1 ;  /* 0xff80000077777808 */ /* 0x000fe20000800000 */
[--C-:B----4-:R-:W-:Y:S01]  /*6890*/  FFMA.FTZ R109, R109, UR5, -R103.reuse ;  /* 0x000000056d6d7c23 */ /* 0x110fe20008010867 */
[----:B------:R-:W-:Y:S01]  /*68a0*/  FSEL R105, R105, -INF , P2 ;  /* 0xff80000069697808 */ /* 0x000fe20001000000 */
[----:B------:R-:W-:Y:S01]  /*68b0*/  FFMA.FTZ R104, R104, UR5, -R103 ;  /* 0x0000000568687c23 */ /* 0x000fe20008010867 */
[----:B------:R-:W-:Y:S01]  /*68c0*/  FSEL R107, R107, -INF , P1 ;  /* 0xff8000006b6b7808 */ /* 0x000fe20000800000 */
[----:B------:R3:W-:Y:S01]  /*68d0*/  MUFU.EX2 R224, R96 ;  /* 0x0000006000e07308 */ /* 0x0007e20000000800 */
[----:B------:R-:W-:Y:S01]  /*68e0*/  FSEL R99, R121, -INF , P2 ;  /* 0xff80000079637808 */ /* 0x000fe20001000000 */
[----:B------:R-:W-:Y:S01]  /*68f0*/  FFMA.FTZ R19, R105, UR5, -R20 ;  /* 0x0000000569137c23 */ /* 0x000fe20008010814 */
[----:B------:R-:W-:-:S02]  /*6900*/  FSEL R123, R123, -INF , P1 ;  /* 0xff8000007b7b7808 */ /* 0x000fc40000800000 */
[----:B------:R-:W-:-:S03]  /*6910*/  FSEL R134, R134, -INF , P1 ;  /* 0xff80000086867808 */ /* 0x000fc60000800000 */
[----:B------:R4:W-:Y:S01]  /*6920*/  MUFU.EX2 R103, R109 ;  /* 0x0000006d00677308 */ /* 0x0009e20000000800 */
[----:B---3--:R-:W-:Y:S01]  /*6930*/  FFMA.FTZ R96, R119, UR5, -R233 ;  /* 0x0000000577607c23 */ /* 0x008fe200080108e9 */
[----:B------:R-:W-:Y:S02]  /*6940*/  VIADD R233, R5, 0x1c ;  /* 0x0000001c05e97836 */ /* 0x000fe40000000000 */
[----:B------:R-:W-:Y:S01]  /*6950*/  FFMA.FTZ R20, R107, UR5, -R20 ;  /* 0x000000056b147c23 */ /* 0x000fe20008010814 */
[----:B------:R-:W-:Y:S01]  /*6960*/  FSEL R120, R120, -INF , P2 ;  /* 0xff80000078787808 */ /* 0x000fe20001000000 */
[----:B------:R-:W3:Y:S01]  /*6970*/  SHFL.IDX PT, R106, R223, R106, 0x1f ;  /* 0x00001f6adf6a7589 */ /* 0x000ee200000e0000 */
[----:B----4-:R-:W-:Y:S01]  /*6980*/  FSEL R109, R132, -INF , P2 ;  /* 0xff800000846d7808 */ /* 0x010fe20001000000 */
[--C-:B-1----:R-:W-:Y:S01]  /*6990*/  FFMA.FTZ R99, R99, UR5, -R100.reuse ;  /* 0x0000000563637c23 */ /* 0x102fe20008010864 */
[----:B------:R-:W-:Y:S01]  /*69a0*/  FSEL R107, R129, -INF , P2 ;  /* 0xff800000816b7808 */ /* 0x000fe20001000000 */
[----:B------:R-:W-:Y:S01]  /*69b0*/  FFMA.FTZ R100, R123, UR5, -R100 ;  /* 0x000000057b647c23 */ /* 0x000fe20008010864 */
[----:B------:R-:W-:Y:S01]  /*69c0*/  FSEL R131, R131, -INF , P1 ;  /* 0xff80000083837808 */ /* 0x000fe20000800000 */
[--C-:B-----5:R-:W-:Y:S01]  /*69d0*/  FFMA.FTZ R109, R109, UR5, -R110.reuse ;  /* 0x000000056d6d7c23 */ /* 0x120fe2000801086e */
[----:B------:R-:W-:Y:S01]  /*69e0*/  SHFL.IDX PT, R112, R223, R233, 0x1f ;  /* 0x00001fe9df707589 */ /* 0x000fe200000e0000 */
[----:B------:R-:W-:Y:S01]  /*69f0*/  FFMA.FTZ R110, R134, UR5, -R110 ;  /* 0x00000005866e7c23 */ /* 0x000fe2000801086e */
[----:B------:R-:W-:-:S02]  /*6a00*/  FSEL R111, R111, -INF , P1 ;  /* 0xff8000006f6f7808 */ /* 0x000fc40000800000 */
[----:B------:R-:W-:Y:S01]  /*6a10*/  FSEL R101, R124, -INF , P2 ;  /* 0xff8000007c657808 */ /* 0x000fe20001000000 */
[----:B------:R1:W-:Y:S01]  /*6a20*/  SHFL.IDX PT, R134, R218, R113, 0x1f ;  /* 0x00001f71da867589 */ /* 0x0003e200000e0000 */
[----:B------:R-:W-:Y:S01]  /*6a30*/  FSEL R126, R126, -INF , P1 ;  /* 0xff8000007e7e7808 */ /* 0x000fe20000800000 */
[----:B------:R-:W-:Y:S02]  /*6a40*/  FFMA.FTZ R97, R120, UR5, -R98 ;  /* 0x0000000578617c23 */ /* 0x000fe40008010862 */
[----:B------:R4:W-:Y:S01]  /*6a50*/  SHFL.IDX PT, R123, R218, R114, 0x1f ;  /* 0x00001f72da7b7589 */ /* 0x0009e200000e0000 */
[--C-:B------:R-:W-:Y:S01]  /*6a60*/  FFMA.FTZ R107, R107, UR5, -R108.reuse ;  /* 0x000000056b6b7c23 */ /* 0x100fe2000801086c */
[----:B------:R-:W-:Y:S01]  /*6a70*/  FFMA.FTZ R108, R131, UR5, -R108 ;  /* 0x00000005836c7c23 */ /* 0x000fe2000801086c */
[----:B------:R-:W-:Y:S02]  /*6a80*/  FSEL R120, R144, -INF , P2 ;  /* 0xff80000090787808 */ /* 0x000fe40001000000 */
[----:B-1----:R-:W-:Y:S01]  /*6a90*/  FSEL R113, R151, -INF , P1 ;  /* 0xff80000097717808 */ /* 0x002fe20000800000 */
[----:B------:R-:W-:Y:S01]  /*6aa0*/  VIADD R151, R5, 0x4 ;  /* 0x0000000405977836 */ /* 0x000fe20000000000 */
[----:B----4-:R-:W-:Y:S01]  /*6ab0*/  FSEL R114, R149, -INF , P2 ;  /* 0xff80000095727808 */ /* 0x010fe20001000000 */
[C---:B------:R-:W-:Y:S01]  /*6ac0*/  VIADD R149, R5.reuse, 0x8 ;  /* 0x0000000805957836 */ /* 0x040fe20000000000 */
[----:B------:R-:W-:Y:S01]  /*6ad0*/  SHFL.IDX PT, R131, R218, R5, 0x1f ;  /* 0x00001f05da837589 */ /* 0x000fe200000e0000 */
[----:B------:R-:W-:Y:S01]  /*6ae0*/  VIADD R144, R5, 0xc ;  /* 0x0000000c05907836 */ /* 0x000fe20000000000 */
[----:B------:R-:W-:-:S02]  /*6af0*/  WARPGROUP.DEPBAR.LE gsb0, 0x0 ;  /* 0x00008000000079c5 */ /* 0x000fc40000010000 */
[----:B------:R-:W1:Y:S04]  /*6b00*/  LDS R216, [R216+0x400] ;  /* 0x00040000d8d87984 */ /* 0x000e680000000800 */
[----:B------:R-:W-:Y:S04]  /*6b10*/  LDS R220, [R220+0x400] ;  /* 0x00040000dcdc7984 */ /* 0x000fe80000000800 */
[----:B------:R-:W-:Y:S01]  /*6b20*/  LDS R219, [R219+0x400] ;  /* 0x00040000dbdb7984 */ /* 0x000fe20000000800 */
[----:B------:R-:W-:Y:S01]  /*6b30*/  FSEL R116, R148, -INF , P2 ;  /* 0xff80000094747808 */ /* 0x000fe20001000000 */
[----:B------:R-:W-:Y:S01]  /*6b40*/  FFMA.FTZ R88, R111, UR5, -R88 ;  /* 0x000000056f587c23 */ /* 0x000fe20008010858 */
[----:B------:R-:W-:Y:S01]  /*6b50*/  FFMA.FTZ R101, R101, UR5, -R102 ;  /* 0x0000000565657c23 */ /* 0x000fe20008010866 */
[----:B------:R-:W-:-:S02]  /*6b60*/  VIADD R148, R5, 0x10 ;  /* 0x0000001005947836 */ /* 0x000fc40000000000 */
[----:B------:R-:W-:Y:S01]  /*6b70*/  FFMA.FTZ R102, R126, UR5, -R102 ;  /* 0x000000057e667c23 */ /* 0x000fe20008010866 */
[----:B------:R-:W-:Y:S02]  /*6b80*/  FSEL R111, R133, -INF , P2 ;  /* 0xff800000856f7808 */ /* 0x000fe40001000000 */
[----:B------:R-:W-:Y:S02]  /*6b90*/  FSEL R105, R128, -INF , P2 ;  /* 0xff80000080697808 */ /* 0x000fe40001000000 */
[----:B------:R-:W-:Y:S01]  /*6ba0*/  FSEL R130, R130, -INF , P1 ;  /* 0xff80000082827808 */ /* 0x000fe20000800000 */
[----:B------:R-:W-:Y:S01]  /*6bb0*/  SHFL.IDX PT, R121, R218, R144, 0x1f ;  /* 0x00001f90da797589 */ /* 0x000fe200000e0000 */
[----:B------:R-:W-:Y:S01]  /*6bc0*/  FSEL R135, R135, -INF , P1 ;  /* 0xff80000087877808 */ /* 0x000fe20000800000 */
[--C-:B---3--:R-:W-:Y:S02]  /*6bd0*/  FFMA.FTZ R105, R105, UR5, -R106.reuse ;  /* 0x0000000569697c23 */ /* 0x108fe4000801086a */
[----:B------:R-:W-:Y:S01]  /*6be0*/  LDS R221, [R221+0x400] ;  /* 0x00040000dddd7984 */ /* 0x000fe20000000800 */
[----:B------:R-:W-:-:S03]  /*6bf0*/  FFMA.FTZ R106, R130, UR5, -R106 ;  /* 0x00000005826a7c23 */ /* 0x000fc6000801086a */
[----:B-1----:R-:W1:Y:S04]  /*6c00*/  SHFL.IDX PT, R124, R216, R5, 0x1f ;  /* 0x00001f05d87c7589 */ /* 0x002e6800000e0000 */
[----:B------:R-:W3:Y:S04]  /*6c10*/  SHFL.IDX PT, R126, R216, R151, 0x1f ;  /* 0x00001f97d87e7589 */ /* 0x000ee800000e0000 */
[----:B------:R-:W4:Y:S04]  /*6c20*/  SHFL.IDX PT, R133, R216, R149, 0x1f ;  /* 0x00001f95d8857589 */ /* 0x000f2800000e0000 */
[----:B------:R-:W5:Y:S04]  /*6c30*/  SHFL.IDX PT, R127, R216, R144, 0x1f ;  /* 0x00001f90d87f7589 */ /* 0x000f6800000e0000 */
[----:B------:R-:W5:Y:S01]  /*6c40*/  SHFL.IDX PT, R129, R216, R148, 0x1f ;  /* 0x00001f94d8817589 */ /* 0x000f6200000e0000 */
[--C-:B------:R-:W-:Y:S01]  /*6c50*/  FFMA.FTZ R111, R111, UR5, -R112.reuse ;  /* 0x000000056f6f7c23 */ /* 0x100fe20008010870 */
[----:B------:R-:W-:Y:S01]  /*6c60*/  FSEL R130, R136, -INF , P2 ;  /* 0xff80000088827808 */ /* 0x000fe20001000000 */
[----:B------:R-:W-:Y:S01]  /*6c70*/  FFMA.FTZ R112, R135, UR5, -R112 ;  /* 0x0000000587707c23 */ /* 0x000fe20008010870 */
[----:B------:R-:W-:-:S02]  /*6c80*/  FSEL R135, R137, -INF , P2 ;  /* 0xff80000089877808 */ /* 0x000fc40001000000 */
[----:B------:R-:W-:Y:S01]  /*6c90*/  FSEL R125, R140, -INF , P2 ;  /* 0xff8000008c7d7808 */ /* 0x000fe20001000000 */
[----:B------:R-:W-:Y:S01]  /*6ca0*/  FFMA.FTZ R130, R130, UR5, -R131 ;  /* 0x0000000582827c23 */ /* 0x000fe20008010883 */
[----:B------:R-:W-:Y:S01]  /*6cb0*/  FSEL R142, R142, -INF , P1 ;  /* 0xff8000008e8e7808 */ /* 0x000fe20000800000 */
[----:B------:R-:W-:Y:S01]  /*6cc0*/  FFMA.FTZ R135, R135, UR5, -R134 ;  /* 0x0000000587877c23 */ /* 0x000fe20008010886 */
[----:B------:R-:W-:Y:S01]  /*6cd0*/  FSEL R139, R139, -INF , P1 ;  /* 0xff8000008b8b7808 */ /* 0x000fe20000800000 */
[--C-:B-1----:R-:W-:Y:S01]  /*6ce0*/  FADD.FTZ R24, R24, -R124.reuse ;  /* 0x8000007c18187221 */ /* 0x102fe20000010000 */
[----:B------:R-:W-:Y:S01]  /*6cf0*/  FSEL R138, R138, -INF , P1 ;  /* 0xff8000008a8a7808 */ /* 0x000fe20000800000 */
[----:B------:R-:W-:Y:S01]  /*6d00*/  FADD.FTZ R26, R26, -R124 ;  /* 0x8000007c1a1a7221 */ /* 0x000fe20000010000 */
[--C-:B---3--:R-:W-:Y:S01]  /*6d10*/  FADD.FTZ R124, R25, -R126.reuse ;  /* 0x8000007e197c7221 */ /* 0x108fe20000010000 */
[----:B------:R-:W-:Y:S01]  /*6d20*/  FSEL R122, R122, -INF , P1 ;  /* 0xff8000007a7a7808 */ /* 0x000fe20000800000 */
[----:B----4-:R-:W-:Y:S01]  /*6d30*/  FADD.FTZ R128, R28, -R133 ;  /* 0x800000851c807221 */ /* 0x010fe20000010000 */
[----:B------:R-:W-:Y:S01]  /*6d40*/  FADD.FTZ R126, R27, -R126 ;  /* 0x8000007e1b7e7221 */ /* 0x000fe20000010000 */
[----:B------:R1:W-:Y:S01]  /*6d50*/  MUFU.EX2 R28, R130 ;  /* 0x00000082001c7308 */ /* 0x0003e20000000800 */
[----:B------:R-:W-:Y:S01]  /*6d60*/  FFMA.FTZ R125, R125, UR5, -R123 ;  /* 0x000000057d7d7c23 */ /* 0x000fe2000801087b */
[----:B-----5:R-:W-:Y:S01]  /*6d70*/  FADD.FTZ R27, R31, -R127 ;  /* 0x8000007f1f1b7221 */ /* 0x020fe20000010000 */
[----:B------:R-:W-:Y:S01]  /*6d80*/  FFMA.FTZ R123, R142, UR5, -R123 ;  /* 0x000000058e7b7c23 */ /* 0x000fe2000801087b */
[----:B------:R-:W-:Y:S01]  /*6d90*/  SHFL.IDX PT, R132, R216, R145, 0x1f ;  /* 0x00001f91d8847589 */ /* 0x000fe200000e0000 */
[----:B------:R-:W-:Y:S01]  /*6da0*/  FADD.FTZ R25, R30, -R133 ;  /* 0x800000851e197221 */ /* 0x000fe20000010000 */
[----:B------:R-:W-:Y:S01]  /*6db0*/  FFMA.FTZ R131, R138, UR5, -R131 ;  /* 0x000000058a837c23 */ /* 0x000fe20008010883 */
[----:B------:R-:W-:Y:S01]  /*6dc0*/  FFMA.FTZ R134, R139, UR5, -R134 ;  /* 0x000000058b867c23 */ /* 0x000fe20008010886 */
[----:B-1----:R-:W-:Y:S01]  /*6dd0*/  FADD.FTZ R130, R29, -R127 ;  /* 0x8000007f1d827221 */ /* 0x002fe20000010000 */
[----:B------:R-:W-:Y:S01]  /*6de0*/  FADD.FTZ R127, R32, -R129 ;  /* 0x80000081207f7221 */ /* 0x000fe20000010000 */
[----:B------:R-:W1:Y:S01]  /*6df0*/  SHFL.IDX PT, R142, R216, R233, 0x1f ;  /* 0x00001fe9d88e7589 */ /* 0x000e6200000e0000 */
[----:B------:R3:W-:Y:S01]  /*6e00*/  MUFU.EX2 R30, R135 ;  /* 0x00000087001e7308 */ /* 0x0007e20000000800 */
[----:B------:R-:W-:-:S02]  /*6e10*/  FFMA.FTZ R98, R122, UR5, -R98 ;  /* 0x000000057a627c23 */ /* 0x000fc40008010862 */
[----:B------:R-:W4:Y:S01]  /*6e20*/  SHFL.IDX PT, R32, R220, R145, 0x1f ;  /* 0x00001f91dc207589 */ /* 0x000f2200000e0000 */
[----:B------:R-:W-:-:S03]  /*6e30*/  FSEL R122, R141, -INF , P2 ;  /* 0xff8000008d7a7808 */ /* 0x000fc60001000000 */
[----:B------:R-:W5:Y:S01]  /*6e40*/  SHFL.IDX PT, R139, R220, R149, 0x1f ;  /* 0x00001f95dc8b7589 */ /* 0x000f6200000e0000 */
[----:B------:R-:W-:-:S03]  /*6e50*/  FSEL R143, R143, -INF , P1 ;  /* 0xff8000008f8f7808 */ /* 0x000fc60000800000 */
[----:B------:R-:W5:Y:S04]  /*6e60*/  SHFL.IDX PT, R138, R220, R148, 0x1f ;  /* 0x00001f94dc8a7589 */ /* 0x000f6800000e0000 */
[----:B---3--:R-:W3:Y:S01]  /*6e70*/  SHFL.IDX PT, R135, R219, R5, 0x1f ;  /* 0x00001f05db877589 */ /* 0x008ee200000e0000 */
[----:B------:R-:W-:-:S03]  /*6e80*/  VIADD R223, R5, 0x18 ;  /* 0x0000001805df7836 */ /* 0x000fc60000000000 */
[----:B------:R-:W3:Y:S01]  /*6e90*/  SHFL.IDX PT, R137, R220, R144, 0x1f ;  /* 0x00001f90dc897589 */ /* 0x000ee200000e0000 */
[--C-:B------:R-:W-:Y:S01]  /*6ea0*/  FFMA.FTZ R122, R122, UR5, -R121.reuse ;  /* 0x000000057a7a7c23 */ /* 0x100fe20008010879 */
[----:B------:R-:W-:Y:S02]  /*6eb0*/  FFMA.FTZ R121, R143, UR5, -R121 ;  /* 0x000000058f797c23 */ /* 0x000fe40008010879 */
[----:B------:R-:W2:Y:S04]  /*6ec0*/  SHFL.IDX PT, R143, R216, R223, 0x1f ;  /* 0x00001fdfd88f7589 */ /* 0x000ea800000e0000 */
[----:B------:R-:W2:Y:S01]  /*6ed0*/  SHFL.IDX PT, R136, R220, R223, 0x1f ;  /* 0x00001fdfdc887589 */ /* 0x000ea200000e0000 */
[----:B------:R5:W-:Y:S01]  /*6ee0*/  MUFU.EX2 R29, R131 ;  /* 0x00000083001d7308 */ /* 0x000be20000000800 */
[----:B------:R-:W-:Y:S01]  /*6ef0*/  FSEL R115, R115, -INF , P1 ;  /* 0xff80000073737808 */ /* 0x000fe20000800000 */
[--C-:B-1----:R-:W-:Y:S01]  /*6f00*/  FADD.FTZ R37, R37, -R142.reuse ;  /* 0x8000008e25257221 */ /* 0x102fe20000010000 */
[----:B------:R-:W-:Y:S01]  /*6f10*/  FADD.FTZ R39, R39, -R142 ;  /* 0x8000008e27277221 */ /* 0x000fe20000010000 */
[--C-:B----4-:R-:W-:Y:S01]  /*6f20*/  FADD.FTZ R49, R49, -R32.reuse ;  /* 0x8000002031317221 */ /* 0x110fe20000010000 */
[----:B------:R-:W-:Y:S01]  /*6f30*/  FADD.FTZ R51, R51, -R32 ;  /* 0x8000002033337221 */ /* 0x000fe20000010000 */
[----:B------:R-:W1:Y:S01]  /*6f40*/  SHFL.IDX PT, R119, R218, R148, 0x1f ;  /* 0x00001f94da777589 */ /* 0x000e6200000e0000 */
[--C-:B-----5:R-:W-:Y:S01]  /*6f50*/  FADD.FTZ R44, R44, -R139.reuse ;  /* 0x8000008b2c2c7221 */ /* 0x120fe20000010000 */
[----:B------:R4:W-:Y:S01]  /*6f60*/  MUFU.EX2 R31, R134 ;  /* 0x00000086001f7308 */ /* 0x0009e20000000800 */
[--C-:B------:R-:W-:Y:S01]  /*6f70*/  FADD.FTZ R131, R33, -R132.reuse ;  /* 0x8000008421837221 */ /* 0x100fe20000010000 */
[----:B------:R-:W-:Y:S01]  /*6f80*/  FADD.FTZ R132, R35, -R132 ;  /* 0x8000008423847221 */ /* 0x000fe20000010000 */
[----:B------:R-:W-:Y:S01]  /*6f90*/  FADD.FTZ R46, R46, -R139 ;  /* 0x8000008b2e2e7221 */ /* 0x000fe20000010000 */
[--C-:B------:R-:W-:Y:S01]  /*6fa0*/  FADD.FTZ R48, R48, -R138.reuse ;  /* 0x8000008a30307221 */ /* 0x100fe20000010000 */
[----:B------:R-:W-:Y:S01]  /*6fb0*/  FADD.FTZ R50, R50, -R138 ;  /* 0x8000008a32327221 */ /* 0x000fe20000010000 */
[----:B------:R-:W-:Y:S01]  /*6fc0*/  SHFL.IDX PT, R35, R219, R144, 0x1f ;  /* 0x00001f90db237589 */ /* 0x000fe200000e0000 */
[--C-:B---3--:R-:W-:Y:S01]  /*6fd0*/  FADD.FTZ R56, R56, -R135.reuse ;  /* 0x8000008738387221 */ /* 0x108fe20000010000 */
[----:B------:R3:W-:Y:S01]  /*6fe0*/  MUFU.EX2 R32, R125 ;  /* 0x0000007d00207308 */ /* 0x0007e20000000800 */
[----:B------:R-:W-:Y:S01]  /*6ff0*/  FADD.FTZ R58, R58, -R135 ;  /* 0x800000873a3a7221 */ /* 0x000fe20000010000 */
[----:B----4-:R-:W-:Y:S01]  /*7000*/  SHFL.IDX PT, R134, R219, R145, 0x1f ;  /* 0x00001f91db867589 */ /* 0x010fe200000e0000 */
[--C-:B------:R-:W-:Y:S01]  /*7010*/  FADD.FTZ R45, R45, -R137.reuse ;  /* 0x800000892d2d7221 */ /* 0x100fe20000010000 */
[----:B------:R-:W-:-:S02]  /*7020*/  FADD.FTZ R47, R47, -R137 ;  /* 0x800000892f2f7221 */ /* 0x000fc40000010000 */
[----:B------:R-:W-:Y:S01]  /*7030*/  SHFL.IDX PT, R142, R221, R145, 0x1f ;  /* 0x00001f91dd8e7589 */ /* 0x000fe200000e0000 */
[----:B------:R-:W-:-:S03]  /*7040*/  FFMA.FTZ R92, R115, UR5, -R92 ;  /* 0x00000005735c7c23 */ /* 0x000fc6000801085c */
[----:B---3--:R-:W-:Y:S04]  /*7050*/  SHFL.IDX PT, R125, R221, R5, 0x1f ;  /* 0x00001f05dd7d7589 */ /* 0x008fe800000e0000 */
[----:B------:R-:W-:Y:S04]  /*7060*/  SHFL.IDX PT, R135, R221, R151, 0x1f ;  /* 0x00001f97dd877589 */ /* 0x000fe800000e0000 */
[----:B------:R-:W-:Y:S04]  /*7070*/  SHFL.IDX PT, R139, R221, R149, 0x1f ;  /* 0x00001f95dd8b7589 */ /* 0x000fe800000e0000 */
[----:B------:R-:W-:Y:S04]  /*7080*/  SHFL.IDX PT, R144, R221, R144, 0x1f ;  /* 0x00001f90dd907589 */ /* 0x000fe800000e0000 */
[----:B------:R-:W-:Y:S04]  /*7090*/  SHFL.IDX PT, R138, R221, R148, 0x1f ;  /* 0x00001f94dd8a7589 */ /* 0x000fe800000e0000 */
[----:B------:R-:W-:Y:S04]  /*70a0*/  SHFL.IDX PT, R145, R221, R223, 0x1f ;  /* 0x00001fdfdd917589 */ /* 0x000fe800000e0000 */
[----:B------:R-:W3:Y:S04]  /*70b0*/  SHFL.IDX PT, R137, R219, R149, 0x1f ;  /* 0x00001f95db897589 */ /* 0x000ee800000e0000 */
[----:B------:R-:W4:Y:S04]  /*70c0*/  SHFL.IDX PT, R221, R221, R233, 0x1f ;  /* 0x00001fe9dddd7589 */ /* 0x000f2800000e0000 */
[----:B------:R-:W5:Y:S01]  /*70d0*/  SHFL.IDX PT, R115, R218, R223, 0x1f ;  /* 0x00001fdfda737589 */ /* 0x000f6200000e0000 */
[----:B------:R-:W-:-:S03]  /*70e0*/  FADD.FTZ R129, R34, -R129 ;  /* 0x8000008122817221 */ /* 0x000fc60000010000 */
[----:B------:R-:W5:Y:S01]  /*70f0*/  SHFL.IDX PT, R218, R218, R233, 0x1f ;  /* 0x00001fe9dada7589 */ /* 0x000f6200000e0000 */
[----:B--2---:R-:W-:-:S03]  /*7100*/  FADD.FTZ R133, R36, -R143 ;  /* 0x8000008f24857221 */ /* 0x004fc60000010000 */
[----:B------:R-:W2:Y:S01]  /*7110*/  SHFL.IDX PT, R33, R220, R233, 0x1f ;  /* 0x00001fe9dc217589 */ /* 0x000ea200000e0000 */
[--C-:B------:R-:W-:Y:S01]  /*7120*/  FADD.FTZ R52, R52, -R136.reuse ;  /* 0x8000008834347221 */ /* 0x100fe20000010000 */
[----:B------:R-:W-:Y:S02]  /*7130*/  FADD.FTZ R54, R54, -R136 ;  /* 0x8000008836367221 */ /* 0x000fe40000010000 */
[----:B------:R-:W2:Y:S01]  /*7140*/  SHFL.IDX PT, R34, R219, R151, 0x1f ;  /* 0x00001f97db227589 */ /* 0x000ea200000e0000 */
[----:B------:R-:W2:Y:S03]  /*7150*/  MUFU.EX2 R12, R12 ;  /* 0x0000000c000c7308 */ /* 0x000ea60000000800 */
[----:B------:R-:W-:Y:S04]  /*7160*/  SHFL.IDX PT, R36, R219, R223, 0x1f ;  /* 0x00001fdfdb247589 */ /* 0x000fe800000e0000 */
[----:B------:R-:W2:Y:S01]  /*7170*/  SHFL.IDX PT, R136, R219, R148, 0x1f ;  /* 0x00001f94db887589 */ /* 0x000ea200000e0000 */
[----:B------:R-:W2:Y:S03]  /*7180*/  MUFU.EX2 R14, R14 ;  /* 0x0000000e000e7308 */ /* 0x000ea60000000800 */
[----:B------:R-:W2:Y:S01]  /*7190*/  SHFL.IDX PT, R219, R219, R233, 0x1f ;  /* 0x00001fe9dbdb7589 */ /* 0x000ea200000e0000 */
[----:B------:R-:W-:-:S03]  /*71a0*/  FSEL R146, R146, -INF , P1 ;  /* 0xff80000092927808 */ /* 0x000fc60000800000 */
[----:B------:R-:W2:Y:S01]  /*71b0*/  SHFL.IDX PT, R140, R220, R151, 0x1f ;  /* 0x00001f97dc8c7589 */ /* 0x000ea200000e0000 */
[----:B------:R-:W2:Y:S03]  /*71c0*/  MUFU.EX2 R107, R107 ;  /* 0x0000006b006b7308 */ /* 0x000ea60000000800 */
[----:B------:R-:W2:Y:S01]  /*71d0*/  SHFL.IDX PT, R141, R220, R5, 0x1f ;  /* 0x00001f05dc8d7589 */ /* 0x000ea200000e0000 */
[----:B------:R-:W-:Y:S01]  /*71e0*/  FSEL R150, R150, -INF , P1 ;  /* 0xff80000096967808 */ /* 0x000fe20000800000 */
[--C-:B-1----:R-:W-:Y:S01]  /*71f0*/  FFMA.FTZ R120, R120, UR5, -R119.reuse ;  /* 0x0000000578787c23 */ /* 0x102fe20008010877 */
[----:B------:R-:W-:Y:S02]  /*7200*/  FFMA.FTZ R119, R146, UR5, -R119 ;  /* 0x0000000592777c23 */ /* 0x000fe40008010877 */
[----:B------:R-:W1:Y:S01]  /*7210*/  MUFU.EX2 R13, R13 ;  /* 0x0000000d000d7308 */ /* 0x000e620000000800 */
[--C-:B---3--:R-:W-:Y:S01]  /*7220*/  FADD.FTZ R60, R60, -R137.reuse ;  /* 0x800000893c3c7221 */ /* 0x108fe20000010000 */
[----:B------:R-:W-:Y:S01]  /*7230*/  FADD.FTZ R62, R62, -R137 ;  /* 0x800000893e3e7221 */ /* 0x000fe20000010000 */
[----:B----4-:R-:W-:Y:S01]  /*7240*/  FADD.FTZ R146, R85, -R221 ;  /* 0x800000dd55927221 */ /* 0x010fe20000010000 */
[----:B------:R-:W-:-:S04]  /*7250*/  FADD.FTZ R137, R80, -R138 ;  /* 0x8000008a50897221 */ /* 0x000fc80000010000 */
[----:B------:R-:W3:Y:S01]  /*7260*/  MUFU.EX2 R15, R15 ;  /* 0x0000000f000f7308 */ /* 0x000ee20000000800 */
[----:B------:R-:W-:Y:S01]  /*7270*/  FMUL.FTZ R26, R232, R26 ;  /* 0x0000001ae81a7220 */ /* 0x000fe20000410000 */
[----:B------:R-:W-:Y:S01]  /*7280*/  FMUL.FTZ R85, R230, R126 ;  /* 0x0000007ee6557220 */ /* 0x000fe20000410000 */
[----:B-----5:R-:W-:-:S05]  /*7290*/  FFMA.FTZ R116, R116, UR5, -R115 ;  /* 0x0000000574747c23 */ /* 0x020fca0008010873 */
[----:B------:R-:W4:Y:S01]  /*72a0*/  MUFU.EX2 R101, R101 ;  /* 0x0000006500657308 */ /* 0x000f220000000800 */
[----:B------:R-:W-:Y:S01]  /*72b0*/  FADD.FTZ R138, R82, -R138 ;  /* 0x8000008a528a7221 */ /* 0x000fe20000010000 */
[----:B------:R-:W-:-:S06]  /*72c0*/  FFMA.FTZ R115, R150, UR5, -R115 ;  /* 0x0000000596737c23 */ /* 0x000fcc0008010873 */
[----:B------:R-:W5:Y:S01]  /*72d0*/  MUFU.EX2 R105, R105 ;  /* 0x0000006900697308 */ /* 0x000f620000000800 */
[----:B------:R-:W-:Y:S01]  /*72e0*/  FFMA.FTZ R114, R114, UR5, -R218 ;  /* 0x0000000572727c23 */ /* 0x000fe200080108da */
[----:B--2---:R-:W-:-:S06]  /*72f0*/  FMUL.FTZ R82, R12, R133 ;  /* 0x000000850c527220 */ /* 0x004fcc0000410000 */
[----:B------:R-:W2:Y:S01]  /*7300*/  MUFU.EX2 R106, R106 ;  /* 0x0000006a006a7308 */ /* 0x000ea20000000800 */
[----:B------:R-:W-:-:S07]  /*7310*/  FMUL.FTZ R37, R14, R37 ;  /* 0x000000250e257220 */ /* 0x000fce0000410000 */
[----:B------:R-:W2:Y:S01]  /*7320*/  MUFU.EX2 R108, R108 ;  /* 0x0000006c006c7308 */ /* 0x000ea20000000800 */
[----:B------:R-:W-:Y:S01]  /*7330*/  FFMA.FTZ R113, R113, UR5, -R218 ;  /* 0x0000000571717c23 */ /* 0x000fe200080108da */
[--C-:B------:R-:W-:Y:S01]  /*7340*/  FADD.FTZ R61, R61, -R35.reuse ;  /* 0x800000233d3d7221 */ /* 0x100fe20000010000 */
[----:B------:R-:W-:-:S05]  /*7350*/  FADD.FTZ R63, R63, -R35 ;  /* 0x800000233f3f7221 */ /* 0x000fca0000010000 */
[----:B------:R-:W2:Y:S01]  /*7360*/  MUFU.EX2 R111, R111 ;  /* 0x0000006f006f7308 */ /* 0x000ea20000000800 */
[--C-:B------:R-:W-:Y:S01]  /*7370*/  FADD.FTZ R53, R53, -R33.reuse ;  /* 0x8000002135357221 */ /* 0x100fe20000010000 */
[----:B------:R-:W-:Y:S01]  /*7380*/  FADD.FTZ R55, R55, -R33 ;  /* 0x8000002137377221 */ /* 0x000fe20000010000 */
[----:B------:R-:W-:-:S05]  /*7390*/  F2FP.F16.F32.PACK_AB R85, R85, R26 ;  /* 0x0000001a5555723e */ /* 0x000fca00000000ff */
[----:B------:R-:W2:Y:S01]  /*73a0*/  MUFU.EX2 R102, R102 ;  /* 0x0000006600667308 */ /* 0x000ea20000000800 */
[--C-:B------:R-:W-:Y:S01]  /*73b0*/  FADD.FTZ R57, R57, -R34.reuse ;  /* 0x8000002239397221 */ /* 0x100fe20000010000 */
[----:B------:R-:W-:Y:S01]  /*73c0*/  FADD.FTZ R59, R59, -R34 ;  /* 0x800000223b3b7221 */ /* 0x000fe20000010000 */
[----:B------:R-:W-:-:S05]  /*73d0*/  FMUL.FTZ R25, R228, R25 ;  /* 0x00000019e4197220 */ /* 0x000fca0000410000 */
[----:B------:R-:W2:Y:S01]  /*73e0*/  MUFU.EX2 R104, R104 ;  /* 0x0000006800687308 */ /* 0x000ea20000000800 */
[----:B------:R-:W-:Y:S01]  /*73f0*/  FMUL.FTZ R26, R226, R27 ;  /* 0x0000001be21a7220 */ /* 0x000fe20000410000 */
[----:B------:R-:W-:-:S06]  /*7400*/  F2FP.F16.F32.PACK_AB R82, R37, R82 ;  /* 0x000000522552723e */ /* 0x000fcc00000000ff */
[----:B------:R-:W-:Y:S01]  /*7410*/  MUFU.EX2 R9, R9 ;  /* 0x0000000900097308 */ /* 0x000fe20000000800 */
[----:B------:R-:W-:-:S07]  /*7420*/  FADD.FTZ R65, R65, -R134 ;  /* 0x8000008641417221 */ /* 0x000fce0000010000 */
[----:B------:R-:W2:Y:S01]  /*7430*/  MUFU.EX2 R10, R10 ;  /* 0x0000000a000a7308 */ /* 0x000ea20000000800 */
[----:B------:R-:W-:-:S07]  /*7440*/  FADD.FTZ R38, R38, -R143 ;  /* 0x8000008f26267221 */ /* 0x000fce0000010000 */
[----:B------:R-:W2:Y:S01]  /*7450*/  MUFU.EX2 R11, R11 ;  /* 0x0000000b000b7308 */ /* 0x000ea20000000800 */
[----:B------:R-:W-:-:S07]  /*7460*/  FADD.FTZ R64, R64, -R136 ;  /* 0x8000008840407221 */ /* 0x000fce0000010000 */
[----:B------:R-:W2:Y:S01]  /*7470*/  MUFU.EX2 R97, R97 ;  /* 0x0000006100617308 */ /* 0x000ea20000000800 */
[----:B------:R-:W-:-:S07]  /*7480*/  FADD.FTZ R66, R66, -R136 ;  /* 0x8000008842427221 */ /* 0x000fce0000010000 */
[----:B------:R-:W-:Y:S08]  /*7490*/  MUFU.EX2 R98, R98 ;  /* 0x0000006200627308 */ /* 0x000ff00000000800 */
[----:B------:R-:W2:Y:S08]  /*74a0*/  MUFU.EX2 R99, R99 ;  /* 0x0000006300637308 */ /* 0x000eb00000000800 */
[----:B------:R-:W2:Y:S08]  /*74b0*/  MUFU.EX2 R100, R100 ;  /* 0x0000006400647308 */ /* 0x000eb00000000800 */
[----:B------:R-:W2:Y:S01]  /*74c0*/  MUFU.EX2 R109, R109 ;  /* 0x0000006d006d7308 */ /* 0x000ea20000000800 */
[----:B------:R-:W-:-:S07]  /*74d0*/  FADD.FTZ R221, R87, -R221 ;  /* 0x800000dd57dd7221 */ /* 0x000fce0000010000 */
[----:B------:R-:W2:Y:S08]  /*74e0*/  MUFU.EX2 R17, R17 ;  /* 0x0000001100117308 */ /* 0x000eb00000000800 */
[----:B------:R-:W-:Y:S08]  /*74f0*/  MUFU.EX2 R18, R18 ;  /* 0x0000001200127308 */ /* 0x000ff00000000800 */
[----:B------:R-:W2:Y:S08]  /*7500*/  MUFU.EX2 R19, R19 ;  /* 0x0000001300137308 */ /* 0x000eb00000000800 */
[----:B------:R-:W2:Y:S08]  /*7510*/  MUFU.EX2 R20, R20 ;  /* 0x0000001400147308 */ /* 0x000eb00000000800 */
[----:B------:R-:W2:Y:S08]  /*7520*/  MUFU.EX2 R21, R21 ;  /* 0x0000001500157308 */ /* 0x000eb00000000800 */
[----:B------:R-:W-:Y:S08]  /*7530*/  MUFU.EX2 R22, R22 ;  /* 0x0000001600167308 */ /* 0x000ff00000000800 */
[----:B------:R-:W2:Y:S08]  /*7540*/  MUFU.EX2 R23, R23 ;  /* 0x0000001700177308 */ /* 0x000eb00000000800 */
[----:B------:R-:W2:Y:S01]  /*7550*/  MUFU.EX2 R88, R88 ;  /* 0x0000005800587308 */ /* 0x000ea20000000800 */
[----:B------:R-:W-:-:S07]  /*7560*/  F2FP.F16.F32.PACK_AB R87, R26, R25 ;  /* 0x000000191a57723e */ /* 0x000fce00000000ff */
        /* <DEDUP_REMOVED lines=8> */
[----:B------:R-:W-:-:S07]  /*75f0*/  FMUL.FTZ R25, R107, R65 ;  /* 0x000000416b197220 */ /* 0x000fce0000410000 */
[----:B------:R3:W-:Y:S01]  /*7600*/  MUFU.EX2 R35, R121 ;  /* 0x0000007900237308 */ /* 0x0007e20000000800 */
[----:B-1----:R-:W-:-:S07]  /*7610*/  FMUL.FTZ R38, R13, R38 ;  /* 0x000000260d267220 */ /* 0x002fce0000410000 */
[----:B------:R-:W1:Y:S01]  /*7620*/  MUFU.EX2 R110, R110 ;  /* 0x0000006e006e7308 */ /* 0x000e620000000800 */
[----:B---3--:R-:W-:Y:S01]  /*7630*/  FADD.FTZ R121, R67, -R134 ;  /* 0x8000008643797221 */ /* 0x008fe20000010000 */
[----:B------:R-:W-:-:S06]  /*7640*/  FADD.FTZ R67, R70, -R36 ;  /* 0x8000002446437221 */ /* 0x000fcc0000010000 */
[----:B------:R-:W3:Y:S01]  /*7650*/  MUFU.EX2 R112, R112 ;  /* 0x0000007000707308 */ /* 0x000ee20000000800 */
[----:B------:R-:W-:-:S07]  /*7660*/  FADD.FTZ R70, R69, -R219 ;  /* 0x800000db45467221 */ /* 0x000fce0000010000 */
[----:B------:R5:W3:Y:S01]  /*7670*/  MUFU.EX2 R33, R123 ;  /* 0x0000007b00217308 */ /* 0x000ae20000000800 */
[----:B------:R-:W-:Y:S01]  /*7680*/  FMUL.FTZ R39, R15, R39 ;  /* 0x000000270f277220 */ /* 0x000fe20000410000 */
[----:B----4-:R-:W-:-:S06]  /*7690*/  FMUL.FTZ R60, R101, R60 ;  /* 0x0000003c653c7220 */ /* 0x010fcc0000410000 */
[----:B------:R4:W3:Y:S01]  /*76a0*/  MUFU.EX2 R34, R122 ;  /* 0x0000007a00227308 */ /* 0x0008e20000000800 */
[----:B-----5:R-:W-:Y:S01]  /*76b0*/  FADD.FTZ R123, R68, -R36 ;  /* 0x80000024447b7221 */ /* 0x020fe20000010000 */
[----:B------:R-:W-:Y:S01]  /*76c0*/  FMUL.FTZ R61, R103, R61 ;  /* 0x0000003d673d7220 */ /* 0x000fe20000410000 */
[----:B------:R-:W-:-:S05]  /*76d0*/  FMUL.FTZ R64, R105, R64 ;  /* 0x0000004069407220 */ /* 0x000fca0000410000 */
[----:B------:R5:W3:Y:S01]  /*76e0*/  MUFU.EX2 R36, R120 ;  /* 0x0000007800247308 */ /* 0x000ae20000000800 */
[----:B--2---:R-:W-:Y:S01]  /*76f0*/  FMUL.FTZ R65, R106, R66 ;  /* 0x000000426a417220 */ /* 0x004fe20000410000 */
[----:B------:R-:W-:-:S06]  /*7700*/  FMUL.FTZ R26, R108, R121 ;  /* 0x000000796c1a7220 */ /* 0x000fcc0000410000 */
[----:B------:R-:W2:Y:S01]  /*7710*/  MUFU.EX2 R119, R119 ;  /* 0x0000007700777308 */ /* 0x000ea20000000800 */
[----:B----4-:R-:W-:Y:S01]  /*7720*/  FADD.FTZ R122, R72, -R125 ;  /* 0x8000007d487a7221 */ /* 0x010fe20000010000 */
[----:B------:R-:W-:-:S06]  /*7730*/  FADD.FTZ R134, R73, -R135 ;  /* 0x8000008749867221 */ /* 0x000fcc0000010000 */
[----:B------:R-:W4:Y:S01]  /*7740*/  MUFU.EX2 R118, R118 ;  /* 0x0000007600767308 */ /* 0x000f220000000800 */
[----:B------:R-:W-:-:S07]  /*7750*/  FADD.FTZ R41, R41, -R140 ;  /* 0x8000008c29297221 */ /* 0x000fce0000010000 */
[----:B------:R-:W4:Y:S01]  /*7760*/  MUFU.EX2 R117, R117 ;  /* 0x0000007500757308 */ /* 0x000f220000000800 */
[----:B------:R-:W-:-:S07]  /*7770*/  FADD.FTZ R43, R43, -R140 ;  /* 0x8000008c2b2b7221 */ /* 0x000fce0000010000 */
[----:B------:R-:W4:Y:S01]  /*7780*/  MUFU.EX2 R116, R116 ;  /* 0x0000007400747308 */ /* 0x000f220000000800 */
[----:B------:R-:W-:-:S07]  /*7790*/  FADD.FTZ R125, R74, -R125 ;  /* 0x8000007d4a7d7221 */ /* 0x000fce0000010000 */
[----:B------:R-:W4:Y:S01]  /*77a0*/  MUFU.EX2 R115, R115 ;  /* 0x0000007300737308 */ /* 0x000f220000000800 */
[----:B------:R-:W-:-:S07]  /*77b0*/  FADD.FTZ R135, R75, -R135 ;  /* 0x800000874b877221 */ /* 0x000fce0000010000 */
[----:B------:R-:W4:Y:S08]  /*77c0*/  MUFU.EX2 R114, R114 ;  /* 0x0000007200727308 */ /* 0x000f300000000800 */
[----:B------:R-:W4:Y:S01]  /*77d0*/  MUFU.EX2 R37, R113 ;  /* 0x0000007100257308 */ /* 0x000f220000000800 */
[--C-:B------:R-:W-:Y:S01]  /*77e0*/  FADD.FTZ R40, R40, -R141.reuse ;  /* 0x8000008d28287221 */ /* 0x100fe20000010000 */
        /* <DEDUP_REMOVED lines=14> */
[----:B-----5:R-:W-:Y:S01]  /*78d0*/  FADD.FTZ R120, R71, -R219 ;  /* 0x800000db47787221 */ /* 0x020fe20000010000 */
        /* <DEDUP_REMOVED lines=38> */
[----:B-1----:R-:W-:Y:S01]  /*7b40*/  FMUL.FTZ R67, R110, R67 ;  /* 0x000000436e437220 */ /* 0x002fe20000410000 */
[----:B------:R-:W-:Y:S01]  /*7b50*/  F2FP.F16.F32.PACK_AB R86, R130, R86 ;  /* 0x000000568256723e */ /* 0x000fe200000000ff */
[----:B---3--:R-:W-:Y:S01]  /*7b60*/  FMUL.FTZ R120, R112, R120 ;  /* 0x0000007870787220 */ /* 0x008fe20000410000 */
        /* <DEDUP_REMOVED lines=26> */
[----:B------:R-:W-:Y:S01]  /*7d10*/  UMOV UR7, 0x40000040 ;  /* 0x4000004000077882 */ /* 0x000fe20000000000 */
[----:B------:R-:W-:Y:S01]  /*7d20*/  F2FP.F16.F32.PACK_AB R73, R51, R50 ;  /* 0x000000323349723e */ /* 0x000fe200000000ff */
[----:B------:R-:W2:Y:S01]  /*7d30*/  LDL R38, [R1+0x34] ;  /* 0x0000340001267983 */ /* 0x000ea20000100800 */
[----:B------:R-:W-:-:S02]  /*7d40*/  F2FP.F16.F32.PACK_AB R74, R53, R52 ;  /* 0x00000034354a723e */ /* 0x000fc400000000ff */
[----:B------:R-:W-:Y:S01]  /*7d50*/  F2FP.F16.F32.PACK_AB R75, R55, R54 ;  /* 0x00000036374b723e */ /* 0x000fe200000000ff */
[----:B------:R-:W-:Y:S01]  /*7d60*/  STSM.16.MT88.4 [R39+0x20c00], R84 ;  /* 0x020c005427007844 */ /* 0x000fe20000004200 */
[----:B------:R-:W-:Y:S02]  /*7d70*/  R2UR UR4, R217 ;  /* 0x00000000d90472ca */ /* 0x000fe400000e0000 */
        /* <DEDUP_REMOVED lines=17> */
[----:B------:R1:W-:Y:S01]  /*7e90*/  STSM.16.MT88.4 [R39+0x24400], R56 ;  /* 0x0244003827007844 */ /* 0x0003e20000004200 */
[----:B------:R-:W-:Y:S01]  /*7ea0*/  WARPGROUP.ARRIVE ;  /* 0x00000000000079c5 */ /* 0x000fe20000000000 */
[----:B------:R-:W-:-:S05]  /*7eb0*/  UMOV UR6, UR4 ;  /* 0x0000000400067c82 */ /* 0x000fca0008000000 */
        /* <DEDUP_REMOVED lines=131> */
.L_x_2858:
        /* <DEDUP_REMOVED lines=70> */
.L_x_2859:
        /* <DEDUP_REMOVED lines=12> */
.L_x_2849:
        /* <DEDUP_REMOVED lines=34> */
.L_x_2829:
[----:B------:R-:W-:Y:S05]  /*8e30*/  @P0 BRA `(.L_x_2828) ;  /* 0x0000004000fc0947 */ /* 0x000fea0003800000 */
[----:B------:R-:W2:Y:S01]  /*8e40*/  LDC R12, c[0x0][0x850] ;  /* 0x00021400ff0c7b82 */ /* 0x000ea20000000800 */
[----:B------:R-:W3:Y:S01]  /*8e50*/  S2R R20, SR_TID.X ;  /* 0x0000000000147919 */ /* 0x000ee20000002100 */
[----:B------:R-:W-:Y:S01]  /*8e60*/  ULOP3.LUT UR4, URZ, UR38, URZ, 0x33, !UPT ;  /* 0x000000263f047292 */ /* 0x000fe2000f8e333f */
[----:B------:R-:W-:Y:S01]  /*8e70*/  IMAD.U32 R7, RZ, RZ, UR40 ;  /* 0x00000028ff077e24 */ /* 0x000fe2000f8e00ff */
[----:B------:R-:W-:Y:S01]  /*8e80*/  ULDC.64 UR6, c[0x0][0x840] ;  /* 0x0002100000067ab9 */ /* 0x000fe20000000a00 */
[----:B------:R-:W4:Y:S01]  /*8e90*/  S2R R21, SR_CgaCtaId ;  /* 0x0000000000157919 */ /* 0x000f220000008800 */
[----:B------:R-:W-:Y:S02]  /*8ea0*/  MOV R10, 0x400 ;  /* 0x00000400000a7802 */ /* 0x000fe40000000f00 */
[----:B------:R-:W5:Y:S08]  /*8eb0*/  LDC R2, c[0x0][0x8b4] ;  /* 0x00022d00ff027b82 */ /* 0x000f700000000800 */
[----:B------:R-:W1:Y:S01]  /*8ec0*/  LDC.64 R14, c[0x0][0x820] ;  /* 0x00020800ff0e7b82 */ /* 0x000e620000000a00 */
[----:B--2---:R-:W-:-:S07]  /*8ed0*/  ISETP.NE.AND P0, PT, R12, 0x1, PT ;  /* 0x000000010c00780c */ /* 0x004fce0003f05270 */
[----:B------:R-:W2:Y:S01]  /*8ee0*/  LDC.64 R16, c[0x0][0x848] ;  /* 0x00021200ff107b82 */ /* 0x000ea20000000a00 */
[----:B-----5:R-:W-:Y:S01]  /*8ef0*/  VIADD R18, R2, UR4 ;  /* 0x0000000402127c36 */ /* 0x020fe20008000000 */
[----:B------:R-:W-:Y:S01]  /*8f00*/  ULDC.64 UR4, c[0x0][0x818] ;  /* 0x0002060000047ab9 */ /* 0x000fe20000000a00 */
[----:B---3--:R-:W-:Y:S02]  /*8f10*/  VIADD R19, R20, 0xffffff80 ;  /* 0xffffff8014137836 */ /* 0x008fe40000000000 */
[----:B------:R-:W-:-:S03]  /*8f20*/  IMAD.SHL.U32 R4, R18, 0x2000, RZ ;  /* 0x0000200012047824 */ /* 0x000fc600078e00ff */
[----:B------:R-:W3:Y:S01]  /*8f30*/  @P0 LDC R0, c[0x0][0x854] ;  /* 0x00021500ff000b82 */ /* 0x000ee20000000800 */
[----:B----4-:R-:W-:Y:S02]  /*8f40*/  LEA R21, R21, R10, 0x18 ;  /* 0x0000000a15157211 */ /* 0x010fe400078ec0ff */
[----:B------:R-:W-:Y:S02]  /*8f50*/  SHF.R.S32.HI R2, RZ, 0x1f, R19 ;  /* 0x0000001fff027819 */ /* 0x000fe40000011413 */
[----:B------:R-:W-:Y:S02]  /*8f60*/  SHF.R.S32.HI R5, RZ, 0x1f, R4 ;  /* 0x0000001fff057819 */ /* 0x000fe40000011404 */
[----:B------:R-:W-:Y:S01]  /*8f70*/  LEA.HI R9, R2, R19, RZ, 0x7 ;  /* 0x0000001302097211 */ /* 0x000fe200078f38ff */
[----:B------:R-:W4:Y:S01]  /*8f80*/  @P0 LDC R3, c[0x0][0x858] ;  /* 0x00021600ff030b82 */ /* 0x000f220000000800 */
[----:B---3--:R-:W-:-:S05]  /*8f90*/  @P0 IMAD.HI.U32 R0, R0, UR40, RZ ;  /* 0x0000002800000c27 */ /* 0x008fca000f8e00ff */
[----:B----4-:R-:W-:-:S04]  /*8fa0*/  @P0 SHF.R.U32.HI R7, RZ, R3, R0 ;  /* 0x00000003ff070219 */ /* 0x010fc80000011600 */
[----:B------:R-:W-:Y:S01]  /*8fb0*/  SHF.R.S32.HI R8, RZ, 0x1f, R7 ;  /* 0x0000001fff087819 */ /* 0x000fe20000011407 */
[----:B------:R-:W-:-:S04]  /*8fc0*/  IMAD.WIDE.U32 R2, R7, UR4, R4 ;  /* 0x0000000407027c25 */ /* 0x000fc8000f8e0004 */
[C---:B------:R-:W-:Y:S02]  /*8fd0*/  IMAD R6, R8.reuse, UR6, RZ ;  /* 0x0000000608067c24 */ /* 0x040fe4000f8e02ff */
[----:B------:R-:W-:Y:S01]  /*8fe0*/  IMAD R0, R8, UR4, RZ ;  /* 0x0000000408007c24 */ /* 0x000fe2000f8e02ff */
[----:B------:R-:W-:Y:S01]  /*8ff0*/  USHF.R.S32.HI UR4, URZ, 0x1f, UR39 ;  /* 0x0000001f3f047899 */ /* 0x000fe20008011427 */
[C---:B-1----:R-:W-:Y:S02]  /*9000*/  IMAD R13, R7.reuse, UR7, R6 ;  /* 0x00000007070d7c24 */ /* 0x042fe4000f8e0206 */
[----:B------:R-:W-:Y:S01]  /*9010*/  IMAD R11, R7, UR5, R0 ;  /* 0x00000005070b7c24 */ /* 0x000fe2000f8e0200 */
[C---:B------:R-:W-:Y:S01]  /*9020*/  LOP3.LUT R0, R9.reuse, 0xfffff80, RZ, 0xc0, !PT ;  /* 0x0fffff8009007812 */ /* 0x040fe200078ec0ff */
[----:B------:R-:W-:Y:S02]  /*9030*/  IMAD.SHL.U32 R6, R9, 0x20, RZ ;  /* 0x0000002009067824 */ /* 0x000fe400078e00ff */
[----:B------:R-:W-:-:S03]  /*9040*/  IMAD.WIDE.U32 R4, R7, UR6, R4 ;  /* 0x0000000607047c25 */ /* 0x000fc6000f8e0004 */
[----:B------:R-:W-:Y:S01]  /*9050*/  LOP3.LUT R9, R6, 0x3ffff000, RZ, 0xc0, !PT ;  /* 0x3ffff00006097812 */ /* 0x000fe200078ec0ff */
[----:B------:R-:W-:Y:S02]  /*9060*/  IMAD.IADD R0, R19, 0x1, -R0 ;  /* 0x0000000113007824 */ /* 0x000fe400078e0a00 */
[----:B------:R-:W-:Y:S02]  /*9070*/  IMAD.IADD R3, R3, 0x1, R11 ;  /* 0x0000000103037824 */ /* 0x000fe400078e020b */
[----:B------:R-:W-:Y:S02]  /*9080*/  IMAD.IADD R5, R5, 0x1, R13 ;  /* 0x0000000105057824 */ /* 0x000fe400078e020d */
[----:B------:R-:W-:Y:S02]  /*9090*/  IMAD R6, R14, UR4, RZ ;  /* 0x000000040e067c24 */ /* 0x000fe4000f8e02ff */
[----:B--2---:R-:W-:Y:S01]  /*90a0*/  IMAD R10, R16, UR4, RZ ;  /* 0x00000004100a7c24 */ /* 0x004fe2000f8e02ff */
[----:B------:R-:W-:Y:S05]  /*90b0*/  WARPSYNC.ALL ;  /* 0x0000000000007948 */ /* 0x000fea0003800000 */
[----:B------:R-:W-:-:S02]  /*90c0*/  IMAD R0, R0, 0x4, R9 ;  /* 0x0000000400007824 */ /* 0x000fc400078e0209 */
[----:B------:R-:W-:Y:S02]  /*90d0*/  IMAD R11, R15, UR39, R6 ;  /* 0x000000270f0b7c24 */ /* 0x000fe4000f8e0206 */
[----:B------:R-:W-:-:S04]  /*90e0*/  IMAD.WIDE.U32 R2, R14, UR39, R2 ;  /* 0x000000270e027c25 */ /* 0x000fc8000f8e0002 */
[----:B------:R-:W-:Y:S02]  /*90f0*/  IMAD R9, R17, UR39, R10 ;  /* 0x0000002711097c24 */ /* 0x000fe4000f8e020a */
[----:B------:R-:W-:-:S04]  /*9100*/  IMAD.WIDE.U32 R4, R16, UR39, R4 ;  /* 0x0000002710047c25 */ /* 0x000fc8000f8e0004 */
[----:B------:R-:W-:Y:S02]  /*9110*/  IMAD R0, R0, 0x4, R21 ;  /* 0x0000000400007824 */ /* 0x000fe400078e0215 */
[----:B------:R-:W-:Y:S02]  /*9120*/  IMAD.IADD R11, R3, 0x1, R11 ;  /* 0x00000001030b7824 */ /* 0x000fe400078e020b */
[----:B------:R-:W-:Y:S01]  /*9130*/  IMAD.IADD R10, R5, 0x1, R9 ;  /* 0x00000001050a7824 */ /* 0x000fe200078e0209 */
[----:B------:R-:W-:Y:S01]  /*9140*/  BAR.SYNC.DEFER_BLOCKING 0x1, 0x100 ;  /* 0x0044000000007b1d */ /* 0x000fe20000010000 */
[----:B------:R-:W-:Y:S02]  /*9150*/  ISETP.NE.AND P0, PT, R19, RZ, PT ;  /* 0x000000ff1300720c */ /* 0x000fe40003f05270 */
[----:B------:R-:W-:-:S03]  /*9160*/  ISETP.NE.AND P1, PT, R20, 0x80, PT ;  /* 0x000000801400780c */ /* 0x000fc60003f25270 */
        /* <DEDUP_REMOVED lines=9> */
[----:B------:R-:W-:Y:S02]  /*9200*/  SHF.R.S32.HI R9, RZ, 0x1f, R6 ;  /* 0x0000001fff097819 */ /* 0x000fe40000011406 */
[----:B------:R-:W-:Y:S01]  /*9210*/  IADD3 R6, P2, P3, R6, UR4, R7 ;  /* 0x0000000406067c10 */ /* 0x000fe2000fb5e007 */
[----:B------:R3:W-:Y:S03]  /*9220*/  STS.128 [R0], R184 ;  /* 0x000000b800007388 */ /* 0x0007e60000000c00 */
[----:B------:R-:W-:Y:S01]  /*9230*/  IADD3.X R9, R9, UR5, R8, P2, P3 ;  /* 0x0000000509097c10 */ /* 0x000fe200097e6408 */
[C---:B------:R-:W-:Y:S01]  /*9240*/  IMAD.SHL.U32 R18, R6.reuse, 0x4, RZ ;  /* 0x0000000406127824 */ /* 0x040fe200078e00ff */
[----:B------:R-:W-:Y:S01]  /*9250*/  ULDC.64 UR4, c[0x0][0x868] ;  /* 0x00021a0000047ab9 */ /* 0x000fe20000000a00 */
[----:B------:R3:W-:Y:S01]  /*9260*/  STS.128 [R0+0x800], R188 ;  /* 0x000800bc00007388 */ /* 0x0007e20000000c00 */
[----:B------:R-:W-:Y:S01]  /*9270*/  SHF.L.U64.HI R13, R6, 0x2, R9 ;  /* 0x00000002060d7819 */ /* 0x000fe20000010209 */
[----:B------:R-:W-:Y:S01]  /*9280*/  IMAD.MOV R9, RZ, RZ, -R7 ;  /* 0x000000ffff097224 */ /* 0x000fe200078e0a07 */
[----:B------:R-:W-:Y:S01]  /*9290*/  IADD3 R6, P4, R18, UR4, RZ ;  /* 0x0000000412067c10 */ /* 0x000fe2000ff9e0ff */
[----:B------:R3:W-:Y:S01]  /*92a0*/  STS.128 [R0+0x1000], R192 ;  /* 0x001000c000007388 */ /* 0x0007e20000000c00 */
[----:B-1----:R-:W-:Y:S01]  /*92b0*/  LEA R14, P2, R2, R14, 0x2 ;  /* 0x0000000e020e7211 */ /* 0x002fe200078410ff */
[----:B------:R-:W-:Y:S01]  /*92c0*/  IMAD R9, R12, R9, UR40 ;  /* 0x000000280c097e24 */ /* 0x000fe2000f8e0209 */
        /* <DEDUP_REMOVED lines=8> */
.L_x_2863:
[----:B------:R-:W2:Y:S04]  /*9350*/  LDG.E.STRONG.GPU R8, desc[UR36][R6.64] ;  /* 0x0000002406087981 */ /* 0x000ea8000c1ef900 */
[----:B--2---:R-:W-:Y:S01]  /*9360*/  CCTL.IVALL ;  /* 0x00000000ff00798f */ /* 0x004fe20002000000 */
[----:B------:R-:W-:Y:S05]  /*9370*/  YIELD ;  /* 0x0000000000007946 */ /* 0x000fea0003800000 */
[----:B------:R-:W-:-:S13]  /*9380*/  ISETP.NE.AND P0, PT, R8, R9, PT ;  /* 0x000000090800720c */ /* 0x000fda0003f05270 */
[----:B------:R-:W-:Y:S05]  /*9390*/  @P0 BRA `(.L_x_2863) ;  /* 0xfffffffc00ec0947 */ /* 0x000fea000383ffff */
.L_x_2862:
[----:B------:R-:W-:Y:S05]  /*93a0*/  BSYNC B0 ;  /* 0x0000000000007941 */ /* 0x000fea0003800000 */
.L_x_2861:
[----:B------:R-:W-:Y:S01]  /*93b0*/  UMOV UR4, 0xffffffff ;  /* 0xffffffff00047882 */ /* 0x000fe20000000000 */
[----:B------:R-:W-:Y:S02]  /*93c0*/  LEA.HI.X R11, R2, R15, R11, 0x2, P2 ;  /* 0x0000000f020b7211 */ /* 0x000fe400010f140b */
[----:B------:R-:W-:Y:S01]  /*93d0*/  LEA.HI.X R10, R4, R17, R10, 0x2, P3 ;  /* 0x00000011040a7211 */ /* 0x000fe200018f140a */
[----:B------:R-:W-:Y:S06]  /*93e0*/  BRA.DIV UR4, `(.L_x_2864) ;  /* 0x0000004204187947 */ /* 0x000fec000b800000 */
[----:B------:R-:W-:Y:S01]  /*93f0*/  NOP ;  /* 0x0000000000007918 */ /* 0x000fe20000000000 */
.L_x_2953:
        /* <DEDUP_REMOVED lines=17> */
.L_x_2867:
[----:B------:R-:W-:Y:S01]  /*9510*/  @P0 ELECT P2, URZ, PT ;  /* 0x00000000003f082f */ /* 0x000fe20003840000 */
[----:B------:R1:W-:-:S12]  /*9520*/  UBLKRED.G.S.ADD.F32.RN [UR4], [UR6], UR7, desc[UR8] ;  /* 0x00000804060073bb */ /* 0x0003d800080a1407 */
[----:B------:R-:W-:Y:S02]  /*9530*/  @P2 PLOP3.LUT P0, PT, P2, PT, PT, 0x8, 0x0 ;  /* 0x000000000000281c */ /* 0x000fe4000170e170 */
[----:B------:R-:W-:-:S11]  /*9540*/  PLOP3.LUT P2, PT, PT, PT, PT, 0x8, 0x0 ;  /* 0x000000000000781c */ /* 0x000fd60003f4e170 */
[----:B-1----:R-:W-:Y:S05]  /*9550*/  @P0 BRA.U.ANY `(.L_x_2867) ;  /* 0xfffffffd00ec0947 */ /* 0x002fea000393ffff */
[----:B------:R0:W-:Y:S01]  /*9560*/  UTMACMDFLUSH ;  /* 0x00000000000079b7 */ /* 0x0001e20000000000 */
[----:B------:R-:W-:-:S04]  /*9570*/  DEPBAR.LE SB0, 0x0 ;  /* 0x000080000000791a */ /* 0x000fc80000000000 */
.L_x_2866:
[----:B------:R-:W-:Y:S05]  /*9580*/  BSYNC B0 ;  /* 0x0000000000007941 */ /* 0x000fea0003800000 */
.L_x_2865:
        /* <DEDUP_REMOVED lines=14> */
.L_x_2869:
[----:B------:R-:W-:Y:S05]  /*9670*/  BSYNC B0 ;  /* 0x0000000000007941 */ /* 0x000fea0003800000 */
.L_x_2868:
        /* <DEDUP_REMOVED lines=14> */
.L_x_2872:
[----:B-1-3--:R-:W2:Y:S04]  /*9760*/  LDG.E.STRONG.GPU R0, desc[UR36][R2.64] ;  /* 0x0000002402007981 */ /* 0x00aea8000c1ef900 */
[----:B--2---:R-:W-:Y:S01]  /*9770*/  CCTL.IVALL ;  /* 0x00000000ff00798f */ /* 0x004fe20002000000 */
[----:B------:R-:W-:Y:S05]  /*9780*/  YIELD ;  /* 0x0000000000007946 */ /* 0x000fea0003800000 */
[----:B------:R-:W-:-:S13]  /*9790*/  ISETP.NE.AND P0, PT, R0, R9, PT ;  /* 0x000000090000720c */ /* 0x000fda0003f05270 */
[----:B------:R-:W-:Y:S05]  /*97a0*/  @P0 BRA `(.L_x_2872) ;  /* 0xfffffffc00ec0947 */ /* 0x000fea000383ffff */
.L_x_2871:
[----:B------:R-:W-:Y:S05]  /*97b0*/  BSYNC B0 ;  /* 0x0000000000007941 */ /* 0x000fea0003800000 */
.L_x_2870:
[----:B------:R-:W-:-:S03]  /*97c0*/  UMOV UR4, 0xffffffff ;  /* 0xffffffff00047882 */ /* 0x000fc60000000000 */
[----:B------:R-:W-:Y:S05]  /*97d0*/  BRA.DIV UR4, `(.L_x_2873) ;  /* 0x0000003e04387947 */ /* 0x000fea000b800000 */
[----:B------:R-:W-:Y:S01]  /*97e0*/  NOP ;  /* 0x0000000000007918 */ /* 0x000fe20000000000 */
.L_x_2956:
        /* <DEDUP_REMOVED lines=17> */
.L_x_2876:
[----:B------:R-:W-:Y:S01]  /*9900*/  @P0 ELECT P2, URZ, PT ;  /* 0x00000000003f082f */ /* 0x000fe20003840000 */
[----:B------:R2:W-:-:S12]  /*9910*/  UBLKRED.G.S.ADD.F32.RN [UR4], [UR6], UR7, desc[UR8] ;  /* 0x00000804060073bb */ /* 0x0005d800080a1407 */
[----:B------:R-:W-:Y:S02]  /*9920*/  @P2 PLOP3.LUT P0, PT, P2, PT, PT, 0x8, 0x0 ;  /* 0x000000000000281c */ /* 0x000fe4000170e170 */
[----:B------:R-:W-:-:S11]  /*9930*/  PLOP3.LUT P2, PT, PT, PT, PT, 0x8, 0x0 ;  /* 0x000000000000781c */ /* 0x000fd60003f4e170 */
[----:B--2---:R-:W-:Y:S05]  /*9940*/  @P0 BRA.U.ANY `(.L_x_2876) ;  /* 0xfffffffd00ec0947 */ /* 0x004fea000393ffff */
[----:B------:R0:W-:Y:S01]  /*9950*/  UTMACMDFLUSH ;  /* 0x00000000000079b7 */ /* 0x0001e20000000000 */
[----:B------:R-:W-:-:S04]  /*9960*/  DEPBAR.LE SB0, 0x0 ;  /* 0x000080000000791a */ /* 0x000fc80000000000 */
.L_x_2875:
[----:B------:R-:W-:Y:S05]  /*9970*/  BSYNC B0 ;  /* 0x0000000000007941 */ /* 0x000fea0003800000 */
.L_x_2874:
        /* <DEDUP_REMOVED lines=14> */
.L_x_2824:
        /* <DEDUP_REMOVED lines=29> */
.L_x_2878:
[----:B------:R-:W-:Y:S01]  /*9c30*/  ULDC UR9, c[0x0][0x8cc] ;  /* 0x0002330000097ab9 */ /* 0x000fe20000000800 */
[----:B------:R-:W-:Y:S01]  /*9c40*/  UMOV UR7, UR8 ;  /* 0x0000000800077c82 */ /* 0x000fe20008000000 */
[----:B------:R-:W-:-:S11]  /*9c50*/  UISETP.NE.AND UP0, UPT, UR9, 0x1, UPT ;  /* 0x000000010900788c */ /* 0x000fd6000bf05270 */
[----:B------:R-:W-:Y:S02]  /*9c60*/  @UP0 ULDC.64 UR10, c[0x0][0x8d0] ;  /* 0x00023400000a0ab9 */ /* 0x000fe40000000a00 */
[----:B------:R-:W-:-:S04]  /*9c70*/  UIMAD.WIDE.U32 UR4, UR8, UR10, URZ ;  /* 0x0000000a080472a5 */ /* 0x000fc8000f8e003f */
[----:B------:R-:W-:-:S04]  /*9c80*/  @UP0 USHF.R.U32.HI UR7, URZ, UR11, UR5 ;  /* 0x0000000b3f070299 */ /* 0x000fc80008011605 */
[----:B------:R-:W-:-:S12]  /*9c90*/  UIMAD UR4, UR7, UR9, URZ ;  /* 0x00000009070472a4 */ /* 0x000fd8000f8e023f */
.L_x_2879:
        /* <DEDUP_REMOVED lines=84> */
.L_x_2883:
[----:B------:R-:W2:Y:S04]  /*a1e0*/  LDG.E.STRONG.GPU R4, desc[UR36][R2.64] ;  /* 0x0000002402047981 */ /* 0x000ea8000c1ef900 */
[----:B--2---:R-:W-:Y:S01]  /*a1f0*/  CCTL.IVALL ;  /* 0x00000000ff00798f */ /* 0x004fe20002000000 */
[----:B------:R-:W-:Y:S05]  /*a200*/  YIELD ;  /* 0x0000000000007946 */ /* 0x000fea0003800000 */
[----:B------:R-:W-:-:S13]  /*a210*/  ISETP.NE.AND P1, PT, R4, R5, PT ;  /* 0x000000050400720c */ /* 0x000fda0003f25270 */
[----:B------:R-:W-:Y:S05]  /*a220*/  @P1 BRA `(.L_x_2883) ;  /* 0xfffffffc00ec1947 */ /* 0x000fea000383ffff */
.L_x_2882:
[----:B------:R-:W-:Y:S05]  /*a230*/  BSYNC B0 ;  /* 0x0000000000007941 */ /* 0x000fea0003800000 */
.L_x_2881:
[----:B------:R-:W-:-:S03]  /*a240*/  UMOV UR4, 0xffffffff ;  /* 0xffffffff00047882 */ /* 0x000fc60000000000 */
[----:B------:R-:W-:Y:S05]  /*a250*/  BRA.DIV UR4, `(.L_x_2884) ;  /* 0x0000003204b47947 */ /* 0x000fea000b800000 */
[----:B------:R-:W-:Y:S01]  /*a260*/  NOP ;  /* 0x0000000000007918 */ /* 0x000fe20000000000 */
.L_x_2959:
        /* <DEDUP_REMOVED lines=22> */
.L_x_2886:
[----:B------:R-:W-:Y:S05]  /*a3d0*/  BSYNC B0 ;  /* 0x0000000000007941 */ /* 0x000fea0003800000 */
.L_x_2885:
        /* <DEDUP_REMOVED lines=20> */
.L_x_2888:
[----:B------:R-:W-:Y:S05]  /*a520*/  BSYNC B0 ;  /* 0x0000000000007941 */ /* 0x000fea0003800000 */
.L_x_2887:
[----:B------:R-:W-:Y:S06]  /*a530*/  BAR.ARV 0xa, 0xa0 ;  /* 0x0282800000007b1d */ /* 0x000fec0000002000 */
[----:B------:R-:W-:Y:S04]  /*a540*/  BSSY B0, `(.L_x_2889) ;  /* 0x0000003000007945 */ /* 0x000fe80003800000 */
[----:B------:R-:W-:Y:S05]  /*a550*/  @!P0 BRA `(.L_x_2890) ;  /* 0x0000000000048947 */ /* 0x000fea0003800000 */
[----:B------:R-:W-:-:S04]  /*a560*/  DEPBAR.LE SB0, 0x0 ;  /* 0x000080000000791a */ /* 0x000fc80000000000 */
.L_x_2890:
[----:B------:R-:W-:Y:S05]  /*a570*/  BSYNC B0 ;  /* 0x0000000000007941 */ /* 0x000fea0003800000 */
.L_x_2889:
        /* <DEDUP_REMOVED lines=19> */
.L_x_2892:
[----:B------:R-:W-:Y:S05]  /*a6b0*/  BSYNC B0 ;  /* 0x0000000000007941 */ /* 0x000fea0003800000 */
.L_x_2891:
[----:B------:R-:W-:Y:S01]  /*a6c0*/  UIADD3 UR17, UR8, 0x1, URZ ;  /* 0x0000000108117890 */ /* 0x000fe2000fffe03f */
[----:B------:R-:W-:Y:S11]  /*a6d0*/  BRA `(.L_x_2893) ;  /* 0x0000000000047947 */ /* 0x000ff60003800000 */
.L_x_2880:
[----:B------:R-:W-:-:S05]  /*a6e0*/  UMOV UR17, UR8 ;  /* 0x0000000800117c82 */ /* 0x000fca0008000000 */
.L_x_2893:
        /* <DEDUP_REMOVED lines=12> */
.L_x_2918:
        /* <DEDUP_REMOVED lines=18> */
.L_x_2896:
[----:B------:R-:W2:Y:S04]  /*a8d0*/  LDG.E.STRONG.GPU R4, desc[UR36][R2.64] ;  /* 0x0000002402047981 */ /* 0x000ea8000c1ef900 */
[----:B--2---:R-:W-:Y:S01]  /*a8e0*/  CCTL.IVALL ;  /* 0x00000000ff00798f */ /* 0x004fe20002000000 */
[----:B------:R-:W-:Y:S05]  /*a8f0*/  YIELD ;  /* 0x0000000000007946 */ /* 0x000fea0003800000 */
[----:B------:R-:W-:-:S13]  /*a900*/  ISETP.NE.AND P1, PT, R4, R5, PT ;  /* 0x000000050400720c */ /* 0x000fda0003f25270 */
[----:B------:R-:W-:Y:S05]  /*a910*/  @P1 BRA `(.L_x_2896) ;  /* 0xfffffffc00ec1947 */ /* 0x000fea000383ffff */
.L_x_2895:
[----:B------:R-:W-:Y:S05]  /*a920*/  BSYNC B0 ;  /* 0x0000000000007941 */ /* 0x000fea0003800000 */
.L_x_2894:
[----:B------:R-:W-:-:S03]  /*a930*/  UMOV UR18, 0xffffffff ;  /* 0xffffffff00127882 */ /* 0x000fc60000000000 */
[----:B------:R-:W-:Y:S05]  /*a940*/  BRA.DIV UR18, `(.L_x_2897) ;  /* 0x0000002e12147947 */ /* 0x000fea000b800000 */
[----:B------:R-:W-:Y:S01]  /*a950*/  NOP ;  /* 0x0000000000007918 */ /* 0x000fe20000000000 */
.L_x_2962:
        /* <DEDUP_REMOVED lines=19> */
.L_x_2899:
[----:B------:R-:W-:Y:S05]  /*aa90*/  BSYNC B0 ;  /* 0x0000000000007941 */ /* 0x000fea0003800000 */
.L_x_2898:
        /* <DEDUP_REMOVED lines=15> */
.L_x_2901:
[----:B------:R-:W-:Y:S05]  /*ab90*/  BSYNC B0 ;  /* 0x0000000000007941 */ /* 0x000fea0003800000 */
.L_x_2900:
[----:B------:R-:W-:Y:S06]  /*aba0*/  BAR.ARV 0xa, 0xa0 ;  /* 0x0282800000007b1d */ /* 0x000fec0000002000 */
[----:B------:R-:W-:Y:S04]  /*abb0*/  BSSY B0, `(.L_x_2902) ;  /* 0x0000003000007945 */ /* 0x000fe80003800000 */
[----:B------:R-:W-:Y:S05]  /*abc0*/  @!P0 BRA `(.L_x_2903) ;  /* 0x0000000000048947 */ /* 0x000fea0003800000 */
[----:B------:R-:W-:-:S04]  /*abd0*/  DEPBAR.LE SB0, 0x0 ;  /* 0x000080000000791a */ /* 0x000fc80000000000 */
.L_x_2903:
[----:B------:R-:W-:Y:S05]  /*abe0*/  BSYNC B0 ;  /* 0x0000000000007941 */ /* 0x000fea0003800000 */
.L_x_2902:
        /* <DEDUP_REMOVED lines=19> */
.L_x_2905:
[----:B------:R-:W-:Y:S05]  /*ad20*/  BSYNC B0 ;  /* 0x0000000000007941 */ /* 0x000fea0003800000 */
.L_x_2904:
        /* <DEDUP_REMOVED lines=17> */
.L_x_2908:
[----:B------:R-:W2:Y:S04]  /*ae40*/  LDG.E.STRONG.GPU R4, desc[UR36][R2.64] ;  /* 0x0000002402047981 */ /* 0x000ea8000c1ef900 */
[----:B--2---:R-:W-:Y:S01]  /*ae50*/  CCTL.IVALL ;  /* 0x00000000ff00798f */ /* 0x004fe20002000000 */
[----:B------:R-:W-:Y:S05]  /*ae60*/  YIELD ;  /* 0x0000000000007946 */ /* 0x000fea0003800000 */
[----:B------:R-:W-:-:S13]  /*ae70*/  ISETP.NE.AND P1, PT, R4, R5, PT ;  /* 0x000000050400720c */ /* 0x000fda0003f25270 */
[----:B------:R-:W-:Y:S05]  /*ae80*/  @P1 BRA `(.L_x_2908) ;  /* 0xfffffffc00ec1947 */ /* 0x000fea000383ffff */
.L_x_2907:
[----:B------:R-:W-:Y:S05]  /*ae90*/  BSYNC B0 ;  /* 0x0000000000007941 */ /* 0x000fea0003800000 */
.L_x_2906:
[----:B------:R-:W-:-:S03]  /*aea0*/  UMOV UR10, 0xffffffff ;  /* 0xffffffff000a7882 */ /* 0x000fc60000000000 */
[----:B------:R-:W-:Y:S05]  /*aeb0*/  BRA.DIV UR10, `(.L_x_2909) ;  /* 0x000000260ad47947 */ /* 0x000fea000b800000 */
[----:B------:R-:W-:Y:S01]  /*aec0*/  NOP ;  /* 0x0000000000007918 */ /* 0x000fe20000000000 */
.L_x_2965:
        /* <DEDUP_REMOVED lines=15> */
.L_x_2911:
[----:B------:R-:W-:Y:S05]  /*afc0*/  BSYNC B0 ;  /* 0x0000000000007941 */ /* 0x000fea0003800000 */
.L_x_2910:
        /* <DEDUP_REMOVED lines=15> */
.L_x_2913:
[----:B------:R-:W-:Y:S05]  /*b0c0*/  BSYNC B0 ;  /* 0x0000000000007941 */ /* 0x000fea0003800000 */
.L_x_2912:
[----:B------:R-:W-:Y:S06]  /*b0d0*/  BAR.ARV 0xa, 0xa0 ;  /* 0x0282800000007b1d */ /* 0x000fec0000002000 */
[----:B------:R-:W-:Y:S04]  /*b0e0*/  BSSY B0, `(.L_x_2914) ;  /* 0x0000003000007945 */ /* 0x000fe80003800000 */
[----:B------:R-:W-:Y:S05]  /*b0f0*/  @!P0 BRA `(.L_x_2915) ;  /* 0x0000000000048947 */ /* 0x000fea0003800000 */
[----:B------:R-:W-:-:S04]  /*b100*/  DEPBAR.LE SB0, 0x0 ;  /* 0x000080000000791a */ /* 0x000fc80000000000 */
.L_x_2915:
[----:B------:R-:W-:Y:S05]  /*b110*/  BSYNC B0 ;  /* 0x0000000000007941 */ /* 0x000fea0003800000 */
.L_x_2914:
        /* <DEDUP_REMOVED lines=19> */
.L_x_2917:
[----:B------:R-:W-:Y:S05]  /*b250*/  BSYNC B0 ;  /* 0x0000000000007941 */ /* 0x000fea0003800000 */
.L_x_2916:
[----:B------:R-:W-:Y:S02]  /*b260*/  UIADD3 UR17, UR17, 0x2, URZ ;  /* 0x0000000211117890 */ /* 0x000fe4000fffe03f */
[----:B------:R-:W-:Y:S02]  /*b270*/  UIADD3 UR4, UR4, 0x4000, URZ ;  /* 0x0000400004047890 */ /* 0x000fe4000fffe03f */
[----:B------:R-:W-:-:S06]  /*b280*/  UISETP.GE.AND UP0, UPT, UR17, UR5, UPT ;  /* 0x000000051100728c */ /* 0x000fcc000bf06270 */
[----:B------:R-:W-:-:S13]  /*b290*/  PLOP3.LUT P1, PT, PT, PT, UP0, 0x80, 0x0 ;  /* 0x000000000000781c */ /* 0x000fda0003f2f008 */
[----:B------:R-:W-:Y:S05]  /*b2a0*/  @!P1 BRA `(.L_x_2918) ;  /* 0xfffffff400409947 */ /* 0x000fea000383ffff */
[----:B------:R-:W-:Y:S05]  /*b2b0*/  BRA `(.L_x_2828) ;  /* 0x0000001c00dc7947 */ /* 0x000fea0003800000 */
.L_x_2877:
        /* <DEDUP_REMOVED lines=21> */
.L_x_2919:
[----:B------:R-:W-:Y:S01]  /*b410*/  ULDC UR9, c[0x0][0x8cc] ;  /* 0x0002330000097ab9 */ /* 0x000fe20000000800 */
[----:B------:R-:W-:Y:S01]  /*b420*/  UMOV UR7, UR8 ;  /* 0x0000000800077c82 */ /* 0x000fe20008000000 */
[----:B------:R-:W-:-:S11]  /*b430*/  UISETP.NE.AND UP0, UPT, UR9, 0x1, UPT ;  /* 0x000000010900788c */ /* 0x000fd6000bf05270 */
[----:B------:R-:W-:Y:S02]  /*b440*/  @UP0 ULDC.64 UR10, c[0x0][0x8d0] ;  /* 0x00023400000a0ab9 */ /* 0x000fe40000000a00 */
[----:B------:R-:W-:-:S04]  /*b450*/  UIMAD.WIDE.U32 UR4, UR8, UR10, URZ ;  /* 0x0000000a080472a5 */ /* 0x000fc8000f8e003f */
[----:B------:R-:W-:-:S04]  /*b460*/  @UP0 USHF.R.U32.HI UR7, URZ, UR11, UR5 ;  /* 0x0000000b3f070299 */ /* 0x000fc80008011605 */
[----:B------:R-:W-:-:S12]  /*b470*/  UIMAD UR4, UR7, UR9, URZ ;  /* 0x00000009070472a4 */ /* 0x000fd8000f8e023f */
.L_x_2920:
        /* <DEDUP_REMOVED lines=78> */
.L_x_2966:
        /* <DEDUP_REMOVED lines=12> */
.L_x_2924:
        /* <DEDUP_REMOVED lines=70> */
.L_x_2935:
[----:B------:R-:W-:-:S04]  /*be80*/  SHF.L.U32 R19, R10, 0x1f, RZ ;  /* 0x0000001f0a137819 */ /* 0x000fc800000006ff */
[----:B------:R-:W2:Y:S02]  /*be90*/  SYNCS.PHASECHK.TRANS64.TRYWAIT P1, [R0+URZ+0x30c40], R19 ;  /* 0x030c4013000075a7 */ /* 0x000ea4000802017f */
[----:B--2---:R-:W-:Y:S05]  /*bea0*/  @!P1 BRA `(.L_x_2927) ;  /* 0x0000001800089947 */ /* 0x004fea0003800000 */
.L_x_2967:
        /* <DEDUP_REMOVED lines=8> */
.L_x_2928:
        /* <DEDUP_REMOVED lines=30> */
.L_x_2968:
        /* <DEDUP_REMOVED lines=8> */
.L_x_2930:
        /* <DEDUP_REMOVED lines=30> */
.L_x_2969:
        /* <DEDUP_REMOVED lines=8> */
.L_x_2932:
        /* <DEDUP_REMOVED lines=25> */
.L_x_2971:
        /* <DEDUP_REMOVED lines=8> */
.L_x_2934:
        /* <DEDUP_REMOVED lines=28> */
.L_x_2926:
[----:B-1----:R-:W2:Y:S04]  /*c7c0*/  LDL.LU R4, [R1+0x10] ;  /* 0x0000100001047983 */ /* 0x002ea80000300800 */
[----:B------:R1:W5:Y:S01]  /*c7d0*/  LDL R5, [R1+0x14] ;  /* 0x0000140001057983 */ /* 0x0003620000100800 */
[----:B--2---:R-:W-:-:S13]  /*c7e0*/  ISETP.NE.AND P1, PT, R4, RZ, PT ;  /* 0x000000ff0400720c */ /* 0x004fda0003f25270 */
[----:B-1----:R-:W-:Y:S05]  /*c7f0*/  @!P1 BRA `(.L_x_2925) ;  /* 0x0000000400249947 */ /* 0x002fea0003800000 */
[----:B------:R-:W-:-:S04]  /*c800*/  SHF.L.U32 R14, R10, 0x1f, RZ ;  /* 0x0000001f0a0e7819 */ /* 0x000fc800000006ff */
[----:B------:R-:W1:Y:S02]  /*c810*/  SYNCS.PHASECHK.TRANS64.TRYWAIT P1, [R0+URZ+0x30c40], R14 ;  /* 0x030c400e000075a7 */ /* 0x000e64000802017f */
[----:B-1----:R-:W-:Y:S05]  /*c820*/  @!P1 BRA `(.L_x_2936) ;  /* 0x0000000c00fc9947 */ /* 0x002fea0003800000 */
.L_x_2972:
        /* <DEDUP_REMOVED lines=8> */
.L_x_2937:
        /* <DEDUP_REMOVED lines=27> */
.L_x_2973:
        /* <DEDUP_REMOVED lines=8> */
.L_x_2939:
        /* <DEDUP_REMOVED lines=27> */
.L_x_2925:
        /* <DEDUP_REMOVED lines=8> */
.L_x_2974:
[----:B------:R-:W-:Y:S05]  /*cd10*/  @P1 BRA `(.L_x_2941) ;  /* 0x0000000000181947 */ /* 0x000fea0003800000 */
[----:B------:R-:W4:Y:S01]  /*cd20*/  S2R R2, SR_TID.X ;  /* 0x0000000000027919 */ /* 0x000f220000002100 */
[----:B---3--:R-:W-:-:S04]  /*cd30*/  IMAD.MOV.U32 R3, RZ, RZ, 0x4200 ;  /* 0x00004200ff037424 */ /* 0x008fc800078e00ff */
[----:B------:R3:W-:Y:S01]  /*cd40*/  SYNCS.ARRIVE.TRANS64 RZ, [R4+URZ+0x30c30], R3 ;  /* 0x030c300304ff79a7 */ /* 0x0007e2000800003f */
[----:B----4-:R-:W-:-:S13]  /*cd50*/  LOP3.LUT P0, RZ, R2, 0x1f, RZ, 0xc0, !PT ;  /* 0x0000001f02ff7812 */ /* 0x010fda000780c0ff */
[----:B---3--:R-:W-:Y:S05]  /*cd60*/  @!P0 BRA `(.L_x_2941) ;  /* 0x0000000000048947 */ /* 0x008fea0003800000 */
[----:B------:R-:W-:Y:S01]  /*cd70*/  BPT.TRAP 0x1 ;  /* 0x000000040000795c */ /* 0x000fe20000300000 */
.L_x_2941:
        /* <DEDUP_REMOVED lines=37> */
.L_x_2922:
[----:B------:R-:W-:Y:S05]  /*cfd0*/  BSYNC B0 ;  /* 0x0000000000007941 */ /* 0x000fea0003800000 */
.L_x_2921:
[----:B------:R-:W-:-:S03]  /*cfe0*/  UMOV UR4, 0xffffffff ;  /* 0xffffffff00047882 */ /* 0x000fc60000000000 */
[----:B------:R-:W-:Y:S05]  /*cff0*/  BRA.DIV UR4, `(.L_x_2942) ;  /* 0x0000000a04447947 */ /* 0x000fea000b800000 */
[----:B------:R-:W-:-:S13]  /*d000*/  ELECT P6, URZ, PT ;  /* 0x00000000003f782f */ /* 0x000fda00038c0000 */
.L_x_2977:
[----:B------:R-:W-:Y:S05]  /*d010*/  @!P6 BRA `(.L_x_2828) ;  /* 0x000000000084e947 */ /* 0x000fea0003800000 */
[----:B------:R-:W2:Y:S02]  /*d020*/  LDL.LU R2, [R1+0x18] ;  /* 0x0000180001027983 */ /* 0x000ea40000300800 */
[----:B--2---:R-:W-:-:S04]  /*d030*/  LOP3.LUT R2, R2, 0x2, RZ, 0xfc, !PT ;  /* 0x0000000202027812 */ /* 0x004fc800078efcff */
[----:B------:R-:W-:-:S13]  /*d040*/  ISETP.NE.AND P2, PT, R2, 0x3, PT ;  /* 0x000000030200780c */ /* 0x000fda0003f45270 */
[----:B------:R-:W-:Y:S05]  /*d050*/  @!P2 BRA `(.L_x_2943) ;  /* 0x000000000004a947 */ /* 0x000fea0003800000 */
[----:B------:R-:W-:Y:S01]  /*d060*/  BPT.TRAP 0x1 ;  /* 0x000000040000795c */ /* 0x000fe20000300000 */
.L_x_2943:
        /* <DEDUP_REMOVED lines=15> */
.L_x_2978:
[----:B------:R-:W2:Y:S02]  /*d160*/  SYNCS.PHASECHK.TRANS64.TRYWAIT P0, [R3+URZ], R2 ;  /* 0x00000002030075a7 */ /* 0x000ea4000800017f */
[----:B--2---:R-:W-:Y:S05]  /*d170*/  @!P0 BRA `(.L_x_2945) ;  /* 0x0000000800188947 */ /* 0x004fea0003800000 */
.L_x_2979:
[----:B------:R-:W-:Y:S05]  /*d180*/  @!P2 BRA `(.L_x_2946) ;  /* 0x000000000004a947 */ /* 0x000fea0003800000 */
[----:B------:R-:W-:Y:S01]  /*d190*/  BPT.TRAP 0x1 ;  /* 0x000000040000795c */ /* 0x000fe20000300000 */
.L_x_2946:
[----:B--2---:R-:W-:-:S04]  /*d1a0*/  VIADD R3, R8, 0x30c40 ;  /* 0x00030c4008037836 */ /* 0x004fc80000000000 */
[----:B------:R-:W-:-:S04]  /*d1b0*/  IMAD R5, R0, 0x8, R3 ;  /* 0x0000000800057824 */ /* 0x000fc800078e0203 */
[----:B------:R-:W2:Y:S02]  /*d1c0*/  SYNCS.PHASECHK.TRANS64.TRYWAIT P0, [R5+URZ], R4 ;  /* 0x00000004050075a7 */ /* 0x000ea4000800017f */
[----:B--2---:R-:W-:Y:S05]  /*d1d0*/  @!P0 BRA `(.L_x_2947) ;  /* 0x0000000800148947 */ /* 0x004fea0003800000 */
.L_x_2980:
[----:B------:R-:W-:-:S07]  /*d1e0*/  IMAD R3, R6, 0x8, R3 ;  /* 0x0000000806037824 */ /* 0x000fce00078e0203 */
.L_x_2948:
[----:B---3--:R3:W4:Y:S02]  /*d1f0*/  SYNCS.PHASECHK.TRANS64.TRYWAIT P0, [R3+URZ], R2 ;  /* 0x00000002030075a7 */ /* 0x008724000800017f */
[----:B----4-:R-:W-:Y:S05]  /*d200*/  @!P0 NANOSLEEP.SYNCS 0x989680 ;  /* 0x009896800000895d */ /* 0x010fea0003900000 */
[----:B------:R-:W4:Y:S02]  /*d210*/  @!P0 SYNCS.PHASECHK.TRANS64 P0, [R3+URZ], R2 ;  /* 0x00000002030085a7 */ /* 0x000f24000800007f */
[----:B----4-:R-:W-:Y:S05]  /*d220*/  @!P0 BRA `(.L_x_2948) ;  /* 0xfffffffc00f08947 */ /* 0x010fea000383ffff */
.L_x_2828:
[----:B------:R-:W-:Y:S05]  /*d230*/  BSYNC B6 ;  /* 0x0000000000067941 */ /* 0x000fea0003800000 */
.L_x_2823:
[----:B------:R-:W-:Y:S05]  /*d240*/  EXIT ;  /* 0x000000000000794d */ /* 0x000fea0003800000 */
.L_x_2834:
[----:B------:R-:W-:Y:S02]  /*d250*/  IMAD.MOV.U32 R12, RZ, RZ, RZ ;  /* 0x000000ffff0c7224 */ /* 0x000fe400078e00ff */
[----:B------:R-:W-:Y:S02]  /*d260*/  IMAD.MOV.U32 R11, RZ, RZ, 0x1f ;  /* 0x0000001fff0b7424 */ /* 0x000fe400078e00ff */
[----:B------:R-:W-:-:S07]  /*d270*/  IMAD.MOV.U32 R15, RZ, RZ, -0x1 ;  /* 0xffffffffff0f7424 */ /* 0x000fce00078e00ff */
[----:B------:R-:W-:Y:S05]  /*d280*/  WARPSYNC.COLLECTIVE R15, `(.L_x_2949) ;  /* 0x000000000f087348 */ /* 0x000fea0003c00000 */
[----:B------:R1:W2:Y:S02]  /*d290*/  SHFL.IDX P6, R14, R13, R12, R11 ;  /* 0x0000000c0d0e7389 */ /* 0x0002a400000c000b */
[----:B-12---:R-:W-:Y:S01]  /*d2a0*/  ENDCOLLECTIVE ;  /* 0x000000000000791b */ /* 0x006fe20003800000 */
.L_x_2949:
[----:B------:R-:W-:Y:S05]  /*d2b0*/  BRA `(.L_x_2950) ;  /* 0xffffff3c00947947 */ /* 0x000fea000383ffff */
.L_x_2836:
[----:B---3--:R3:W4:Y:S02]  /*d2c0*/  SYNCS.PHASECHK.TRANS64.TRYWAIT P0, [R236+URZ+0x30c00], R11 ;  /* 0x030c000bec0075a7 */ /* 0x008724000800017f */
[----:B----4-:R-:W-:Y:S05]  /*d2d0*/  @!P0 NANOSLEEP.SYNCS 0x989680 ;  /* 0x009896800000895d */ /* 0x010fea0003900000 */
[----:B------:R-:W4:Y:S02]  /*d2e0*/  @!P0 SYNCS.PHASECHK.TRANS64 P0, [R236+URZ+0x30c00], R11 ;  /* 0x030c000bec0085a7 */ /* 0x000f24000800007f */
[----:B----4-:R-:W-:Y:S05]  /*d2f0*/  @!P0 BRA `(.L_x_2836) ;  /* 0xfffffffc00f08947 */ /* 0x010fea000383ffff */
[----:B------:R-:W-:Y:S05]  /*d300*/  BRA `(.L_x_2835) ;  /* 0xffffff3c00c87947 */ /* 0x000fea000383ffff */
.L_x_2841:
[----:B--2---:R2:W3:Y:S02]  /*d310*/  SYNCS.PHASECHK.TRANS64.TRYWAIT P1, [R6+URZ+0x30c10], R17 ;  /* 0x030c1011060075a7 */ /* 0x0044e4000802017f */
[----:B---3--:R-:W-:Y:S05]  /*d320*/  @!P1 NANOSLEEP.SYNCS 0x989680 ;  /* 0x009896800000995d */ /* 0x008fea0003900000 */
[----:B------:R-:W3:Y:S02]  /*d330*/  @!P1 SYNCS.PHASECHK.TRANS64 P1, [R6+URZ+0x30c10], R17 ;  /* 0x030c1011060095a7 */ /* 0x000ee4000802007f */
[----:B---3--:R-:W-:Y:S05]  /*d340*/  @!P1 BRA `(.L_x_2841) ;  /* 0xfffffffc00f09947 */ /* 0x008fea000383ffff */
[----:B------:R-:W-:Y:S05]  /*d350*/  BRA `(.L_x_2840) ;  /* 0xffffff4800887947 */ /* 0x000fea000383ffff */
.L_x_2845:
[----:B------:R1:W1:Y:S02]  /*d360*/  SYNCS.PHASECHK.TRANS64.TRYWAIT P1, [R6+URZ+0x30c30], R17 ;  /* 0x030c3011060075a7 */ /* 0x000264000802017f */
[----:B-1----:R-:W-:Y:S05]  /*d370*/  @!P1 NANOSLEEP.SYNCS 0x989680 ;  /* 0x009896800000995d */ /* 0x002fea0003900000 */
[----:B------:R-:W1:Y:S02]  /*d380*/  @!P1 SYNCS.PHASECHK.TRANS64 P1, [R6+URZ+0x30c30], R17 ;  /* 0x030c3011060095a7 */ /* 0x000e64000802007f */
[----:B-1----:R-:W-:Y:S05]  /*d390*/  @!P1 BRA `(.L_x_2845) ;  /* 0xfffffffc00f09947 */ /* 0x002fea000383ffff */
[----:B------:R-:W-:Y:S05]  /*d3a0*/  BRA `(.L_x_2844) ;  /* 0xffffff4c00a47947 */ /* 0x000fea000383ffff */
.L_x_2853:
[----:B--2---:R2:W3:Y:S02]  /*d3b0*/  SYNCS.PHASECHK.TRANS64.TRYWAIT P1, [R7+URZ+0x30c10], R20 ;  /* 0x030c1014070075a7 */ /* 0x0044e4000802017f */
[----:B---3--:R-:W-:Y:S05]  /*d3c0*/  @!P1 NANOSLEEP.SYNCS 0x989680 ;  /* 0x009896800000995d */ /* 0x008fea0003900000 */
[----:B------:R-:W3:Y:S02]  /*d3d0*/  @!P1 SYNCS.PHASECHK.TRANS64 P1, [R7+URZ+0x30c10], R20 ;  /* 0x030c1014070095a7 */ /* 0x000ee4000802007f */
[----:B---3--:R-:W-:Y:S05]  /*d3e0*/  @!P1 BRA `(.L_x_2853) ;  /* 0xfffffffc00f09947 */ /* 0x008fea000383ffff */
[----:B------:R-:W-:Y:S05]  /*d3f0*/  BRA `(.L_x_2852) ;  /* 0xffffff8400c47947 */ /* 0x000fea000383ffff */
.L_x_2857:
[----:B------:R1:W1:Y:S02]  /*d400*/  SYNCS.PHASECHK.TRANS64.TRYWAIT P1, [R7+URZ+0x30c30], R20 ;  /* 0x030c3014070075a7 */ /* 0x000264000802017f */
[----:B-1----:R-:W-:Y:S05]  /*d410*/  @!P1 NANOSLEEP.SYNCS 0x989680 ;  /* 0x009896800000995d */ /* 0x002fea0003900000 */
[----:B------:R-:W1:Y:S02]  /*d420*/  @!P1 SYNCS.PHASECHK.TRANS64 P1, [R7+URZ+0x30c30], R20 ;  /* 0x030c3014070095a7 */ /* 0x000e64000802007f */
[----:B-1----:R-:W-:Y:S05]  /*d430*/  @!P1 BRA `(.L_x_2857) ;  /* 0xfffffffc00f09947 */ /* 0x002fea000383ffff */
[----:B------:R-:W-:Y:S05]  /*d440*/  BRA `(.L_x_2856) ;  /* 0xffffff8800d87947 */ /* 0x000fea000383ffff */
.L_x_2864:
[----:B------:R-:W-:Y:S01]  /*d450*/  BSSY B0, `(.L_x_2951) ;  /* 0x0000005000007945 */ /* 0x000fe20003800000 */
[----:B------:R-:W-:-:S07]  /*d460*/  IMAD.MOV.U32 R15, RZ, RZ, -0x1 ;  /* 0xffffffffff0f7424 */ /* 0x000fce00078e00ff */
[----:B---3--:R-:W-:Y:S05]  /*d470*/  WARPSYNC.COLLECTIVE R15, `(.L_x_2952) ;  /* 0x000000000f087348 */ /* 0x008fea0003c00000 */
[----:B------:R-:W-:Y:S01]  /*d480*/  NOP ;  /* 0x0000000000007918 */ /* 0x000fe20000000000 */
[----:B---3--:R-:W-:Y:S01]  /*d490*/  ENDCOLLECTIVE ;  /* 0x000000000000791b */ /* 0x008fe20003800000 */
.L_x_2952:
[----:B------:R-:W-:Y:S05]  /*d4a0*/  BSYNC B0 ;  /* 0x0000000000007941 */ /* 0x000fea0003800000 */
.L_x_2951:
[----:B------:R-:W-:Y:S05]  /*d4b0*/  BRA `(.L_x_2953) ;  /* 0xffffffbc00d07947 */ /* 0x000fea000383ffff */
.L_x_2873:
[----:B------:R-:W-:Y:S01]  /*d4c0*/  BSSY B0, `(.L_x_2954) ;  /* 0x0000005000007945 */ /* 0x000fe20003800000 */
[----:B------:R-:W-:-:S07]  /*d4d0*/  IMAD.MOV.U32 R15, RZ, RZ, -0x1 ;  /* 0xffffffffff0f7424 */ /* 0x000fce00078e00ff */
[----:B-1-3--:R-:W-:Y:S05]  /*d4e0*/  WARPSYNC.COLLECTIVE R15, `(.L_x_2955) ;  /* 0x000000000f087348 */ /* 0x00afea0003c00000 */
[----:B------:R-:W-:Y:S01]  /*d4f0*/  NOP ;  /* 0x0000000000007918 */ /* 0x000fe20000000000 */
[----:B-1-3--:R-:W-:Y:S01]  /*d500*/  ENDCOLLECTIVE ;  /* 0x000000000000791b */ /* 0x00afe20003800000 */
.L_x_2955:
[----:B------:R-:W-:Y:S05]  /*d510*/  BSYNC B0 ;  /* 0x0000000000007941 */ /* 0x000fea0003800000 */
.L_x_2954:
[----:B------:R-:W-:Y:S05]  /*d520*/  BRA `(.L_x_2956) ;  /* 0xffffffc000b07947 */ /* 0x000fea000383ffff */
.L_x_2884:
[----:B------:R-:W-:Y:S01]  /*d530*/  BSSY B0, `(.L_x_2957) ;  /* 0x0000005000007945 */ /* 0x000fe20003800000 */
[----:B------:R-:W-:-:S07]  /*d540*/  IMAD.MOV.U32 R15, RZ, RZ, -0x1 ;  /* 0xffffffffff0f7424 */ /* 0x000fce00078e00ff */
[----:B------:R-:W-:Y:S05]  /*d550*/  WARPSYNC.COLLECTIVE R15, `(.L_x_2958) ;  /* 0x000000000f087348 */ /* 0x000fea0003c00000 */
[----:B------:R-:W-:Y:S01]  /*d560*/  NOP ;  /* 0x0000000000007918 */ /* 0x000fe20000000000 */
[----:B------:R-:W-:Y:S01]  /*d570*/  ENDCOLLECTIVE ;  /* 0x000000000000791b */ /* 0x000fe20003800000 */
.L_x_2958:
[----:B------:R-:W-:Y:S05]  /*d580*/  BSYNC B0 ;  /* 0x0000000000007941 */ /* 0x000fea0003800000 */
.L_x_2957:
[----:B------:R-:W-:Y:S05]  /*d590*/  BRA `(.L_x_2959) ;  /* 0xffffffcc00347947 */ /* 0x000fea000383ffff */
.L_x_2897:
[----:B------:R-:W-:Y:S01]  /*d5a0*/  BSSY B0, `(.L_x_2960) ;  /* 0x0000005000007945 */ /* 0x000fe20003800000 */
[----:B------:R-:W-:-:S07]  /*d5b0*/  IMAD.MOV.U32 R15, RZ, RZ, -0x1 ;  /* 0xffffffffff0f7424 */ /* 0x000fce00078e00ff */
[----:B------:R-:W-:Y:S05]  /*d5c0*/  WARPSYNC.COLLECTIVE R15, `(.L_x_2961) ;  /* 0x000000000f087348 */ /* 0x000fea0003c00000 */
[----:B------:R-:W-:Y:S01]  /*d5d0*/  NOP ;  /* 0x0000000000007918 */ /* 0x000fe20000000000 */
[----:B------:R-:W-:Y:S01]  /*d5e0*/  ENDCOLLECTIVE ;  /* 0x000000000000791b */ /* 0x000fe20003800000 */
.L_x_2961:
[----:B------:R-:W-:Y:S05]  /*d5f0*/  BSYNC B0 ;  /* 0x0000000000007941 */ /* 0x000fea0003800000 */
.L_x_2960:
[----:B------:R-:W-:Y:S05]  /*d600*/  BRA `(.L_x_2962) ;  /* 0xffffffd000d47947 */ /* 0x000fea000383ffff */
.L_x_2909:
[----:B------:R-:W-:Y:S01]  /*d610*/  BSSY B0, `(.L_x_2963) ;  /* 0x0000005000007945 */ /* 0x000fe20003800000 */
[----:B------:R-:W-:-:S07]  /*d620*/  IMAD.MOV.U32 R15, RZ, RZ, -0x1 ;  /* 0xffffffffff0f7424 */ /* 0x000fce00078e00ff */
[----:B------:R-:W-:Y:S05]  /*d630*/  WARPSYNC.COLLECTIVE R15, `(.L_x_2964) ;  /* 0x000000000f087348 */ /* 0x000fea0003c00000 */
[----:B------:R-:W-:Y:S01]  /*d640*/  NOP ;  /* 0x0000000000007918 */ /* 0x000fe20000000000 */
[----:B------:R-:W-:Y:S01]  /*d650*/  ENDCOLLECTIVE ;  /* 0x000000000000791b */ /* 0x000fe20003800000 */
.L_x_2964:
[----:B------:R-:W-:Y:S05]  /*d660*/  BSYNC B0 ;  /* 0x0000000000007941 */ /* 0x000fea0003800000 */
.L_x_2963:
[----:B------:R-:W-:Y:S05]  /*d670*/  BRA `(.L_x_2965) ;  /* 0xffffffd800147947 */ /* 0x000fea000383ffff */
.L_x_2923:
[----:B-1----:R1:W2:Y:S02]  /*d680*/  SYNCS.PHASECHK.TRANS64.TRYWAIT P1, [R0+URZ+0x30c20], R11 ;  /* 0x030c200b000075a7 */ /* 0x0022a4000802017f */
[----:B--2---:R-:W-:Y:S05]  /*d690*/  @!P1 NANOSLEEP.SYNCS 0x989680 ;  /* 0x009896800000995d */ /* 0x004fea0003900000 */
[----:B------:R-:W2:Y:S02]  /*d6a0*/  @!P1 SYNCS.PHASECHK.TRANS64 P1, [R0+URZ+0x30c20], R11 ;  /* 0x030c200b000095a7 */ /* 0x000ea4000802007f */
[----:B--2---:R-:W-:Y:S05]  /*d6b0*/  @!P1 BRA `(.L_x_2923) ;  /* 0xfffffffc00f09947 */ /* 0x004fea000383ffff */
[----:B------:R-:W-:Y:S05]  /*d6c0*/  BRA `(.L_x_2966) ;  /* 0xffffffe000a47947 */ /* 0x000fea000383ffff */
.L_x_2927:
[----:B--2---:R2:W3:Y:S02]  /*d6d0*/  SYNCS.PHASECHK.TRANS64.TRYWAIT P1, [R0+URZ+0x30c40], R19 ;  /* 0x030c4013000075a7 */ /* 0x0044e4000802017f */
[----:B---3--:R-:W-:Y:S05]  /*d6e0*/  @!P1 NANOSLEEP.SYNCS 0x989680 ;  /* 0x009896800000995d */ /* 0x008fea0003900000 */
[----:B------:R-:W3:Y:S02]  /*d6f0*/  @!P1 SYNCS.PHASECHK.TRANS64 P1, [R0+URZ+0x30c40], R19 ;  /* 0x030c4013000095a7 */ /* 0x000ee4000802007f */
[----:B---3--:R-:W-:Y:S05]  /*d700*/  @!P1 BRA `(.L_x_2927) ;  /* 0xfffffffc00f09947 */ /* 0x008fea000383ffff */
[----:B------:R-:W-:Y:S05]  /*d710*/  BRA `(.L_x_2967) ;  /* 0xffffffe400e47947 */ /* 0x000fea000383ffff */
.L_x_2929:
[----:B-1----:R1:W3:Y:S02]  /*d720*/  SYNCS.PHASECHK.TRANS64.TRYWAIT P1, [R0+URZ+0x30c28], R19 ;  /* 0x030c2813000075a7 */ /* 0x0022e4000802017f */
[----:B---3--:R-:W-:Y:S05]  /*d730*/  @!P1 NANOSLEEP.SYNCS 0x989680 ;  /* 0x009896800000995d */ /* 0x008fea0003900000 */
[----:B------:R-:W3:Y:S02]  /*d740*/  @!P1 SYNCS.PHASECHK.TRANS64 P1, [R0+URZ+0x30c28], R19 ;  /* 0x030c2813000095a7 */ /* 0x000ee4000802007f */
[----:B---3--:R-:W-:Y:S05]  /*d750*/  @!P1 BRA `(.L_x_2929) ;  /* 0xfffffffc00f09947 */ /* 0x008fea000383ffff */
[----:B------:R-:W-:Y:S05]  /*d760*/  BRA `(.L_x_2968) ;  /* 0xffffffe800687947 */ /* 0x000fea000383ffff */
.L_x_2931:
[----:B---3--:R3:W4:Y:S02]  /*d770*/  SYNCS.PHASECHK.TRANS64.TRYWAIT P1, [R0+URZ+0x30c48], R19 ;  /* 0x030c4813000075a7 */ /* 0x008724000802017f */
[----:B----4-:R-:W-:Y:S05]  /*d780*/  @!P1 NANOSLEEP.SYNCS 0x989680 ;  /* 0x009896800000995d */ /* 0x010fea0003900000 */
[----:B------:R-:W4:Y:S02]  /*d790*/  @!P1 SYNCS.PHASECHK.TRANS64 P1, [R0+URZ+0x30c48], R19 ;  /* 0x030c4813000095a7 */ /* 0x000f24000802007f */
[----:B----4-:R-:W-:Y:S05]  /*d7a0*/  @!P1 BRA `(.L_x_2931) ;  /* 0xfffffffc00f09947 */ /* 0x010fea000383ffff */
[----:B------:R-:W-:Y:S05]  /*d7b0*/  BRA `(.L_x_2969) ;  /* 0xffffffe800ec7947 */ /* 0x000fea000383ffff */
.L_x_2933:
[----:B------:R-:W-:-:S07]  /*d7c0*/  SHF.L.U32 R4, R10, 0x1f, RZ ;  /* 0x0000001f0a047819 */ /* 0x000fce00000006ff */
.L_x_2970:
[----:B-1----:R1:W2:Y:S02]  /*d7d0*/  SYNCS.PHASECHK.TRANS64.TRYWAIT P1, [R0+URZ+0x30c20], R4 ;  /* 0x030c2004000075a7 */ /* 0x0022a4000802017f */
[----:B--2---:R-:W-:Y:S05]  /*d7e0*/  @!P1 NANOSLEEP.SYNCS 0x989680 ;  /* 0x009896800000995d */ /* 0x004fea0003900000 */
[----:B------:R-:W2:Y:S02]  /*d7f0*/  @!P1 SYNCS.PHASECHK.TRANS64 P1, [R0+URZ+0x30c20], R4 ;  /* 0x030c2004000095a7 */ /* 0x000ea4000802007f */
[----:B--2---:R-:W-:Y:S05]  /*d800*/  @!P1 BRA `(.L_x_2970) ;  /* 0xfffffffc00f09947 */ /* 0x004fea000383ffff */
[----:B------:R-:W-:Y:S05]  /*d810*/  BRA `(.L_x_2971) ;  /* 0xffffffec00587947 */ /* 0x000fea000383ffff */
.L_x_2936:
[----:B-1----:R1:W2:Y:S02]  /*d820*/  SYNCS.PHASECHK.TRANS64.TRYWAIT P1, [R0+URZ+0x30c40], R14 ;  /* 0x030c400e000075a7 */ /* 0x0022a4000802017f */
[----:B--2---:R-:W-:Y:S05]  /*d830*/  @!P1 NANOSLEEP.SYNCS 0x989680 ;  /* 0x009896800000995d */ /* 0x004fea0003900000 */
[----:B------:R-:W2:Y:S02]  /*d840*/  @!P1 SYNCS.PHASECHK.TRANS64 P1, [R0+URZ+0x30c40], R14 ;  /* 0x030c400e000095a7 */ /* 0x000ea4000802007f */
[----:B--2---:R-:W-:Y:S05]  /*d850*/  @!P1 BRA `(.L_x_2936) ;  /* 0xfffffffc00f09947 */ /* 0x004fea000383ffff */
[----:B------:R-:W-:Y:S05]  /*d860*/  BRA `(.L_x_2972) ;  /* 0xffffffec00f07947 */ /* 0x000fea000383ffff */
.L_x_2938:
[----:B--2---:R2:W3:Y:S02]  /*d870*/  SYNCS.PHASECHK.TRANS64.TRYWAIT P1, [R0+URZ+0x30c28], R14 ;  /* 0x030c280e000075a7 */ /* 0x0044e4000802017f */
[----:B---3--:R-:W-:Y:S05]  /*d880*/  @!P1 NANOSLEEP.SYNCS 0x989680 ;  /* 0x009896800000995d */ /* 0x008fea0003900000 */
[----:B------:R-:W3:Y:S02]  /*d890*/  @!P1 SYNCS.PHASECHK.TRANS64 P1, [R0+URZ+0x30c28], R14 ;  /* 0x030c280e000095a7 */ /* 0x000ee4000802007f */
[----:B---3--:R-:W-:Y:S05]  /*d8a0*/  @!P1 BRA `(.L_x_2938) ;  /* 0xfffffffc00f09947 */ /* 0x008fea000383ffff */
[----:B------:R-:W-:Y:S05]  /*d8b0*/  BRA `(.L_x_2973) ;  /* 0xfffffff000687947 */ /* 0x000fea000383ffff */
.L_x_2940:
[----:B---3--:R3:W4:Y:S02]  /*d8c0*/  SYNCS.PHASECHK.TRANS64.TRYWAIT P0, [R4+URZ+0x30c40], R3 ;  /* 0x030c4003040075a7 */ /* 0x008724000800017f */
[----:B----4-:R-:W-:Y:S05]  /*d8d0*/  @!P0 NANOSLEEP.SYNCS 0x989680 ;  /* 0x009896800000895d */ /* 0x010fea0003900000 */
[----:B------:R-:W4:Y:S02]  /*d8e0*/  @!P0 SYNCS.PHASECHK.TRANS64 P0, [R4+URZ+0x30c40], R3 ;  /* 0x030c4003040085a7 */ /* 0x000f24000800007f */
[----:B----4-:R-:W-:Y:S05]  /*d8f0*/  @!P0 BRA `(.L_x_2940) ;  /* 0xfffffffc00f08947 */ /* 0x010fea000383ffff */
[----:B------:R-:W-:Y:S05]  /*d900*/  BRA `(.L_x_2974) ;  /* 0xfffffff400007947 */ /* 0x000fea000383ffff */
.L_x_2942:
[----:B------:R-:W-:Y:S01]  /*d910*/  BSSY B0, `(.L_x_2975) ;  /* 0x0000006000007945 */ /* 0x000fe20003800000 */
[----:B------:R-:W-:-:S07]  /*d920*/  IMAD.MOV.U32 R15, RZ, RZ, -0x1 ;  /* 0xffffffffff0f7424 */ /* 0x000fce00078e00ff */
[----:B------:R-:W-:Y:S05]  /*d930*/  WARPSYNC.COLLECTIVE R15, `(.L_x_2976) ;  /* 0x000000000f0c7348 */ /* 0x000fea0003c00000 */
[----:B------:R-:W-:Y:S02]  /*d940*/  ELECT P6, UR62, PT ;  /* 0x00000000003e782f */ /* 0x000fe400038c0000 */
[----:B------:R-:W-:Y:S01]  /*d950*/  MOV R14, UR62 ;  /* 0x0000003e000e7c02 */ /* 0x000fe20008000f00 */
[----:B------:R-:W-:Y:S10]  /*d960*/  ENDCOLLECTIVE ;  /* 0x000000000000791b */ /* 0x000ff40003800000 */
.L_x_2976:
[----:B------:R-:W-:Y:S05]  /*d970*/  BSYNC B0 ;  /* 0x0000000000007941 */ /* 0x000fea0003800000 */
.L_x_2975:
[----:B------:R-:W-:Y:S05]  /*d980*/  BRA `(.L_x_2977) ;  /* 0xfffffff400a07947 */ /* 0x000fea000383ffff */
.L_x_2944:
[----:B-1----:R1:W2:Y:S02]  /*d990*/  SYNCS.PHASECHK.TRANS64.TRYWAIT P0, [R7+URZ], R4 ;  /* 0x00000004070075a7 */ /* 0x0022a4000800017f */
[----:B--2---:R-:W-:Y:S05]  /*d9a0*/  @!P0 NANOSLEEP.SYNCS 0x989680 ;  /* 0x009896800000895d */ /* 0x004fea0003900000 */
[----:B------:R-:W2:Y:S02]  /*d9b0*/  @!P0 SYNCS.PHASECHK.TRANS64 P0, [R7+URZ], R4 ;  /* 0x00000004070085a7 */ /* 0x000ea4000800007f */
[----:B--2---:R-:W-:Y:S05]  /*d9c0*/  @!P0 BRA `(.L_x_2944) ;  /* 0xfffffffc00f08947 */ /* 0x004fea000383ffff */
[----:B------:R-:W-:Y:S05]  /*d9d0*/  BRA `(.L_x_2978) ;  /* 0xfffffff400e07947 */ /* 0x000fea000383ffff */
.L_x_2945:
[----:B--2---:R2:W3:Y:S02]  /*d9e0*/  SYNCS.PHASECHK.TRANS64.TRYWAIT P0, [R3+URZ], R2 ;  /* 0x00000002030075a7 */ /* 0x0044e4000800017f */
[----:B---3--:R-:W-:Y:S05]  /*d9f0*/  @!P0 NANOSLEEP.SYNCS 0x989680 ;  /* 0x009896800000895d */ /* 0x008fea0003900000 */
[----:B------:R-:W3:Y:S02]  /*da00*/  @!P0 SYNCS.PHASECHK.TRANS64 P0, [R3+URZ], R2 ;  /* 0x00000002030085a7 */ /* 0x000ee4000800007f */
[----:B---3--:R-:W-:Y:S05]  /*da10*/  @!P0 BRA `(.L_x_2945) ;  /* 0xfffffffc00f08947 */ /* 0x008fea000383ffff */
[----:B------:R-:W-:Y:S05]  /*da20*/  BRA `(.L_x_2979) ;  /* 0xfffffff400d47947 */ /* 0x000fea000383ffff */
.L_x_2947:
[----:B--2---:R2:W3:Y:S02]  /*da30*/  SYNCS.PHASECHK.TRANS64.TRYWAIT P0, [R5+URZ], R4 ;  /* 0x00000004050075a7 */ /* 0x0044e4000800017f */
[----:B---3--:R-:W-:Y:S05]  /*da40*/  @!P0 NANOSLEEP.SYNCS 0x989680 ;  /* 0x009896800000895d */ /* 0x008fea0003900000 */
[----:B------:R-:W3:Y:S02]  /*da50*/  @!P0 SYNCS.PHASECHK.TRANS64 P0, [R5+URZ], R4 ;  /* 0x00000004050085a7 */ /* 0x000ee4000800007f */
[----:B---3--:R-:W-:Y:S05]  /*da60*/  @!P0 BRA `(.L_x_2947) ;  /* 0xfffffffc00f08947 */ /* 0x008fea000383ffff */
[----:B------:R-:W-:Y:S05]  /*da70*/  BRA `(.L_x_2980) ;  /* 0xfffffff400d87947 */ /* 0x000fea000383ffff */
.L_x_2981:
        /* <DEDUP_REMOVED lines=16> */
.L_x_3712:


//--------------------- .text._ZN7cutlass13device_kernelIN5flash22FlashAttnBwdPreprocessIN4cute5tupleIJNS3_1CILi128EEENS5_ILi64EEEEEENS_6half_tEfNS_4arch4Sm90ELb1ELb0EEEEEvNT_6ParamsE --------------------------
	.section	.text._ZN7cutlass13device_kernelIN5flash22FlashAttnBwdPreprocessIN4cute5tupleIJNS3_1CILi128EEENS5_ILi64EEEEEENS_6half_tEfNS_4arch4Sm90ELb1ELb0EEEEEvNT_6ParamsE,"ax",@progbits
	.align	128
.text._ZN7cutlass13device_kernelIN5flash22FlashAttnBwdPreprocessIN4cute5tupleIJNS3_1CILi128EEENS5_ILi64EEEEEENS_6half_tEfNS_4arch4Sm90ELb1ELb0EEEEEvNT_6ParamsE:
        .type           _ZN7cutlass13device_kernelIN5flash22FlashAttnBwdPreprocessIN4cute5tupleIJNS3_1CILi128EEENS5_ILi64EEEEEENS_6half_tEfNS_4arch4Sm90ELb1ELb0EEEEEvNT_6ParamsE,@function
        .size           _ZN7cutlass13device_kernelIN5flash22FlashAttnBwdPreprocessIN4cute5tupleIJNS3_1CILi128EEENS5_ILi64EEEEEENS_6half_tEfNS_4arch4Sm90ELb1ELb0EEEEEvNT_6ParamsE,(.L_x_3713 - _ZN7cutlass13device_kernelIN5flash22FlashAttnBwdPreprocessIN4cute5tupleIJNS3_1CILi128EEENS5_ILi64EEEEEENS_6half_tEfNS_4arch4Sm90ELb1ELb0EEEEEvNT_6ParamsE)
        .other          _ZN7cutlass13device_kernelIN5flash22FlashAttnBwdPreprocessIN4cute5tupleIJNS3_1CILi128EEENS5_ILi64EEEEEENS_6half_tEfNS_4arch4Sm90ELb1ELb0EEEEEvNT_6ParamsE,@"STO_CUDA_ENTRY STV_DEFAULT"
_ZN7cutlass13device_kernelIN5flash22FlashAttnBwdPreprocessIN4cute5tupleIJNS3_1CILi128EEENS5_ILi64EEEEEENS_6half_tEfNS_4arch4Sm90ELb1ELb0EEEEEvNT_6ParamsE:
[----:B------:R-:W-:Y:S01]  /*0000*/  LDC R1, c[0x0][0x28] ;  /* 0x00000a00ff017b82 */ /* 0x000fe20000000800 */
[----:B------:R-:W0:Y:S07]  /*0010*/  S2R R0, SR_TID.X ;  /* 0x0000000000007919 */ /* 0x000e2e0000002100 */
[----:B------:R-:W1:Y:S01]  /*0020*/  S2UR UR8, SR_CTAID.Y ;  /* 0x00000000000879c3 */ /* 0x000e620000002600 */
[----:B------:R-:W-:Y:S01]  /*0030*/  ULDC UR4, c[0x0][0x218] ;  /* 0x0000860000047ab9 */ /* 0x000fe20000000800 */
[----:B------:R-:W-:Y:S01]  /*0040*/  ULDC UR5, c[0x0][0x21c] ;  /* 0x0000870000057ab9 */ /* 0x000fe20000000800 */
[----:B------:R-:W2:Y:S01]  /*0050*/  S2R R2, SR_CTAID.X ;  /* 0x0000000000027919 */ /* 0x000ea20000002500 */
[----:B------:R-:W-:-:S04]  /*0060*/  ULDC.64 UR6, c[0x0][0x208] ;  /* 0x0000820000067ab9 */ /* 0x000fc80000000a00 */
[----:B------:R-:W3:Y:S08]  /*0070*/  LDC.64 R12, c[0x0][0x230] ;  /* 0x00008c00ff0c7b82 */ /* 0x000ef00000000a00 */
[----:B------:R-:W4:Y:S08]  /*0080*/  S2UR UR9, SR_CTAID.Z ;  /* 0x00000000000979c3 */ /* 0x000f300000002700 */
[----:B------:R-:W4:Y:S01]  /*0090*/  LDC.64 R14, c[0x0][0x238] ;  /* 0x00008e00ff0e7b82 */ /* 0x000f220000000a00 */
[----:B-1----:R-:W-:Y:S01]  /*00a0*/  USHF.R.S32.HI UR10, URZ, 0x1f, UR8 ;  /* 0x0000001f3f0a7899 */ /* 0x002fe20008011408 */
[----:B0-----:R-:W-:-:S05]  /*00b0*/  SHF.R.S32.HI R3, RZ, 0x1f, R0 ;  /* 0x0000001fff037819 */ /* 0x001fca0000011400 */
[----:B---3--:R-:W-:Y:S01]  /*00c0*/  IMAD R4, R12, UR10, RZ ;  /* 0x0000000a0c047c24 */ /* 0x008fe2000f8e02ff */
[----:B------:R-:W0:Y:S01]  /*00d0*/  LDC.64 R20, c[0x0][0x250] ;  /* 0x00009400ff147b82 */ /* 0x000e220000000a00 */
[----:B------:R-:W-:Y:S02]  /*00e0*/  LEA.HI R44, R3, R0, RZ, 0x3 ;  /* 0x00000000032c7211 */ /* 0x000fe400078f18ff */
[----:B------:R-:W-:Y:S01]  /*00f0*/  IMAD R13, R13, UR8, R4 ;  /* 0x000000080d0d7c24 */ /* 0x000fe2000f8e0204 */
[----:B--2---:R-:W-:Y:S02]  /*0100*/  SHF.L.U32 R10, R2, 0x7, RZ ;  /* 0x00000007020a7819 */ /* 0x004fe400000006ff */
[----:B------:R-:W-:Y:S01]  /*0110*/  LOP3.LUT R5, R44, 0xfffffff8, RZ, 0xc0, !PT ;  /* 0xfffffff82c057812 */ /* 0x000fe200078ec0ff */
[----:B----4-:R-:W-:Y:S01]  /*0120*/  USHF.R.S32.HI UR11, URZ, 0x1f, UR9 ;  /* 0x0000001f3f0b7899 */ /* 0x010fe20008011409 */
[----:B------:R-:W-:Y:S01]  /*0130*/  IADD3 R3, -R10, UR4, RZ ;  /* 0x000000040a037c10 */ /* 0x000fe2000fffe1ff */
[----:B------:R-:W1:Y:S01]  /*0140*/  LDC.64 R42, c[0x0][0x258] ;  /* 0x00009600ff2a7b82 */ /* 0x000e620000000a00 */
[----:B------:R-:W-:-:S02]  /*0150*/  SHF.R.S32.HI R44, RZ, 0x3, R44 ;  /* 0x00000003ff2c7819 */ /* 0x000fc4000001142c */
[----:B------:R-:W-:Y:S02]  /*0160*/  IADD3 R5, -R5, R0, RZ ;  /* 0x0000000005057210 */ /* 0x000fe40007ffe1ff */
[----:B------:R-:W-:Y:S01]  /*0170*/  ISETP.GE.AND P1, PT, R44, R3, PT ;  /* 0x000000032c00720c */ /* 0x000fe20003f26270 */
[----:B------:R-:W-:Y:S01]  /*0180*/  IMAD R4, R14, UR11, RZ ;  /* 0x0000000b0e047c24 */ /* 0x000fe2000f8e02ff */
[----:B------:R-:W-:Y:S02]  /*0190*/  SHF.L.U32 R8, R5, 0x3, RZ ;  /* 0x0000000305087819 */ /* 0x000fe400000006ff */
[----:B------:R-:W-:Y:S01]  /*01a0*/  SHF.R.S32.HI R45, RZ, 0x1f, R44 ;  /* 0x0000001fff2d7819 */ /* 0x000fe2000001142c */
[----:B------:R-:W-:Y:S01]  /*01b0*/  IMAD R15, R15, UR9, R4 ;  /* 0x000000090f0f7c24 */ /* 0x000fe2000f8e0204 */
[----:B------:R-:W-:Y:S02]  /*01c0*/  ISETP.LT.AND P4, PT, R8, UR5, !P1 ;  /* 0x0000000508007c0c */ /* 0x000fe4000cf81270 */
[----:B------:R-:W-:-:S02]  /*01d0*/  SHF.R.S32.HI R9, RZ, 0x1f, R8 ;  /* 0x0000001fff097819 */ /* 0x000fc40000011408 */
[----:B------:R-:W-:Y:S01]  /*01e0*/  ISETP.GE.AND P0, PT, R8, UR5, PT ;  /* 0x0000000508007c0c */ /* 0x000fe2000bf06270 */
[----:B0-----:R-:W-:Y:S02]  /*01f0*/  IMAD R16, R20, UR10, RZ ;  /* 0x0000000a14107c24 */ /* 0x001fe4000f8e02ff */
[----:B------:R-:W-:-:S04]  /*0200*/  IMAD.WIDE.U32 R6, R12, UR8, R8 ;  /* 0x000000080c067c25 */ /* 0x000fc8000f8e0008 */
[----:B------:R-:W-:Y:S01]  /*0210*/  IMAD.WIDE.U32 R8, R20, UR8, R8 ;  /* 0x0000000814087c25 */ /* 0x000fe2000f8e0008 */
[----:B------:R-:W-:Y:S01]  /*0220*/  IADD3 R7, R7, R13, RZ ;  /* 0x0000000d07077210 */ /* 0x000fe20007ffe0ff */
[----:B------:R-:W0:Y:S02]  /*0230*/  @P4 LDC.64 R18, c[0x0][0x228] ;  /* 0x00008a00ff124b82 */ /* 0x000e240000000a00 */
[----:B------:R-:W-:-:S04]  /*0240*/  IMAD.WIDE R12, R2, 0x80, R44 ;  /* 0x00000080020c7825 */ /* 0x000fc800078e022c */
[----:B------:R-:W-:Y:S02]  /*0250*/  IMAD.WIDE.U32 R30, R14, UR9, R6 ;  /* 0x000000090e1e7c25 */ /* 0x000fe4000f8e0006 */
[----:B------:R-:W2:Y:S03]  /*0260*/  @P4 LDC.64 R32, c[0x0][0x210] ;  /* 0x00008400ff204b82 */ /* 0x000ea60000000a00 */
[----:B------:R-:W-:-:S05]  /*0270*/  IADD3 R31, R31, R15, RZ ;  /* 0x0000000f1f1f7210 */ /* 0x000fca0007ffe0ff */
[----:B------:R-:W3:Y:S01]  /*0280*/  @P4 LDC.64 R14, c[0x0][0x248] ;  /* 0x00009200ff0e4b82 */ /* 0x000ee20000000a00 */
[----:B0-----:R-:W-:-:S07]  /*0290*/  @P4 IMAD R4, R13, R18, RZ ;  /* 0x000000120d044224 */ /* 0x001fce00078e02ff */
[----:B------:R-:W0:Y:S01]  /*02a0*/  @P4 LDC.64 R26, c[0x0][0x240] ;  /* 0x00009000ff1a4b82 */ /* 0x000e220000000a00 */
[----:B------:R-:W-:-:S04]  /*02b0*/  @P4 IMAD.WIDE.U32 R6, R12, R18, R30 ;  /* 0x000000120c064225 */ /* 0x000fc800078e001e */
[----:B------:R-:W-:Y:S01]  /*02c0*/  @P4 IMAD R17, R12, R19, R4 ;  /* 0x000000130c114224 */ /* 0x000fe200078e0204 */
[----:B------:R-:W-:Y:S01]  /*02d0*/  IADD3 R4, R44, 0x20, RZ ;  /* 0x000000202c047810 */ /* 0x000fe20007ffe0ff */
[----:B------:R-:W-:Y:S01]  /*02e0*/  IMAD R19, R21, UR8, R16 ;  /* 0x0000000815137c24 */ /* 0x000fe2000f8e0210 */
[----:B--2---:R-:W-:Y:S01]  /*02f0*/  @P4 LEA R32, P2, R6, R32, 0x1 ;  /* 0x0000002006204211 */ /* 0x004fe200078408ff */
[----:B-1----:R-:W-:Y:S01]  /*0300*/  IMAD R18, R42, UR11, RZ ;  /* 0x0000000b2a127c24 */ /* 0x002fe2000f8e02ff */
[----:B------:R-:W-:Y:S02]  /*0310*/  ISETP.LT.AND P3, PT, R4, R3, !P0 ;  /* 0x000000030400720c */ /* 0x000fe40004761270 */
[----:B------:R-:W-:Y:S02]  /*0320*/  @P4 IADD3 R7, R7, R17, RZ ;  /* 0x0000001107074210 */ /* 0x000fe40007ffe0ff */
[----:B------:R-:W-:Y:S02]  /*0330*/  MOV R16, R8 ;  /* 0x0000000800107202 */ /* 0x000fe40000000f00 */
[----:B------:R-:W-:Y:S01]  /*0340*/  @P4 LEA.HI.X R33, R6, R33, R7, 0x1, P2 ;  /* 0x0000002106214211 */ /* 0x000fe200010f0c07 */
[----:B------:R-:W-:Y:S01]  /*0350*/  IMAD R7, R43, UR9, R18 ;  /* 0x000000092b077c24 */ /* 0x000fe2000f8e0212 */
[----:B------:R-:W-:-:S02]  /*0360*/  IADD3 R6, R44, 0x40, RZ ;  /* 0x000000402c067810 */ /* 0x000fc40007ffe0ff */
[----:B------:R-:W-:Y:S01]  /*0370*/  IADD3 R17, R9, R19, RZ ;  /* 0x0000001309117210 */ /* 0x000fe20007ffe0ff */
[----:B---3--:R-:W-:Y:S01]  /*0380*/  @P4 IMAD R9, R13, R14, RZ ;  /* 0x0000000e0d094224 */ /* 0x008fe200078e02ff */
[-C--:B------:R-:W-:Y:S01]  /*0390*/  ISETP.LT.AND P2, PT, R6, R3.reuse, !P0 ;  /* 0x000000030600720c */ /* 0x080fe20004741270 */
[----:B------:R-:W1:Y:S01]  /*03a0*/  @P3 LDC.64 R24, c[0x0][0x228] ;  /* 0x00008a00ff183b82 */ /* 0x000e620000000a00 */
[----:B------:R-:W-:Y:S01]  /*03b0*/  IADD3 R8, R44, 0x60, RZ ;  /* 0x000000602c087810 */ /* 0x000fe20007ffe0ff */
[----:B------:R-:W-:Y:S01]  /*03c0*/  IMAD.WIDE.U32 R42, R42, UR9, R16 ;  /* 0x000000092a2a7c25 */ /* 0x000fe2000f8e0010 */
[----:B------:R-:W-:Y:S02]  /*03d0*/  @P3 IADD3 R17, P6, R12, 0x20, RZ ;  /* 0x000000200c113810 */ /* 0x000fe40007fde0ff */
[----:B------:R-:W-:Y:S01]  /*03e0*/  ISETP.LT.AND P0, PT, R8, R3, !P0 ;  /* 0x000000030800720c */ /* 0x000fe20004701270 */
[C---:B------:R-:W-:Y:S01]  /*03f0*/  @P4 IMAD R19, R12.reuse, R15, R9 ;  /* 0x0000000f0c134224 */ /* 0x040fe200078e0209 */
[----:B------:R-:W-:Y:S01]  /*0400*/  IADD3 R43, R43, R7, RZ ;  /* 0x000000072b2b7210 */ /* 0x000fe20007ffe0ff */
[----:B------:R-:W2:Y:S01]  /*0410*/  @P3 LDC.64 R22, c[0x0][0x248] ;  /* 0x00009200ff163b82 */ /* 0x000ea20000000a00 */
[----:B------:R-:W-:-:S02]  /*0420*/  @P3 IADD3 R16, P5, R12, 0x20, RZ ;  /* 0x000000200c103810 */ /* 0x000fc40007fbe0ff */
[-C--:B------:R-:W-:Y:S01]  /*0430*/  @P3 IADD3.X R7, RZ, R13.reuse, RZ, P6, !PT ;  /* 0x0000000dff073210 */ /* 0x080fe200037fe4ff */
[C---:B------:R-:W-:Y:S01]  /*0440*/  @P4 IMAD.WIDE.U32 R14, R12.reuse, R14, R42 ;  /* 0x0000000e0c0e4225 */ /* 0x040fe200078e002a */
[C---:B------:R-:W-:Y:S02]  /*0450*/  @P2 IADD3 R59, P6, R12.reuse, 0x40, RZ ;  /* 0x000000400c3b2810 */ /* 0x040fe40007fde0ff */
[-C--:B------:R-:W-:Y:S01]  /*0460*/  @P3 IADD3.X R41, RZ, R13.reuse, RZ, P5, !PT ;  /* 0x0000000dff293210 */ /* 0x080fe20002ffe4ff */
[----:B------:R-:W3:Y:S01]  /*0470*/  @P3 LDC.64 R48, c[0x0][0x240] ;  /* 0x00009000ff303b82 */ /* 0x000ee20000000a00 */
[C---:B------:R-:W-:Y:S02]  /*0480*/  @P2 IADD3 R54, P5, R12.reuse, 0x40, RZ ;  /* 0x000000400c362810 */ /* 0x040fe40007fbe0ff */
[----:B------:R-:W-:Y:S02]  /*0490*/  @P2 IADD3.X R35, RZ, R13, RZ, P6, !PT ;  /* 0x0000000dff232210 */ /* 0x000fe400037fe4ff */
[----:B------:R-:W-:-:S02]  /*04a0*/  @P0 IADD3 R9, P6, R12, 0x60, RZ ;  /* 0x000000600c090810 */ /* 0x000fc40007fde0ff */
[-C--:B------:R-:W-:Y:S01]  /*04b0*/  @P2 IADD3.X R57, RZ, R13.reuse, RZ, P5, !PT ;  /* 0x0000000dff392210 */ /* 0x080fe20002ffe4ff */
[----:B------:R-:W4:Y:S01]  /*04c0*/  @P2 LDC.64 R36, c[0x0][0x228] ;  /* 0x00008a00ff242b82 */ /* 0x000f220000000a00 */
[----:B------:R-:W-:Y:S01]  /*04d0*/  @P0 IADD3 R52, P5, R12, 0x60, RZ ;  /* 0x000000600c340810 */ /* 0x000fe20007fbe0ff */
[----:B-1----:R-:W-:Y:S01]  /*04e0*/  @P3 IMAD R18, R7, R24, RZ ;  /* 0x0000001807123224 */ /* 0x002fe200078e02ff */
[----:B------:R-:W-:Y:S02]  /*04f0*/  @P0 IADD3.X R55, RZ, R13, RZ, P6, !PT ;  /* 0x0000000dff370210 */ /* 0x000fe400037fe4ff */
[----:B------:R-:W-:Y:S01]  /*0500*/  @P4 IADD3 R12, R15, R19, RZ ;  /* 0x000000130f0c4210 */ /* 0x000fe20007ffe0ff */
[----:B------:R-:W-:Y:S01]  /*0510*/  @P3 IMAD R39, R17, R25, R18 ;  /* 0x0000001911273224 */ /* 0x000fe200078e0212 */
[C---:B0-----:R-:W-:Y:S01]  /*0520*/  @P4 LEA R26, P6, R14.reuse, R26, 0x1 ;  /* 0x0000001a0e1a4211 */ /* 0x041fe200078c08ff */
[----:B------:R-:W0:Y:S01]  /*0530*/  @P3 LDC.64 R20, c[0x0][0x210] ;  /* 0x00008400ff143b82 */ /* 0x000e220000000a00 */
[----:B------:R-:W-:Y:S01]  /*0540*/  @P0 IADD3.X R7, RZ, R13, RZ, P5, !PT ;  /* 0x0000000dff070210 */ /* 0x000fe20002ffe4ff */
[----:B--2---:R-:W-:Y:S01]  /*0550*/  @P3 IMAD R41, R41, R22, RZ ;  /* 0x0000001629293224 */ /* 0x004fe200078e02ff */
[----:B------:R-:W-:-:S02]  /*0560*/  @P4 LEA.HI.X R27, R14, R27, R12, 0x1, P6 ;  /* 0x0000001b0e1b4211 */ /* 0x000fc400030f0c0c */
[----:B------:R-:W-:Y:S02]  /*0570*/  CS2R R14, SRZ ;  /* 0x00000000000e7805 */ /* 0x000fe4000001ff00 */
[----:B------:R-:W-:Y:S01]  /*0580*/  @P3 MOV R12, R30 ;  /* 0x0000001e000c3202 */ /* 0x000fe20000000f00 */
[----:B------:R-:W-:Y:S01]  /*0590*/  @P3 IMAD R41, R16, R23, R41 ;  /* 0x0000001710293224 */ /* 0x000fe200078e0229 */
[----:B------:R-:W-:Y:S01]  /*05a0*/  @P3 MOV R13, R31 ;  /* 0x0000001f000d3202 */ /* 0x000fe20000000f00 */
[----:B------:R-:W1:Y:S01]  /*05b0*/  @P2 LDC.64 R46, c[0x0][0x248] ;  /* 0x00009200ff2e2b82 */ /* 0x000e620000000a00 */
[----:B------:R-:W-:Y:S01]  /*05c0*/  CS2R R18, SRZ ;  /* 0x0000000000127805 */ /* 0x000fe2000001ff00 */
[----:B------:R-:W-:Y:S01]  /*05d0*/  @P3 IMAD.WIDE.U32 R24, R17, R24, R12 ;  /* 0x0000001811183225 */ /* 0x000fe200078e000c */
[----:B------:R-:W-:Y:S02]  /*05e0*/  @P3 MOV R12, R42 ;  /* 0x0000002a000c3202 */ /* 0x000fe40000000f00 */
[----:B------:R-:W-:-:S03]  /*05f0*/  @P3 MOV R13, R43 ;  /* 0x0000002b000d3202 */ /* 0x000fc60000000f00 */
[----:B------:R-:W2:Y:S01]  /*0600*/  @P0 LDC.64 R28, c[0x0][0x228] ;  /* 0x00008a00ff1c0b82 */ /* 0x000ea20000000a00 */
[----:B------:R-:W-:Y:S01]  /*0610*/  @P3 IMAD.WIDE.U32 R22, R16, R22, R12 ;  /* 0x0000001610163225 */ /* 0x000fe200078e000c */
[----:B------:R-:W-:Y:S02]  /*0620*/  CS2R R12, SRZ ;  /* 0x00000000000c7805 */ /* 0x000fe4000001ff00 */
[----:B------:R-:W-:Y:S02]  /*0630*/  CS2R R16, SRZ ;  /* 0x0000000000107805 */ /* 0x000fe4000001ff00 */
[----:B------:R-:W-:Y:S02]  /*0640*/  @P3 IADD3 R41, R23, R41, RZ ;  /* 0x0000002917293210 */ /* 0x000fe40007ffe0ff */
[----:B---3--:R-:W-:Y:S01]  /*0650*/  @P3 LEA R48, P5, R22, R48, 0x1 ;  /* 0x0000003016303211 */ /* 0x008fe200078a08ff */
[----:B----4-:R-:W-:Y:S01]  /*0660*/  @P2 IMAD R34, R35, R36, RZ ;  /* 0x0000002423222224 */ /* 0x010fe200078e02ff */
[----:B------:R-:W-:Y:S01]  /*0670*/  @P2 MOV R50, R30 ;  /* 0x0000001e00322202 */ /* 0x000fe20000000f00 */
[----:B------:R3:W4:Y:S01]  /*0680*/  @P4 LDG.E.128 R12, desc[UR6][R32.64] ;  /* 0x00000006200c4981 */ /* 0x000722000c1e1d00 */
[----:B------:R-:W-:-:S02]  /*0690*/  @P2 MOV R51, R31 ;  /* 0x0000001f00332202 */ /* 0x000fc40000000f00 */
[----:B------:R-:W-:Y:S01]  /*06a0*/  @P3 LEA.HI.X R49, R22, R49, R41, 0x1, P5 ;  /* 0x0000003116313211 */ /* 0x000fe200028f0c29 */
[----:B------:R2:W4:Y:S01]  /*06b0*/  @P4 LDG.E.128 R16, desc[UR6][R26.64] ;  /* 0x000000061a104981 */ /* 0x000522000c1e1d00 */
[----:B------:R-:W2:Y:S01]  /*06c0*/  @P0 LDC.64 R40, c[0x0][0x248] ;  /* 0x00009200ff280b82 */ /* 0x000ea20000000a00 */
[----:B------:R-:W-:Y:S01]  /*06d0*/  @P2 IMAD R53, R59, R37, R34 ;  /* 0x000000253b352224 */ /* 0x000fe200078e0222 */
[----:B------:R-:W-:Y:S01]  /*06e0*/  @P3 IADD3 R39, R25, R39, RZ ;  /* 0x0000002719273210 */ /* 0x000fe20007ffe0ff */
[----:B------:R-:W-:Y:S01]  /*06f0*/  @P2 IMAD.WIDE.U32 R50, R59, R36, R50 ;  /* 0x000000243b322225 */ /* 0x000fe200078e0032 */
[C---:B0-----:R-:W-:Y:S02]  /*0700*/  @P3 LEA R60, P4, R24.reuse, R20, 0x1 ;  /* 0x00000014183c3211 */ /* 0x041fe400078808ff */
[----:B------:R-:W-:Y:S02]  /*0710*/  CS2R R22, SRZ ;  /* 0x0000000000167805 */ /* 0x000fe4000001ff00 */
[----:B------:R-:W-:Y:S01]  /*0720*/  @P2 MOV R36, R42 ;  /* 0x0000002a00242202 */ /* 0x000fe20000000f00 */
[----:B-1----:R-:W-:Y:S01]  /*0730*/  @P2 IMAD R57, R57, R46, RZ ;  /* 0x0000002e39392224 */ /* 0x002fe200078e02ff */
[----:B------:R-:W-:Y:S01]  /*0740*/  @P2 MOV R37, R43 ;  /* 0x0000002b00252202 */ /* 0x000fe20000000f00 */
[----:B---3--:R-:W0:Y:S01]  /*0750*/  @P2 LDC.64 R32, c[0x0][0x210] ;  /* 0x00008400ff202b82 */ /* 0x008e220000000a00 */
[----:B------:R-:W-:Y:S01]  /*0760*/  @P3 LEA.HI.X R61, R24, R21, R39, 0x1, P4 ;  /* 0x00000015183d3211 */ /* 0x000fe200020f0c27 */
[----:B------:R-:W-:Y:S01]  /*0770*/  @P2 IMAD R47, R54, R47, R57 ;  /* 0x0000002f362f2224 */ /* 0x000fe200078e0239 */
[----:B------:R-:W-:Y:S01]  /*0780*/  CS2R R20, SRZ ;  /* 0x0000000000147805 */ /* 0x000fe2000001ff00 */
[----:B--2---:R-:W-:Y:S01]  /*0790*/  @P0 IMAD R56, R55, R28, RZ ;  /* 0x0000001c37380224 */ /* 0x004fe200078e02ff */
[----:B------:R-:W-:-:S02]  /*07a0*/  CS2R R24, SRZ ;  /* 0x0000000000187805 */ /* 0x000fc4000001ff00 */
[----:B------:R-:W-:Y:S01]  /*07b0*/  CS2R R26, SRZ ;  /* 0x00000000001a7805 */ /* 0x000fe2000001ff00 */
[----:B------:R-:W1:Y:S01]  /*07c0*/  @P0 LDC.64 R34, c[0x0][0x210] ;  /* 0x00008400ff220b82 */ /* 0x000e620000000a00 */
[----:B------:R-:W-:Y:S01]  /*07d0*/  @P2 IMAD.WIDE.U32 R54, R54, R46, R36 ;  /* 0x0000002e36362225 */ /* 0x000fe200078e0024 */
[----:B------:R-:W2:Y:S04]  /*07e0*/  @P3 LDG.E.128 R20, desc[UR6][R60.64] ;  /* 0x000000063c143981 */ /* 0x000ea8000c1e1d00 */
[----:B------:R3:W2:Y:S02]  /*07f0*/  @P3 LDG.E.128 R24, desc[UR6][R48.64] ;  /* 0x0000000630183981 */ /* 0x0006a4000c1e1d00 */
[----:B------:R-:W3:Y:S08]  /*0800*/  @P2 LDC.64 R38, c[0x0][0x240] ;  /* 0x00009000ff262b82 */ /* 0x000ef00000000a00 */
[----:B------:R-:W3:Y:S01]  /*0810*/  @P0 LDC.64 R36, c[0x0][0x240] ;  /* 0x00009000ff240b82 */ /* 0x000ee20000000a00 */
[----:B------:R-:W-:-:S02]  /*0820*/  @P0 IMAD R7, R7, R40, RZ ;  /* 0x0000002807070224 */ /* 0x000fc400078e02ff */
[C---:B------:R-:W-:Y:S02]  /*0830*/  @P0 IMAD R29, R9.reuse, R29, R56 ;  /* 0x0000001d091d0224 */ /* 0x040fe400078e0238 */
[----:B------:R-:W-:Y:S01]  /*0840*/  @P0 IMAD.WIDE.U32 R30, R9, R28, R30 ;  /* 0x0000001c091e0225 */ /* 0x000fe200078e001e */
[----:B------:R-:W-:Y:S02]  /*0850*/  @P2 IADD3 R53, R51, R53, RZ ;  /* 0x0000003533352210 */ /* 0x000fe40007ffe0ff */
[----:B0-----:R-:W-:Y:S01]  /*0860*/  @P2 LEA R56, P3, R50, R32, 0x1 ;  /* 0x0000002032382211 */ /* 0x001fe200078608ff */
[C---:B------:R-:W-:Y:S02]  /*0870*/  @P0 IMAD R7, R52.reuse, R41, R7 ;  /* 0x0000002934070224 */ /* 0x040fe400078e0207 */
[----:B------:R-:W-:Y:S01]  /*0880*/  @P0 IMAD.WIDE.U32 R42, R52, R40, R42 ;  /* 0x00000028342a0225 */ /* 0x000fe200078e002a */
[----:B------:R-:W-:Y:S02]  /*0890*/  @P0 IADD3 R29, R31, R29, RZ ;  /* 0x0000001d1f1d0210 */ /* 0x000fe40007ffe0ff */
[----:B-1----:R-:W-:-:S02]  /*08a0*/  @P0 LEA R46, P4, R30, R34, 0x1 ;  /* 0x000000221e2e0211 */ /* 0x002fc400078808ff */
[----:B------:R-:W-:Y:S02]  /*08b0*/  @P2 LEA.HI.X R57, R50, R33, R53, 0x1, P3 ;  /* 0x0000002132392211 */ /* 0x000fe400018f0c35 */
[----:B------:R-:W-:Y:S02]  /*08c0*/  @P2 IADD3 R9, R55, R47, RZ ;  /* 0x0000002f37092210 */ /* 0x000fe40007ffe0ff */
[----:B---3--:R-:W-:Y:S02]  /*08d0*/  @P2 LEA R48, P5, R54, R38, 0x1 ;  /* 0x0000002636302211 */ /* 0x008fe400078a08ff */
[----:B------:R-:W-:Y:S02]  /*08e0*/  @P0 IADD3 R7, R43, R7, RZ ;  /* 0x000000072b070210 */ /* 0x000fe40007ffe0ff */
[----:B------:R-:W-:Y:S02]  /*08f0*/  @P0 LEA R50, P3, R42, R36, 0x1 ;  /* 0x000000242a320211 */ /* 0x000fe400078608ff */
[----:B------:R-:W-:-:S02]  /*0900*/  @P0 LEA.HI.X R47, R30, R35, R29, 0x1, P4 ;  /* 0x000000231e2f0211 */ /* 0x000fc400020f0c1d */
[----:B------:R-:W-:Y:S02]  /*0910*/  CS2R R28, SRZ ;  /* 0x00000000001c7805 */ /* 0x000fe4000001ff00 */
[----:B------:R-:W-:Y:S02]  /*0920*/  CS2R R30, SRZ ;  /* 0x00000000001e7805 */ /* 0x000fe4000001ff00 */
[----:B------:R-:W-:Y:S02]  /*0930*/  CS2R R32, SRZ ;  /* 0x0000000000207805 */ /* 0x000fe4000001ff00 */
[----:B------:R-:W-:Y:S02]  /*0940*/  CS2R R34, SRZ ;  /* 0x0000000000227805 */ /* 0x000fe4000001ff00 */
[----:B------:R-:W-:Y:S02]  /*0950*/  @P2 LEA.HI.X R49, R54, R39, R9, 0x1, P5 ;  /* 0x0000002736312211 */ /* 0x000fe400028f0c09 */
[----:B------:R-:W-:-:S02]  /*0960*/  CS2R R38, SRZ ;  /* 0x0000000000267805 */ /* 0x000fc4000001ff00 */
[----:B------:R-:W-:Y:S02]  /*0970*/  @P0 LEA.HI.X R51, R42, R37, R7, 0x1, P3 ;  /* 0x000000252a330211 */ /* 0x000fe400018f0c07 */
[----:B------:R-:W-:Y:S02]  /*0980*/  CS2R R36, SRZ ;  /* 0x0000000000247805 */ /* 0x000fe4000001ff00 */
[----:B------:R-:W-:Y:S02]  /*0990*/  CS2R R40, SRZ ;  /* 0x0000000000287805 */ /* 0x000fe4000001ff00 */
[----:B------:R-:W-:Y:S01]  /*09a0*/  CS2R R42, SRZ ;  /* 0x00000000002a7805 */ /* 0x000fe2000001ff00 */
[----:B------:R-:W3:Y:S04]  /*09b0*/  @P2 LDG.E.128 R28, desc[UR6][R56.64] ;  /* 0x00000006381c2981 */ /* 0x000ee8000c1e1d00 */
[----:B------:R0:W3:Y:S04]  /*09c0*/  @P2 LDG.E.128 R32, desc[UR6][R48.64] ;  /* 0x0000000630202981 */ /* 0x0000e8000c1e1d00 */
[----:B------:R1:W3:Y:S04]  /*09d0*/  @P0 LDG.E.128 R36, desc[UR6][R46.64] ;  /* 0x000000062e240981 */ /* 0x0002e8000c1e1d00 */
[----:B------:R4:W3:Y:S01]  /*09e0*/  @P0 LDG.E.128 R40, desc[UR6][R50.64] ;  /* 0x0000000632280981 */ /* 0x0008e2000c1e1d00 */
[----:B------:R-:W-:-:S04]  /*09f0*/  ISETP.GT.AND P0, PT, R0, 0x7f, PT ;  /* 0x0000007f0000780c */ /* 0x000fc80003f04270 */
[----:B------:R-:W-:-:S13]  /*0a00*/  ISETP.GE.OR P2, PT, R0, R3, P0 ;  /* 0x000000030000720c */ /* 0x000fda0000746670 */
[----:B------:R-:W1:Y:S08]  /*0a10*/  @!P2 LDC.64 R54, c[0x0][0x290] ;  /* 0x0000a400ff36ab82 */ /* 0x000e700000000a00 */
[----:B0-----:R-:W0:Y:S01]  /*0a20*/  @!P2 LDC.64 R48, c[0x0][0x298] ;  /* 0x0000a600ff30ab82 */ /* 0x001e220000000a00 */
[----:B------:R-:W-:Y:S02]  /*0a30*/  @!P2 SHF.R.S32.HI R7, RZ, 0x1f, R0 ;  /* 0x0000001fff07a819 */ /* 0x000fe40000011400 */
[----:B------:R-:W-:-:S05]  /*0a40*/  @!P2 IADD3 R52, P3, R10, R0, RZ ;  /* 0x000000000a34a210 */ /* 0x000fca0007f7e0ff */
[----:B-1----:R-:W1:Y:S01]  /*0a50*/  @!P2 LDC.64 R46, c[0x0][0x288] ;  /* 0x0000a200ff2eab82 */ /* 0x002e620000000a00 */
[----:B------:R-:W-:Y:S01]  /*0a60*/  @!P2 LEA.HI.X.SX32 R53, R10, R7, 0x1, P3 ;  /* 0x000000070a35a211 */ /* 0x000fe200018f0eff */
[C---:B------:R-:W-:Y:S02]  /*0a70*/  @!P2 IMAD R56, R54.reuse, UR10, RZ ;  /* 0x0000000a3638ac24 */ /* 0x040fe4000f8e02ff */
[----:B------:R-:W-:-:S04]  /*0a80*/  @!P2 IMAD.WIDE.U32 R52, R54, UR8, R52 ;  /* 0x000000083634ac25 */ /* 0x000fc8000f8e0034 */
[----:B------:R-:W-:Y:S02]  /*0a90*/  @!P2 IMAD R55, R55, UR8, R56 ;  /* 0x000000083737ac24 */ /* 0x000fe4000f8e0238 */
[----:B0-----:R-:W-:-:S03]  /*0aa0*/  @!P2 IMAD R54, R48, UR11, RZ ;  /* 0x0000000b3036ac24 */ /* 0x001fc6000f8e02ff */
[----:B------:R-:W-:Y:S01]  /*0ab0*/  @!P2 IADD3 R53, R53, R55, RZ ;  /* 0x000000373535a210 */ /* 0x000fe20007ffe0ff */
[----:B------:R-:W-:Y:S02]  /*0ac0*/  @!P2 IMAD R55, R49, UR9, R54 ;  /* 0x000000093137ac24 */ /* 0x000fe4000f8e0236 */
[----:B------:R-:W-:-:S05]  /*0ad0*/  @!P2 IMAD.WIDE.U32 R48, R48, UR9, R52 ;  /* 0x000000093030ac25 */ /* 0x000fca000f8e0034 */
[----:B------:R-:W-:Y:S02]  /*0ae0*/  @!P2 IADD3 R53, R49, R55, RZ ;  /* 0x000000373135a210 */ /* 0x000fe40007ffe0ff */
[----:B-1----:R-:W-:-:S04]  /*0af0*/  @!P2 LEA R46, P3, R48, R46, 0x2 ;  /* 0x0000002e302ea211 */ /* 0x002fc800078610ff */
[----:B------:R-:W-:Y:S01]  /*0b00*/  @!P2 LEA.HI.X R47, R48, R47, R53, 0x2, P3 ;  /* 0x0000002f302fa211 */ /* 0x000fe200018f1435 */
[----:B----4-:R-:W-:Y:S02]  /*0b10*/  HADD2.F32 R50, -RZ, R12.H1_H1 ;  /* 0x3000000cff327230 */ /* 0x010fe40000004100 */
[----:B------:R-:W-:Y:S02]  /*0b20*/  HADD2.F32 R7, -RZ, R16.H1_H1 ;  /* 0x30000010ff077230 */ /* 0x000fe40000004100 */
[----:B------:R-:W-:Y:S02]  /*0b30*/  HADD2.F32 R51, -RZ, R12.H0_H0 ;  /* 0x2000000cff337230 */ /* 0x000fe40000004100 */
[----:B------:R-:W-:Y:S02]  /*0b40*/  HADD2.F32 R16, -RZ, R16.H0_H0 ;  /* 0x20000010ff107230 */ /* 0x000fe40000004100 */
[----:B------:R-:W-:Y:S01]  /*0b50*/  FMUL.FTZ R50, R50, R7 ;  /* 0x0000000732327220 */ /* 0x000fe20000410000 */
[----:B------:R-:W-:-:S03]  /*0b60*/  HADD2.F32 R49, -RZ, R18.H1_H1 ;  /* 0x30000012ff317230 */ /* 0x000fc60000004100 */
[----:B------:R-:W-:Y:S01]  /*0b70*/  FFMA.FTZ R56, R51, R16, R50 ;  /* 0x0000001033387223 */ /* 0x000fe20000010032 */
[----:B------:R-:W-:Y:S02]  /*0b80*/  HADD2.F32 R50, -RZ, R18.H0_H0 ;  /* 0x20000012ff327230 */ /* 0x000fe40000004100 */
[----:B------:R-:W-:Y:S02]  /*0b90*/  HADD2.F32 R9, -RZ, R13.H0_H0 ;  /* 0x2000000dff097230 */ /* 0x000fe40000004100 */
[----:B------:R-:W-:Y:S02]  /*0ba0*/  HADD2.F32 R54, -RZ, R17.H0_H0 ;  /* 0x20000011ff367230 */ /* 0x000fe40000004100 */
[----:B--2---:R-:W-:Y:S02]  /*0bb0*/  HADD2.F32 R18, -RZ, R20.H1_H1 ;  /* 0x30000014ff127230 */ /* 0x004fe40000004100 */
[----:B------:R-:W-:Y:S02]  /*0bc0*/  HADD2.F32 R51, -RZ, R24.H1_H1 ;  /* 0x30000018ff337230 */ /* 0x000fe40000004100 */
[----:B------:R-:W-:-:S03]  /*0bd0*/  HADD2.F32 R20, -RZ, R20.H0_H0 ;  /* 0x20000014ff147230 */ /* 0x000fc60000004100 */
[----:B------:R-:W-:Y:S01]  /*0be0*/  FMUL.FTZ R53, R18, R51 ;  /* 0x0000003312357220 */ /* 0x000fe20000410000 */
[----:B------:R-:W-:Y:S02]  /*0bf0*/  HADD2.F32 R51, -RZ, R24.H0_H0 ;  /* 0x20000018ff337230 */ /* 0x000fe40000004100 */
[----:B------:R-:W-:Y:S01]  /*0c00*/  FFMA.FTZ R54, R9, R54, R56 ;  /* 0x0000003609367223 */ /* 0x000fe20000010038 */
[----:B------:R-:W-:Y:S02]  /*0c10*/  HADD2.F32 R13, -RZ, R13.H1_H1 ;  /* 0x3000000dff0d7230 */ /* 0x000fe40000004100 */
[----:B------:R-:W-:Y:S02]  /*0c20*/  HADD2.F32 R52, -RZ, R17.H1_H1 ;  /* 0x30000011ff347230 */ /* 0x000fe40000004100 */
[----:B------:R-:W-:Y:S01]  /*0c30*/  FFMA.FTZ R24, R20, R51, R53 ;  /* 0x0000003314187223 */ /* 0x000fe20000010035 */
[----:B------:R-:W-:Y:S02]  /*0c40*/  HADD2.F32 R9, -RZ, R21.H0_H0 ;  /* 0x20000015ff097230 */ /* 0x000fe40000004100 */
[----:B------:R-:W-:-:S02]  /*0c50*/  HADD2.F32 R18, -RZ, R25.H0_H0 ;  /* 0x20000019ff127230 */ /* 0x000fc40000004100 */
[----:B------:R-:W-:Y:S01]  /*0c60*/  FFMA.FTZ R52, R13, R52, R54 ;  /* 0x000000340d347223 */ /* 0x000fe20000010036 */
[--C-:B------:R-:W-:Y:S02]  /*0c70*/  HADD2.F32 R7, -RZ, R14.reuse.H0_H0 ;  /* 0x2000000eff077230 */ /* 0x100fe40000004100 */
[----:B------:R-:W-:Y:S02]  /*0c80*/  HADD2.F32 R14, -RZ, R14.H1_H1 ;  /* 0x3000000eff0e7230 */ /* 0x000fe40000004100 */
[----:B------:R-:W-:Y:S01]  /*0c90*/  FFMA.FTZ R24, R9, R18, R24 ;  /* 0x0000001209187223 */ /* 0x000fe20000010018 */
[----:B------:R-:W-:Y:S01]  /*0ca0*/  FFMA.FTZ R9, R7, R50, R52 ;  /* 0x0000003207097223 */ /* 0x000fe20000010034 */
[----:B------:R-:W-:Y:S02]  /*0cb0*/  HADD2.F32 R21, -RZ, R21.H1_H1 ;  /* 0x30000015ff157230 */ /* 0x000fe40000004100 */
[----:B------:R-:W-:Y:S02]  /*0cc0*/  HADD2.F32 R20, -RZ, R25.H1_H1 ;  /* 0x30000019ff147230 */ /* 0x000fe40000004100 */
[----:B------:R-:W-:Y:S01]  /*0cd0*/  FFMA.FTZ R49, R14, R49, R9 ;  /* 0x000000310e317223 */ /* 0x000fe20000010009 */
[----:B------:R-:W-:-:S02]  /*0ce0*/  HADD2.F32 R12, -RZ, R15.H0_H0 ;  /* 0x2000000fff0c7230 */ /* 0x000fc40000004100 */
[----:B------:R-:W-:Y:S02]  /*0cf0*/  HADD2.F32 R17, -RZ, R19.H0_H0 ;  /* 0x20000013ff117230 */ /* 0x000fe40000004100 */
[----:B------:R-:W-:Y:S01]  /*0d00*/  FFMA.FTZ R20, R21, R20, R24 ;  /* 0x0000001415147223 */ /* 0x000fe20000010018 */
[----:B------:R-:W-:Y:S02]  /*0d10*/  HADD2.F32 R7, -RZ, R22.H0_H0 ;  /* 0x20000016ff077230 */ /* 0x000fe40000004100 */
[----:B------:R-:W-:Y:S02]  /*0d20*/  HADD2.F32 R18, -RZ, R26.H0_H0 ;  /* 0x2000001aff127230 */ /* 0x000fe40000004100 */
[----:B------:R-:W-:Y:S01]  /*0d30*/  FFMA.FTZ R12, R12, R17, R49 ;  /* 0x000000110c0c7223 */ /* 0x000fe20000010031 */
[----:B------:R-:W-:Y:S02]  /*0d40*/  HADD2.F32 R15, -RZ, R15.H1_H1 ;  /* 0x3000000fff0f7230 */ /* 0x000fe40000004100 */
[----:B------:R-:W-:-:S02]  /*0d50*/  HADD2.F32 R16, -RZ, R19.H1_H1 ;  /* 0x30000013ff107230 */ /* 0x000fc40000004100 */
[----:B------:R-:W-:Y:S01]  /*0d60*/  FFMA.FTZ R13, R7, R18, R20 ;  /* 0x00000012070d7223 */ /* 0x000fe20000010014 */
[----:B------:R-:W-:Y:S02]  /*0d70*/  HADD2.F32 R22, -RZ, R22.H1_H1 ;  /* 0x30000016ff167230 */ /* 0x000fe40000004100 */
[----:B------:R-:W-:Y:S02]  /*0d80*/  HADD2.F32 R9, -RZ, R26.H1_H1 ;  /* 0x3000001aff097230 */ /* 0x000fe40000004100 */
[----:B------:R-:W-:Y:S01]  /*0d90*/  FFMA.FTZ R15, R15, R16, R12 ;  /* 0x000000100f0f7223 */ /* 0x000fe2000001000c */
[--C-:B------:R-:W-:Y:S02]  /*0da0*/  HADD2.F32 R7, -RZ, R27.reuse.H0_H0 ;  /* 0x2000001bff077230 */ /* 0x100fe40000004100 */
[----:B------:R-:W-:Y:S02]  /*0db0*/  HADD2.F32 R12, -RZ, R27.H1_H1 ;  /* 0x3000001bff0c7230 */ /* 0x000fe40000004100 */
[----:B---3--:R-:W-:-:S02]  /*0dc0*/  HADD2.F32 R17, -RZ, R28.H0_H0 ;  /* 0x2000001cff117230 */ /* 0x008fc40000004100 */
[----:B------:R-:W-:Y:S02]  /*0dd0*/  HADD2.F32 R28, -RZ, R28.H1_H1 ;  /* 0x3000001cff1c7230 */ /* 0x000fe40000004100 */
[--C-:B------:R-:W-:Y:S02]  /*0de0*/  HADD2.F32 R25, -RZ, R32.reuse.H1_H1 ;  /* 0x30000020ff197230 */ /* 0x100fe40000004100 */
[----:B------:R-:W-:Y:S01]  /*0df0*/  FFMA.FTZ R9, R22, R9, R13 ;  /* 0x0000000916097223 */ /* 0x000fe2000001000d */
[----:B------:R-:W-:Y:S02]  /*0e00*/  HADD2.F32 R22, -RZ, R32.H0_H0 ;  /* 0x20000020ff167230 */ /* 0x000fe40000004100 */
[----:B------:R-:W-:Y:S02]  /*0e10*/  HADD2.F32 R20, -RZ, R36.H1_H1 ;  /* 0x30000024ff147230 */ /* 0x000fe40000004100 */
[----:B------:R-:W-:Y:S01]  /*0e20*/  FMUL.FTZ R28, R28, R25 ;  /* 0x000000191c1c7220 */ /* 0x000fe20000410000 */
[----:B------:R-:W-:-:S02]  /*0e30*/  HADD2.F32 R27, -RZ, R40.H1_H1 ;  /* 0x30000028ff1b7230 */ /* 0x000fc40000004100 */
[----:B------:R-:W-:Y:S02]  /*0e40*/  HADD2.F32 R36, -RZ, R36.H0_H0 ;  /* 0x20000024ff247230 */ /* 0x000fe40000004100 */
[----:B------:R-:W-:Y:S02]  /*0e50*/  HADD2.F32 R25, -RZ, R40.H0_H0 ;  /* 0x20000028ff197230 */ /* 0x000fe40000004100 */
[----:B------:R-:W-:Y:S01]  /*0e60*/  FMUL.FTZ R27, R20, R27 ;  /* 0x0000001b141b7220 */ /* 0x000fe20000410000 */
[----:B------:R-:W-:Y:S02]  /*0e70*/  HADD2.F32 R21, -RZ, R29.H0_H0 ;  /* 0x2000001dff157230 */ /* 0x000fe40000004100 */
[----:B------:R-:W-:Y:S01]  /*0e80*/  FFMA.FTZ R22, R17, R22, R28 ;  /* 0x0000001611167223 */ /* 0x000fe2000001001c */
[----:B------:R-:W-:Y:S02]  /*0e90*/  HADD2.F32 R24, -RZ, R33.H0_H0 ;  /* 0x20000021ff187230 */ /* 0x000fe40000004100 */
[----:B------:R-:W-:Y:S01]  /*0ea0*/  FFMA.FTZ R36, R36, R25, R27 ;  /* 0x0000001924247223 */ /* 0x000fe2000001001b */
[----:B------:R-:W-:-:S02]  /*0eb0*/  HADD2.F32 R14, -RZ, R23.H0_H0 ;  /* 0x20000017ff0e7230 */ /* 0x000fc40000004100 */
[----:B------:R-:W-:Y:S02]  /*0ec0*/  HADD2.F32 R17, -RZ, R37.H0_H0 ;  /* 0x20000025ff117230 */ /* 0x000fe40000004100 */
[----:B------:R-:W-:Y:S02]  /*0ed0*/  HADD2.F32 R20, -RZ, R41.H0_H0 ;  /* 0x20000029ff147230 */ /* 0x000fe40000004100 */
[----:B------:R-:W-:Y:S01]  /*0ee0*/  FFMA.FTZ R24, R21, R24, R22 ;  /* 0x0000001815187223 */ /* 0x000fe20000010016 */
[----:B------:R-:W-:Y:S02]  /*0ef0*/  HADD2.F32 R29, -RZ, R29.H1_H1 ;  /* 0x3000001dff1d7230 */ /* 0x000fe40000004100 */
[----:B------:R-:W-:Y:S02]  /*0f00*/  HADD2.F32 R26, -RZ, R33.H1_H1 ;  /* 0x30000021ff1a7230 */ /* 0x000fe40000004100 */
[----:B------:R-:W-:Y:S01]  /*0f10*/  FFMA.FTZ R14, R14, R7, R9 ;  /* 0x000000070e0e7223 */ /* 0x000fe20000010009 */
[----:B------:R-:W-:-:S02]  /*0f20*/  HADD2.F32 R37, -RZ, R37.H1_H1 ;  /* 0x30000025ff257230 */ /* 0x000fc40000004100 */
[----:B------:R-:W-:Y:S01]  /*0f30*/  FFMA.FTZ R36, R17, R20, R36 ;  /* 0x0000001411247223 */ /* 0x000fe20000010024 */
[----:B------:R-:W-:Y:S02]  /*0f40*/  HADD2.F32 R22, -RZ, R41.H1_H1 ;  /* 0x30000029ff167230 */ /* 0x000fe40000004100 */
[----:B------:R-:W-:Y:S01]  /*0f50*/  FFMA.FTZ R24, R29, R26, R24 ;  /* 0x0000001a1d187223 */ /* 0x000fe20000010018 */
[----:B------:R-:W-:Y:S02]  /*0f60*/  HADD2.F32 R9, -RZ, R30.H0_H0 ;  /* 0x2000001eff097230 */ /* 0x000fe40000004100 */
[----:B------:R-:W-:Y:S02]  /*0f70*/  HADD2.F32 R32, -RZ, R34.H0_H0 ;  /* 0x20000022ff207230 */ /* 0x000fe40000004100 */
[----:B------:R-:W-:Y:S01]  /*0f80*/  FFMA.FTZ R22, R37, R22, R36 ;  /* 0x0000001625167223 */ /* 0x000fe20000010024 */
[----:B------:R-:W-:Y:S02]  /*0f90*/  HADD2.F32 R17, -RZ, R38.H0_H0 ;  /* 0x20000026ff117230 */ /* 0x000fe40000004100 */
[----:B------:R-:W-:-:S02]  /*0fa0*/  HADD2.F32 R20, -RZ, R42.H0_H0 ;  /* 0x2000002aff147230 */ /* 0x000fc40000004100 */
[----:B------:R-:W-:Y:S01]  /*0fb0*/  FFMA.FTZ R9, R9, R32, R24 ;  /* 0x0000002009097223 */ /* 0x000fe20000010018 */
[----:B------:R-:W-:Y:S02]  /*0fc0*/  HADD2.F32 R30, -RZ, R30.H1_H1 ;  /* 0x3000001eff1e7230 */ /* 0x000fe40000004100 */
[----:B------:R-:W-:Y:S02]  /*0fd0*/  HADD2.F32 R13, -RZ, R34.H1_H1 ;  /* 0x30000022ff0d7230 */ /* 0x000fe40000004100 */
        /* <DEDUP_REMOVED lines=12> */
[----:B------:R-:W-:Y:S02]  /*10a0*/  HADD2.F32 R16, -RZ, R35.H1_H1 ;  /* 0x30000023ff107230 */ /* 0x000fe40000004100 */
[----:B------:R-:W-:Y:S01]  /*10b0*/  FFMA.FTZ R20, R9, R20, R38 ;  /* 0x0000001409147223 */ /* 0x000fe20000010026 */
[----:B------:R-:W-:Y:S02]  /*10c0*/  HADD2.F32 R39, -RZ, R39.H1_H1 ;  /* 0x30000027ff277230 */ /* 0x000fe40000004100 */
[----:B------:R-:W-:Y:S02]  /*10d0*/  HADD2.F32 R18, -RZ, R43.H1_H1 ;  /* 0x3000002bff127230 */ /* 0x000fe40000004100 */
[----:B------:R-:W-:Y:S01]  /*10e0*/  FFMA.FTZ R14, R23, R12, R14 ;  /* 0x0000000c170e7223 */ /* 0x000fe2000001000e */
[----:B------:R-:W-:Y:S02]  /*10f0*/  FFMA.FTZ R30, R31, R16, R30 ;  /* 0x000000101f1e7223 */ /* 0x000fe4000001001e */
[----:B------:R-:W-:-:S02]  /*1100*/  FFMA.FTZ R20, R39, R18, R20 ;  /* 0x0000001227147223 */ /* 0x000fc40000010014 */
[----:B------:R-:W0:Y:S04]  /*1110*/  SHFL.BFLY PT, R7, R14, 0x4, 0x1f ;  /* 0x0c801f000e077f89 */ /* 0x000e2800000e0000 */
[----:B------:R-:W1:Y:S04]  /*1120*/  SHFL.BFLY PT, R13, R30, 0x4, 0x1f ;  /* 0x0c801f001e0d7f89 */ /* 0x000e6800000e0000 */
[----:B------:R-:W2:Y:S04]  /*1130*/  SHFL.BFLY PT, R12, R15, 0x4, 0x1f ;  /* 0x0c801f000f0c7f89 */ /* 0x000ea800000e0000 */
[----:B------:R-:W3:Y:S01]  /*1140*/  SHFL.BFLY PT, R17, R20, 0x4, 0x1f ;  /* 0x0c801f0014117f89 */ /* 0x000ee200000e0000 */
[----:B0-----:R-:W-:Y:S01]  /*1150*/  FADD.FTZ R9, R14, R7 ;  /* 0x000000070e097221 */ /* 0x001fe20000010000 */
[----:B-1----:R-:W-:Y:S01]  /*1160*/  FADD.FTZ R13, R30, R13 ;  /* 0x0000000d1e0d7221 */ /* 0x002fe20000010000 */
[----:B--2---:R-:W-:Y:S01]  /*1170*/  FADD.FTZ R12, R15, R12 ;  /* 0x0000000c0f0c7221 */ /* 0x004fe20000010000 */
[----:B---3--:R-:W-:-:S02]  /*1180*/  FADD.FTZ R22, R20, R17 ;  /* 0x0000001114167221 */ /* 0x008fc40000010000 */
[----:B------:R-:W0:Y:S04]  /*1190*/  SHFL.BFLY PT, R16, R9, 0x2, 0x1f ;  /* 0x0c401f0009107f89 */ /* 0x000e2800000e0000 */
[----:B------:R-:W1:Y:S04]  /*11a0*/  SHFL.BFLY PT, R18, R13, 0x2, 0x1f ;  /* 0x0c401f000d127f89 */ /* 0x000e6800000e0000 */
[----:B------:R-:W2:Y:S04]  /*11b0*/  SHFL.BFLY PT, R7, R12, 0x2, 0x1f ;  /* 0x0c401f000c077f89 */ /* 0x000ea800000e0000 */
[----:B------:R-:W3:Y:S01]  /*11c0*/  SHFL.BFLY PT, R15, R22, 0x2, 0x1f ;  /* 0x0c401f00160f7f89 */ /* 0x000ee200000e0000 */
[----:B------:R-:W-:-:S06]  /*11d0*/  MOV R19, 0x7f800000 ;  /* 0x7f80000000137802 */ /* 0x000fcc0000000f00 */
[----:B------:R4:W5:Y:S01]  /*11e0*/  @!P2 LDG.E R19, desc[UR6][R46.64] ;  /* 0x000000062e13a981 */ /* 0x000962000c1e1900 */
[----:B0-----:R-:W-:Y:S01]  /*11f0*/  FADD.FTZ R17, R9, R16 ;  /* 0x0000001009117221 */ /* 0x001fe20000010000 */
[----:B-1----:R-:W-:Y:S01]  /*1200*/  FADD.FTZ R20, R13, R18 ;  /* 0x000000120d147221 */ /* 0x002fe20000010000 */
[----:B--2---:R-:W-:Y:S01]  /*1210*/  FADD.FTZ R7, R12, R7 ;  /* 0x000000070c077221 */ /* 0x004fe20000010000 */
[----:B---3--:R-:W-:Y:S02]  /*1220*/  FADD.FTZ R23, R22, R15 ;  /* 0x0000000f16177221 */ /* 0x008fe40000010000 */
[----:B------:R-:W0:Y:S01]  /*1230*/  SHFL.BFLY PT, R18, R17, 0x1, 0x1f ;  /* 0x0c201f0011127f89 */ /* 0x000e2200000e0000 */
[----:B------:R-:W1:Y:S03]  /*1240*/  LDC.64 R14, c[0x0][0x2d0] ;  /* 0x0000b400ff0e7b82 */ /* 0x000e660000000a00 */
[----:B------:R-:W2:Y:S04]  /*1250*/  SHFL.BFLY PT, R21, R20, 0x1, 0x1f ;  /* 0x0c201f0014157f89 */ /* 0x000ea800000e0000 */
[----:B------:R-:W3:Y:S01]  /*1260*/  SHFL.BFLY PT, R16, R7, 0x1, 0x1f ;  /* 0x0c201f0007107f89 */ /* 0x000ee200000e0000 */
[----:B------:R-:W1:Y:S03]  /*1270*/  LDC.64 R12, c[0x0][0x2d8] ;  /* 0x0000b600ff0c7b82 */ /* 0x000e660000000a00 */
[----:B------:R-:W4:Y:S01]  /*1280*/  SHFL.BFLY PT, R24, R23, 0x1, 0x1f ;  /* 0x0c201f0017187f89 */ /* 0x000f2200000e0000 */
[----:B------:R-:W-:Y:S01]  /*1290*/  ISETP.NE.AND P2, PT, R5, RZ, PT ;  /* 0x000000ff0500720c */ /* 0x000fe20003f45270 */
[----:B------:R-:W-:Y:S01]  /*12a0*/  BSSY B0, `(.L_x_2982) ;  /* 0x0000022000007945 */ /* 0x000fe20003800000 */
[----:B0-----:R-:W-:Y:S01]  /*12b0*/  FADD.FTZ R26, R17, R18 ;  /* 0x00000012111a7221 */ /* 0x001fe20000010000 */
[----:B------:R-:W-:Y:S01]  /*12c0*/  SHF.L.U32 R18, R2, 0xd, RZ ;  /* 0x0000000d02127819 */ /* 0x000fe200000006ff */
[----:B--2---:R-:W-:Y:S01]  /*12d0*/  FADD.FTZ R27, R20, R21 ;  /* 0x00000015141b7221 */ /* 0x004fe20000010000 */
[----:B------:R-:W-:Y:S01]  /*12e0*/  SHF.L.U32 R21, R0, 0x2, RZ ;  /* 0x0000000200157819 */ /* 0x000fe200000006ff */
[----:B---3--:R-:W-:Y:S01]  /*12f0*/  FADD.FTZ R9, R7, R16 ;  /* 0x0000001007097221 */ /* 0x008fe20000010000 */
[----:B----4-:R-:W-:-:S06]  /*1300*/  FADD.FTZ R28, R23, R24 ;  /* 0x00000018171c7221 */ /* 0x010fcc0000010000 */
[----:B------:R-:W-:Y:S05]  /*1310*/  @P2 BRA `(.L_x_2983) ;  /* 0x0000000000682947 */ /* 0x000fea0003800000 */
[----:B------:R-:W0:Y:S01]  /*1320*/  LDC.64 R22, c[0x0][0x278] ;  /* 0x00009e00ff167b82 */ /* 0x000e220000000a00 */
[----:B------:R-:W-:Y:S01]  /*1330*/  SHF.R.S32.HI R11, RZ, 0x1f, R10 ;  /* 0x0000001fff0b7819 */ /* 0x000fe2000001140a */
[----:B------:R-:W-:Y:S01]  /*1340*/  ULDC.64 UR12, c[0x0][0x260] ;  /* 0x00009800000c7ab9 */ /* 0x000fe20000000a00 */
[-C--:B------:R-:W-:Y:S02]  /*1350*/  ISETP.GE.AND P4, PT, R4, R3.reuse, PT ;  /* 0x000000030400720c */ /* 0x080fe40003f86270 */
[----:B------:R-:W-:-:S03]  /*1360*/  ISETP.GE.AND P3, PT, R6, R3, PT ;  /* 0x000000030600720c */ /* 0x000fc60003f66270 */
[----:B------:R-:W2:Y:S01]  /*1370*/  LDC.64 R24, c[0x0][0x280] ;  /* 0x0000a000ff187b82 */ /* 0x000ea20000000a00 */
[C---:B0-----:R-:W-:Y:S02]  /*1380*/  IMAD R20, R22.reuse, UR10, RZ ;  /* 0x0000000a16147c24 */ /* 0x041fe4000f8e02ff */
[----:B------:R-:W-:-:S04]  /*1390*/  IMAD.WIDE.U32 R16, R22, UR8, R10 ;  /* 0x0000000816107c25 */ /* 0x000fc8000f8e000a */
[----:B------:R-:W-:Y:S02]  /*13a0*/  IMAD R5, R23, UR8, R20 ;  /* 0x0000000817057c24 */ /* 0x000fe4000f8e0214 */
[----:B--2---:R-:W-:-:S03]  /*13b0*/  IMAD R20, R24, UR11, RZ ;  /* 0x0000000b18147c24 */ /* 0x004fc6000f8e02ff */
[----:B------:R-:W-:Y:S01]  /*13c0*/  IADD3 R17, R17, R5, RZ ;  /* 0x0000000511117210 */ /* 0x000fe20007ffe0ff */
[----:B------:R-:W-:Y:S02]  /*13d0*/  IMAD R7, R25, UR9, R20 ;  /* 0x0000000919077c24 */ /* 0x000fe4000f8e0214 */
[----:B------:R-:W-:-:S03]  /*13e0*/  IMAD.WIDE.U32 R16, R24, UR9, R16 ;  /* 0x0000000918107c25 */ /* 0x000fc6000f8e0010 */
[----:B------:R-:W-:-:S04]  /*13f0*/  IADD3 R5, P2, R44, R16, RZ ;  /* 0x000000102c057210 */ /* 0x000fc80007f5e0ff */
[----:B------:R-:W-:Y:S02]  /*1400*/  IADD3.X R44, R45, R17, R7, P2, !PT ;  /* 0x000000112d2c7210 */ /* 0x000fe400017fe407 */
[C---:B------:R-:W-:Y:S02]  /*1410*/  LEA R16, P5, R5.reuse, UR12, 0x2 ;  /* 0x0000000c05107c11 */ /* 0x040fe4000f8a10ff */
[----:B------:R-:W-:Y:S02]  /*1420*/  ISETP.GE.AND P2, PT, R8, R3, PT ;  /* 0x000000030800720c */ /* 0x000fe40003f46270 */
[----:B------:R-:W-:Y:S02]  /*1430*/  LEA.HI.X R17, R5, UR13, R44, 0x2, P5 ;  /* 0x0000000d05117c11 */ /* 0x000fe4000a8f142c */
[----:B------:R-:W-:Y:S02]  /*1440*/  FSEL R3, R9, RZ, !P1 ;  /* 0x000000ff09037208 */ /* 0x000fe40004800000 */
[----:B------:R-:W-:-:S02]  /*1450*/  FSEL R5, R26, RZ, !P4 ;  /* 0x000000ff1a057208 */ /* 0x000fc40006000000 */
[----:B------:R-:W-:Y:S01]  /*1460*/  FSEL R7, R27, RZ, !P3 ;  /* 0x000000ff1b077208 */ /* 0x000fe20005800000 */
[----:B------:R0:W-:Y:S01]  /*1470*/  STG.E desc[UR6][R16.64], R3 ;  /* 0x0000000310007986 */ /* 0x0001e2000c101906 */
[----:B------:R-:W-:-:S03]  /*1480*/  FSEL R9, R28, RZ, !P2 ;  /* 0x000000ff1c097208 */ /* 0x000fc60005000000 */
[----:B------:R0:W-:Y:S04]  /*1490*/  STG.E desc[UR6][R16.64+0x80], R5 ;  /* 0x0000800510007986 */ /* 0x0001e8000c101906 */
[----:B------:R0:W-:Y:S04]  /*14a0*/  STG.E desc[UR6][R16.64+0x100], R7 ;  /* 0x0001000710007986 */ /* 0x0001e8000c101906 */
[----:B------:R0:W-:Y:S02]  /*14b0*/  STG.E desc[UR6][R16.64+0x180], R9 ;  /* 0x0001800910007986 */ /* 0x0001e4000c101906 */
.L_x_2983:
[----:B------:R-:W-:Y:S05]  /*14c0*/  BSYNC B0 ;  /* 0x0000000000007941 */ /* 0x000fea0003800000 */
.L_x_2982:
[----:B------:R-:W-:Y:S01]  /*14d0*/  UIADD3 UR4, UR4, 0x7f, URZ ;  /* 0x0000007f04047890 */ /* 0x000fe2000fffe03f */
[----:B0-----:R-:W-:Y:S01]  /*14e0*/  SHF.R.S32.HI R3, RZ, 0x1f, R21 ;  /* 0x0000001fff037819 */ /* 0x001fe20000011415 */
[----:B-1----:R-:W-:Y:S01]  /*14f0*/  IMAD R6, R14, UR10, RZ ;  /* 0x0000000a0e067c24 */ /* 0x002fe2000f8e02ff */
[C---:B------:R-:W-:Y:S01]  /*1500*/  IADD3 R4, P1, R18.reuse, R21, RZ ;  /* 0x0000001512047210 */ /* 0x040fe20007f3e0ff */
[----:B------:R-:W-:Y:S01]  /*1510*/  USHF.R.S32.HI UR5, URZ, 0x1f, UR4 ;  /* 0x0000001f3f057899 */ /* 0x000fe20008011404 */
[----:B------:R-:W-:Y:S02]  /*1520*/  BSSY B0, `(.L_x_2984) ;  /* 0x0000022000007945 */ /* 0x000fe40003800000 */
[----:B------:R-:W-:Y:S01]  /*1530*/  LEA.HI.X.SX32 R5, R18, R3, 0x1, P1 ;  /* 0x0000000312057211 */ /* 0x000fe200008f0eff */
[----:B------:R-:W-:Y:S01]  /*1540*/  ULEA.HI UR5, UR5, UR4, URZ, 0x7 ;  /* 0x0000000405057291 */ /* 0x000fe2000f8f383f */
[----:B------:R-:W-:Y:S02]  /*1550*/  IMAD R3, R15, UR8, R6 ;  /* 0x000000080f037c24 */ /* 0x000fe4000f8e0206 */
[----:B------:R-:W-:Y:S01]  /*1560*/  IMAD.WIDE.U32 R14, R14, UR8, R4 ;  /* 0x000000080e0e7c25 */ /* 0x000fe2000f8e0004 */
[----:B------:R-:W-:-:S03]  /*1570*/  ULOP3.LUT UR5, UR5, 0xffffff80, URZ, 0xc0, !UPT ;  /* 0xffffff8005057892 */ /* 0x000fc6000f8ec03f */
[----:B------:R-:W-:Y:S01]  /*1580*/  IMAD R4, R12, UR11, RZ ;  /* 0x0000000b0c047c24 */ /* 0x000fe2000f8e02ff */
[----:B------:R-:W-:Y:S02]  /*1590*/  IADD3 R15, R15, R3, RZ ;  /* 0x000000030f0f7210 */ /* 0x000fe40007ffe0ff */
[----:B------:R-:W-:Y:S01]  /*15a0*/  IADD3 R3, -R10, UR5, RZ ;  /* 0x000000050a037c10 */ /* 0x000fe2000fffe1ff */
[----:B------:R-:W-:Y:S02]  /*15b0*/  IMAD R9, R13, UR9, R4 ;  /* 0x000000090d097c24 */ /* 0x000fe4000f8e0204 */
[----:B------:R-:W-:Y:S01]  /*15c0*/  IMAD.WIDE.U32 R12, R12, UR9, R14 ;  /* 0x000000090c0c7c25 */ /* 0x000fe2000f8e000e */
[----:B------:R-:W-:-:S04]  /*15d0*/  ISETP.GE.OR P0, PT, R0, R3, P0 ;  /* 0x000000030000720c */ /* 0x000fc80000706670 */
[----:B------:R-:W-:-:S09]  /*15e0*/  IADD3 R9, R13, R9, RZ ;  /* 0x000000090d097210 */ /* 0x000fd20007ffe0ff */
[----:B------:R-:W-:Y:S05]  /*15f0*/  @P0 BRA `(.L_x_2985) ;  /* 0x0000000000500947 */ /* 0x000fea0003800000 */
[----:B------:R-:W0:Y:S01]  /*1600*/  LDC.64 R14, c[0x0][0x2a8] ;  /* 0x0000aa00ff0e7b82 */ /* 0x000e220000000a00 */
[----:B------:R-:W-:Y:S01]  /*1610*/  SHF.R.S32.HI R3, RZ, 0x1f, R0 ;  /* 0x0000001fff037819 */ /* 0x000fe20000011400 */
[----:B------:R-:W-:Y:S01]  /*1620*/  ULDC.64 UR4, c[0x0][0x2a0] ;  /* 0x0000a80000047ab9 */ /* 0x000fe20000000a00 */
[----:B------:R-:W-:-:S04]  /*1630*/  IADD3 R4, P0, R10, R0, RZ ;  /* 0x000000000a047210 */ /* 0x000fc80007f1e0ff */
[----:B------:R-:W-:Y:S01]  /*1640*/  LEA.HI.X.SX32 R5, R10, R3, 0x1, P0 ;  /* 0x000000030a057211 */ /* 0x000fe200000f0eff */
[----:B------:R-:W1:Y:S01]  /*1650*/  LDC.64 R16, c[0x0][0x2b0] ;  /* 0x0000ac00ff107b82 */ /* 0x000e620000000a00 */
[----:B-----5:R-:W-:Y:S01]  /*1660*/  FSETP.NEU.FTZ.AND P0, PT, R19, -INF , PT ;  /* 0xff8000001300780b */ /* 0x020fe20003f1d000 */
[C---:B0-----:R-:W-:Y:S02]  /*1670*/  IMAD R6, R14.reuse, UR10, RZ ;  /* 0x0000000a0e067c24 */ /* 0x041fe4000f8e02ff */
[----:B------:R-:W-:-:S04]  /*1680*/  IMAD.WIDE.U32 R4, R14, UR8, R4 ;  /* 0x000000080e047c25 */ /* 0x000fc8000f8e0004 */
[----:B------:R-:W-:Y:S02]  /*1690*/  IMAD R3, R15, UR8, R6 ;  /* 0x000000080f037c24 */ /* 0x000fe4000f8e0206 */
[----:B-1----:R-:W-:-:S03]  /*16a0*/  IMAD R6, R16, UR11, RZ ;  /* 0x0000000b10067c24 */ /* 0x002fc6000f8e02ff */
[----:B------:R-:W-:Y:S01]  /*16b0*/  IADD3 R5, R5, R3, RZ ;  /* 0x0000000305057210 */ /* 0x000fe20007ffe0ff */
[----:B------:R-:W-:Y:S02]  /*16c0*/  IMAD R7, R17, UR9, R6 ;  /* 0x0000000911077c24 */ /* 0x000fe4000f8e0206 */
[----:B------:R-:W-:Y:S01]  /*16d0*/  FMUL.FTZ R3, R19, 1.4426950216293334961 ;  /* 0x3fb8aa3b13037820 */ /* 0x000fe20000410000 */
[----:B------:R-:W-:-:S04]  /*16e0*/  IMAD.WIDE.U32 R4, R16, UR9, R4 ;  /* 0x0000000910047c25 */ /* 0x000fc8000f8e0004 */
[----:B------:R-:W-:Y:S02]  /*16f0*/  FSEL R3, R3, RZ, P0 ;  /* 0x000000ff03037208 */ /* 0x000fe40000000000 */
[----:B------:R-:W-:Y:S02]  /*1700*/  IADD3 R5, R5, R7, RZ ;  /* 0x0000000705057210 */ /* 0x000fe40007ffe0ff */
[----:B------:R-:W-:-:S04]  /*1710*/  LEA R6, P1, R4, UR4, 0x2 ;  /* 0x0000000404067c11 */ /* 0x000fc8000f8210ff */
[----:B------:R-:W-:-:S05]  /*1720*/  LEA.HI.X R7, R4, UR5, R5, 0x2, P1 ;  /* 0x0000000504077c11 */ /* 0x000fca00088f1405 */
[----:B------:R0:W-:Y:S04]  /*1730*/  STG.E desc[UR6][R6.64], R3 ;  /* 0x0000000306007986 */ /* 0x0001e8000c101906 */
.L_x_2985:
[----:B------:R-:W-:Y:S05]  /*1740*/  BSYNC B0 ;  /* 0x0000000000007941 */ /* 0x000fea0003800000 */
.L_x_2984:
[----:B------:R-:W-:Y:S01]  /*1750*/  ULDC.64 UR12, c[0x0][0x2e8] ;  /* 0x0000ba00000c7ab9 */ /* 0x000fe20000000a00 */
[----:B------:R-:W-:Y:S01]  /*1760*/  ULDC.64 UR4, c[0x0][0x2b8] ;  /* 0x0000ae0000047ab9 */ /* 0x000fe20000000a00 */
[----:B------:R-:W-:Y:S02]  /*1770*/  ISETP.NE.U32.AND P0, PT, RZ, UR12, PT ;  /* 0x0000000cff007c0c */ /* 0x000fe4000bf05070 */
[C---:B------:R-:W-:Y:S02]  /*1780*/  LEA R4, P1, R12.reuse, UR4, 0x2 ;  /* 0x000000040c047c11 */ /* 0x040fe4000f8210ff */
[----:B------:R-:W-:Y:S02]  /*1790*/  ISETP.NE.AND.EX P0, PT, RZ, UR13, PT, P0 ;  /* 0x0000000dff007c0c */ /* 0x000fe4000bf05300 */
[----:B------:R-:W-:Y:S02]  /*17a0*/  LEA.HI.X R5, R12, UR5, R9, 0x2, P1 ;  /* 0x000000050c057c11 */ /* 0x000fe400088f1409 */
[----:B------:R-:W-:-:S03]  /*17b0*/  ISETP.NE.OR P0, PT, R0, RZ, !P0 ;  /* 0x000000ff0000720c */ /* 0x000fc60004705670 */
[----:B------:R1:W-:Y:S04]  /*17c0*/  STG.E.128 desc[UR6][R4.64], RZ ;  /* 0x000000ff04007986 */ /* 0x0003e8000c101d06 */
[----:B------:R1:W-:Y:S04]  /*17d0*/  STG.E.128 desc[UR6][R4.64+0x1000], RZ ;  /* 0x001000ff04007986 */ /* 0x0003e8000c101d06 */
[----:B------:R1:W-:Y:S04]  /*17e0*/  STG.E.128 desc[UR6][R4.64+0x2000], RZ ;  /* 0x002000ff04007986 */ /* 0x0003e8000c101d06 */
[----:B------:R1:W-:Y:S04]  /*17f0*/  STG.E.128 desc[UR6][R4.64+0x3000], RZ ;  /* 0x003000ff04007986 */ /* 0x0003e8000c101d06 */
[----:B------:R1:W-:Y:S04]  /*1800*/  STG.E.128 desc[UR6][R4.64+0x4000], RZ ;  /* 0x004000ff04007986 */ /* 0x0003e8000c101d06 */
[----:B------:R1:W-:Y:S04]  /*1810*/  STG.E.128 desc[UR6][R4.64+0x5000], RZ ;  /* 0x005000ff04007986 */ /* 0x0003e8000c101d06 */
[----:B------:R1:W-:Y:S04]  /*1820*/  STG.E.128 desc[UR6][R4.64+0x6000], RZ ;  /* 0x006000ff04007986 */ /* 0x0003e8000c101d06 */
[----:B------:R1:W-:Y:S01]  /*1830*/  STG.E.128 desc[UR6][R4.64+0x7000], RZ ;  /* 0x007000ff04007986 */ /* 0x0003e2000c101d06 */
[----:B------:R-:W-:Y:S05]  /*1840*/  @P0 EXIT ;  /* 0x000000000000094d */ /* 0x000fea0003800000 */
[----:B0-----:R-:W0:Y:S08]  /*1850*/  LDC R3, c[0x0][0x2e0] ;  /* 0x0000b800ff037b82 */ /* 0x001e300000000800 */
[----:B------:R-:W2:Y:S08]  /*1860*/  LDC R7, c[0x0][0x220] ;  /* 0x00008800ff077b82 */ /* 0x000eb00000000800 */
[----:B-1----:R-:W1:Y:S01]  /*1870*/  LDC.64 R4, c[0x0][0x2e8] ;  /* 0x0000ba00ff047b82 */ /* 0x002e620000000a00 */
[----:B0-----:R-:W-:-:S04]  /*1880*/  IMAD R2, R2, R3, UR9 ;  /* 0x0000000902027e24 */ /* 0x001fc8000f8e0203 */
[----:B--2---:R-:W-:-:S04]  /*1890*/  IMAD R3, R2, R7, UR8 ;  /* 0x0000000802037e24 */ /* 0x004fc8000f8e0207 */
[----:B-1----:R-:W-:-:S05]  /*18a0*/  IMAD.WIDE R2, R3, 0x4, R4 ;  /* 0x0000000403027825 */ /* 0x002fca00078e0204 */
[----:B------:R-:W-:Y:S01]  /*18b0*/  STG.E desc[UR6][R2.64], RZ ;  /* 0x000000ff02007986 */ /* 0x000fe2000c101906 */
[----:B------:R-:W-:Y:S05]  /*18c0*/  EXIT ;  /* 0x000000000000794d */ /* 0x000fea0003800000 */
.L_x_2986:
        /* <DEDUP_REMOVED lines=11> */
.L_x_3713:


//--------------------- .text._ZN7cutlass13device_kernelIN5flash11enable_sm90INS1_16FlashAttnBwdSm90INS1_25CollectiveMainloopBwdSm90ILi2ELi2ELi2EN4cute5tupleIJNS5_1CILi1EEES8_S8_EEENS6_IJNS7_ILi128EEESA_NS7_ILi64EEEEEENS_6half_tEfNS_4arch4Sm90ELb1ELb0ELb0ELb1ELb0ELb1ELb0ELb0ELi2ELi1ELi2ELi2ELb0EEENS1_21CollectiveEpilogueBwdISC_SD_SF_Li256ELb1ELb0ELi1EEENS1_25SingleTileBwdLPTSchedulerILb1ELi128ELb0EEEEEEEEEvNT_6ParamsE --------------------------
	.section	.text._ZN7cutlass13device_kernelIN5flash11enable_sm90INS1_16FlashAttnBwdSm90INS1_25CollectiveMainloopBwdSm90ILi2ELi2ELi2EN4cute5tupleIJNS5_1CILi1EEES8_S8_EEENS6_IJNS7_ILi128EEESA_NS7_ILi64EEEEEENS_6half_tEfNS_4arch4Sm90ELb1ELb0ELb0ELb1ELb0ELb1ELb0ELb0ELi2ELi1ELi2ELi2ELb0EEENS1_21CollectiveEpilogueBwdISC_SD_SF_Li256ELb1ELb0ELi1EEENS1_25SingleTileBwdLPTSchedulerILb1ELi128ELb0EEEEEEEEEvNT_6ParamsE,"ax",@progbits
	.align	128
.text._ZN7cutlass13device_kernelIN5flash11enable_sm90INS1_16FlashAttnBwdSm90INS1_25CollectiveMainloopBwdSm90ILi2ELi2ELi2EN4cute5tupleIJNS5_1CILi1EEES8_S8_EEENS6_IJNS7_ILi128EEESA_NS7_ILi64EEEEEENS_6half_tEfNS_4arch4Sm90ELb1ELb0ELb0ELb1ELb0ELb1ELb0ELb0ELi2ELi1ELi2ELi2ELb0EEENS1_21CollectiveEpilogueBwdISC_SD_SF_Li256ELb1ELb0ELi1EEENS1_25SingleTileBwdLPTSchedulerILb1ELi128ELb0EEEEEEEEEvNT_6ParamsE:
        .type           _ZN7cutlass13device_kernelIN5flash11enable_sm90INS1_16FlashAttnBwdSm90INS1_25CollectiveMainloopBwdSm90ILi2ELi2ELi2EN4cute5tupleIJNS5_1CILi1EEES8_S8_EEENS6_IJNS7_ILi128EEESA_NS7_ILi64EEEEEENS_6half_tEfNS_4arch4Sm90ELb1ELb0ELb0ELb1ELb0ELb1ELb0ELb0ELi2ELi1ELi2ELi2ELb0EEENS1_21CollectiveEpilogueBwdISC_SD_SF_Li256ELb1ELb0ELi1EEENS1_25SingleTileBwdLPTSchedulerILb1ELi128ELb0EEEEEEEEEvNT_6ParamsE,@function
        .size           _ZN7cutlass13device_kernelIN5flash11enable_sm90INS1_16FlashAttnBwdSm90INS1_25CollectiveMainloopBwdSm90ILi2ELi2ELi2EN4cute5tupleIJNS5_1CILi1EEES8_S8_EEENS6_IJNS7_ILi128EEESA_NS7_ILi64EEEEEENS_6half_tEfNS_4arch4Sm90ELb1ELb0ELb0ELb1ELb0ELb1ELb0ELb0ELi2ELi1ELi2ELi2ELb0EEENS1_21CollectiveEpilogueBwdISC_SD_SF_Li256ELb1ELb0ELi1EEENS1_25SingleTileBwdLPTSchedulerILb1ELi128ELb0EEEEEEEEEvNT_6ParamsE,(.L_x_3714 - _ZN7cutlass13device_kernelIN5flash11enable_sm90INS1_16FlashAttnBwdSm90INS1_25CollectiveMainloopBwdSm90ILi2ELi2ELi2EN4cute5tupleIJNS5_1CILi1EEES8_S8_EEENS6_IJNS7_ILi128EEESA_NS7_ILi64EEEEEENS_6half_tEfNS_4arch4Sm90ELb1ELb0ELb0ELb1ELb0ELb1ELb0ELb0ELi2ELi1ELi2ELi2ELb0EEENS1_21CollectiveEpilogueBwdISC_SD_SF_Li256ELb1ELb0ELi1EEENS1_25SingleTileBwdLPTSchedulerILb1ELi128ELb0EEEEEEEEEvNT_6ParamsE)
        .other          _ZN7cutlass13device_kernelIN5flash11enable_sm90INS1_16FlashAttnBwdSm90INS1_25CollectiveMainloopBwdSm90ILi2ELi2ELi2EN4cute5tupleIJNS5_1CILi1EEES8_S8_EEENS6_IJNS7_ILi128EEESA_NS7_ILi64EEEEEENS_6half_tEfNS_4arch4Sm90ELb1ELb0ELb0ELb1ELb0ELb1ELb0ELb0ELi2ELi1ELi2ELi2ELb0EEENS1_21CollectiveEpilogueBwdISC_SD_SF_Li256ELb1ELb0ELi1EEENS1_25SingleTileBwdLPTSchedulerILb1ELi128ELb0EEEEEEEEEvNT_6ParamsE,@"STO_CUDA_ENTRY STV_DEFAULT"
_ZN7cutlass13device_kernelIN5flash11enable_sm90INS1_16FlashAttnBwdSm90INS1_25CollectiveMainloopBwdSm90ILi2ELi2ELi2EN4cute5tupleIJNS5_1CILi1EEES8_S8_EEENS6_IJNS7_ILi128EEESA_NS7_ILi64EEEEEENS_6half_tEfNS_4arch4Sm90ELb1ELb0ELb0ELb1ELb0ELb1ELb0ELb0ELi2ELi1ELi2ELi2ELb0EEENS1_21CollectiveEpilogueBwdISC_SD_SF_Li256ELb1ELb0ELi1EEENS1_25SingleTileBwdLPTSchedulerILb1ELi128ELb0EEEEEEEEEvNT_6ParamsE:
        /* <DEDUP_REMOVED lines=24> */
.L_x_2988:
[----:B------:R-:W-:Y:S05]  /*0180*/  BSYNC B0 ;  /* 0x0000000000007941 */ /* 0x000fea0003800000 */
.L_x_2987:
        /* <DEDUP_REMOVED lines=37> */
.L_x_2989:
        /* <DEDUP_REMOVED lines=22> */
.L_x_2990:
[----:B------:R-:W-:Y:S01]  /*0540*/  PLOP3.LUT P0, PT, PT, PT, UP0, 0x80, 0x0 ;  /* 0x000000000000781c */ /* 0x000fe20003f0f008 */
[----:B------:R-:W-:Y:S01]  /*0550*/  NOP ;  /* 0x0000000000007918 */ /* 0x000fe20000000000 */
[----:B------:R-:W-:Y:S01]  /*0560*/  ULDC.64 UR38, c[0x0][0x208] ;  /* 0x0000820000267ab9 */ /* 0x000fe20000000a00 */
[----:B------:R-:W-:Y:S01]  /*0570*/  BSSY B6, `(.L_x_2991) ;  /* 0x0000e58000067945 */ /* 0x000fe20003800000 */
[----:B-12-4-:R-:W-:Y:S09]  /*0580*/  BAR.SYNC.DEFER_BLOCKING 0x0 ;  /* 0x0000000000007b1d */ /* 0x016ff20000010000 */
[----:B------:R-:W-:Y:S05]  /*0590*/  @!P0 BRA `(.L_x_2992) ;  /* 0x000000a800b08947 */ /* 0x000fea0003800000 */
.L_x_2993:
        /* <DEDUP_REMOVED lines=32> */
.L_x_2994:
[----:B------:R-:W-:Y:S01]  /*07a0*/  ULDC UR7, c[0x0][0x8c4] ;  /* 0x0002310000077ab9 */ /* 0x000fe20000000800 */
[----:B------:R-:W-:Y:S01]  /*07b0*/  UMOV UR37, UR10 ;  /* 0x0000000a00257c82 */ /* 0x000fe20008000000 */
[----:B------:R-:W-:-:S11]  /*07c0*/  UISETP.NE.AND UP0, UPT, UR7, 0x1, UPT ;  /* 0x000000010700788c */ /* 0x000fd6000bf05270 */
[----:B------:R-:W-:Y:S02]  /*07d0*/  @UP0 ULDC.64 UR8, c[0x0][0x8c8] ;  /* 0x0002320000080ab9 */ /* 0x000fe40000000a00 */
[----:B------:R-:W-:-:S04]  /*07e0*/  UIMAD.WIDE.U32 UR4, UR10, UR8, URZ ;  /* 0x000000080a0472a5 */ /* 0x000fc8000f8e003f */
[----:B------:R-:W-:-:S04]  /*07f0*/  @UP0 USHF.R.U32.HI UR37, URZ, UR9, UR5 ;  /* 0x000000093f250299 */ /* 0x000fc80008011605 */
[----:B------:R-:W-:-:S12]  /*0800*/  UIMAD UR4, UR37, UR7, URZ ;  /* 0x00000007250472a4 */ /* 0x000fd8000f8e023f */
.L_x_2995:
        /* <DEDUP_REMOVED lines=9> */
[----:B------:R-:W-:-:S03]  /*08a0*/  @UP0 USHF.R.U32.HI UR41, URZ, UR7, UR5 ;  /* 0x000000073f290299 */ /* 0x000fc60008011605 */
[----:B------:R-:W-:Y:S02]  /*08b0*/  ULDC.64 UR4, c[0x0][0x8f8] ;  /* 0x00023e0000047ab9 */ /* 0x000fe40000000a00 */
[----:B------:R-:W-:Y:S01]  /*08c0*/  ISETP.NE.U32.AND P0, PT, RZ, UR4, PT ;  /* 0x00000004ff007c0c */ /* 0x000fe2000bf05070 */
[----:B------:R-:W-:-:S03]  /*08d0*/  UIADD3 UR4, -UR41, URZ, URZ ;  /* 0x0000003f29047290 */ /* 0x000fc6000fffe13f */
[----:B------:R-:W-:Y:S01]  /*08e0*/  ISETP.NE.AND.EX P0, PT, RZ, UR5, PT, P0 ;  /* 0x00000005ff007c0c */ /* 0x000fe2000bf05300 */
[----:B------:R-:W-:-:S12]  /*08f0*/  UIMAD UR40, UR40, UR4, UR6 ;  /* 0x00000004282872a4 */ /* 0x000fd8000f8e0206 */
        /* <DEDUP_REMOVED lines=8> */
.L_x_2996:
        /* <DEDUP_REMOVED lines=14> */
.L_x_2998:
[----:B------:R-:W-:-:S05]  /*0a60*/  ULDC UR4, c[0x0][0x8ec] ;  /* 0x00023b0000047ab9 */ /* 0x000fca0000000800 */
.L_x_2997:
[----:B------:R-:W-:-:S04]  /*0a70*/  UIADD3 UR4, UR4, 0x7f, URZ ;  /* 0x0000007f04047890 */ /* 0x000fc8000fffe03f */
[----:B------:R-:W-:-:S04]  /*0a80*/  USHF.R.S32.HI UR5, URZ, 0x1f, UR4 ;  /* 0x0000001f3f057899 */ /* 0x000fc80008011404 */
[----:B------:R-:W-:-:S04]  /*0a90*/  ULEA.HI UR5, UR5, UR4, URZ, 0x7 ;  /* 0x0000000405057291 */ /* 0x000fc8000f8f383f */
[----:B------:R-:W-:-:S04]  /*0aa0*/  USHF.R.S32.HI UR5, URZ, 0x7, UR5 ;  /* 0x000000073f057899 */ /* 0x000fc80008011405 */
[----:B------:R-:W-:-:S04]  /*0ab0*/  UISETP.GE.AND UP0, UPT, UR37, UR5, UPT ;  /* 0x000000052500728c */ /* 0x000fc8000bf06270 */
[----:B------:R-:W-:-:S06]  /*0ac0*/  USEL UR41, UR41, 0xffffffff, !UP0 ;  /* 0xffffffff29297887 */ /* 0x000fcc000c000000 */
[----:B------:R-:W-:-:S13]  /*0ad0*/  ISETP.LE.AND P0, PT, RZ, UR41, PT ;  /* 0x00000029ff007c0c */ /* 0x000fda000bf03270 */
[----:B------:R-:W-:Y:S05]  /*0ae0*/  @!P0 BRA `(.L_x_2999) ;  /* 0x000000e000008947 */ /* 0x000fea0003800000 */
[----:B------:R-:W1:Y:S01]  /*0af0*/  S2R R0, SR_TID.X ;  /* 0x0000000000007919 */ /* 0x000e620000002100 */
[----:B------:R-:W-:Y:S01]  /*0b00*/  ULDC.64 UR4, c[0x0][0x780] ;  /* 0x0001e00000047ab9 */ /* 0x000fe20000000a00 */
[----:B------:R-:W-:Y:S01]  /*0b10*/  USHF.R.S32.HI UR46, URZ, 0x1f, UR40 ;  /* 0x0000001f3f2e7899 */ /* 0x000fe20008011428 */
[----:B------:R-:W-:Y:S01]  /*0b20*/  ISETP.NE.U32.AND P0, PT, RZ, UR4, PT ;  /* 0x00000004ff007c0c */ /* 0x000fe2000bf05070 */
[----:B------:R-:W-:-:S03]  /*0b30*/  ULDC UR42, c[0x0][0x290] ;  /* 0x0000a400002a7ab9 */ /* 0x000fc60000000800 */
        /* <DEDUP_REMOVED lines=10> */
.L_x_3000:
        /* <DEDUP_REMOVED lines=14> */
.L_x_3001:
        /* <DEDUP_REMOVED lines=11> */
.L_x_3002:
        /* <DEDUP_REMOVED lines=13> */
.L_x_3003:
[----:B------:R-:W-:Y:S01]  /*0e40*/  UIADD3 UR4, UR43, -UR42, URZ ;  /* 0x8000002a2b047290 */ /* 0x000fe2000fffe03f */
[----:B------:R-:W-:Y:S01]  /*0e50*/  PLOP3.LUT P0, PT, PT, PT, PT, 0x80, 0x0 ;  /* 0x000000000000781c */ /* 0x000fe20003f0f070 */
[----:B------:R-:W-:Y:S01]  /*0e60*/  ULDC UR5, c[0x0][0x74c] ;  /* 0x0001d30000057ab9 */ /* 0x000fe20000000800 */
[----:B------:R-:W-:Y:S01]  /*0e70*/  UIADD3 UR47, UR43, 0x7f, URZ ;  /* 0x0000007f2b2f7890 */ /* 0x000fe2000fffe03f */
[----:B------:R-:W-:Y:S01]  /*0e80*/  CS2R R182, SRZ ;  /* 0x0000000000b67805 */ /* 0x000fe2000001ff00 */
[----:B------:R-:W-:Y:S01]  /*0e90*/  ULEA UR4, UR37, UR4, 0x7 ;  /* 0x0000000425047291 */ /* 0x000fe2000f8e383f */
[----:B------:R-:W-:Y:S02]  /*0ea0*/  CS2R R180, SRZ ;  /* 0x0000000000b47805 */ /* 0x000fe4000001ff00 */
[----:B------:R-:W-:Y:S02]  /*0eb0*/  CS2R R178, SRZ ;  /* 0x0000000000b27805 */ /* 0x000fe4000001ff00 */
[----:B------:R-:W-:Y:S01]  /*0ec0*/  CS2R R176, SRZ ;  /* 0x0000000000b07805 */ /* 0x000fe2000001ff00 */
[----:B------:R-:W-:Y:S01]  /*0ed0*/  UIADD3 UR4, UR4, -UR5, URZ ;  /* 0x8000000504047290 */ /* 0x000fe2000fffe03f */
[----:B------:R-:W-:-:S02]  /*0ee0*/  CS2R R174, SRZ ;  /* 0x0000000000ae7805 */ /* 0x000fc4000001ff00 */
[----:B------:R-:W-:Y:S02]  /*0ef0*/  CS2R R172, SRZ ;  /* 0x0000000000ac7805 */ /* 0x000fe4000001ff00 */
        /* <DEDUP_REMOVED lines=56> */
.L_x_3006:
        /* <DEDUP_REMOVED lines=15> */
.L_x_3005:
        /* <DEDUP_REMOVED lines=22> */
.L_x_3008:
        /* <DEDUP_REMOVED lines=15> */
.L_x_3007:
[----:B------:R-:W-:Y:S01]  /*15c0*/  SHF.R.S32.HI R5, RZ, 0x1f, R16 ;  /* 0x0000001fff057819 */ /* 0x000fe20000011410 */
[----:B------:R-:W-:-:S03]  /*15d0*/  UMOV UR4, 0xffffffff ;  /* 0xffffffff00047882 */ /* 0x000fc60000000000 */
[----:B------:R-:W-:-:S04]  /*15e0*/  LEA.HI R0, R5, R16, RZ, 0x7 ;  /* 0x0000001005007211 */ /* 0x000fc800078f38ff */
[----:B------:R-:W-:Y:S01]  /*15f0*/  SHF.R.S32.HI R13, RZ, 0x7, R0 ;  /* 0x00000007ff0d7819 */ /* 0x000fe20000011400 */
[----:B------:R-:W-:Y:S06]  /*1600*/  BRA.DIV UR4, `(.L_x_3009) ;  /* 0x000000d604407947 */ /* 0x000fec000b800000 */
[----:B------:R1:W2:Y:S02]  /*1610*/  SHFL.IDX PT, R14, R13, RZ, 0x1f ;  /* 0x00001fff0d0e7589 */ /* 0x0002a400000e0000 */
.L_x_3134:
        /* <DEDUP_REMOVED lines=24> */
.L_x_3010:
[----:B------:R-:W-:Y:S01]  /*17a0*/  UIADD3 UR4, UR47, -UR42, URZ ;  /* 0x8000002a2f047290 */ /* 0x000fe2000fffe03f */
[----:B------:R-:W-:Y:S01]  /*17b0*/  IMAD.U32 R2, R8, 0x200, R3 ;  /* 0x0000020008027824 */ /* 0x000fe200078e0003 */
[----:B------:R-:W-:Y:S01]  /*17c0*/  ULDC UR5, c[0x0][0x74c] ;  /* 0x0001d30000057ab9 */ /* 0x000fe20000000800 */
[----:B------:R-:W-:Y:S01]  /*17d0*/  LOP3.LUT R3, R0, 0xffffff80, RZ, 0xc0, !PT ;  /* 0xffffff8000037812 */ /* 0x000fe200078ec0ff */
[----:B------:R-:W-:Y:S01]  /*17e0*/  ULEA UR4, UR37, UR4, 0x7 ;  /* 0x0000000425047291 */ /* 0x000fe2000f8e383f */
[----:B------:R-:W-:Y:S01]  /*17f0*/  IMAD.MOV.U32 R0, RZ, RZ, RZ ;  /* 0x000000ffff007224 */ /* 0x000fe200078e00ff */
[----:B------:R3:W-:Y:S01]  /*1800*/  STL [R1+0x28], R2 ;  /* 0x0000280201007387 */ /* 0x0007e20000100800 */
[----:B------:R-:W-:Y:S01]  /*1810*/  IMAD.MOV.U32 R4, RZ, RZ, RZ ;  /* 0x000000ffff047224 */ /* 0x000fe200078e00ff */
[----:B------:R-:W-:Y:S01]  /*1820*/  UIADD3 UR4, UR4, -UR5, URZ ;  /* 0x8000000504047290 */ /* 0x000fe2000fffe03f */
[----:B------:R-:W-:Y:S01]  /*1830*/  IMAD.IADD R6, R16, 0x1, -R3 ;  /* 0x0000000110067824 */ /* 0x000fe200078e0a03 */
[----:B------:R-:W-:-:S02]  /*1840*/  CS2R R182, SRZ ;  /* 0x0000000000b67805 */ /* 0x000fc4000001ff00 */
[----:B------:R-:W-:Y:S01]  /*1850*/  CS2R R180, SRZ ;  /* 0x0000000000b47805 */ /* 0x000fe2000001ff00 */
[----:B------:R-:W-:Y:S01]  /*1860*/  USHF.R.S32.HI UR5, URZ, 0x1f, UR4 ;  /* 0x0000001f3f057899 */ /* 0x000fe20008011404 */
[--C-:B------:R-:W-:Y:S01]  /*1870*/  IMAD R9, R13, 0x400, R6.reuse ;  /* 0x000004000d097824 */ /* 0x100fe200078e0206 */
[----:B------:R-:W-:Y:S02]  /*1880*/  SHF.R.S32.HI R11, RZ, 0x1f, R6 ;  /* 0x0000001fff0b7819 */ /* 0x000fe40000011406 */
[----:B------:R-:W-:Y:S01]  /*1890*/  CS2R R178, SRZ ;  /* 0x0000000000b27805 */ /* 0x000fe2000001ff00 */
[----:B------:R-:W-:Y:S01]  /*18a0*/  ULEA.HI UR5, UR5, UR4, URZ, 0x7 ;  /* 0x0000000405057291 */ /* 0x000fe2000f8f383f */
[----:B------:R-:W-:Y:S01]  /*18b0*/  IMAD.SHL.U32 R9, R9, 0x4, RZ ;  /* 0x0000000409097824 */ /* 0x000fe200078e00ff */
[----:B------:R-:W-:Y:S01]  /*18c0*/  LEA.HI R10, R11, R6, RZ, 0x2 ;  /* 0x000000060b0a7211 */ /* 0x000fe200078f10ff */
[----:B------:R4:W-:Y:S01]  /*18d0*/  STL [R1+0x20], R11 ;  /* 0x0000200b01007387 */ /* 0x0009e20000100800 */
[----:B------:R-:W-:Y:S01]  /*18e0*/  ULEA.HI.SX32 UR5, UR5, 0x1, 0x19 ;  /* 0x0000000105057891 */ /* 0x000fe2000f8fca3f */
[----:B------:R-:W-:-:S02]  /*18f0*/  CS2R R176, SRZ ;  /* 0x0000000000b07805 */ /* 0x000fc4000001ff00 */
[----:B------:R-:W-:Y:S02]  /*1900*/  LOP3.LUT R3, R10, 0xfffffffc, RZ, 0xc0, !PT ;  /* 0xfffffffc0a037812 */ /* 0x000fe400078ec0ff */
        /* <DEDUP_REMOVED lines=35> */
[----:B----4-:R-:W-:Y:S06]  /*1b40*/  @P0 BRA `(.L_x_3012) ;  /* 0x0000003800840947 */ /* 0x010fec0003800000 */
[----:B------:R-:W-:Y:S01]  /*1b50*/  UIMAD UR4, UR37, -0x80, UR42 ;  /* 0xffffff80250478a4 */ /* 0x000fe2000f8e022a */
[----:B------:R-:W-:Y:S01]  /*1b60*/  LOP3.LUT R7, R7, 0xffffffe0, RZ, 0xc0, !PT ;  /* 0xffffffe007077812 */ /* 0x000fe200078ec0ff */
[----:B------:R-:W-:Y:S01]  /*1b70*/  IMAD.MOV.U32 R183, RZ, RZ, RZ ;  /* 0x000000ffffb77224 */ /* 0x000fe200078e00ff */
[----:B------:R-:W-:Y:S02]  /*1b80*/  LEA.HI R6, R11, R6, RZ, 0x5 ;  /* 0x000000060b067211 */ /* 0x000fe400078f28ff */
[C---:B------:R-:W-:Y:S01]  /*1b90*/  LEA.HI R0, R13.reuse, R13, RZ, 0x1 ;  /* 0x0000000d0d007211 */ /* 0x040fe200078f08ff */
[----:B------:R-:W-:Y:S01]  /*1ba0*/  IMAD.IADD R7, R16, 0x1, -R7 ;  /* 0x0000000110077824 */ /* 0x000fe200078e0a07 */
[----:B------:R-:W-:Y:S01]  /*1bb0*/  SHF.R.S32.HI R6, RZ, 0x5, R6 ;  /* 0x00000005ff067819 */ /* 0x000fe20000011406 */
[----:B------:R-:W-:Y:S01]  /*1bc0*/  IMAD.U32 R9, RZ, RZ, UR4 ;  /* 0x00000004ff097e24 */ /* 0x000fe2000f8e00ff */
        /* <DEDUP_REMOVED lines=9> */
[----:B------:R-:W-:Y:S02]  /*1c60*/  LEA.HI R10, R5, R16, RZ, 0x2 ;  /* 0x00000010050a7211 */ /* 0x000fe400078f10ff */
[--C-:B------:R-:W-:Y:S02]  /*1c70*/  SHF.R.S32.HI R0, RZ, 0x3, R4.reuse ;  /* 0x00000003ff007819 */ /* 0x100fe40000011404 */
[----:B------:R-:W-:-:S02]  /*1c80*/  SHF.R.S32.HI R5, RZ, 0x1f, R4 ;  /* 0x0000001fff057819 */ /* 0x000fc40000011404 */
[----:B------:R-:W-:Y:S02]  /*1c90*/  LOP3.LUT R9, R9, 0xfffffff8, RZ, 0xc0, !PT ;  /* 0xfffffff809097812 */ /* 0x000fe400078ec0ff */
[----:B------:R-:W-:Y:S02]  /*1ca0*/  SHF.R.S32.HI R4, RZ, 0x2, R7 ;  /* 0x00000002ff047819 */ /* 0x000fe40000011407 */
[----:B------:R-:W-:Y:S02]  /*1cb0*/  LEA.HI R5, R5, R0, RZ, 0x4 ;  /* 0x0000000005057211 */ /* 0x000fe400078f20ff */
[----:B------:R-:W-:Y:S01]  /*1cc0*/  IADD3 R12, R8, R9, -R6 ;  /* 0x00000009080c7210 */ /* 0x000fe20007ffe806 */
[C---:B------:R-:W-:Y:S01]  /*1cd0*/  VIADD R6, R4.reuse, 0x8 ;  /* 0x0000000804067836 */ /* 0x040fe20000000000 */
[----:B------:R-:W-:Y:S01]  /*1ce0*/  LOP3.LUT R9, R5, 0x1ffffff0, RZ, 0xc0, !PT ;  /* 0x1ffffff005097812 */ /* 0x000fe200078ec0ff */
[----:B------:R-:W-:Y:S01]  /*1cf0*/  VIADD R14, R4, 0x18 ;  /* 0x00000018040e7836 */ /* 0x000fe20000000000 */
[----:B------:R-:W-:-:S02]  /*1d00*/  LOP3.LUT R11, R10, 0xfffffffc, RZ, 0xc0, !PT ;  /* 0xfffffffc0a0b7812 */ /* 0x000fc400078ec0ff */
        /* <DEDUP_REMOVED lines=13> */
[----:B------:R-:W-:Y:S01]  /*1de0*/  SHF.R.S32.HI R11, RZ, 0x1f, R10 ;  /* 0x0000001fff0b7819 */ /* 0x000fe2000001140a */
[----:B------:R-:W-:Y:S01]  /*1df0*/  IMAD R5, R0, 0x8, R5 ;  /* 0x0000000800057824 */ /* 0x000fe200078e0205 */
[----:B------:R-:W-:Y:S02]  /*1e00*/  LOP3.LUT R13, R6, 0xfffffffe, RZ, 0xc0, !PT ;  /* 0xfffffffe060d7812 */ /* 0x000fe400078ec0ff */
[--C-:B------:R-:W-:Y:S02]  /*1e10*/  SHF.R.S32.HI R10, RZ, 0x1, R6.reuse ;  /* 0x00000001ff0a7819 */ /* 0x100fe40000011406 */
[----:B--2---:R-:W-:Y:S01]  /*1e20*/  SHF.R.S32.HI R15, RZ, 0x1f, R6 ;  /* 0x0000001fff0f7819 */ /* 0x004fe20000011406 */
[----:B------:R-:W-:Y:S01]  /*1e30*/  IMAD.IADD R13, R12, 0x1, -R13 ;  /* 0x000000010c0d7824 */ /* 0x000fe200078e0a0d */
[--C-:B------:R-:W-:Y:S01]  /*1e40*/  SHF.R.S32.HI R6, RZ, 0x1, R16.reuse ;  /* 0x00000001ff067819 */ /* 0x100fe20000011410 */
[----:B------:R1:W-:Y:S01]  /*1e50*/  STL [R1+0x10], R5 ;  /* 0x0000100501007387 */ /* 0x0003e20000100800 */
[----:B------:R-:W-:-:S02]  /*1e60*/  SHF.R.S32.HI R17, RZ, 0x1f, R16 ;  /* 0x0000001fff117819 */ /* 0x000fc40000011410 */
[----:B------:R-:W-:Y:S02]  /*1e70*/  LEA.HI R11, R11, R4, RZ, 0x4 ;  /* 0x000000040b0b7211 */ /* 0x000fe400078f20ff */
[----:B------:R-:W-:Y:S02]  /*1e80*/  LEA.HI R15, R15, R10, RZ, 0x4 ;  /* 0x0000000a0f0f7211 */ /* 0x000fe400078f20ff */
[----:B------:R-:W-:Y:S02]  /*1e90*/  LEA.HI R12, R17, R6, RZ, 0x4 ;  /* 0x00000006110c7211 */ /* 0x000fe400078f20ff */
[----:B------:R-:W-:Y:S02]  /*1ea0*/  LOP3.LUT R11, R11, 0x1ffffff0, RZ, 0xc0, !PT ;  /* 0x1ffffff00b0b7812 */ /* 0x000fe400078ec0ff */
[----:B------:R-:W-:Y:S02]  /*1eb0*/  LOP3.LUT R15, R15, 0x1ffffff0, RZ, 0xc0, !PT ;  /* 0x1ffffff00f0f7812 */ /* 0x000fe400078ec0ff */
[----:B------:R-:W-:Y:S01]  /*1ec0*/  LOP3.LUT R17, R16, 0xfffffffe, RZ, 0xc0, !PT ;  /* 0xfffffffe10117812 */ /* 0x000fe200078ec0ff */
[----:B------:R-:W-:Y:S01]  /*1ed0*/  IMAD.IADD R4, R4, 0x1, -R11 ;  /* 0x0000000104047824 */ /* 0x000fe200078e0a0b */
[----:B------:R-:W-:Y:S01]  /*1ee0*/  LOP3.LUT R19, R12, 0x1ffffff0, RZ, 0xc0, !PT ;  /* 0x1ffffff00c137812 */ /* 0x000fe200078ec0ff */
[----:B------:R-:W-:-:S02]  /*1ef0*/  IMAD.IADD R10, R10, 0x1, -R15 ;  /* 0x000000010a0a7824 */ /* 0x000fc400078e0a0f */
[----:B------:R-:W-:Y:S02]  /*1f00*/  IMAD.IADD R17, R14, 0x1, -R17 ;  /* 0x000000010e117824 */ /* 0x000fe400078e0a11 */
[----:B------:R-:W-:Y:S02]  /*1f10*/  IMAD.IADD R6, R6, 0x1, -R19 ;  /* 0x0000000106067824 */ /* 0x000fe400078e0a13 */
        /* <DEDUP_REMOVED lines=8> */
.L_x_3023:
[----:B------:R-:W-:-:S06]  /*1fa0*/  ULOP3.LUT UR4, UR36, 0x1, URZ, 0xfc, !UPT ;  /* 0x0000000124047892 */ /* 0x000fcc000f8efc3f */
[----:B---3--:R-:W-:-:S05]  /*1fb0*/  IMAD.U32 R5, RZ, RZ, UR4 ;  /* 0x00000004ff057e24 */ /* 0x008fca000f8e00ff */
[----:B------:R-:W-:-:S13]  /*1fc0*/  ISETP.NE.AND P0, PT, R5, 0x3, PT ;  /* 0x000000030500780c */ /* 0x000fda0003f05270 */
[----:B------:R-:W-:Y:S05]  /*1fd0*/  @!P0 BRA `(.L_x_3013) ;  /* 0x0000000000048947 */ /* 0x000fea0003800000 */
[----:B------:R-:W-:Y:S01]  /*1fe0*/  BPT.TRAP 0x1 ;  /* 0x000000040000795c */ /* 0x000fe20000300000 */
.L_x_3013:
[----:B------:R-:W-:Y:S01]  /*1ff0*/  IMAD R6, R0, 0x8, R236 ;  /* 0x0000000800067824 */ /* 0x000fe200078e02ec */
[----:B------:R-:W-:-:S04]  /*2000*/  SHF.L.U32 R21, R4, 0x1f, RZ ;  /* 0x0000001f04157819 */ /* 0x000fc800000006ff */
[----:B------:R1:W2:Y:S01]  /*2010*/  SYNCS.PHASECHK.TRANS64.TRYWAIT P1, [R6+URZ+0x30c10], R21 ;  /* 0x030c1015060075a7 */ /* 0x0002a2000802017f */
[----:B------:R-:W-:Y:S05]  /*2020*/  @!P0 BRA `(.L_x_3014) ;  /* 0x0000000000048947 */ /* 0x000fea0003800000 */
[----:B------:R-:W-:Y:S01]  /*2030*/  BPT.TRAP 0x1 ;  /* 0x000000040000795c */ /* 0x000fe20000300000 */
.L_x_3014:
[----:B------:R-:W-:-:S05]  /*2040*/  VIADD R5, R236, 0x10000 ;  /* 0x00010000ec057836 */ /* 0x000fca0000000000 */
[----:B------:R-:W-:-:S04]  /*2050*/  SHF.R.U32.HI R5, RZ, 0x4, R5 ;  /* 0x00000004ff057819 */ /* 0x000fc80000011605 */
[----:B------:R-:W-:Y:S01]  /*2060*/  LOP3.LUT R5, R5, 0x3fff, RZ, 0xc0, !PT ;  /* 0x00003fff05057812 */ /* 0x000fe200078ec0ff */
[----:B--2---:R-:W-:Y:S06]  /*2070*/  @P1 BRA `(.L_x_3015) ;  /* 0x0000000000081947 */ /* 0x004fec0003800000 */
[----:B------:R-:W2:Y:S02]  /*2080*/  SYNCS.PHASECHK.TRANS64.TRYWAIT P1, [R6+URZ+0x30c10], R21 ;  /* 0x030c1015060075a7 */ /* 0x000ea4000802017f */
[----:B--2---:R-:W-:Y:S05]  /*2090*/  @!P1 BRA `(.L_x_3016) ;  /* 0x000000c800cc9947 */ /* 0x004fea0003800000 */
.L_x_3015:
        /* <DEDUP_REMOVED lines=12> */
[----:B------:R-:W-:Y:S01]  /*2160*/  VIADD R18, R236, 0x20000 ;  /* 0x00020000ec127836 */ /* 0x000fe20000000000 */
[----:B------:R-:W-:Y:S01]  /*2170*/  UMOV UR7, 0x40000040 ;  /* 0x4000004000077882 */ /* 0x000fe20000000000 */
[----:B------:R-:W-:Y:S01]  /*2180*/  UMOV UR5, 0x40000040 ;  /* 0x4000004000057882 */ /* 0x000fe20000000000 */
[----:B------:R-:W-:-:S02]  /*2190*/  ULOP3.LUT UR4, UR4, 0x3fff, URZ, 0xc0, !UPT ;  /* 0x00003fff04047892 */ /* 0x000fc4000f8ec03f */
        /* <DEDUP_REMOVED lines=33> */
[----:B------:R-:W-:Y:S02]  /*23b0*/  IMAD R13, R19, 0x4, R236 ;  /* 0x00000004130d7824 */ /* 0x000fe400078e02ec */
        /* <DEDUP_REMOVED lines=14> */
.L_x_3017:
[----:B------:R1:W1:Y:S01]  /*24a0*/  SYNCS.PHASECHK.TRANS64.TRYWAIT P1, [R6+URZ+0x30c30], R21 ;  /* 0x030c3015060075a7 */ /* 0x000262000802017f */
[----:B------:R-:W-:Y:S05]  /*24b0*/  @!P0 BRA `(.L_x_3018) ;  /* 0x0000000000048947 */ /* 0x000fea0003800000 */
[----:B------:R-:W-:Y:S01]  /*24c0*/  BPT.TRAP 0x1 ;  /* 0x000000040000795c */ /* 0x000fe20000300000 */
.L_x_3018:
[----:B------:R-:W-:-:S05]  /*24d0*/  VIADD R15, R236, 0x18000 ;  /* 0x00018000ec0f7836 */ /* 0x000fca0000000000 */
[----:B------:R-:W-:-:S04]  /*24e0*/  SHF.R.U32.HI R15, RZ, 0x4, R15 ;  /* 0x00000004ff0f7819 */ /* 0x000fc8000001160f */
[----:B------:R-:W-:-:S04]  /*24f0*/  LOP3.LUT R15, R15, 0x3fff, RZ, 0xc0, !PT ;  /* 0x00003fff0f0f7812 */ /* 0x000fc800078ec0ff */
[----:B------:R-:W-:Y:S01]  /*2500*/  LOP3.LUT R17, R15, 0x10000, RZ, 0xfc, !PT ;  /* 0x000100000f117812 */ /* 0x000fe200078efcff */
[----:B-1----:R-:W-:Y:S06]  /*2510*/  @P1 BRA `(.L_x_3019) ;  /* 0x0000000000081947 */ /* 0x002fec0003800000 */
[----:B------:R-:W1:Y:S02]  /*2520*/  SYNCS.PHASECHK.TRANS64.TRYWAIT P1, [R6+URZ+0x30c30], R21 ;  /* 0x030c3015060075a7 */ /* 0x000e64000802017f */
[----:B-1----:R-:W-:Y:S05]  /*2530*/  @!P1 BRA `(.L_x_3020) ;  /* 0x000000c400b89947 */ /* 0x002fea0003800000 */
.L_x_3019:
[----:B------:R-:W-:Y:S01]  /*2540*/  UIADD3 UR9, UR9, 0x4000, URZ ;  /* 0x0000400009097890 */ /* 0x000fe2000fffe03f */
[----:B------:R-:W-:Y:S01]  /*2550*/  IMAD R17, R0, 0x400, R17 ;  /* 0x0000040000117824 */ /* 0x000fe200078e0211 */
[----:B------:R-:W-:Y:S01]  /*2560*/  UIMAD UR4, UR45, -0x80, UR43 ;  /* 0xffffff802d0478a4 */ /* 0x000fe2000f8e022b */
[----:B------:R-:W-:Y:S01]  /*2570*/  IMAD.MOV.U32 R18, RZ, RZ, -0x2 ;  /* 0xfffffffeff127424 */ /* 0x000fe200078e00ff */
[----:B------:R-:W-:Y:S01]  /*2580*/  USHF.R.U32.HI UR9, URZ, 0x4, UR9 ;  /* 0x000000043f097899 */ /* 0x000fe20008011609 */
[----:B------:R-:W-:Y:S01]  /*2590*/  WARPGROUP.ARRIVE ;  /* 0x00000000000079c5 */ /* 0x000fe20000000000 */
[----:B------:R-:W-:Y:S01]  /*25a0*/  R2UR UR8, R17 ;  /* 0x00000000110872ca */ /* 0x000fe200000e0000 */
[----:B------:R-:W-:Y:S01]  /*25b0*/  UMOV UR7, 0x40000040 ;  /* 0x4000004000077882 */ /* 0x000fe20000000000 */
[----:B------:R-:W-:Y:S01]  /*25c0*/  ULOP3.LUT UR9, UR9, 0x3fff, URZ, 0xc0, !UPT ;  /* 0x00003fff09097892 */ /* 0x000fe2000f8ec03f */
[----:B------:R-:W-:Y:S01]  /*25d0*/  IMAD R18, R3, R18, UR4 ;  /* 0x0000000403127e24 */ /* 0x000fe2000f8e0212 */
[----:B------:R-:W-:Y:S01]  /*25e0*/  UMOV UR5, 0x40000040 ;  /* 0x4000004000057882 */ /* 0x000fe20000000000 */
[----:B------:R-:W-:Y:S01]  /*25f0*/  ISETP.GT.AND P1, PT, R7, RZ, PT ;  /* 0x000000ff0700720c */ /* 0x000fe20003f24270 */
[----:B------:R-:W-:Y:S01]  /*2600*/  ULOP3.LUT UR9, UR9, 0x10000, URZ, 0xfc, !UPT ;  /* 0x0001000009097892 */ /* 0x000fe2000f8efc3f */
[----:B------:R-:W-:Y:S01]  /*2610*/  IMAD.IADD R17, R18, 0x1, -R7 ;  /* 0x0000000112117824 */ /* 0x000fe200078e0a07 */
[----:B------:R-:W-:Y:S01]  /*2620*/  ULDC UR10, c[0x0][0x744] ;  /* 0x0001d100000a7ab9 */ /* 0x000fe20000000800 */
[C---:B------:R-:W-:Y:S01]  /*2630*/  VIADD R235, R8.reuse, 0x8 ;  /* 0x0000000808eb7836 */ /* 0x040fe20000000000 */
[----:B----4-:R-:W-:Y:S01]  /*2640*/  SHFL.IDX PT, R224, R11, R8, 0x1f ;  /* 0x00001f080be07589 */ /* 0x010fe200000e0000 */
[----:B------:R-:W-:Y:S01]  /*2650*/  VIADD R233, R8, 0x10 ;  /* 0x0000001008e97836 */ /* 0x000fe20000000000 */
[----:B------:R-:W-:Y:S01]  /*2660*/  SEL R18, R17, 0x80, P1 ;  /* 0x0000008011127807 */ /* 0x000fe20000800000 */
[----:B------:R-:W-:Y:S01]  /*2670*/  UMOV UR6, UR8 ;  /* 0x0000000800067c82 */ /* 0x000fe20008000000 */
[----:B------:R-:W-:Y:S01]  /*2680*/  UMOV UR4, UR9 ;  /* 0x0000000900047c82 */ /* 0x000fe20008000000 */
[----:B--2---:R-:W-:Y:S01]  /*2690*/  SHFL.IDX PT, R21, R10, R235, 0x1f ;  /* 0x00001feb0a157589 */ /* 0x004fe200000e0000 */
[----:B------:R-:W-:Y:S01]  /*26a0*/  HGMMA.64x128x16.F32 R24, gdesc[UR4], RZ, !UPT, gsb0 ;  /* 0x01e00000041879f0 */ /* 0x000fe2000c0008ff */
[----:B------:R-:W-:Y:S01]  /*26b0*/  UIADD3 UR6, UR8, 0x2, URZ ;  /* 0x0000000208067890 */ /* 0x000fe2000fffe03f */
[C---:B------:R-:W-:Y:S01]  /*26c0*/  ISETP.GT.AND P5, PT, R18.reuse, RZ, PT ;  /* 0x000000ff1200720c */ /* 0x040fe20003fa4270 */
[----:B------:R-:W-:Y:S01]  /*26d0*/  UIADD3 UR4, UR9, 0x2, URZ ;  /* 0x0000000209047890 */ /* 0x000fe2000fffe03f */
[----:B------:R-:W-:Y:S01]  /*26e0*/  ISETP.GT.AND P6, PT, R18, 0x1, PT ;  /* 0x000000011200780c */ /* 0x000fe20003fc4270 */
[----:B------:R-:W-:Y:S01]  /*26f0*/  UMOV UR7, 0x40000040 ;  /* 0x4000004000077882 */ /* 0x000fe20000000000 */
[----:B------:R-:W-:Y:S01]  /*2700*/  FSEL R88, R88, -INF , !P5 ;  /* 0xff80000058587808 */ /* 0x000fe20006800000 */
[----:B------:R-:W-:Y:S01]  /*2710*/  UMOV UR5, 0x40000040 ;  /* 0x4000004000057882 */ /* 0x000fe20000000000 */
[----:B------:R-:W-:Y:S01]  /*2720*/  FSEL R89, R89, -INF , !P6 ;  /* 0xff80000059597808 */ /* 0x000fe20007000000 */
[----:B------:R-:W-:Y:S01]  /*2730*/  SHFL.IDX PT, R222, R10, R233, 0x1f ;  /* 0x00001fe90ade7589 */ /* 0x000fe200000e0000 */
[----:B------:R-:W-:Y:S01]  /*2740*/  ISETP.GT.AND P1, PT, R18, 0x8, PT ;  /* 0x000000081200780c */ /* 0x000fe20003f24270 */
[----:B------:R-:W-:Y:S01]  /*2750*/  VIADD R234, R8, 0xc ;  /* 0x0000000c08ea7836 */ /* 0x000fe20000000000 */
[----:B------:R-:W-:Y:S01]  /*2760*/  ISETP.GT.AND P2, PT, R18, 0x9, PT ;  /* 0x000000091200780c */ /* 0x000fe20003f44270 */
[----:B------:R-:W-:Y:S01]  /*2770*/  VIADD R237, R8, 0x4 ;  /* 0x0000000408ed7836 */ /* 0x000fe20000000000 */
[----:B------:R-:W-:Y:S01]  /*2780*/  ISETP.GT.AND P3, PT, R18, 0x10, PT ;  /* 0x000000101200780c */ /* 0x000fe20003f64270 */
[----:B------:R-:W-:Y:S01]  /*2790*/  VIADD R231, R8, 0x18 ;  /* 0x0000001808e77836 */ /* 0x000fe20000000000 */
[C---:B------:R-:W-:Y:S01]  /*27a0*/  ISETP.GT.AND P4, PT, R18.reuse, 0x11, PT ;  /* 0x000000111200780c */ /* 0x040fe20003f84270 */
[----:B------:R-:W-:Y:S01]  /*27b0*/  SHFL.IDX PT, R221, R10, R234, 0x1f ;  /* 0x00001fea0add7589 */ /* 0x000fe200000e0000 */
[----:B------:R-:W-:Y:S01]  /*27c0*/  ISETP.GT.AND P5, PT, R18, 0x18, PT ;  /* 0x000000181200780c */ /* 0x000fe20003fa4270 */
[----:B------:R-:W-:Y:S01]  /*27d0*/  VIADD R232, R8, 0x14 ;  /* 0x0000001408e87836 */ /* 0x000fe20000000000 */
[----:B------:R-:W-:Y:S01]  /*27e0*/  ISETP.GT.AND P6, PT, R18, 0x19, PT ;  /* 0x000000191200780c */ /* 0x000fe20003fc4270 */
[----:B------:R-:W1:Y:S01]  /*27f0*/  SHFL.IDX PT, R19, R10, R237, 0x1f ;  /* 0x00001fed0a137589 */ /* 0x000e6200000e0000 */
[----:B------:R-:W-:Y:S01]  /*2800*/  FSEL R92, R92, -INF , !P1 ;  /* 0xff8000005c5c7808 */ /* 0x000fe20004800000 */
[----:B------:R-:W-:Y:S01]  /*2810*/  VIADD R230, R8, 0x1c ;  /* 0x0000001c08e67836 */ /* 0x000fe20000000000 */
[----:B------:R-:W-:Y:S01]  /*2820*/  FSEL R93, R93, -INF , !P2 ;  /* 0xff8000005d5d7808 */ /* 0x000fe20005000000 */
[----:B------:R-:W-:Y:S01]  /*2830*/  SHFL.IDX PT, R225, R11, R235, 0x1f ;  /* 0x00001feb0be17589 */ /* 0x000fe200000e0000 */
[----:B------:R-:W-:-:S02]  /*2840*/  FSEL R96, R96, -INF , !P3 ;  /* 0xff80000060607808 */ /* 0x000fc40005800000 */
[----:B------:R-:W-:Y:S01]  /*2850*/  FSEL R97, R97, -INF , !P4 ;  /* 0xff80000061617808 */ /* 0x000fe20006000000 */
[----:B------:R-:W-:Y:S01]  /*2860*/  SHFL.IDX PT, R226, R11, R233, 0x1f ;  /* 0x00001fe90be27589 */ /* 0x000fe200000e0000 */
[----:B------:R-:W-:Y:S02]  /*2870*/  FSEL R100, R100, -INF , !P5 ;  /* 0xff80000064647808 */ /* 0x000fe40006800000 */
[----:B------:R-:W-:Y:S01]  /*2880*/  FSEL R101, R101, -INF , !P6 ;  /* 0xff80000065657808 */ /* 0x000fe20007000000 */
[----:B---3--:R-:W-:Y:S01]  /*2890*/  SHFL.IDX PT, R223, R14, R230, 0x1f ;  /* 0x00001fe60edf7589 */ /* 0x008fe200000e0000 */
[C---:B------:R-:W-:Y:S02]  /*28a0*/  ISETP.GT.AND P1, PT, R18.reuse, 0x20, PT ;  /* 0x000000201200780c */ /* 0x040fe40003f24270 */
[C---:B------:R-:W-:Y:S01]  /*28b0*/  ISETP.GT.AND P2, PT, R18.reuse, 0x21, PT ;  /* 0x000000211200780c */ /* 0x040fe20003f44270 */
[----:B------:R-:W-:Y:S01]  /*28c0*/  SHFL.IDX PT, R227, R13, R231, 0x1f ;  /* 0x00001fe70de37589 */ /* 0x000fe200000e0000 */
[----:B------:R-:W-:-:S02]  /*28d0*/  ISETP.GT.AND P3, PT, R18, 0x28, PT ;  /* 0x000000281200780c */ /* 0x000fc40003f64270 */
[C---:B------:R-:W-:Y:S02]  /*28e0*/  ISETP.GT.AND P4, PT, R18.reuse, 0x29, PT ;  /* 0x000000291200780c */ /* 0x040fe40003f84270 */
[C---:B------:R-:W-:Y:S02]  /*28f0*/  ISETP.GT.AND P5, PT, R18.reuse, 0x30, PT ;  /* 0x000000301200780c */ /* 0x040fe40003fa4270 */
[----:B------:R-:W-:Y:S01]  /*2900*/  ISETP.GT.AND P6, PT, R18, 0x31, PT ;  /* 0x000000311200780c */ /* 0x000fe20003fc4270 */
[----:B-1----:R-:W-:Y:S01]  /*2910*/  FFMA.FTZ R219, R89, UR10, -R19 ;  /* 0x0000000a59db7c23 */ /* 0x002fe20008010813 */
[----:B------:R-:W-:Y:S01]  /*2920*/  FSEL R104, R104, -INF , !P1 ;  /* 0xff80000068687808 */ /* 0x000fe20004800000 */
[----:B------:R-:W-:Y:S01]  /*2930*/  SHFL.IDX PT, R89, R10, R232, 0x1f ;  /* 0x00001fe80a597589 */ /* 0x000fe200000e0000 */
[----:B------:R-:W-:Y:S02]  /*2940*/  FSEL R105, R105, -INF , !P2 ;  /* 0xff80000069697808 */ /* 0x000fe40005000000 */
[----:B------:R-:W-:Y:S01]  /*2950*/  FSEL R108, R108, -INF , !P3 ;  /* 0xff8000006c6c7808 */ /* 0x000fe20005800000 */
[----:B------:R-:W-:Y:S01]  /*2960*/  IMAD R15, R0, 0x400, R15 ;  /* 0x00000400000f7824 */ /* 0x000fe200078e020f */
[----:B------:R-:W-:Y:S01]  /*2970*/  FSEL R109, R109, -INF , !P4 ;  /* 0xff8000006d6d7808 */ /* 0x000fe20006000000 */
[----:B------:R-:W-:Y:S01]  /*2980*/  MUFU.EX2 R219, R219 ;  /* 0x000000db00db7308 */ /* 0x000fe20000000800 */
[----:B------:R-:W-:-:S02]  /*2990*/  FSEL R112, R112, -INF , !P5 ;  /* 0xff80000070707808 */ /* 0x000fc40006800000 */
[----:B------:R-:W-:Y:S02]  /*29a0*/  FSEL R113, R113, -INF , !P6 ;  /* 0xff80000071717808 */ /* 0x000fe40007000000 */
[C---:B------:R-:W-:Y:S02]  /*29b0*/  ISETP.GT.AND P1, PT, R18.reuse, 0x38, PT ;  /* 0x000000381200780c */ /* 0x040fe40003f24270 */
[C---:B------:R-:W-:Y:S02]  /*29c0*/  ISETP.GT.AND P2, PT, R18.reuse, 0x39, PT ;  /* 0x000000391200780c */ /* 0x040fe40003f44270 */
[C---:B------:R-:W-:Y:S02]  /*29d0*/  ISETP.GT.AND P3, PT, R18.reuse, 0x40, PT ;  /* 0x000000401200780c */ /* 0x040fe40003f64270 */
[C---:B------:R-:W-:Y:S02]  /*29e0*/  ISETP.GT.AND P4, PT, R18.reuse, 0x41, PT ;  /* 0x000000411200780c */ /* 0x040fe40003f84270 */
[----:B------:R-:W-:-:S02]  /*29f0*/  ISETP.GT.AND P5, PT, R18, 0x48, PT ;  /* 0x000000481200780c */ /* 0x000fc40003fa4270 */
[----:B------:R-:W-:Y:S02]  /*2a00*/  ISETP.GT.AND P6, PT, R18, 0x49, PT ;  /* 0x000000491200780c */ /* 0x000fe40003fc4270 */
[----:B------:R-:W-:Y:S02]  /*2a10*/  FSEL R116, R116, -INF , !P1 ;  /* 0xff80000074747808 */ /* 0x000fe40004800000 */
[----:B------:R-:W-:Y:S02]  /*2a20*/  FSEL R117, R117, -INF , !P2 ;  /* 0xff80000075757808 */ /* 0x000fe40005000000 */
[----:B------:R-:W-:Y:S02]  /*2a30*/  FSEL R120, R120, -INF , !P3 ;  /* 0xff80000078787808 */ /* 0x000fe40005800000 */
[----:B------:R-:W-:Y:S02]  /*2a40*/  FSEL R121, R121, -INF , !P4 ;  /* 0xff80000079797808 */ /* 0x000fe40006000000 */
        /* <DEDUP_REMOVED lines=19> */
[----:B------:R-:W-:Y:S01]  /*2b80*/  ISETP.GT.AND P6, PT, R18, 0x79, PT ;  /* 0x000000791200780c */ /* 0x000fe20003fc4270 */
[----:B------:R-:W-:Y:S01]  /*2b90*/  VIADD R18, R17, 0x8 ;  /* 0x0000000811127836 */ /* 0x000fe20000000000 */
[----:B------:R-:W-:Y:S01]  /*2ba0*/  FSEL R140, R140, -INF , !P1 ;  /* 0xff8000008c8c7808 */ /* 0x000fe20004800000 */
[----:B------:R-:W1:Y:S01]  /*2bb0*/  SHFL.IDX PT, R17, R10, R8, 0x1f ;  /* 0x00001f080a117589 */ /* 0x000e6200000e0000 */
[----:B------:R-:W-:Y:S02]  /*2bc0*/  ISETP.GT.AND P1, PT, R7, 0x8, PT ;  /* 0x000000080700780c */ /* 0x000fe40003f24270 */
[----:B------:R-:W-:Y:S02]  /*2bd0*/  FSEL R149, R149, -INF , !P6 ;  /* 0xff80000095957808 */ /* 0x000fe40007000000 */
[----:B------:R-:W-:Y:S02]  /*2be0*/  SEL R18, R18, 0x80, P1 ;  /* 0x0000008012127807 */ /* 0x000fe40000800000 */
[----:B------:R-:W-:-:S02]  /*2bf0*/  FSEL R141, R141, -INF , !P2 ;  /* 0xff8000008d8d7808 */ /* 0x000fc40005000000 */
[C---:B------:R-:W-:Y:S02]  /*2c00*/  ISETP.GT.AND P6, PT, R18.reuse, RZ, PT ;  /* 0x000000ff1200720c */ /* 0x040fe40003fc4270 */
[----:B------:R-:W-:Y:S02]  /*2c10*/  ISETP.GT.AND P2, PT, R18, 0x8, PT ;  /* 0x000000081200780c */ /* 0x000fe40003f44270 */
[----:B------:R-:W-:Y:S01]  /*2c20*/  FSEL R217, R90, -INF , !P6 ;  /* 0xff8000005ad97808 */ /* 0x000fe20007000000 */
[----:B------:R-:W-:Y:S02]  /*2c30*/  WARPGROUP.DEPBAR.LE gsb0, 0x0 ;  /* 0x00008000000079c5 */ /* 0x000fe40000010000 */
[----:B------:R-:W-:Y:S01]  /*2c40*/  WARPGROUP.ARRIVE ;  /* 0x00000000000079c5 */ /* 0x000fe20000000000 */
[----:B------:R-:W-:Y:S01]  /*2c50*/  FSEL R220, R94, -INF , !P2 ;  /* 0xff8000005edc7808 */ /* 0x000fe20005000000 */
[----:B------:R-:W-:Y:S01]  /*2c60*/  SHFL.IDX PT, R90, R10, R230, 0x1f ;  /* 0x00001fe60a5a7589 */ /* 0x000fe200000e0000 */
[----:B------:R-:W-:-:S02]  /*2c70*/  FSEL R145, R145, -INF , !P4 ;  /* 0xff80000091917808 */ /* 0x000fc40006000000 */
[----:B------:R-:W-:Y:S01]  /*2c80*/  ISETP.GT.AND P4, PT, R18, 0x10, PT ;  /* 0x000000101200780c */ /* 0x000fe20003f84270 */
[----:B------:R-:W-:Y:S01]  /*2c90*/  HGMMA.64x128x16.F32 R24, gdesc[UR4], R24, gsb0 ;  /* 0x01e00000041879f0 */ /* 0x000fe20008000818 */
[--C-:B-1----:R-:W-:Y:S01]  /*2ca0*/  FFMA.FTZ R88, R88, UR10, -R17.reuse ;  /* 0x0000000a58587c23 */ /* 0x102fe20008010811 */
[----:B------:R-:W-:Y:S01]  /*2cb0*/  FFMA.FTZ R217, R217, UR10, -R17 ;  /* 0x0000000ad9d97c23 */ /* 0x000fe20008010811 */
[--C-:B------:R-:W-:Y:S01]  /*2cc0*/  FFMA.FTZ R17, R92, UR10, -R21.reuse ;  /* 0x0000000a5c117c23 */ /* 0x100fe20008010815 */
[----:B------:R-:W-:Y:S01]  /*2cd0*/  FFMA.FTZ R220, R220, UR10, -R21 ;  /* 0x0000000adcdc7c23 */ /* 0x000fe20008010815 */
[--C-:B------:R-:W-:Y:S01]  /*2ce0*/  FFMA.FTZ R21, R96, UR10, -R222.reuse ;  /* 0x0000000a60157c23 */ /* 0x100fe200080108de */
[----:B------:R-:W-:Y:S01]  /*2cf0*/  FSEL R98, R98, -INF , !P4 ;  /* 0xff80000062627808 */ /* 0x000fe20006000000 */
[----:B------:R-:W1:Y:S01]  /*2d00*/  SHFL.IDX PT, R96, R14, R235, 0x1f ;  /* 0x00001feb0e607589 */ /* 0x000e6200000e0000 */
[----:B------:R-:W-:Y:S01]  /*2d10*/  ISETP.GT.AND P1, PT, R18, 0x1, PT ;  /* 0x000000011200780c */ /* 0x000fe20003f24270 */
[----:B------:R1:W2:Y:S01]  /*2d20*/  MUFU.EX2 R216, R88 ;  /* 0x0000005800d87308 */ /* 0x0002a20000000800 */
[----:B------:R-:W-:Y:S01]  /*2d30*/  FSEL R144, R144, -INF , !P3 ;  /* 0xff80000090907808 */ /* 0x000fe20005800000 */
[----:B------:R-:W-:Y:S01]  /*2d40*/  FFMA.FTZ R222, R98, UR10, -R222 ;  /* 0x0000000a62de7c23 */ /* 0x000fe200080108de */
[----:B------:R-:W-:Y:S01]  /*2d50*/  FSEL R148, R148, -INF , !P5 ;  /* 0xff80000094947808 */ /* 0x000fe20006800000 */
[----:B------:R-:W-:Y:S01]  /*2d60*/  SHFL.IDX PT, R98, R14, R233, 0x1f ;  /* 0x00001fe90e627589 */ /* 0x000fe200000e0000 */
[----:B------:R-:W-:Y:S01]  /*2d70*/  FSEL R218, R91, -INF , !P1 ;  /* 0xff8000005bda7808 */ /* 0x000fe20004800000 */
[----:B------:R-:W-:Y:S01]  /*2d80*/  UIADD3 UR6, UR8, 0x4, URZ ;  /* 0x0000000408067890 */ /* 0x000fe2000fffe03f */
[C---:B------:R-:W-:Y:S01]  /*2d90*/  ISETP.GT.AND P3, PT, R18.reuse, 0x9, PT ;  /* 0x000000091200780c */ /* 0x040fe20003f64270 */
[----:B------:R3:W4:Y:S01]  /*2da0*/  SHFL.IDX PT, R91, R10, R231, 0x1f ;  /* 0x00001fe70a5b7589 */ /* 0x00072200000e0000 */
[C---:B------:R-:W-:Y:S01]  /*2db0*/  ISETP.GT.AND P5, PT, R18.reuse, 0x11, PT ;  /* 0x000000111200780c */ /* 0x040fe20003fa4270 */
[----:B------:R-:W-:Y:S01]  /*2dc0*/  UIADD3 UR4, UR9, 0x4, URZ ;  /* 0x0000000409047890 */ /* 0x000fe2000fffe03f */
[C---:B------:R-:W-:Y:S01]  /*2dd0*/  ISETP.GT.AND P6, PT, R18.reuse, 0x18, PT ;  /* 0x000000181200780c */ /* 0x040fe20003fc4270 */
[----:B------:R-:W5:Y:S01]  /*2de0*/  SHFL.IDX PT, R94, R14, R237, 0x1f ;  /* 0x00001fed0e5e7589 */ /* 0x000f6200000e0000 */
[----:B------:R-:W-:Y:S01]  /*2df0*/  ISETP.GT.AND P1, PT, R18, 0x19, PT ;  /* 0x000000191200780c */ /* 0x000fe20003f24270 */
[----:B------:R-:W-:Y:S01]  /*2e00*/  UMOV UR7, 0x40000040 ;  /* 0x4000004000077882 */ /* 0x000fe20000000000 */
[----:B------:R-:W-:Y:S01]  /*2e10*/  FSEL R95, R95, -INF , !P3 ;  /* 0xff8000005f5f7808 */ /* 0x000fe20005800000 */
[----:B------:R-:W-:Y:S01]  /*2e20*/  UMOV UR5, 0x40000040 ;  /* 0x4000004000057882 */ /* 0x000fe20000000000 */
[----:B------:R-:W-:Y:S01]  /*2e30*/  FSEL R99, R99, -INF , !P5 ;  /* 0xff80000063637808 */ /* 0x000fe20006800000 */
[----:B------:R-:W-:Y:S01]  /*2e40*/  FFMA.FTZ R218, R218, UR10, -R19 ;  /* 0x0000000adada7c23 */ /* 0x000fe20008010813 */
[----:B------:R-:W-:Y:S01]  /*2e50*/  FSEL R102, R102, -INF , !P6 ;  /* 0xff80000066667808 */ /* 0x000fe20007000000 */
[----:B------:R-:W-:Y:S01]  /*2e60*/  FFMA.FTZ R19, R97, UR10, -R89 ;  /* 0x0000000a61137c23 */ /* 0x000fe20008010859 */
[----:B------:R-:W-:Y:S01]  /*2e70*/  FSEL R103, R103, -INF , !P1 ;  /* 0xff80000067677808 */ /* 0x000fe20004800000 */
[----:B-1----:R-:W-:Y:S01]  /*2e80*/  FFMA.FTZ R88, R108, UR10, -R96 ;  /* 0x0000000a6c587c23 */ /* 0x002fe20008010860 */
[C---:B------:R-:W-:Y:S01]  /*2e90*/  ISETP.GT.AND P2, PT, R18.reuse, 0x20, PT ;  /* 0x000000201200780c */ /* 0x040fe20003f44270 */
[----:B------:R-:W-:Y:S01]  /*2ea0*/  SHFL.IDX PT, R108, R14, R231, 0x1f ;  /* 0x00001fe70e6c7589 */ /* 0x000fe200000e0000 */
[C---:B------:R-:W-:Y:S01]  /*2eb0*/  ISETP.GT.AND P3, PT, R18.reuse, 0x21, PT ;  /* 0x000000211200780c */ /* 0x040fe20003f64270 */
[----:B------:R-:W-:Y:S01]  /*2ec0*/  FFMA.FTZ R101, R101, UR10, -R90 ;  /* 0x0000000a65657c23 */ /* 0x000fe2000801085a */
[C---:B------:R-:W-:Y:S01]  /*2ed0*/  ISETP.GT.AND P4, PT, R18.reuse, 0x28, PT ;  /* 0x000000281200780c */ /* 0x040fe20003f84270 */
[----:B------:R-:W1:Y:S01]  /*2ee0*/  SHFL.IDX PT, R97, R14, R234, 0x1f ;  /* 0x00001fea0e617589 */ /* 0x000e6200000e0000 */
[C---:B------:R-:W-:Y:S01]  /*2ef0*/  ISETP.GT.AND P5, PT, R18.reuse, 0x29, PT ;  /* 0x000000291200780c */ /* 0x040fe20003fa4270 */
[----:B---3--:R-:W-:Y:S01]  /*2f00*/  MUFU.EX2 R10, R21 ;  /* 0x00000015000a7308 */ /* 0x008fe20000000800 */
[----:B------:R-:W-:Y:S01]  /*2f10*/  ISETP.GT.AND P6, PT, R18, 0x30, PT ;  /* 0x000000301200780c */ /* 0x000fe20003fc4270 */
[----:B----4-:R-:W-:Y:S01]  /*2f20*/  FFMA.FTZ R20, R100, UR10, -R91 ;  /* 0x0000000a64147c23 */ /* 0x010fe2000801085b */
[----:B------:R-:W-:Y:S01]  /*2f30*/  ISETP.GT.AND P1, PT, R18, 0x31, PT ;  /* 0x000000311200780c */ /* 0x000fe20003f24270 */
[----:B------:R-:W3:Y:S01]  /*2f40*/  SHFL.IDX PT, R92, R14, R8, 0x1f ;  /* 0x00001f080e5c7589 */ /* 0x000ee200000e0000 */
[----:B------:R-:W-:Y:S01]  /*2f50*/  FSEL R106, R106, -INF , !P2 ;  /* 0xff8000006a6a7808 */ /* 0x000fe20005000000 */
[--C-:B-----5:R-:W-:Y:S01]  /*2f60*/  FFMA.FTZ R23, R105, UR10, -R94.reuse ;  /* 0x0000000a69177c23 */ /* 0x120fe2000801085e */
[----:B------:R-:W-:Y:S01]  /*2f70*/  FSEL R107, R107, -INF , !P3 ;  /* 0xff8000006b6b7808 */ /* 0x000fe20005800000 */
[----:B------:R-:W4:Y:S01]  /*2f80*/  SHFL.IDX PT, R100, R14, R232, 0x1f ;  /* 0x00001fe80e647589 */ /* 0x000f2200000e0000 */
[----:B------:R-:W-:Y:S01]  /*2f90*/  FSEL R110, R110, -INF , !P4 ;  /* 0xff8000006e6e7808 */ /* 0x000fe20006000000 */
[----:B------:R5:W-:Y:S01]  /*2fa0*/  MUFU.EX2 R21, R101 ;  /* 0x0000006500157308 */ /* 0x000be20000000800 */
[----:B------:R-:W-:Y:S01]  /*2fb0*/  FSEL R111, R111, -INF , !P5 ;  /* 0xff8000006f6f7808 */ /* 0x000fe20006800000 */
[----:B------:R-:W-:Y:S01]  /*2fc0*/  FFMA.FTZ R107, R107, UR10, -R94 ;  /* 0x0000000a6b6b7c23 */ /* 0x000fe2000801085e */
[----:B------:R-:W-:Y:S01]  /*2fd0*/  FSEL R114, R114, -INF , !P6 ;  /* 0xff80000072727808 */ /* 0x000fe20007000000 */
[----:B------:R-:W-:Y:S01]  /*2fe0*/  FFMA.FTZ R110, R110, UR10, -R96 ;  /* 0x0000000a6e6e7c23 */ /* 0x000fe20008010860 */
[----:B------:R-:W-:Y:S01]  /*2ff0*/  FSEL R115, R115, -INF , !P1 ;  /* 0xff80000073737808 */ /* 0x000fe20004800000 */
[----:B------:R-:W-:Y:S01]  /*3000*/  FFMA.FTZ R96, R128, UR10, -R226 ;  /* 0x0000000a80607c23 */ /* 0x000fe200080108e2 */
[C---:B------:R-:W-:Y:S01]  /*3010*/  ISETP.GT.AND P2, PT, R18.reuse, 0x38, PT ;  /* 0x000000381200780c */ /* 0x040fe20003f44270 */
[----:B------:R-:W2:Y:S01]  /*3020*/  SHFL.IDX PT, R128, R13, R8, 0x1f ;  /* 0x00001f080d807589 */ /* 0x000ea200000e0000 */
[----:B------:R-:W-:Y:S01]  /*3030*/  ISETP.GT.AND P3, PT, R18, 0x39, PT ;  /* 0x000000391200780c */ /* 0x000fe20003f64270 */
[----:B-----5:R-:W-:Y:S01]  /*3040*/  FFMA.FTZ R101, R120, UR10, -R224 ;  /* 0x0000000a78657c23 */ /* 0x020fe200080108e0 */
[C---:B------:R-:W-:Y:S01]  /*3050*/  ISETP.GT.AND P4, PT, R18.reuse, 0x40, PT ;  /* 0x000000401200780c */ /* 0x040fe20003f84270 */
[----:B------:R-:W5:Y:S01]  /*3060*/  SHFL.IDX PT, R120, R11, R234, 0x1f ;  /* 0x00001fea0b787589 */ /* 0x000f6200000e0000 */
[----:B------:R-:W-:Y:S01]  /*3070*/  ISETP.GT.AND P5, PT, R18, 0x41, PT ;  /* 0x000000411200780c */ /* 0x000fe20003fa4270 */
[----:B------:R-:W-:Y:S01]  /*3080*/  FFMA.FTZ R114, R114, UR10, -R98 ;  /* 0x0000000a72727c23 */ /* 0x000fe20008010862 */
[C---:B------:R-:W-:Y:S01]  /*3090*/  ISETP.GT.AND P6, PT, R18.reuse, 0x48, PT ;  /* 0x000000481200780c */ /* 0x040fe20003fc4270 */
[----:B-1----:R-:W-:Y:S01]  /*30a0*/  FFMA.FTZ R111, R111, UR10, -R97 ;  /* 0x0000000a6f6f7c23 */ /* 0x002fe20008010861 */
[----:B------:R-:W-:Y:S01]  /*30b0*/  ISETP.GT.AND P1, PT, R18, 0x49, PT ;  /* 0x000000491200780c */ /* 0x000fe20003f24270 */
[----:B---3--:R-:W-:Y:S01]  /*30c0*/  FFMA.FTZ R22, R104, UR10, -R92 ;  /* 0x0000000a68167c23 */ /* 0x008fe2000801085c */
[----:B------:R-:W-:Y:S01]  /*30d0*/  FSEL R118, R118, -INF , !P2 ;  /* 0xff80000076767808 */ /* 0x000fe20005000000 */
[----:B------:R-:W-:Y:S01]  /*30e0*/  MUFU.EX2 R17, R17 ;  /* 0x0000001100117308 */ /* 0x000fe20000000800 */
[----:B------:R-:W-:Y:S01]  /*30f0*/  FSEL R119, R119, -INF , !P3 ;  /* 0xff80000077777808 */ /* 0x000fe20005800000 */
[----:B----4-:R-:W-:Y:S01]  /*3100*/  FFMA.FTZ R115, R115, UR10, -R100 ;  /* 0x0000000a73737c23 */ /* 0x010fe20008010864 */
[----:B------:R-:W-:-:S02]  /*3110*/  FSEL R122, R122, -INF , !P4 ;  /* 0xff8000007a7a7808 */ /* 0x000fc40006000000 */
[----:B------:R-:W-:Y:S02]  /*3120*/  FSEL R123, R123, -INF , !P5 ;  /* 0xff8000007b7b7808 */ /* 0x000fe40006800000 */
[----:B------:R-:W-:Y:S01]  /*3130*/  FSEL R126, R126, -INF , !P6 ;  /* 0xff8000007e7e7808 */ /* 0x000fe20007000000 */
[----:B------:R-:W-:Y:S02]  /*3140*/  WARPGROUP.DEPBAR.LE gsb0, 0x0 ;  /* 0x00008000000079c5 */ /* 0x000fe40000010000 */
[----:B------:R-:W-:Y:S01]  /*3150*/  FSEL R127, R127, -INF , !P1 ;  /* 0xff8000007f7f7808 */ /* 0x000fe20004800000 */
[----:B------:R-:W-:Y:S01]  /*3160*/  WARPGROUP.ARRIVE ;  /* 0x00000000000079c5 */ /* 0x000fe20000000000 */
[C---:B------:R-:W-:Y:S01]  /*3170*/  ISETP.GT.AND P2, PT, R18.reuse, 0x50, PT ;  /* 0x000000501200780c */ /* 0x040fe20003f44270 */
[----:B------:R-:W-:Y:S01]  /*3180*/  MUFU.EX2 R217, R217 ;  /* 0x000000d900d97308 */ /* 0x000fe20000000800 */
[C---:B------:R-:W-:Y:S02]  /*3190*/  ISETP.GT.AND P3, PT, R18.reuse, 0x51, PT ;  /* 0x000000511200780c */ /* 0x040fe40003f64270 */
[C---:B------:R-:W-:Y:S01]  /*31a0*/  ISETP.GT.AND P4, PT, R18.reuse, 0x58, PT ;  /* 0x000000581200780c */ /* 0x040fe20003f84270 */
[----:B------:R-:W-:Y:S01]  /*31b0*/  HGMMA.64x128x16.F32 R24, gdesc[UR4], R24, gsb0 ;  /* 0x01e00000041879f0 */ /* 0x000fe20008000818 */
[C---:B------:R-:W-:Y:S01]  /*31c0*/  ISETP.GT.AND P5, PT, R18.reuse, 0x59, PT ;  /* 0x000000591200780c */ /* 0x040fe20003fa4270 */
[----:B------:R-:W-:Y:S01]  /*31d0*/  UIADD3 UR6, UR8, 0x6, URZ ;  /* 0x0000000608067890 */ /* 0x000fe2000fffe03f */
[C---:B------:R-:W-:Y:S01]  /*31e0*/  ISETP.GT.AND P6, PT, R18.reuse, 0x60, PT ;  /* 0x000000601200780c */ /* 0x040fe20003fc4270 */
[----:B------:R-:W-:Y:S01]  /*31f0*/  UIADD3 UR4, UR9, 0x6, URZ ;  /* 0x0000000609047890 */ /* 0x000fe2000fffe03f */
[----:B------:R-:W-:Y:S01]  /*3200*/  ISETP.GT.AND P1, PT, R18, 0x61, PT ;  /* 0x000000611200780c */ /* 0x000fe20003f24270 */
[----:B------:R-:W-:Y:S01]  /*3210*/  UMOV UR7, 0x40000040 ;  /* 0x4000004000077882 */ /* 0x000fe20000000000 */
[----:B------:R-:W-:Y:S01]  /*3220*/  FSEL R130, R130, -INF , !P2 ;  /* 0xff80000082827808 */ /* 0x000fe20005000000 */
[----:B------:R-:W-:Y:S01]  /*3230*/  UMOV UR5, 0x40000040 ;  /* 0x4000004000057882 */ /* 0x000fe20000000000 */
[----:B------:R-:W-:Y:S01]  /*3240*/  FSEL R131, R131, -INF , !P3 ;  /* 0xff80000083837808 */ /* 0x000fe20005800000 */
[----:B------:R-:W-:Y:S01]  /*3250*/  MUFU.EX2 R218, R218 ;  /* 0x000000da00da7308 */ /* 0x000fe20000000800 */
[----:B------:R-:W-:-:S02]  /*3260*/  FSEL R134, R134, -INF , !P4 ;  /* 0xff80000086867808 */ /* 0x000fc40006000000 */
[----:B------:R-:W-:Y:S02]  /*3270*/  FSEL R135, R135, -INF , !P5 ;  /* 0xff80000087877808 */ /* 0x000fe40006800000 */
[----:B------:R-:W-:Y:S02]  /*3280*/  FSEL R138, R138, -INF , !P6 ;  /* 0xff8000008a8a7808 */ /* 0x000fe40007000000 */
[----:B------:R-:W-:Y:S01]  /*3290*/  FSEL R139, R139, -INF , !P1 ;  /* 0xff8000008b8b7808 */ /* 0x000fe20004800000 */
[----:B------:R-:W-:Y:S01]  /*32a0*/  MUFU.EX2 R96, R96 ;  /* 0x0000006000607308 */ /* 0x000fe20000000800 */
[C---:B------:R-:W-:Y:S02]  /*32b0*/  ISETP.GT.AND P2, PT, R18.reuse, 0x68, PT ;  /* 0x000000681200780c */ /* 0x040fe40003f44270 */
[C---:B------:R-:W-:Y:S02]  /*32c0*/  ISETP.GT.AND P3, PT, R18.reuse, 0x69, PT ;  /* 0x000000691200780c */ /* 0x040fe40003f64270 */
[----:B------:R-:W-:-:S02]  /*32d0*/  ISETP.GT.AND P4, PT, R18, 0x70, PT ;  /* 0x000000701200780c */ /* 0x000fc40003f84270 */
[C---:B------:R-:W-:Y:S01]  /*32e0*/  ISETP.GT.AND P5, PT, R18.reuse, 0x71, PT ;  /* 0x000000711200780c */ /* 0x040fe20003fa4270 */
[----:B------:R-:W-:Y:S01]  /*32f0*/  MUFU.EX2 R220, R220 ;  /* 0x000000dc00dc7308 */ /* 0x000fe20000000800 */
[C---:B------:R-:W-:Y:S02]  /*3300*/  ISETP.GT.AND P6, PT, R18.reuse, 0x78, PT ;  /* 0x000000781200780c */ /* 0x040fe40003fc4270 */
[----:B------:R-:W-:Y:S01]  /*3310*/  ISETP.GT.AND P1, PT, R18, 0x79, PT ;  /* 0x000000791200780c */ /* 0x000fe20003f24270 */
[--C-:B------:R-:W-:Y:S01]  /*3320*/  FFMA.FTZ R18, R93, UR10, -R221.reuse ;  /* 0x0000000a5d127c23 */ /* 0x100fe200080108dd */
[----:B------:R-:W-:Y:S01]  /*3330*/  FFMA.FTZ R221, R95, UR10, -R221 ;  /* 0x0000000a5fdd7c23 */ /* 0x000fe200080108dd */
[----:B------:R-:W-:Y:S01]  /*3340*/  FFMA.FTZ R95, R112, UR10, -R98 ;  /* 0x0000000a705f7c23 */ /* 0x000fe20008010862 */
[----:B------:R-:W-:Y:S01]  /*3350*/  FFMA.FTZ R112, R102, UR10, -R91 ;  /* 0x0000000a66707c23 */ /* 0x000fe2000801085b */
[----:B------:R-:W-:Y:S01]  /*3360*/  FFMA.FTZ R91, R116, UR10, -R108 ;  /* 0x0000000a745b7c23 */ /* 0x000fe2000801086c */
[----:B------:R-:W-:Y:S01]  /*3370*/  FFMA.FTZ R93, R109, UR10, -R97 ;  /* 0x0000000a6d5d7c23 */ /* 0x000fe20008010861 */
[----:B------:R-:W1:Y:S01]  /*3380*/  SHFL.IDX PT, R116, R11, R237, 0x1f ;  /* 0x00001fed0b747589 */ /* 0x000e6200000e0000 */
[----:B------:R3:W-:Y:S01]  /*3390*/  MUFU.EX2 R14, R95 ;  /* 0x0000005f000e7308 */ /* 0x0007e20000000800 */
[----:B------:R-:W-:Y:S01]  /*33a0*/  FFMA.FTZ R109, R99, UR10, -R89 ;  /* 0x0000000a636d7c23 */ /* 0x000fe20008010859 */
[----:B------:R-:W-:Y:S01]  /*33b0*/  FFMA.FTZ R99, R113, UR10, -R100 ;  /* 0x0000000a71637c23 */ /* 0x000fe20008010864 */
[----:B------:R-:W-:Y:S01]  /*33c0*/  FFMA.FTZ R113, R103, UR10, -R90 ;  /* 0x0000000a67717c23 */ /* 0x000fe2000801085a */
[----:B--2---:R-:W-:-:S02]  /*33d0*/  FFMA.FTZ R100, R136, UR10, -R128 ;  /* 0x0000000a88647c23 */ /* 0x004fc40008010880 */
[----:B------:R-:W-:Y:S02]  /*33e0*/  SHFL.IDX PT, R136, R13, R234, 0x1f ;  /* 0x00001fea0d887589 */ /* 0x000fe400000e0000 */
[----:B------:R5:W-:Y:S01]  /*33f0*/  MUFU.EX2 R90, R99 ;  /* 0x00000063005a7308 */ /* 0x000be20000000800 */
[----:B---3--:R-:W-:Y:S02]  /*3400*/  FFMA.FTZ R95, R124, UR10, -R225 ;  /* 0x0000000a7c5f7c23 */ /* 0x008fe400080108e1 */
[----:B------:R-:W2:Y:S05]  /*3410*/  SHFL.IDX PT, R124, R11, R231, 0x1f ;  /* 0x00001fe70b7c7589 */ /* 0x000eaa00000e0000 */
[----:B------:R3:W-:Y:S01]  /*3420*/  MUFU.EX2 R89, R93 ;  /* 0x0000005d00597308 */ /* 0x0007e20000000800 */
[----:B-----5:R-:W-:-:S02]  /*3430*/  FFMA.FTZ R99, R125, UR10, -R120 ;  /* 0x0000000a7d637c23 */ /* 0x020fc40008010878 */
[----:B------:R-:W-:Y:S01]  /*3440*/  SHFL.IDX PT, R125, R11, R230, 0x1f ;  /* 0x00001fe60b7d7589 */ /* 0x000fe200000e0000 */
[----:B-1----:R-:W-:-:S04]  /*3450*/  FFMA.FTZ R121, R121, UR10, -R116 ;  /* 0x0000000a79797c23 */ /* 0x002fc80008010874 */
[----:B------:R-:W-:Y:S01]  /*3460*/  MUFU.EX2 R19, R19 ;  /* 0x0000001300137308 */ /* 0x000fe20000000800 */
[----:B---3--:R-:W-:Y:S01]  /*3470*/  FFMA.FTZ R93, R117, UR10, -R223 ;  /* 0x0000000a755d7c23 */ /* 0x008fe200080108df */
[----:B------:R-:W-:-:S06]  /*3480*/  FFMA.FTZ R117, R106, UR10, -R92 ;  /* 0x0000000a6a757c23 */ /* 0x000fcc000801085c */
[----:B------:R1:W-:Y:S01]  /*3490*/  MUFU.EX2 R94, R121 ;  /* 0x00000079005e7308 */ /* 0x0003e20000000800 */
[----:B--2---:R-:W-:Y:S02]  /*34a0*/  FFMA.FTZ R98, R132, UR10, -R124 ;  /* 0x0000000a84627c23 */ /* 0x004fe4000801087c */
[----:B------:R-:W2:Y:S05]  /*34b0*/  SHFL.IDX PT, R132, R13, R235, 0x1f ;  /* 0x00001feb0d847589 */ /* 0x000eaa00000e0000 */
[----:B------:R-:W-:Y:S01]  /*34c0*/  MUFU.EX2 R92, R93 ;  /* 0x0000005d005c7308 */ /* 0x000fe20000000800 */
[----:B-1----:R1:W3:Y:S07]  /*34d0*/  SHFL.IDX PT, R121, R11, R232, 0x1f ;  /* 0x00001fe80b797589 */ /* 0x0022ee00000e0000 */
[----:B------:R-:W-:Y:S08]  /*34e0*/  MUFU.EX2 R93, R101 ;  /* 0x00000065005d7308 */ /* 0x000ff00000000800 */
[----:B-1----:R1:W-:Y:S01]  /*34f0*/  MUFU.EX2 R11, R99 ;  /* 0x00000063000b7308 */ /* 0x0023e20000000800 */
[----:B--2---:R-:W-:-:S02]  /*3500*/  FFMA.FTZ R102, R140, UR10, -R132 ;  /* 0x0000000a8c667c23 */ /* 0x004fc40008010884 */
[----:B------:R-:W-:Y:S05]  /*3510*/  SHFL.IDX PT, R140, R13, R230, 0x1f ;  /* 0x00001fe60d8c7589 */ /* 0x000fea00000e0000 */
[----:B------:R-:W-:Y:S01]  /*3520*/  MUFU.EX2 R20, R20 ;  /* 0x0000001400147308 */ /* 0x000fe20000000800 */
[----:B---3--:R-:W-:Y:S01]  /*3530*/  FFMA.FTZ R97, R129, UR10, -R121 ;  /* 0x0000000a81617c23 */ /* 0x008fe20008010879 */
[----:B-1----:R-:W-:Y:S01]  /*3540*/  FFMA.FTZ R99, R133, UR10, -R125 ;  /* 0x0000000a85637c23 */ /* 0x002fe2000801087d */
[----:B------:R-:W1:Y:S04]  /*3550*/  SHFL.IDX PT, R129, R13, R237, 0x1f ;  /* 0x00001fed0d817589 */ /* 0x000e6800000e0000 */
[----:B------:R-:W-:Y:S01]  /*3560*/  SHFL.IDX PT, R133, R13, R233, 0x1f ;  /* 0x00001fe90d857589 */ /* 0x000fe200000e0000 */
[----:B------:R-:W-:Y:S01]  /*3570*/  FFMA.FTZ R105, R148, UR10, -R227 ;  /* 0x0000000a94697c23 */ /* 0x000fe200080108e3 */
[----:B------:R-:W-:Y:S08]  /*3580*/  MUFU.EX2 R222, R222 ;  /* 0x000000de00de7308 */ /* 0x000ff00000000800 */
[----:B------:R-:W-:Y:S08]  /*3590*/  MUFU.EX2 R22, R22 ;  /* 0x0000001600167308 */ /* 0x000ff00000000800 */
[----:B------:R-:W-:Y:S01]  /*35a0*/  MUFU.EX2 R23, R23 ;  /* 0x0000001700177308 */ /* 0x000fe20000000800 */
[----:B-1----:R-:W-:-:S02]  /*35b0*/  FFMA.FTZ R101, R137, UR10, -R129 ;  /* 0x0000000a89657c23 */ /* 0x002fc40008010881 */
[----:B------:R1:W2:Y:S01]  /*35c0*/  SHFL.IDX PT, R137, R13, R232, 0x1f ;  /* 0x00001fe80d897589 */ /* 0x0002a200000e0000 */
[----:B------:R-:W-:Y:S02]  /*35d0*/  WARPGROUP.DEPBAR.LE gsb0, 0x0 ;  /* 0x00008000000079c5 */ /* 0x000fe40000010000 */
[----:B------:R-:W-:Y:S01]  /*35e0*/  WARPGROUP.ARRIVE ;  /* 0x00000000000079c5 */ /* 0x000fe20000000000 */
[----:B------:R-:W-:Y:S01]  /*35f0*/  FFMA.FTZ R118, R118, UR10, -R108 ;  /* 0x0000000a76767c23 */ /* 0x000fe2000801086c */
[----:B------:R-:W-:Y:S01]  /*3600*/  FFMA.FTZ R135, R135, UR10, -R125 ;  /* 0x0000000a87877c23 */ /* 0x000fe2000801087d */
[----:B------:R-:W-:Y:S01]  /*3610*/  FFMA.FTZ R123, R123, UR10, -R116 ;  /* 0x0000000a7b7b7c23 */ /* 0x000fe20008010874 */
[----:B-1----:R1:W-:Y:S02]  /*3620*/  MUFU.EX2 R13, R102 ;  /* 0x00000066000d7308 */ /* 0x0023e40000000800 */
[----:B------:R-:W-:Y:S01]  /*3630*/  HGMMA.64x128x16.F32 R24, gdesc[UR4], R24, gsb0 ;  /* 0x01e00000041879f0 */ /* 0x000fe20008000818 */
[----:B------:R-:W-:Y:S01]  /*3640*/  FFMA.FTZ R131, R131, UR10, -R121 ;  /* 0x0000000a83837c23 */ /* 0x000fe20008010879 */
[----:B------:R-:W-:Y:S01]  /*3650*/  FFMA.FTZ R134, R134, UR10, -R124 ;  /* 0x0000000a86867c23 */ /* 0x000fe2000801087c */
[----:B------:R-:W-:Y:S01]  /*3660*/  FFMA.FTZ R127, R127, UR10, -R120 ;  /* 0x0000000a7f7f7c23 */ /* 0x000fe20008010878 */
[----:B------:R-:W-:Y:S01]  /*3670*/  FFMA.FTZ R130, R130, UR10, -R226 ;  /* 0x0000000a82827c23 */ /* 0x000fe200080108e2 */
[----:B------:R-:W-:Y:S01]  /*3680*/  FFMA.FTZ R126, R126, UR10, -R225 ;  /* 0x0000000a7e7e7c23 */ /* 0x000fe200080108e1 */
[----:B------:R-:W3:Y:S01]  /*3690*/  MUFU.EX2 R97, R97 ;  /* 0x0000006100617308 */ /* 0x000ee20000000800 */
[----:B-1----:R-:W-:-:S02]  /*36a0*/  FFMA.FTZ R102, R141, UR10, -R136 ;  /* 0x0000000a8d667c23 */ /* 0x002fc40008010888 */
[----:B------:R-:W4:Y:S01]  /*36b0*/  LDL R141, [R1+0x28] ;  /* 0x00002800018d7983 */ /* 0x000f220000100800 */
[----:B------:R-:W-:Y:S02]  /*36c0*/  R2UR UR4, R15 ;  /* 0x000000000f0472ca */ /* 0x000fe400000e0000 */
[----:B------:R-:W-:Y:S02]  /*36d0*/  FSEL R108, R147, -INF , !P5 ;  /* 0xff800000936c7808 */ /* 0x000fe40006800000 */
[----:B------:R-:W-:Y:S01]  /*36e0*/  FSEL R15, R142, -INF , !P2 ;  /* 0xff8000008e0f7808 */ /* 0x000fe20005000000 */
[--C-:B--2---:R-:W-:Y:S01]  /*36f0*/  FFMA.FTZ R104, R145, UR10, -R137.reuse ;  /* 0x0000000a91687c23 */ /* 0x104fe20008010889 */
[----:B------:R-:W-:Y:S01]  /*3700*/  MUFU.EX2 R18, R18 ;  /* 0x0000001200127308 */ /* 0x000fe20000000800 */
[----:B------:R-:W-:Y:S02]  /*3710*/  FFMA.FTZ R137, R108, UR10, -R137 ;  /* 0x0000000a6c897c23 */ /* 0x000fe40008010889 */
[----:B------:R-:W-:-:S05]  /*3720*/  FFMA.FTZ R132, R15, UR10, -R132 ;  /* 0x0000000a0f847c23 */ /* 0x000fca0008010884 */
[----:B------:R-:W1:Y:S01]  /*3730*/  MUFU.EX2 R130, R130 ;  /* 0x0000008200827308 */ /* 0x000e620000000800 */
[----:B------:R-:W-:-:S07]  /*3740*/  FFMA.FTZ R138, R138, UR10, -R128 ;  /* 0x0000000a8a8a7c23 */ /* 0x000fce0008010880 */
[----:B------:R-:W2:Y:S08]  /*3750*/  MUFU.EX2 R98, R98 ;  /* 0x0000006200627308 */ /* 0x000eb00000000800 */
[----:B------:R-:W5:Y:S01]  /*3760*/  MUFU.EX2 R99, R99 ;  /* 0x0000006300637308 */ /* 0x000f620000000800 */
[----:B------:R-:W-:Y:S01]  /*3770*/  FFMA.FTZ R122, R122, UR10, -R224 ;  /* 0x0000000a7a7a7c23 */ /* 0x000fe200080108e0 */
[----:B------:R-:W-:-:S06]  /*3780*/  FSEL R143, R143, -INF , !P3 ;  /* 0xff8000008f8f7808 */ /* 0x000fcc0005800000 */
[----:B------:R-:W5:Y:S01]  /*3790*/  MUFU.EX2 R95, R95 ;  /* 0x0000005f005f7308 */ /* 0x000f620000000800 */
[----:B------:R-:W-:Y:S01]  /*37a0*/  FSEL R146, R146, -INF , !P4 ;  /* 0xff80000092927808 */ /* 0x000fe20006000000 */
[----:B------:R-:W-:Y:S01]  /*37b0*/  FFMA.FTZ R119, R119, UR10, -R223 ;  /* 0x0000000a77777c23 */ /* 0x000fe200080108df */
[----:B------:R-:W-:Y:S02]  /*37c0*/  FSEL R150, R150, -INF , !P6 ;  /* 0xff80000096967808 */ /* 0x000fe40007000000 */
[----:B------:R-:W-:-:S03]  /*37d0*/  FSEL R151, R151, -INF , !P1 ;  /* 0xff80000097977808 */ /* 0x000fc60004800000 */
[----:B------:R-:W-:Y:S01]  /*37e0*/  MUFU.EX2 R100, R100 ;  /* 0x0000006400647308 */ /* 0x000fe20000000800 */
[----:B------:R-:W-:Y:S01]  /*37f0*/  FFMA.FTZ R103, R144, UR10, -R133 ;  /* 0x0000000a90677c23 */ /* 0x000fe20008010885 */
[----:B------:R-:W-:-:S06]  /*3800*/  FFMA.FTZ R139, R139, UR10, -R129 ;  /* 0x0000000a8b8b7c23 */ /* 0x000fcc0008010881 */
        /* <DEDUP_REMOVED lines=16> */
[----:B------:R-:W5:Y:S04]  /*3910*/  SHFL.IDX PT, R121, R16, R235, 0x1f ;  /* 0x00001feb10797589 */ /* 0x000f6800000e0000 */
[----:B------:R-:W5:Y:S04]  /*3920*/  SHFL.IDX PT, R116, R16, R233, 0x1f ;  /* 0x00001fe910747589 */ /* 0x000f6800000e0000 */
[----:B------:R-:W5:Y:S04]  /*3930*/  SHFL.IDX PT, R15, R16, R231, 0x1f ;  /* 0x00001fe7100f7589 */ /* 0x000f6800000e0000 */
[----:B------:R-:W5:Y:S01]  /*3940*/  SHFL.IDX PT, R120, R16, R234, 0x1f ;  /* 0x00001fea10787589 */ /* 0x000f6200000e0000 */
[--C-:B---3--:R-:W-:Y:S01]  /*3950*/  FADD.FTZ R24, R24, -R125.reuse ;  /* 0x8000007d18187221 */ /* 0x108fe20000010000 */
[----:B------:R-:W-:-:S02]  /*3960*/  FADD.FTZ R26, R26, -R125 ;  /* 0x8000007d1a1a7221 */ /* 0x000fc40000010000 */
[----:B------:R-:W-:Y:S01]  /*3970*/  SHFL.IDX PT, R125, R16, R230, 0x1f ;  /* 0x00001fe6107d7589 */ /* 0x000fe200000e0000 */
[----:B-1----:R-:W-:-:S03]  /*3980*/  FADD.FTZ R33, R33, -R108 ;  /* 0x8000006c21217221 */ /* 0x002fc60000010000 */
[----:B------:R-:W1:Y:S01]  /*3990*/  SHFL.IDX PT, R16, R228, R232, 0x1f ;  /* 0x00001fe8e4107589 */ /* 0x000e6200000e0000 */
[----:B------:R-:W-:Y:S01]  /*39a0*/  FADD.FTZ R35, R35, -R108 ;  /* 0x8000006c23237221 */ /* 0x000fe20000010000 */
[--C-:B--2---:R-:W-:Y:S01]  /*39b0*/  FADD.FTZ R25, R25, -R124.reuse ;  /* 0x8000007c19197221 */ /* 0x104fe20000010000 */
[----:B------:R-:W-:Y:S01]  /*39c0*/  FADD.FTZ R27, R27, -R124 ;  /* 0x8000007c1b1b7221 */ /* 0x000fe20000010000 */
[--C-:B-----5:R-:W-:Y:S01]  /*39d0*/  FADD.FTZ R28, R28, -R121.reuse ;  /* 0x800000791c1c7221 */ /* 0x120fe20000010000 */
[----:B------:R-:W-:Y:S01]  /*39e0*/  FADD.FTZ R30, R30, -R121 ;  /* 0x800000791e1e7221 */ /* 0x000fe20000010000 */
[----:B------:R-:W2:Y:S01]  /*39f0*/  SHFL.IDX PT, R108, R228, R233, 0x1f ;  /* 0x00001fe9e46c7589 */ /* 0x000ea200000e0000 */
[--C-:B------:R-:W-:Y:S01]  /*3a00*/  FADD.FTZ R32, R32, -R116.reuse ;  /* 0x8000007420207221 */ /* 0x100fe20000010000 */
[----:B------:R-:W-:Y:S02]  /*3a10*/  FADD.FTZ R34, R34, -R116 ;  /* 0x8000007422227221 */ /* 0x000fe40000010000 */
[----:B------:R-:W3:Y:S01]  /*3a20*/  SHFL.IDX PT, R124, R228, R8, 0x1f ;  /* 0x00001f08e47c7589 */ /* 0x000ee200000e0000 */
[--C-:B------:R-:W-:Y:S01]  /*3a30*/  FADD.FTZ R36, R36, -R15.reuse ;  /* 0x8000000f24247221 */ /* 0x100fe20000010000 */
[----:B------:R-:W-:-:S02]  /*3a40*/  FADD.FTZ R38, R38, -R15 ;  /* 0x8000000f26267221 */ /* 0x000fc40000010000 */
[----:B------:R-:W5:Y:S04]  /*3a50*/  SHFL.IDX PT, R121, R228, R235, 0x1f ;  /* 0x00001febe4797589 */ /* 0x000f6800000e0000 */
[----:B------:R-:W5:Y:S04]  /*3a60*/  SHFL.IDX PT, R116, R228, R234, 0x1f ;  /* 0x00001feae4747589 */ /* 0x000f6800000e0000 */
[----:B------:R-:W5:Y:S01]  /*3a70*/  SHFL.IDX PT, R15, R228, R231, 0x1f ;  /* 0x00001fe7e40f7589 */ /* 0x000f6200000e0000 */
[--C-:B------:R-:W-:Y:S01]  /*3a80*/  FADD.FTZ R29, R29, -R120.reuse ;  /* 0x800000781d1d7221 */ /* 0x100fe20000010000 */
[----:B------:R-:W-:-:S02]  /*3a90*/  FADD.FTZ R31, R31, -R120 ;  /* 0x800000781f1f7221 */ /* 0x000fc40000010000 */
[----:B------:R-:W5:Y:S01]  /*3aa0*/  SHFL.IDX PT, R120, R228, R237, 0x1f ;  /* 0x00001fede4787589 */ /* 0x000f6200000e0000 */
[--C-:B-1----:R-:W-:Y:S01]  /*3ab0*/  FADD.FTZ R49, R49, -R16.reuse ;  /* 0x8000001031317221 */ /* 0x102fe20000010000 */
[----:B------:R-:W-:Y:S02]  /*3ac0*/  FADD.FTZ R51, R51, -R16 ;  /* 0x8000001033337221 */ /* 0x000fe40000010000 */
[----:B------:R-:W-:Y:S01]  /*3ad0*/  SHFL.IDX PT, R16, R12, R231, 0x1f ;  /* 0x00001fe70c107589 */ /* 0x000fe200000e0000 */
[--C-:B--2---:R-:W-:Y:S01]  /*3ae0*/  FADD.FTZ R48, R48, -R108.reuse ;  /* 0x8000006c30307221 */ /* 0x104fe20000010000 */
[----:B------:R-:W-:Y:S02]  /*3af0*/  FADD.FTZ R50, R50, -R108 ;  /* 0x8000006c32327221 */ /* 0x000fe40000010000 */
[----:B------:R-:W1:Y:S01]  /*3b00*/  SHFL.IDX PT, R231, R9, R231, 0x1f ;  /* 0x00001fe709e77589 */ /* 0x000e6200000e0000 */
[--C-:B------:R-:W-:Y:S01]  /*3b10*/  FADD.FTZ R37, R37, -R125.reuse ;  /* 0x8000007d25257221 */ /* 0x100fe20000010000 */
[----:B------:R-:W-:Y:S01]  /*3b20*/  FADD.FTZ R39, R39, -R125 ;  /* 0x8000007d27277221 */ /* 0x000fe20000010000 */
[--C-:B---3--:R-:W-:Y:S01]  /*3b30*/  FADD.FTZ R40, R40, -R124.reuse ;  /* 0x8000007c28287221 */ /* 0x108fe20000010000 */
[----:B------:R-:W-:Y:S01]  /*3b40*/  FADD.FTZ R42, R42, -R124 ;  /* 0x8000007c2a2a7221 */ /* 0x000fe20000010000 */
[--C-:B-----5:R-:W-:Y:S01]  /*3b50*/  FADD.FTZ R44, R44, -R121.reuse ;  /* 0x800000792c2c7221 */ /* 0x120fe20000010000 */
[----:B------:R-:W-:Y:S01]  /*3b60*/  FADD.FTZ R46, R46, -R121 ;  /* 0x800000792e2e7221 */ /* 0x000fe20000010000 */
[----:B------:R-:W2:Y:S01]  /*3b70*/  SHFL.IDX PT, R108, R12, R232, 0x1f ;  /* 0x00001fe80c6c7589 */ /* 0x000ea200000e0000 */
[--C-:B------:R-:W-:Y:S01]  /*3b80*/  FADD.FTZ R45, R45, -R116.reuse ;  /* 0x800000742d2d7221 */ /* 0x100fe20000010000 */
[----:B------:R-:W-:-:S02]  /*3b90*/  FADD.FTZ R47, R47, -R116 ;  /* 0x800000742f2f7221 */ /* 0x000fc40000010000 */
[----:B------:R-:W-:Y:S01]  /*3ba0*/  SHFL.IDX PT, R124, R12, R8, 0x1f ;  /* 0x00001f080c7c7589 */ /* 0x000fe200000e0000 */
[--C-:B------:R-:W-:Y:S01]  /*3bb0*/  FADD.FTZ R52, R52, -R15.reuse ;  /* 0x8000000f34347221 */ /* 0x100fe20000010000 */
[----:B------:R-:W-:Y:S02]  /*3bc0*/  FADD.FTZ R54, R54, -R15 ;  /* 0x8000000f36367221 */ /* 0x000fe40000010000 */
[----:B------:R-:W-:Y:S04]  /*3bd0*/  SHFL.IDX PT, R125, R12, R237, 0x1f ;  /* 0x00001fed0c7d7589 */ /* 0x000fe800000e0000 */
[----:B------:R-:W-:Y:S04]  /*3be0*/  SHFL.IDX PT, R121, R12, R235, 0x1f ;  /* 0x00001feb0c797589 */ /* 0x000fe800000e0000 */
[----:B------:R-:W-:Y:S04]  /*3bf0*/  SHFL.IDX PT, R15, R12, R234, 0x1f ;  /* 0x00001fea0c0f7589 */ /* 0x000fe800000e0000 */
[----:B------:R-:W3:Y:S04]  /*3c00*/  SHFL.IDX PT, R116, R12, R233, 0x1f ;  /* 0x00001fe90c747589 */ /* 0x000ee800000e0000 */
[----:B------:R-:W5:Y:S01]  /*3c10*/  SHFL.IDX PT, R12, R12, R230, 0x1f ;  /* 0x00001fe60c0c7589 */ /* 0x000f6200000e0000 */
[--C-:B------:R-:W-:Y:S01]  /*3c20*/  FADD.FTZ R41, R41, -R120.reuse ;  /* 0x8000007829297221 */ /* 0x100fe20000010000 */
[----:B------:R-:W-:-:S02]  /*3c30*/  FADD.FTZ R43, R43, -R120 ;  /* 0x800000782b2b7221 */ /* 0x000fc40000010000 */
[----:B------:R-:W-:Y:S04]  /*3c40*/  SHFL.IDX PT, R237, R9, R237, 0x1f ;  /* 0x00001fed09ed7589 */ /* 0x000fe800000e0000 */
[----:B------:R-:W4:Y:S01]  /*3c50*/  SHFL.IDX PT, R120, R9, R8, 0x1f ;  /* 0x00001f0809787589 */ /* 0x000f2200000e0000 */
[----:B------:R-:W4:Y:S01]  /*3c60*/  MUFU.EX2 R126, R126 ;  /* 0x0000007e007e7308 */ /* 0x000f220000000800 */
[----:B-1----:R-:W-:Y:S01]  /*3c70*/  FADD.FTZ R128, R84, -R231 ;  /* 0x800000e754807221 */ /* 0x002fe20000010000 */
[----:B------:R-:W-:Y:S01]  /*3c80*/  FMUL.FTZ R84, R216, R24 ;  /* 0x00000018d8547220 */ /* 0x000fe20000410000 */
[----:B------:R-:W1:Y:S01]  /*3c90*/  SHFL.IDX PT, R228, R228, R230, 0x1f ;  /* 0x00001fe6e4e47589 */ /* 0x000e6200000e0000 */
[----:B------:R-:W-:-:S04]  /*3ca0*/  FMUL.FTZ R25, R219, R25 ;  /* 0x00000019db197220 */ /* 0x000fc80000410000 */
[----:B------:R-:W4:Y:S01]  /*3cb0*/  MUFU.EX2 R127, R127 ;  /* 0x0000007f007f7308 */ /* 0x000f220000000800 */
[----:B------:R-:W1:Y:S01]  /*3cc0*/  SHFL.IDX PT, R235, R9, R235, 0x1f ;  /* 0x00001feb09eb7589 */ /* 0x000e6200000e0000 */
[----:B--2---:R-:W-:Y:S01]  /*3cd0*/  FADD.FTZ R65, R65, -R108 ;  /* 0x8000006c41417221 */ /* 0x004fe20000010000 */
[----:B---3--:R-:W-:Y:S02]  /*3ce0*/  FADD.FTZ R66, R66, -R116 ;  /* 0x8000007442427221 */ /* 0x008fe40000010000 */
[----:B------:R-:W2:Y:S04]  /*3cf0*/  SHFL.IDX PT, R234, R9, R234, 0x1f ;  /* 0x00001fea09ea7589 */ /* 0x000ea800000e0000 */
[----:B------:R-:W3:Y:S04]  /*3d00*/  SHFL.IDX PT, R233, R9, R233, 0x1f ;  /* 0x00001fe909e97589 */ /* 0x000ee800000e0000 */
[----:B------:R-:W3:Y:S04]  /*3d10*/  SHFL.IDX PT, R232, R9, R232, 0x1f ;  /* 0x00001fe809e87589 */ /* 0x000ee800000e0000 */
[----:B------:R5:W3:Y:S01]  /*3d20*/  SHFL.IDX PT, R230, R9, R230, 0x1f ;  /* 0x00001fe609e67589 */ /* 0x000ae200000e0000 */
[----:B------:R-:W-:Y:S01]  /*3d30*/  F2FP.F16.F32.PACK_AB R84, R25, R84 ;  /* 0x000000541954723e */ /* 0x000fe200000000ff */
[----:B------:R-:W-:Y:S01]  /*3d40*/  FMUL.FTZ R25, R97, R65 ;  /* 0x0000004161197220 */ /* 0x000fe20000410000 */
[----:B------:R-:W-:Y:S01]  /*3d50*/  FFMA.FTZ R136, R143, UR10, -R136 ;  /* 0x0000000a8f887c23 */ /* 0x000fe20008010888 */
[----:B------:R-:W-:Y:S01]  /*3d60*/  FMUL.FTZ R65, R130, R66 ;  /* 0x0000004282417220 */ /* 0x000fe20000410000 */
[--C-:B-----5:R-:W-:Y:S01]  /*3d70*/  FADD.FTZ R9, R68, -R16.reuse ;  /* 0x8000001044097221 */ /* 0x120fe20000010000 */
[----:B------:R-:W-:Y:S01]  /*3d80*/  FADD.FTZ R16, R70, -R16 ;  /* 0x8000001046107221 */ /* 0x000fe20000010000 */
[----:B------:R-:W-:Y:S01]  /*3d90*/  FADD.FTZ R70, R69, -R12 ;  /* 0x8000000c45467221 */ /* 0x000fe20000010000 */
[--C-:B------:R-:W-:Y:S01]  /*3da0*/  FFMA.FTZ R106, R149, UR10, -R140.reuse ;  /* 0x0000000a956a7c23 */ /* 0x100fe2000801088c */
[----:B------:R-:W5:Y:S01]  /*3db0*/  MUFU.EX2 R109, R109 ;  /* 0x0000006d006d7308 */ /* 0x000f620000000800 */
[----:B------:R-:W-:Y:S01]  /*3dc0*/  FFMA.FTZ R133, R146, UR10, -R133 ;  /* 0x0000000a92857c23 */ /* 0x000fe20008010885 */
[----:B------:R-:W-:Y:S01]  /*3dd0*/  FADD.FTZ R61, R61, -R15 ;  /* 0x8000000f3d3d7221 */ /* 0x000fe20000010000 */
[----:B------:R-:W-:Y:S01]  /*3de0*/  FMUL.FTZ R28, R17, R28 ;  /* 0x0000001c111c7220 */ /* 0x000fe20000410000 */
[----:B------:R-:W-:Y:S01]  /*3df0*/  FMUL.FTZ R29, R18, R29 ;  /* 0x0000001d121d7220 */ /* 0x000fe20000410000 */
[----:B------:R-:W-:Y:S01]  /*3e00*/  FMUL.FTZ R9, R98, R9 ;  /* 0x0000000962097220 */ /* 0x000fe20000410000 */
[----:B------:R-:W-:Y:S01]  /*3e10*/  FMUL.FTZ R66, R99, R70 ;  /* 0x0000004663427220 */ /* 0x000fe20000410000 */
[--C-:B------:R-:W-:Y:S01]  /*3e20*/  FADD.FTZ R60, R60, -R121.reuse ;  /* 0x800000793c3c7221 */ /* 0x100fe20000010000 */
[----:B------:R-:W3:Y:S01]  /*3e30*/  MUFU.EX2 R113, R113 ;  /* 0x0000007100717308 */ /* 0x000ee20000000800 */
[----:B------:R-:W-:Y:S01]  /*3e40*/  FADD.FTZ R62, R62, -R121 ;  /* 0x800000793e3e7221 */ /* 0x000fe20000010000 */
[----:B------:R-:W-:Y:S01]  /*3e50*/  FADD.FTZ R15, R63, -R15 ;  /* 0x8000000f3f0f7221 */ /* 0x000fe20000010000 */
[----:B------:R-:W-:Y:S01]  /*3e60*/  FFMA.FTZ R227, R150, UR10, -R227 ;  /* 0x0000000a96e37c23 */ /* 0x000fe200080108e3 */
[----:B------:R-:W-:-:S04]  /*3e70*/  FFMA.FTZ R140, R151, UR10, -R140 ;  /* 0x0000000a978c7c23 */ /* 0x000fc8000801088c */
[----:B------:R-:W3:Y:S01]  /*3e80*/  MUFU.EX2 R122, R122 ;  /* 0x0000007a007a7308 */ /* 0x000ee20000000800 */
[----:B------:R-:W-:Y:S01]  /*3e90*/  FADD.FTZ R231, R86, -R231 ;  /* 0x800000e756e77221 */ /* 0x000fe20000010000 */
[----:B------:R-:W-:Y:S01]  /*3ea0*/  F2FP.F16.F32.PACK_AB R86, R29, R28 ;  /* 0x0000001c1d56723e */ /* 0x000fe200000000ff */
[----:B------:R-:W-:-:S05]  /*3eb0*/  FMUL.FTZ R60, R95, R60 ;  /* 0x0000003c5f3c7220 */ /* 0x000fca0000410000 */
[----:B------:R-:W3:Y:S01]  /*3ec0*/  MUFU.EX2 R123, R123 ;  /* 0x0000007b007b7308 */ /* 0x000ee20000000800 */
[----:B------:R-:W-:Y:S01]  /*3ed0*/  FMUL.FTZ R61, R11, R61 ;  /* 0x0000003d0b3d7220 */ /* 0x000fe20000410000 */
[----:B----4-:R-:W-:Y:S01]  /*3ee0*/  FMUL.FTZ R62, R126, R62 ;  /* 0x0000003e7e3e7220 */ /* 0x010fe20000410000 */
[----:B------:R-:W-:Y:S01]  /*3ef0*/  FMUL.FTZ R15, R127, R15 ;  /* 0x0000000f7f0f7220 */ /* 0x000fe20000410000 */
[----:B------:R-:W-:-:S04]  /*3f00*/  F2FP.F16.F32.PACK_AB R66, R66, R9 ;  /* 0x000000094242723e */ /* 0x000fc800000000ff */
[----:B------:R-:W4:Y:S01]  /*3f10*/  MUFU.EX2 R117, R117 ;  /* 0x0000007500757308 */ /* 0x000f220000000800 */
[----:B------:R-:W-:Y:S01]  /*3f20*/  FADD.FTZ R67, R67, -R108 ;  /* 0x8000006c43437221 */ /* 0x000fe20000010000 */
[----:B------:R-:W-:Y:S01]  /*3f30*/  FADD.FTZ R63, R72, -R120 ;  /* 0x80000078483f7221 */ /* 0x000fe20000010000 */
[----:B------:R-:W-:-:S05]  /*3f40*/  FADD.FTZ R108, R73, -R237 ;  /* 0x800000ed496c7221 */ /* 0x000fca0000010000 */
[----:B------:R-:W4:Y:S01]  /*3f50*/  MUFU.EX2 R114, R114 ;  /* 0x0000007200727308 */ /* 0x000f220000000800 */
[----:B------:R-:W-:-:S07]  /*3f60*/  FADD.FTZ R12, R71, -R12 ;  /* 0x8000000c470c7221 */ /* 0x000fce0000010000 */
[----:B------:R-:W4:Y:S08]  /*3f70*/  MUFU.EX2 R115, R115 ;  /* 0x0000007300737308 */ /* 0x000f300000000800 */
[----:B------:R-:W4:Y:S08]  /*3f80*/  MUFU.EX2 R118, R118 ;  /* 0x0000007600767308 */ /* 0x000f300000000800 */
[----:B------:R-:W4:Y:S01]  /*3f90*/  MUFU.EX2 R119, R119 ;  /* 0x0000007700777308 */ /* 0x000f220000000800 */
[----:B------:R-:W-:-:S07]  /*3fa0*/  F2FP.F16.F32.PACK_AB R70, R61, R60 ;  /* 0x0000003c3d46723e */ /* 0x000fce00000000ff */
[----:B------:R-:W4:Y:S01]  /*3fb0*/  MUFU.EX2 R131, R131 ;  /* 0x0000008300837308 */ /* 0x000f220000000800 */
[----:B------:R-:W-:-:S07]  /*3fc0*/  F2FP.F16.F32.PACK_AB R71, R15, R62 ;  /* 0x0000003e0f47723e */ /* 0x000fce00000000ff */
[----:B------:R-:W4:Y:S01]  /*3fd0*/  MUFU.EX2 R134, R134 ;  /* 0x0000008600867308 */ /* 0x000f220000000800 */
[----:B------:R-:W-:-:S07]  /*3fe0*/  FMUL.FTZ R60, R100, R63 ;  /* 0x0000003f643c7220 */ /* 0x000fce0000410000 */
[----:B------:R-:W4:Y:S01]  /*3ff0*/  MUFU.EX2 R135, R135 ;  /* 0x0000008700877308 */ /* 0x000f220000000800 */
[----:B------:R-:W-:-:S07]  /*4000*/  FMUL.FTZ R15, R101, R108 ;  /* 0x0000006c650f7220 */ /* 0x000fce0000410000 */
[----:B------:R-:W-:Y:S01]  /*4010*/  MUFU.EX2 R102, R102 ;  /* 0x0000006600667308 */ /* 0x000fe20000000800 */
[----:B------:R-:W-:-:S07]  /*4020*/  FADD.FTZ R64, R64, -R116 ;  /* 0x8000007440407221 */ /* 0x000fce0000010000 */
[----:B------:R-:W4:Y:S08]  /*4030*/  MUFU.EX2 R138, R138 ;  /* 0x0000008a008a7308 */ /* 0x000f300000000800 */
[----:B------:R-:W4:Y:S08]  /*4040*/  MUFU.EX2 R139, R139 ;  /* 0x0000008b008b7308 */ /* 0x000f300000000800 */
        /* <DEDUP_REMOVED lines=14> */
[----:B------:R-:W-:Y:S01]  /*4130*/  FMUL.FTZ R26, R217, R26 ;  /* 0x0000001ad91a7220 */ /* 0x000fe20000410000 */
[----:B------:R-:W-:Y:S01]  /*4140*/  FMUL.FTZ R27, R218, R27 ;  /* 0x0000001bda1b7220 */ /* 0x000fe20000410000 */
[--C-:B-1----:R-:W-:Y:S01]  /*4150*/  FADD.FTZ R53, R53, -R228.reuse ;  /* 0x800000e435357221 */ /* 0x102fe20000010000 */
[----:B------:R-:W-:Y:S01]  /*4160*/  FADD.FTZ R55, R55, -R228 ;  /* 0x800000e437377221 */ /* 0x000fe20000010000 */
[----:B------:R-:W-:Y:S01]  /*4170*/  FMUL.FTZ R30, R220, R30 ;  /* 0x0000001edc1e7220 */ /* 0x000fe20000410000 */
[----:B------:R-:W-:Y:S01]  /*4180*/  FMUL.FTZ R31, R221, R31 ;  /* 0x0000001fdd1f7220 */ /* 0x000fe20000410000 */
[----:B------:R-:W-:Y:S01]  /*4190*/  FMUL.FTZ R64, R96, R64 ;  /* 0x0000004060407220 */ /* 0x000fe20000410000 */
[----:B------:R-:W-:Y:S01]  /*41a0*/  F2FP.F16.F32.PACK_AB R60, R15, R60 ;  /* 0x0000003c0f3c723e */ /* 0x000fe200000000ff */
[----:B------:R-:W-:Y:S01]  /*41b0*/  FADD.FTZ R116, R76, -R235 ;  /* 0x800000eb4c747221 */ /* 0x000fe20000010000 */
[----:B--2---:R-:W-:Y:S01]  /*41c0*/  FADD.FTZ R124, R77, -R234 ;  /* 0x800000ea4d7c7221 */ /* 0x004fe20000010000 */
[----:B------:R-:W-:Y:S01]  /*41d0*/  FMUL.FTZ R32, R10, R32 ;  /* 0x000000200a207220 */ /* 0x000fe20000410000 */
[----:B------:R-:W-:Y:S01]  /*41e0*/  FMUL.FTZ R33, R19, R33 ;  /* 0x0000002113217220 */ /* 0x000fe20000410000 */
[----:B------:R-:W-:Y:S01]  /*41f0*/  FMUL.FTZ R34, R222, R34 ;  /* 0x00000022de227220 */ /* 0x000fe20000410000 */
[----:B-----5:R-:W-:Y:S01]  /*4200*/  FMUL.FTZ R35, R109, R35 ;  /* 0x000000236d237220 */ /* 0x020fe20000410000 */
[----:B------:R-:W-:Y:S01]  /*4210*/  FMUL.FTZ R36, R20, R36 ;  /* 0x0000002414247220 */ /* 0x000fe20000410000 */
[----:B------:R-:W-:Y:S01]  /*4220*/  FMUL.FTZ R37, R21, R37 ;  /* 0x0000002515257220 */ /* 0x000fe20000410000 */
[----:B------:R-:W-:Y:S01]  /*4230*/  FMUL.FTZ R38, R112, R38 ;  /* 0x0000002670267220 */ /* 0x000fe20000410000 */
[----:B---3--:R-:W-:Y:S01]  /*4240*/  FMUL.FTZ R39, R113, R39 ;  /* 0x0000002771277220 */ /* 0x008fe20000410000 */
        /* <DEDUP_REMOVED lines=10> */
[----:B------:R-:W-:Y:S01]  /*42f0*/  FADD.FTZ R125, R81, -R232 ;  /* 0x800000e8517d7221 */ /* 0x000fe20000010000 */
[----:B------:R-:W-:Y:S01]  /*4300*/  FADD.FTZ R129, R85, -R230 ;  /* 0x800000e655817221 */ /* 0x000fe20000010000 */
[----:B------:R-:W-:Y:S01]  /*4310*/  FMUL.FTZ R40, R22, R40 ;  /* 0x0000002816287220 */ /* 0x000fe20000410000 */
[----:B------:R-:W-:Y:S01]  /*4320*/  FMUL.FTZ R41, R23, R41 ;  /* 0x0000002917297220 */ /* 0x000fe20000410000 */
[----:B----4-:R-:W-:Y:S01]  /*4330*/  FMUL.FTZ R42, R117, R42 ;  /* 0x0000002a752a7220 */ /* 0x010fe20000410000 */
        /* <DEDUP_REMOVED lines=142> */
[----:B------:R-:W-:Y:S02]  /*4c20*/  SHF.R.U32.HI R10, RZ, 0x4, R10 ;  /* 0x00000004ff0a7819 */ /* 0x000fe4000001160a */
[----:B------:R-:W-:Y:S02]  /*4c30*/  R2UR UR5, R236 ;  /* 0x00000000ec0572ca */ /* 0x000fe400000e0000 */
[----:B------:R-:W-:-:S04]  /*4c40*/  LOP3.LUT R10, R10, 0x3fff, RZ, 0xc0, !PT ;  /* 0x00003fff0a0a7812 */ /* 0x000fc800078ec0ff */
[----:B------:R-:W-:-:S05]  /*4c50*/  LOP3.LUT R11, R10, 0x10000, RZ, 0xfc, !PT ;  /* 0x000100000a0b7812 */ /* 0x000fca00078efcff */
[----:B------:R-:W-:Y:S02]  /*4c60*/  IMAD R11, R0, 0x800, R11 ;  /* 0x00000800000b7824 */ /* 0x000fe400078e020b */
[----:B------:R-:W-:-:S03]  /*4c70*/  USHF.R.U32.HI UR5, URZ, 0x4, UR5 ;  /* 0x000000043f057899 */ /* 0x000fc60008011605 */
[----:B------:R-:W-:Y:S01]  /*4c80*/  R2UR UR8, R11 ;  /* 0x000000000b0872ca */ /* 0x000fe200000e0000 */
[----:B------:R-:W-:Y:S01]  /*4c90*/  ULOP3.LUT UR10, UR5, 0x3fff, URZ, 0xc0, !UPT ;  /* 0x00003fff050a7892 */ /* 0x000fe2000f8ec03f */
[----:B------:R-:W-:Y:S02]  /*4ca0*/  WARPGROUP.DEPBAR.LE gsb0, 0x0 ;  /* 0x00008000000079c5 */ /* 0x000fe40000010000 */
[----:B------:R2:W-:Y:S06]  /*4cb0*/  MEMBAR.ALL.CTA ;  /* 0x0000000000007992 */ /* 0x0005ec0000008000 */
[----:B--2---:R-:W2:Y:S02]  /*4cc0*/  FENCE.VIEW.ASYNC.S ;  /* 0x00000000000073c6 */ /* 0x004ea40000000000 */
[----:B--2---:R-:W-:Y:S06]  /*4cd0*/  BAR.SYNC.DEFER_BLOCKING 0x9, 0x100 ;  /* 0x0244000000007b1d */ /* 0x004fec0000010000 */
[----:B------:R-:W-:Y:S01]  /*4ce0*/  UMOV UR9, 0x40000040 ;  /* 0x4000004000097882 */ /* 0x000fe20000000000 */
        /* <DEDUP_REMOVED lines=55> */
.L_x_3021:
        /* <DEDUP_REMOVED lines=68> */
.L_x_3022:
        /* <DEDUP_REMOVED lines=12> */
.L_x_3012:
[----:B------:R-:W-:-:S06]  /*5560*/  UISETP.GE.AND UP0, UPT, UR45, UR44, UPT ;  /* 0x0000002c2d00728c */ /* 0x000fcc000bf06270 */
[----:B------:R-:W-:-:S13]  /*5570*/  PLOP3.LUT P0, PT, PT, PT, UP0, 0x80, 0x0 ;  /* 0x000000000000781c */ /* 0x000fda0003f0f008 */
[----:B------:R-:W-:Y:S05]  /*5580*/  @P0 BRA `(.L_x_3024) ;  /* 0x0000003800440947 */ /* 0x000fea0003800000 */
[----:B------:R-:W1:Y:S04]  /*5590*/  LDL.LU R9, [R1+0x20] ;  /* 0x0000200001097983 */ /* 0x000e680000300800 */
        /* <DEDUP_REMOVED lines=9> */
[CC--:B------:R-:W-:Y:S02]  /*5630*/  LEA.HI R7, R6.reuse, R5.reuse, RZ, 0x7 ;  /* 0x0000000506077211 */ /* 0x0c0fe400078f38ff */
[----:B------:R-:W-:Y:S02]  /*5640*/  LEA.HI R8, R6, R5, RZ, 0x5 ;  /* 0x0000000506087211 */ /* 0x000fe400078f28ff */
[----:B------:R-:W-:Y:S02]  /*5650*/  LOP3.LUT R10, R7, 0xffffff80, RZ, 0xc0, !PT ;  /* 0xffffff80070a7812 */ /* 0x000fe400078ec0ff */
[----:B------:R-:W-:Y:S02]  /*5660*/  SHF.R.S32.HI R7, RZ, 0x7, R7 ;  /* 0x00000007ff077819 */ /* 0x000fe40000011407 */
[----:B------:R-:W-:Y:S01]  /*5670*/  LOP3.LUT R8, R8, 0xffffffe0, RZ, 0xc0, !PT ;  /* 0xffffffe008087812 */ /* 0x000fe200078ec0ff */
[----:B------:R-:W-:-:S04]  /*5680*/  IMAD.IADD R10, R5, 0x1, -R10 ;  /* 0x00000001050a7824 */ /* 0x000fc800078e0a0a */
[----:B------:R-:W-:Y:S01]  /*5690*/  IMAD.IADD R8, R5, 0x1, -R8 ;  /* 0x0000000105087824 */ /* 0x000fe200078e0a08 */
[----:B-1----:R-:W-:Y:S02]  /*56a0*/  LEA.HI R13, R9, R10, RZ, 0x5 ;  /* 0x0000000a090d7211 */ /* 0x002fe400078f28ff */
[----:B------:R-:W-:Y:S02]  /*56b0*/  LEA.HI R9, R7, R7, RZ, 0x1 ;  /* 0x0000000707097211 */ /* 0x000fe400078f08ff */
[--C-:B---3--:R-:W-:Y:S02]  /*56c0*/  SHF.R.S32.HI R11, RZ, 0x2, R12.reuse ;  /* 0x00000002ff0b7819 */ /* 0x108fe4000001140c */
[----:B------:R-:W-:Y:S02]  /*56d0*/  SHF.R.S32.HI R10, RZ, 0x1f, R12 ;  /* 0x0000001fff0a7819 */ /* 0x000fe4000001140c */
[----:B------:R-:W-:Y:S02]  /*56e0*/  LOP3.LUT R12, R9, 0xfffffffe, RZ, 0xc0, !PT ;  /* 0xfffffffe090c7812 */ /* 0x000fe400078ec0ff */
        /* <DEDUP_REMOVED lines=91> */
.L_x_3035:
[----:B------:R-:W-:-:S05]  /*5ca0*/  IMAD.U32 R7, RZ, RZ, UR36 ;  /* 0x00000024ff077e24 */ /* 0x000fca000f8e00ff */
[----:B------:R-:W-:-:S04]  /*5cb0*/  LOP3.LUT R7, R7, 0x1, RZ, 0xfc, !PT ;  /* 0x0000000107077812 */ /* 0x000fc800078efcff */
[----:B------:R-:W-:-:S13]  /*5cc0*/  ISETP.NE.AND P0, PT, R7, 0x3, PT ;  /* 0x000000030700780c */ /* 0x000fda0003f05270 */
[----:B--2---:R-:W-:Y:S05]  /*5cd0*/  @!P0 BRA `(.L_x_3025) ;  /* 0x0000000000048947 */ /* 0x004fea0003800000 */
[----:B------:R-:W-:Y:S01]  /*5ce0*/  BPT.TRAP 0x1 ;  /* 0x000000040000795c */ /* 0x000fe20000300000 */
.L_x_3025:
[----:B------:R-:W-:Y:S01]  /*5cf0*/  IMAD R7, R0, 0x8, R236 ;  /* 0x0000000800077824 */ /* 0x000fe200078e02ec */
[----:B------:R-:W-:-:S04]  /*5d00*/  SHF.L.U32 R18, R4, 0x1f, RZ ;  /* 0x0000001f04127819 */ /* 0x000fc800000006ff */
[----:B------:R1:W2:Y:S01]  /*5d10*/  SYNCS.PHASECHK.TRANS64.TRYWAIT P1, [R7+URZ+0x30c10], R18 ;  /* 0x030c1012070075a7 */ /* 0x0002a2000802017f */
[----:B------:R-:W-:Y:S05]  /*5d20*/  @!P0 BRA `(.L_x_3026) ;  /* 0x0000000000048947 */ /* 0x000fea0003800000 */
[----:B------:R-:W-:Y:S01]  /*5d30*/  BPT.TRAP 0x1 ;  /* 0x000000040000795c */ /* 0x000fe20000300000 */
.L_x_3026:
[----:B---3--:R-:W-:-:S05]  /*5d40*/  VIADD R8, R236, 0x10000 ;  /* 0x00010000ec087836 */ /* 0x008fca0000000000 */
[----:B------:R-:W-:-:S04]  /*5d50*/  SHF.R.U32.HI R8, RZ, 0x4, R8 ;  /* 0x00000004ff087819 */ /* 0x000fc80000011608 */
[----:B------:R-:W-:-:S04]  /*5d60*/  LOP3.LUT R8, R8, 0x3fff, RZ, 0xc0, !PT ;  /* 0x00003fff08087812 */ /* 0x000fc800078ec0ff */
[----:B------:R-:W-:Y:S01]  /*5d70*/  LOP3.LUT R9, R8, 0x10000, RZ, 0xfc, !PT ;  /* 0x0001000008097812 */ /* 0x000fe200078efcff */
[----:B--2---:R-:W-:Y:S06]  /*5d80*/  @P1 BRA `(.L_x_3027) ;  /* 0x0000000000081947 */ /* 0x004fec0003800000 */
[----:B------:R-:W2:Y:S02]  /*5d90*/  SYNCS.PHASECHK.TRANS64.TRYWAIT P1, [R7+URZ+0x30c10], R18 ;  /* 0x030c1012070075a7 */ /* 0x000ea4000802017f */
[----:B--2---:R-:W-:Y:S05]  /*5da0*/  @!P1 BRA `(.L_x_3028) ;  /* 0x0000008c00b09947 */ /* 0x004fea0003800000 */
.L_x_3027:
        /* <DEDUP_REMOVED lines=29> */
[----:B------:R-:W-:-:S04]  /*5f80*/  IMAD R9, R3, 0x2, R12 ;  /* 0x0000000203097824 */ /* 0x000fc800078e020c */
        /* <DEDUP_REMOVED lines=18> */
[----:B------:R-:W-:-:S02]  /*60b0*/  IMAD R217, R217, 0x4, R216 ;  /* 0x00000004d9d97824 */ /* 0x000fc400078e02d8 */
        /* <DEDUP_REMOVED lines=14> */
.L_x_3029:
[----:B------:R1:W1:Y:S01]  /*61a0*/  SYNCS.PHASECHK.TRANS64.TRYWAIT P1, [R7+URZ+0x30c30], R18 ;  /* 0x030c3012070075a7 */ /* 0x000262000802017f */
[----:B------:R-:W-:Y:S05]  /*61b0*/  @!P0 BRA `(.L_x_3030) ;  /* 0x0000000000048947 */ /* 0x000fea0003800000 */
[----:B------:R-:W-:Y:S01]  /*61c0*/  BPT.TRAP 0x1 ;  /* 0x000000040000795c */ /* 0x000fe20000300000 */
.L_x_3030:
        /* <DEDUP_REMOVED lines=8> */
.L_x_3031:
        /* <DEDUP_REMOVED lines=8> */
[----:B--2---:R-:W-:Y:S01]  /*62d0*/  SHFL.IDX PT, R9, R16, R5, 0x1f ;  /* 0x00001f0510097589 */ /* 0x004fe200000e0000 */
[C---:B------:R-:W-:Y:S01]  /*62e0*/  VIADD R13, R5.reuse, 0x10 ;  /* 0x00000010050d7836 */ /* 0x040fe20000000000 */
[C---:B------:R-:W-:Y:S01]  /*62f0*/  ISETP.GT.AND P2, PT, R6.reuse, RZ, PT ;  /* 0x000000ff0600720c */ /* 0x040fe20003f44270 */
[C---:B------:R-:W-:Y:S01]  /*6300*/  VIADD R14, R5.reuse, 0x14 ;  /* 0x00000014050e7836 */ /* 0x040fe20000000000 */
[----:B---3--:R-:W-:Y:S01]  /*6310*/  SHFL.IDX PT, R18, R231, R5, 0x1f ;  /* 0x00001f05e7127589 */ /* 0x008fe200000e0000 */
[C---:B------:R-:W-:Y:S01]  /*6320*/  VIADD R15, R5.reuse, 0x18 ;  /* 0x00000018050f7836 */ /* 0x040fe20000000000 */
[----:B------:R-:W-:Y:S01]  /*6330*/  ISETP.GT.AND P1, PT, R6, 0x8, PT ;  /* 0x000000080600780c */ /* 0x000fe20003f24270 */
[C---:B------:R-:W-:Y:S01]  /*6340*/  VIADD R19, R5.reuse, 0x4 ;  /* 0x0000000405137836 */ /* 0x040fe20000000000 */
[----:B------:R-:W-:Y:S01]  /*6350*/  HGMMA.64x128x16.F32 R24, gdesc[UR4], RZ, !UPT, gsb0 ;  /* 0x01e00000041879f0 */ /* 0x000fe2000c0008ff */
[----:B------:R-:W-:Y:S01]  /*6360*/  UIADD3 UR4, UR6, 0x2, URZ ;  /* 0x0000000206047890 */ /* 0x000fe2000fffe03f */
[C---:B------:R-:W-:Y:S01]  /*6370*/  VIADD R17, R5.reuse, 0x8 ;  /* 0x0000000805117836 */ /* 0x040fe20000000000 */
[----:B------:R-:W1:Y:S01]  /*6380*/  SHFL.IDX PT, R12, R16, R12, 0x1f ;  /* 0x00001f0c100c7589 */ /* 0x000e6200000e0000 */
[----:B------:R-:W-:Y:S01]  /*6390*/  VIADD R20, R5, 0x1c ;  /* 0x0000001c05147836 */ /* 0x000fe20000000000 */
[----:B------:R-:W-:Y:S01]  /*63a0*/  FSEL R101, R101, -INF , P2 ;  /* 0xff80000065657808 */ /* 0x000fe20001000000 */
[----:B------:R-:W-:Y:S01]  /*63b0*/  ULDC UR12, c[0x0][0x744] ;  /* 0x0001d100000c7ab9 */ /* 0x000fe20000000800 */
[----:B------:R-:W2:Y:S01]  /*63c0*/  SHFL.IDX PT, R13, R16, R13, 0x1f ;  /* 0x00001f0d100d7589 */ /* 0x000ea200000e0000 */
[----:B------:R-:W-:Y:S01]  /*63d0*/  UMOV UR10, UR4 ;  /* 0x00000004000a7c82 */ /* 0x000fe20008000000 */
[----:B------:R-:W-:Y:S01]  /*63e0*/  UIADD3 UR4, UR6, 0x4, URZ ;  /* 0x0000000406047890 */ /* 0x000fe2000fffe03f */
[----:B------:R-:W-:Y:S01]  /*63f0*/  FSEL R93, R93, -INF , P2 ;  /* 0xff8000005d5d7808 */ /* 0x000fe20001000000 */
[----:B------:R-:W3:Y:S01]  /*6400*/  SHFL.IDX PT, R14, R16, R14, 0x1f ;  /* 0x00001f0e100e7589 */ /* 0x000ee200000e0000 */
[----:B------:R-:W-:Y:S01]  /*6410*/  FSEL R96, R96, -INF , P2 ;  /* 0xff80000060607808 */ /* 0x000fe20001000000 */
[----:B------:R-:W-:Y:S01]  /*6420*/  UIADD3 UR6, UR6, 0x6, URZ ;  /* 0x0000000606067890 */ /* 0x000fe2000fffe03f */
[----:B------:R-:W-:Y:S01]  /*6430*/  FSEL R104, R104, -INF , P2 ;  /* 0xff80000068687808 */ /* 0x000fe20001000000 */
[----:B------:R-:W-:Y:S01]  /*6440*/  SHFL.IDX PT, R15, R16, R15, 0x1f ;  /* 0x00001f0f100f7589 */ /* 0x000fe200000e0000 */
[----:B------:R-:W-:Y:S01]  /*6450*/  FSEL R98, R98, -INF , P1 ;  /* 0xff80000062627808 */ /* 0x000fe20000800000 */
[----:B------:R-:W-:Y:S01]  /*6460*/  UMOV UR7, 0x40000040 ;  /* 0x4000004000077882 */ /* 0x000fe20000000000 */
[----:B------:R-:W-:Y:S01]  /*6470*/  FSEL R103, R103, -INF , P1 ;  /* 0xff80000067677808 */ /* 0x000fe20000800000 */
[----:B------:R-:W-:Y:S01]  /*6480*/  SHFL.IDX PT, R22, R231, R17, 0x1f ;  /* 0x00001f11e7167589 */ /* 0x000fe200000e0000 */
[----:B------:R-:W-:Y:S01]  /*6490*/  FSEL R106, R106, -INF , P1 ;  /* 0xff8000006a6a7808 */ /* 0x000fe20000800000 */
[----:B------:R-:W-:Y:S01]  /*64a0*/  IMAD R220, R0, 0x400, R220 ;  /* 0x0000040000dc7824 */ /* 0x000fe200078e02dc */
[----:B------:R-:W-:-:S02]  /*64b0*/  FSEL R222, R88, -INF , P2 ;  /* 0xff80000058de7808 */ /* 0x000fc40001000000 */
[----:B------:R-:W-:Y:S02]  /*64c0*/  FSEL R230, R92, -INF , P2 ;  /* 0xff8000005ce67808 */ /* 0x000fe40001000000 */
[----:B------:R-:W-:Y:S01]  /*64d0*/  FSEL R90, R90, -INF , P1 ;  /* 0xff8000005a5a7808 */ /* 0x000fe20000800000 */
[----:B-1----:R-:W-:Y:S01]  /*64e0*/  FFMA.FTZ R93, R93, UR12, -R12 ;  /* 0x0000000c5d5d7c23 */ /* 0x002fe2000801080c */
[----:B------:R-:W-:Y:S01]  /*64f0*/  FSEL R94, R94, -INF , P1 ;  /* 0xff8000005e5e7808 */ /* 0x000fe20000800000 */
[----:B------:R-:W-:Y:S01]  /*6500*/  FFMA.FTZ R222, R222, UR12, -R9 ;  /* 0x0000000cdede7c23 */ /* 0x000fe20008010809 */
[----:B------:R-:W-:Y:S01]  /*6510*/  FSEL R97, R97, -INF , P2 ;  /* 0xff80000061617808 */ /* 0x000fe20001000000 */
[--C-:B--2---:R-:W-:Y:S01]  /*6520*/  FFMA.FTZ R96, R96, UR12, -R13.reuse ;  /* 0x0000000c60607c23 */ /* 0x104fe2000801080d */
[----:B------:R-:W-:Y:S01]  /*6530*/  FFMA.FTZ R13, R98, UR12, -R13 ;  /* 0x0000000c620d7c23 */ /* 0x000fe2000801080d */
[----:B------:R1:W-:Y:S01]  /*6540*/  MUFU.EX2 R227, R93 ;  /* 0x0000005d00e37308 */ /* 0x0003e20000000800 */
[----:B----4-:R-:W2:Y:S01]  /*6550*/  SHFL.IDX PT, R98, R223, R5, 0x1f ;  /* 0x00001f05df627589 */ /* 0x010ea200000e0000 */
[----:B------:R-:W-:Y:S01]  /*6560*/  FFMA.FTZ R9, R90, UR12, -R9 ;  /* 0x0000000c5a097c23 */ /* 0x000fe20008010809 */
[----:B---3--:R-:W-:Y:S01]  /*6570*/  FFMA.FTZ R97, R97, UR12, -R14 ;  /* 0x0000000c61617c23 */ /* 0x008fe2000801080e */
[----:B------:R-:W-:-:S02]  /*6580*/  FSEL R120, R120, -INF , P2 ;  /* 0xff80000078787808 */ /* 0x000fc40001000000 */
[----:B------:R-:W-:Y:S02]  /*6590*/  FSEL R95, R95, -INF , P1 ;  /* 0xff8000005f5f7808 */ /* 0x000fe40000800000 */
[----:B------:R2:W-:Y:S01]  /*65a0*/  MUFU.EX2 R226, R97 ;  /* 0x0000006100e27308 */ /* 0x0005e20000000800 */
[----:B-1----:R-:W-:Y:S01]  /*65b0*/  VIADD R93, R5, 0x1c ;  /* 0x0000001c055d7836 */ /* 0x002fe20000000000 */
[----:B------:R-:W-:Y:S01]  /*65c0*/  FSEL R117, R117, -INF , P2 ;  /* 0xff80000075757808 */ /* 0x000fe20001000000 */
[----:B------:R-:W-:Y:S01]  /*65d0*/  FFMA.FTZ R12, R95, UR12, -R12 ;  /* 0x0000000c5f0c7c23 */ /* 0x000fe2000801080c */
[----:B------:R-:W-:Y:S02]  /*65e0*/  FSEL R116, R116, -INF , P2 ;  /* 0xff80000074747808 */ /* 0x000fe40001000000 */
[----:B------:R-:W-:Y:S02]  /*65f0*/  FSEL R118, R118, -INF , P1 ;  /* 0xff80000076767808 */ /* 0x000fe40000800000 */
[----:B------:R-:W-:Y:S01]  /*6600*/  FSEL R147, R147, -INF , P1 ;  /* 0xff80000093937808 */ /* 0x000fe20000800000 */
[----:B------:R-:W-:Y:S01]  /*6610*/  MUFU.EX2 R229, R96 ;  /* 0x0000006000e57308 */ /* 0x000fe20000000800 */
[----:B------:R-:W-:-:S02]  /*6620*/  R2UR UR5, R233 ;  /* 0x00000000e90572ca */ /* 0x000fc400000e0000 */
[----:B------:R-:W-:Y:S02]  /*6630*/  FSEL R89, R89, -INF , P2 ;  /* 0xff80000059597808 */ /* 0x000fe40001000000 */
[----:B------:R-:W-:Y:S02]  /*6640*/  FSEL R91, R91, -INF , P1 ;  /* 0xff8000005b5b7808 */ /* 0x000fe40000800000 */
[----:B------:R-:W-:Y:S01]  /*6650*/  FSEL R100, R100, -INF , P2 ;  /* 0xff80000064647808 */ /* 0x000fe20001000000 */
[----:B--2---:R-:W-:Y:S01]  /*6660*/  FFMA.FTZ R97, R120, UR12, -R98 ;  /* 0x0000000c78617c23 */ /* 0x004fe20008010862 */
[----:B------:R-:W-:Y:S01]  /*6670*/  FSEL R120, R144, -INF , P2 ;  /* 0xff80000090787808 */ /* 0x000fe20001000000 */
[----:B------:R-:W-:Y:S01]  /*6680*/  VIADD R144, R5, 0x14 ;  /* 0x0000001405907836 */ /* 0x000fe20000000000 */
[----:B------:R-:W-:Y:S01]  /*6690*/  FSEL R113, R113, -INF , P2 ;  /* 0xff80000071717808 */ /* 0x000fe20001000000 */
[----:B------:R-:W-:Y:S01]  /*66a0*/  FFMA.FTZ R100, R100, UR12, -R15 ;  /* 0x0000000c64647c23 */ /* 0x000fe2000801080f */
[----:B------:R-:W-:Y:S01]  /*66b0*/  FSEL R108, R108, -INF , P2 ;  /* 0xff8000006c6c7808 */ /* 0x000fe20001000000 */
[----:B------:R-:W1:Y:S01]  /*66c0*/  MUFU.EX2 R9, R9 ;  /* 0x0000000900097308 */ /* 0x000e620000000800 */
[----:B------:R-:W-:-:S02]  /*66d0*/  FSEL R110, R110, -INF , P1 ;  /* 0xff8000006e6e7808 */ /* 0x000fc40000800000 */
[----:B------:R-:W-:Y:S01]  /*66e0*/  FSEL R112, R112, -INF , P2 ;  /* 0xff80000070707808 */ /* 0x000fe20001000000 */
[--C-:B------:R-:W-:Y:S01]  /*66f0*/  FFMA.FTZ R21, R108, UR12, -R22.reuse ;  /* 0x0000000c6c157c23 */ /* 0x100fe20008010816 */
[----:B------:R-:W-:Y:S01]  /*6700*/  FSEL R114, R114, -INF , P1 ;  /* 0xff80000072727808 */ /* 0x000fe20000800000 */
[----:B------:R-:W-:Y:S01]  /*6710*/  FFMA.FTZ R22, R110, UR12, -R22 ;  /* 0x0000000c6e167c23 */ /* 0x000fe20008010816 */
[----:B------:R-:W-:Y:S01]  /*6720*/  FSEL R102, R102, -INF , P1 ;  /* 0xff80000066667808 */ /* 0x000fe20000800000 */
[----:B------:R-:W-:Y:S01]  /*6730*/  MUFU.EX2 R228, R100 ;  /* 0x0000006400e47308 */ /* 0x000fe20000000800 */
[----:B------:R-:W-:Y:S02]  /*6740*/  FSEL R109, R109, -INF , P2 ;  /* 0xff8000006d6d7808 */ /* 0x000fe40001000000 */
[----:B------:R-:W-:Y:S01]  /*6750*/  FSEL R99, R99, -INF , P1 ;  /* 0xff80000063637808 */ /* 0x000fe20000800000 */
[----:B------:R-:W-:Y:S01]  /*6760*/  FFMA.FTZ R15, R102, UR12, -R15 ;  /* 0x0000000c660f7c23 */ /* 0x000fe2000801080f */
[----:B------:R-:W-:-:S02]  /*6770*/  FSEL R119, R119, -INF , P1 ;  /* 0xff80000077777808 */ /* 0x000fc40000800000 */
[----:B------:R-:W-:Y:S01]  /*6780*/  FSEL R105, R105, -INF , P2 ;  /* 0xff80000069697808 */ /* 0x000fe20001000000 */
[----:B------:R-:W-:Y:S01]  /*6790*/  FFMA.FTZ R14, R99, UR12, -R14 ;  /* 0x0000000c630e7c23 */ /* 0x000fe2000801080e */
        /* <DEDUP_REMOVED lines=8> */
[----:B------:R-:W-:Y:S02]  /*6820*/  FSEL R126, R126, -INF , P1 ;  /* 0xff8000007e7e7808 */ /* 0x000fe40000800000 */
[----:B------:R-:W-:Y:S02]  /*6830*/  FSEL R130, R130, -INF , P1 ;  /* 0xff80000082827808 */ /* 0x000fe40000800000 */
[----:B------:R-:W-:Y:S01]  /*6840*/  FSEL R135, R135, -INF , P1 ;  /* 0xff80000087877808 */ /* 0x000fe20000800000 */
[----:B------:R-:W-:Y:S01]  /*6850*/  MUFU.EX2 R222, R222 ;  /* 0x000000de00de7308 */ /* 0x000fe20000000800 */
[----:B------:R-:W-:Y:S02]  /*6860*/  FSEL R122, R122, -INF , P1 ;  /* 0xff8000007a7a7808 */ /* 0x000fe40000800000 */
[----:B------:R-:W-:Y:S02]  /*6870*/  FSEL R139, R139, -INF , P1 ;  /* 0xff8000008b8b7808 */ /* 0x000fe40000800000 */
[----:B------:R-:W-:Y:S01]  /*6880*/  FSEL R138, R138, -INF , P1 ;  /* 0xff8000008a8a7808 */ /* 0x000fe20000800000 */
[----:B------:R-:W-:Y:S01]  /*6890*/  FFMA.FTZ R98, R122, UR12, -R98 ;  /* 0x0000000c7a627c23 */ /* 0x000fe20008010862 */
[----:B------:R-:W-:Y:S01]  /*68a0*/  FSEL R122, R141, -INF , P2 ;  /* 0xff8000008d7a7808 */ /* 0x000fe20001000000 */
[----:B------:R-:W-:Y:S01]  /*68b0*/  MUFU.EX2 R13, R13 ;  /* 0x0000000d000d7308 */ /* 0x000fe20000000800 */
[----:B------:R-:W-:-:S02]  /*68c0*/  FSEL R143, R143, -INF , P1 ;  /* 0xff8000008f8f7808 */ /* 0x000fc40000800000 */
[----:B------:R-:W-:Y:S02]  /*68d0*/  FSEL R142, R142, -INF , P1 ;  /* 0xff8000008e8e7808 */ /* 0x000fe40000800000 */
[----:B------:R-:W-:Y:S02]  /*68e0*/  FSEL R115, R115, -INF , P1 ;  /* 0xff80000073737808 */ /* 0x000fe40000800000 */
[----:B------:R-:W-:Y:S01]  /*68f0*/  FSEL R146, R146, -INF , P1 ;  /* 0xff80000092927808 */ /* 0x000fe20000800000 */
[----:B------:R-:W-:Y:S01]  /*6900*/  MUFU.EX2 R14, R14 ;  /* 0x0000000e000e7308 */ /* 0x000fe20000000800 */
[----:B------:R-:W-:-:S07]  /*6910*/  FSEL R150, R150, -INF , P1 ;  /* 0xff80000096967808 */ /* 0x000fce0000800000 */
[----:B------:R-:W-:Y:S08]  /*6920*/  MUFU.EX2 R97, R97 ;  /* 0x0000006100617308 */ /* 0x000ff00000000800 */
[----:B------:R-:W-:Y:S01]  /*6930*/  MUFU.EX2 R98, R98 ;  /* 0x0000006200627308 */ /* 0x000fe20000000800 */
[----:B------:R-:W-:Y:S02]  /*6940*/  WARPGROUP.DEPBAR.LE gsb0, 0x0 ;  /* 0x00008000000079c5 */ /* 0x000fe40000010000 */
[----:B------:R-:W-:-:S05]  /*6950*/  WARPGROUP.ARRIVE ;  /* 0x00000000000079c5 */ /* 0x000fca0000000000 */
[----:B------:R-:W-:Y:S08]  /*6960*/  MUFU.EX2 R21, R21 ;  /* 0x0000001500157308 */ /* 0x000ff00000000800 */
[----:B------:R-:W-:Y:S01]  /*6970*/  MUFU.EX2 R22, R22 ;  /* 0x0000001600167308 */ /* 0x000fe20000000800 */
[----:B-----5:R-:W-:Y:S02]  /*6980*/  R2UR UR8, R10 ;  /* 0x000000000a0872ca */ /* 0x020fe400000e0000 */
[----:B------:R-:W-:Y:S01]  /*6990*/  R2UR UR9, R11 ;  /* 0x000000000b0972ca */ /* 0x000fe200000e0000 */
[----:B------:R-:W2:Y:S04]  /*69a0*/  SHFL.IDX PT, R10, R16, R19, 0x1f ;  /* 0x00001f13100a7589 */ /* 0x000ea800000e0000 */
[----:B------:R3:W4:Y:S04]  /*69b0*/  SHFL.IDX PT, R11, R16, R17, 0x1f ;  /* 0x00001f11100b7589 */ /* 0x00072800000e0000 */
[----:B------:R-:W5:Y:S04]  /*69c0*/  SHFL.IDX PT, R16, R16, R20, 0x1f ;  /* 0x00001f1410107589 */ /* 0x000f6800000e0000 */
[----:B------:R-:W-:Y:S01]  /*69d0*/  HGMMA.64x128x16.F32 R24, gdesc[UR8], R24, gsb0 ;  /* 0x01e00000081879f0 */ /* 0x000fe20008000818 */
[----:B------:R-:W-:Y:S01]  /*69e0*/  R2UR UR8, R234 ;  /* 0x00000000ea0872ca */ /* 0x000fe200000e0000 */
[----:B------:R-:W-:Y:S01]  /*69f0*/  UMOV UR10, UR4 ;  /* 0x00000004000a7c82 */ /* 0x000fe20008000000 */
[----:B------:R-:W-:Y:S01]  /*6a00*/  R2UR UR9, R235 ;  /* 0x00000000eb0972ca */ /* 0x000fe200000e0000 */
[----:B------:R-:W-:Y:S01]  /*6a10*/  UMOV UR11, 0x40000040 ;  /* 0x40000040000b7882 */ /* 0x000fe20000000000 */
[--C-:B---3--:R-:W-:Y:S01]  /*6a20*/  FFMA.FTZ R17, R104, UR12, -R18.reuse ;  /* 0x0000000c68117c23 */ /* 0x108fe20008010812 */
[----:B------:R-:W-:Y:S01]  /*6a30*/  FFMA.FTZ R18, R106, UR12, -R18 ;  /* 0x0000000c6a127c23 */ /* 0x000fe20008010812 */
[C---:B------:R-:W-:Y:S01]  /*6a40*/  VIADD R106, R5.reuse, 0x10 ;  /* 0x00000010056a7836 */ /* 0x040fe20000000000 */
[----:B------:R-:W3:Y:S01]  /*6a50*/  SHFL.IDX PT, R20, R231, R19, 0x1f ;  /* 0x00001f13e7147589 */ /* 0x000ee200000e0000 */
[----:B------:R-:W-:Y:S01]  /*6a60*/  VIADD R104, R5, 0x18 ;  /* 0x0000001805687836 */ /* 0x000fe20000000000 */
[----:B------:R-:W-:Y:S01]  /*6a70*/  R2UR UR4, R232 ;  /* 0x00000000e80472ca */ /* 0x000fe200000e0000 */
[----:B------:R-:W-:Y:S01]  /*6a80*/  MUFU.EX2 R17, R17 ;  /* 0x0000001100117308 */ /* 0x000fe20000000800 */
[----:B------:R-:W1:Y:S01]  /*6a90*/  SHFL.IDX PT, R90, R231, R106, 0x1f ;  /* 0x00001f6ae75a7589 */ /* 0x000e6200000e0000 */
[--C-:B--2---:R-:W-:Y:S01]  /*6aa0*/  FFMA.FTZ R89, R89, UR12, -R10.reuse ;  /* 0x0000000c59597c23 */ /* 0x104fe2000801080a */
[----:B------:R-:W-:Y:S01]  /*6ab0*/  FFMA.FTZ R10, R91, UR12, -R10 ;  /* 0x0000000c5b0a7c23 */ /* 0x000fe2000801080a */
[--C-:B----4-:R-:W-:Y:S01]  /*6ac0*/  FFMA.FTZ R230, R230, UR12, -R11.reuse ;  /* 0x0000000ce6e67c23 */ /* 0x110fe2000801080b */
[----:B------:R-:W-:Y:S01]  /*6ad0*/  FFMA.FTZ R11, R94, UR12, -R11 ;  /* 0x0000000c5e0b7c23 */ /* 0x000fe2000801080b */
[----:B------:R-:W-:Y:S02]  /*6ae0*/  SHFL.IDX PT, R110, R223, R104, 0x1f ;  /* 0x00001f68df6e7589 */ /* 0x000fe400000e0000 */
[----:B------:R-:W-:Y:S01]  /*6af0*/  MUFU.EX2 R224, R89 ;  /* 0x0000005900e07308 */ /* 0x000fe20000000800 */
[--C-:B-----5:R-:W-:Y:S01]  /*6b00*/  FFMA.FTZ R101, R101, UR12, -R16.reuse ;  /* 0x0000000c65657c23 */ /* 0x120fe20008010810 */
[----:B------:R-:W-:Y:S01]  /*6b10*/  FFMA.FTZ R16, R103, UR12, -R16 ;  /* 0x0000000c67107c23 */ /* 0x000fe20008010810 */
[----:B------:R-:W-:Y:S01]  /*6b20*/  VIADD R103, R5, 0xc ;  /* 0x0000000c05677836 */ /* 0x000fe20000000000 */
[----:B------:R2:W-:Y:S04]  /*6b30*/  SHFL.IDX PT, R94, R231, R104, 0x1f ;  /* 0x00001f68e75e7589 */ /* 0x0005e800000e0000 */
[----:B------:R4:W-:Y:S01]  /*6b40*/  MUFU.EX2 R225, R101 ;  /* 0x0000006500e17308 */ /* 0x0009e20000000800 */
[----:B------:R-:W5:Y:S04]  /*6b50*/  SHFL.IDX PT, R88, R231, R103, 0x1f ;  /* 0x00001f67e7587589 */ /* 0x000f6800000e0000 */
[----:B------:R-:W5:Y:S01]  /*6b60*/  SHFL.IDX PT, R103, R223, R103, 0x1f ;  /* 0x00001f67df677589 */ /* 0x000f6200000e0000 */
[----:B--2---:R-:W-:Y:S01]  /*6b70*/  FSEL R104, R127, -INF , P1 ;  /* 0xff8000007f687808 */ /* 0x004fe20000800000 */
[--C-:B---3--:R-:W-:Y:S01]  /*6b80*/  FFMA.FTZ R19, R105, UR12, -R20.reuse ;  /* 0x0000000c69137c23 */ /* 0x108fe20008010814 */
[----:B------:R-:W-:Y:S01]  /*6b90*/  FFMA.FTZ R20, R107, UR12, -R20 ;  /* 0x0000000c6b147c23 */ /* 0x000fe20008010814 */
[----:B----4-:R-:W-:-:S02]  /*6ba0*/  VIADD R101, R5, 0x14 ;  /* 0x0000001405657836 */ /* 0x010fc40000000000 */
[--C-:B-1----:R-:W-:Y:S01]  /*6bb0*/  FFMA.FTZ R89, R112, UR12, -R90.reuse ;  /* 0x0000000c70597c23 */ /* 0x102fe2000801085a */
[----:B------:R-:W-:Y:S01]  /*6bc0*/  FFMA.FTZ R90, R114, UR12, -R90 ;  /* 0x0000000c725a7c23 */ /* 0x000fe2000801085a */
[----:B------:R-:W-:Y:S01]  /*6bd0*/  VIADD R114, R5, 0x8 ;  /* 0x0000000805727836 */ /* 0x000fe20000000000 */
[----:B------:R-:W-:Y:S01]  /*6be0*/  SHFL.IDX PT, R106, R223, R106, 0x1f ;  /* 0x00001f6adf6a7589 */ /* 0x000fe200000e0000 */
[----:B------:R-:W-:Y:S01]  /*6bf0*/  FSEL R107, R129, -INF , P2 ;  /* 0xff800000816b7808 */ /* 0x000fe20001000000 */
[----:B------:R-:W-:Y:S01]  /*6c00*/  MUFU.EX2 R10, R10 ;  /* 0x0000000a000a7308 */ /* 0x000fe20000000800 */
[----:B------:R-:W-:Y:S01]  /*6c10*/  FSEL R105, R128, -INF , P2 ;  /* 0xff80000080697808 */ /* 0x000fe20001000000 */
[----:B------:R-:W1:Y:S04]  /*6c20*/  SHFL.IDX PT, R92, R231, R101, 0x1f ;  /* 0x00001f65e75c7589 */ /* 0x000e6800000e0000 */
[----:B------:R2:W3:Y:S02]  /*6c30*/  SHFL.IDX PT, R231, R231, R93, 0x1f ;  /* 0x00001f5de7e77589 */ /* 0x0004e400000e0000 */
[----:B------:R-:W4:Y:S02]  /*6c40*/  MUFU.EX2 R11, R11 ;  /* 0x0000000b000b7308 */ /* 0x000f240000000800 */
[----:B------:R2:W4:Y:S01]  /*6c50*/  SHFL.IDX PT, R108, R223, R101, 0x1f ;  /* 0x00001f65df6c7589 */ /* 0x00052200000e0000 */
[--C-:B-----5:R-:W-:Y:S01]  /*6c60*/  FFMA.FTZ R23, R109, UR12, -R88.reuse ;  /* 0x0000000c6d177c23 */ /* 0x120fe20008010858 */
[----:B------:R-:W-:Y:S01]  /*6c70*/  FSEL R109, R125, -INF , P2 ;  /* 0xff8000007d6d7808 */ /* 0x000fe20001000000 */
[----:B------:R-:W-:Y:S01]  /*6c80*/  FFMA.FTZ R88, R111, UR12, -R88 ;  /* 0x0000000c6f587c23 */ /* 0x000fe20008010858 */
[----:B------:R-:W5:Y:S01]  /*6c90*/  SHFL.IDX PT, R102, R223, R114, 0x1f ;  /* 0x00001f72df667589 */ /* 0x000f6200000e0000 */
[--C-:B------:R-:W-:Y:S01]  /*6ca0*/  FFMA.FTZ R104, R104, UR12, -R103.reuse ;  /* 0x0000000c68687c23 */ /* 0x100fe20008010867 */
[--C-:B--2---:R-:W-:Y:S01]  /*6cb0*/  FFMA.FTZ R93, R116, UR12, -R94.reuse ;  /* 0x0000000c745d7c23 */ /* 0x104fe2000801085e */
[----:B------:R-:W-:Y:S01]  /*6cc0*/  FFMA.FTZ R94, R118, UR12, -R94 ;  /* 0x0000000c765e7c23 */ /* 0x000fe2000801085e */
[----:B------:R-:W-:Y:S01]  /*6cd0*/  FSEL R118, R145, -INF , P2 ;  /* 0xff80000091767808 */ /* 0x000fe20001000000 */
[----:B------:R-:W-:Y:S01]  /*6ce0*/  FFMA.FTZ R109, R109, UR12, -R103 ;  /* 0x0000000c6d6d7c23 */ /* 0x000fe20008010867 */
[----:B------:R-:W-:Y:S01]  /*6cf0*/  FSEL R101, R124, -INF , P2 ;  /* 0xff8000007c657808 */ /* 0x000fe20001000000 */
[C---:B------:R-:W-:Y:S01]  /*6d00*/  VIADD R145, R5.reuse, 0x10 ;  /* 0x0000001005917836 */ /* 0x040fe20000000000 */
[----:B------:R-:W-:Y:S01]  /*6d10*/  FSEL R116, R148, -INF , P2 ;  /* 0xff80000094747808 */ /* 0x000fe20001000000 */
[----:B------:R2:W-:Y:S01]  /*6d20*/  MUFU.EX2 R103, R109 ;  /* 0x0000006d00677308 */ /* 0x0005e20000000800 */
[----:B------:R-:W-:Y:S01]  /*6d30*/  VIADD R148, R5, 0xc ;  /* 0x0000000c05947836 */ /* 0x000fe20000000000 */
[----:B------:R-:W-:Y:S01]  /*6d40*/  FSEL R111, R133, -INF , P2 ;  /* 0xff800000856f7808 */ /* 0x000fe20001000000 */
[----:B-1----:R-:W-:Y:S01]  /*6d50*/  FFMA.FTZ R91, R113, UR12, -R92 ;  /* 0x0000000c715b7c23 */ /* 0x002fe2000801085c */
[----:B------:R-:W-:-:S02]  /*6d60*/  VIADD R113, R5, 0x4 ;  /* 0x0000000405717836 */ /* 0x000fc40000000000 */
[----:B------:R-:W-:Y:S01]  /*6d70*/  FFMA.FTZ R105, R105, UR12, -R106 ;  /* 0x0000000c69697c23 */ /* 0x000fe2000801086a */
[----:B------:R-:W1:Y:S01]  /*6d80*/  SHFL.IDX PT, R121, R219, R148, 0x1f ;  /* 0x00001f94db797589 */ /* 0x000e6200000e0000 */
[--C-:B---3--:R-:W-:Y:S01]  /*6d90*/  FFMA.FTZ R95, R117, UR12, -R231.reuse ;  /* 0x0000000c755f7c23 */ /* 0x108fe200080108e7 */
[----:B------:R-:W-:Y:S01]  /*6da0*/  FFMA.FTZ R96, R119, UR12, -R231 ;  /* 0x0000000c77607c23 */ /* 0x000fe200080108e7 */
[----:B--2---:R-:W-:Y:S01]  /*6db0*/  FSEL R109, R132, -INF , P2 ;  /* 0xff800000846d7808 */ /* 0x004fe20001000000 */
[----:B------:R-:W2:Y:S01]  /*6dc0*/  SHFL.IDX PT, R117, R219, R144, 0x1f ;  /* 0x00001f90db757589 */ /* 0x000ea200000e0000 */
[----:B------:R-:W-:Y:S02]  /*6dd0*/  VIADD R231, R5, 0x1c ;  /* 0x0000001c05e77836 */ /* 0x000fe40000000000 */
[--C-:B----4-:R-:W-:Y:S01]  /*6de0*/  FFMA.FTZ R107, R107, UR12, -R108.reuse ;  /* 0x0000000c6b6b7c23 */ /* 0x110fe2000801086c */
[----:B------:R-:W-:Y:S01]  /*6df0*/  FFMA.FTZ R108, R131, UR12, -R108 ;  /* 0x0000000c836c7c23 */ /* 0x000fe2000801086c */
[----:B------:R-:W3:Y:S01]  /*6e00*/  SHFL.IDX PT, R100, R223, R113, 0x1f ;  /* 0x00001f71df647589 */ /* 0x000ee200000e0000 */
[--C-:B------:R-:W-:Y:S01]  /*6e10*/  FFMA.FTZ R109, R109, UR12, -R110.reuse ;  /* 0x0000000c6d6d7c23 */ /* 0x100fe2000801086e */
[----:B------:R-:W-:Y:S01]  /*6e20*/  FFMA.FTZ R110, R134, UR12, -R110 ;  /* 0x0000000c866e7c23 */ /* 0x000fe2000801086e */
[--C-:B-----5:R-:W-:Y:S01]  /*6e30*/  FFMA.FTZ R101, R101, UR12, -R102.reuse ;  /* 0x0000000c65657c23 */ /* 0x120fe20008010866 */
[----:B------:R4:W5:Y:S01]  /*6e40*/  SHFL.IDX PT, R112, R223, R231, 0x1f ;  /* 0x00001fe7df707589 */ /* 0x00096200000e0000 */
[----:B------:R-:W-:Y:S01]  /*6e50*/  FFMA.FTZ R102, R126, UR12, -R102 ;  /* 0x0000000c7e667c23 */ /* 0x000fe20008010866 */
[----:B------:R-:W-:Y:S01]  /*6e60*/  FFMA.FTZ R106, R130, UR12, -R106 ;  /* 0x0000000c826a7c23 */ /* 0x000fe2000801086a */
[----:B------:R-:W-:Y:S01]  /*6e70*/  FSEL R130, R136, -INF , P2 ;  /* 0xff80000088827808 */ /* 0x000fe20001000000 */
[----:B------:R2:W-:Y:S01]  /*6e80*/  SHFL.IDX PT, R134, R219, R113, 0x1f ;  /* 0x00001f71db867589 */ /* 0x0005e200000e0000 */
[----:B------:R-:W-:Y:S01]  /*6e90*/  FSEL R125, R140, -INF , P2 ;  /* 0xff8000008c7d7808 */ /* 0x000fe20001000000 */
[----:B------:R-:W-:Y:S01]  /*6ea0*/  FFMA.FTZ R92, R115, UR12, -R92 ;  /* 0x0000000c735c7c23 */ /* 0x000fe2000801085c */
[----:B------:R-:W5:Y:S01]  /*6eb0*/  MUFU.EX2 R107, R107 ;  /* 0x0000006b006b7308 */ /* 0x000f620000000800 */
[----:B------:R-:W5:Y:S01]  /*6ec0*/  SHFL.IDX PT, R131, R219, R5, 0x1f ;  /* 0x00001f05db837589 */ /* 0x000f6200000e0000 */
[----:B----4-:R-:W-:-:S02]  /*6ed0*/  VIADD R223, R5, 0x18 ;  /* 0x0000001805df7836 */ /* 0x010fc40000000000 */
[--C-:B-1----:R-:W-:Y:S01]  /*6ee0*/  FFMA.FTZ R122, R122, UR12, -R121.reuse ;  /* 0x0000000c7a7a7c23 */ /* 0x102fe20008010879 */
[----:B------:R-:W-:Y:S01]  /*6ef0*/  FFMA.FTZ R121, R143, UR12, -R121 ;  /* 0x0000000c8f797c23 */ /* 0x000fe20008010879 */
[----:B--2---:R-:W-:Y:S01]  /*6f00*/  FSEL R113, R151, -INF , P1 ;  /* 0xff80000097717808 */ /* 0x004fe20000800000 */
[----:B------:R-:W-:Y:S02]  /*6f10*/  VIADD R151, R5, 0x4 ;  /* 0x0000000405977836 */ /* 0x000fe40000000000 */
[--C-:B------:R-:W-:Y:S01]  /*6f20*/  FFMA.FTZ R118, R118, UR12, -R117.reuse ;  /* 0x0000000c76767c23 */ /* 0x100fe20008010875 */
[----:B------:R-:W-:Y:S01]  /*6f30*/  FFMA.FTZ R117, R147, UR12, -R117 ;  /* 0x0000000c93757c23 */ /* 0x000fe20008010875 */
[----:B------:R-:W1:Y:S01]  /*6f40*/  SHFL.IDX PT, R119, R219, R145, 0x1f ;  /* 0x00001f91db777589 */ /* 0x000e6200000e0000 */
[----:B------:R-:W2:Y:S01]  /*6f50*/  MUFU.EX2 R230, R230 ;  /* 0x000000e600e67308 */ /* 0x000ea20000000800 */
[--C-:B---3--:R-:W-:Y:S01]  /*6f60*/  FFMA.FTZ R99, R99, UR12, -R100.reuse ;  /* 0x0000000c63637c23 */ /* 0x108fe20008010864 */
[----:B------:R-:W-:Y:S01]  /*6f70*/  FFMA.FTZ R100, R123, UR12, -R100 ;  /* 0x0000000c7b647c23 */ /* 0x000fe20008010864 */
[----:B------:R-:W3:Y:S01]  /*6f80*/  LDL R147, [R1+0x28] ;  /* 0x0000280001937983 */ /* 0x000ee20000100800 */
[--C-:B-----5:R-:W-:Y:S01]  /*6f90*/  FFMA.FTZ R111, R111, UR12, -R112.reuse ;  /* 0x0000000c6f6f7c23 */ /* 0x120fe20008010870 */
[----:B------:R-:W-:-:S02]  /*6fa0*/  FFMA.FTZ R112, R135, UR12, -R112 ;  /* 0x0000000c87707c23 */ /* 0x000fc40008010870 */
[----:B------:R4:W5:Y:S01]  /*6fb0*/  SHFL.IDX PT, R123, R219, R114, 0x1f ;  /* 0x00001f72db7b7589 */ /* 0x00096200000e0000 */
[----:B------:R-:W-:Y:S01]  /*6fc0*/  FSEL R135, R137, -INF , P2 ;  /* 0xff80000089877808 */ /* 0x000fe20001000000 */
[----:B------:R-:W2:Y:S02]  /*6fd0*/  MUFU.EX2 R106, R106 ;  /* 0x0000006a006a7308 */ /* 0x000ea40000000800 */
[----:B------:R-:W2:Y:S01]  /*6fe0*/  SHFL.IDX PT, R115, R219, R223, 0x1f ;  /* 0x00001fdfdb737589 */ /* 0x000ea200000e0000 */
[--C-:B------:R-:W-:Y:S01]  /*6ff0*/  FFMA.FTZ R130, R130, UR12, -R131.reuse ;  /* 0x0000000c82827c23 */ /* 0x100fe20008010883 */
[--C-:B------:R-:W-:Y:S01]  /*7000*/  FFMA.FTZ R135, R135, UR12, -R134.reuse ;  /* 0x0000000c87877c23 */ /* 0x100fe20008010886 */
[----:B------:R-:W-:Y:S01]  /*7010*/  FFMA.FTZ R134, R139, UR12, -R134 ;  /* 0x0000000c8b867c23 */ /* 0x000fe20008010886 */
[----:B------:R-:W-:Y:S01]  /*7020*/  FFMA.FTZ R131, R138, UR12, -R131 ;  /* 0x0000000c8a837c23 */ /* 0x000fe20008010883 */
[----:B----4-:R-:W-:Y:S01]  /*7030*/  FSEL R114, R149, -INF , P2 ;  /* 0xff80000095727808 */ /* 0x010fe20001000000 */
[----:B------:R-:W-:Y:S01]  /*7040*/  VIADD R149, R5, 0x8 ;  /* 0x0000000805957836 */ /* 0x000fe20000000000 */
[----:B------:R-:W4:Y:S01]  /*7050*/  SHFL.IDX PT, R219, R219, R231, 0x1f ;  /* 0x00001fe7dbdb7589 */ /* 0x000f2200000e0000 */
[----:B------:R-:W3:Y:S01]  /*7060*/  MUFU.EX2 R16, R16 ;  /* 0x0000001000107308 */ /* 0x000ee20000000800 */
[--C-:B-1----:R-:W-:Y:S01]  /*7070*/  FFMA.FTZ R120, R120, UR12, -R119.reuse ;  /* 0x0000000c78787c23 */ /* 0x102fe20008010877 */
[----:B------:R-:W-:-:S06]  /*7080*/  FFMA.FTZ R119, R146, UR12, -R119 ;  /* 0x0000000c92777c23 */ /* 0x000fcc0008010877 */
[----:B------:R-:W1:Y:S01]  /*7090*/  MUFU.EX2 R101, R101 ;  /* 0x0000006500657308 */ /* 0x000e620000000800 */
[--C-:B-----5:R-:W-:Y:S01]  /*70a0*/  FFMA.FTZ R125, R125, UR12, -R123.reuse ;  /* 0x0000000c7d7d7c23 */ /* 0x120fe2000801087b */
[----:B------:R-:W-:Y:S02]  /*70b0*/  WARPGROUP.DEPBAR.LE gsb0, 0x0 ;  /* 0x00008000000079c5 */ /* 0x000fe40000010000 */
[----:B------:R-:W-:Y:S01]  /*70c0*/  WARPGROUP.ARRIVE ;  /* 0x00000000000079c5 */ /* 0x000fe20000000000 */
[----:B------:R-:W-:-:S03]  /*70d0*/  FFMA.FTZ R123, R142, UR12, -R123 ;  /* 0x0000000c8e7b7c23 */ /* 0x000fc6000801087b */
[----:B------:R-:W5:Y:S01]  /*70e0*/  MUFU.EX2 R102, R102 ;  /* 0x0000006600667308 */ /* 0x000f620000000800 */
[--C-:B--2---:R-:W-:Y:S01]  /*70f0*/  FFMA.FTZ R116, R116, UR12, -R115.reuse ;  /* 0x0000000c74747c23 */ /* 0x104fe20008010873 */
[----:B------:R-:W-:Y:S01]  /*7100*/  FFMA.FTZ R115, R150, UR12, -R115 ;  /* 0x0000000c96737c23 */ /* 0x000fe20008010873 */
[----:B------:R-:W-:Y:S01]  /*7110*/  HGMMA.64x128x16.F32 R24, gdesc[UR8], R24, gsb0 ;  /* 0x01e00000081879f0 */ /* 0x000fe20008000818 */
[----:B----4-:R-:W-:-:S04]  /*7120*/  FFMA.FTZ R114, R114, UR12, -R219 ;  /* 0x0000000c72727c23 */ /* 0x010fc800080108db */
[----:B------:R-:W2:Y:S01]  /*7130*/  MUFU.EX2 R104, R104 ;  /* 0x0000006800687308 */ /* 0x000ea20000000800 */
[----:B------:R-:W-:-:S07]  /*7140*/  FFMA.FTZ R113, R113, UR12, -R219 ;  /* 0x0000000c71717c23 */ /* 0x000fce00080108db */
        /* <DEDUP_REMOVED lines=20> */
[----:B------:R-:W-:-:S06]  /*7290*/  R2UR UR4, R220 ;  /* 0x00000000dc0472ca */ /* 0x000fcc00000e0000 */
[----:B------:R-:W-:Y:S08]  /*72a0*/  MUFU.EX2 R95, R95 ;  /* 0x0000005f005f7308 */ /* 0x000ff00000000800 */
[----:B------:R-:W-:Y:S08]  /*72b0*/  MUFU.EX2 R96, R96 ;  /* 0x0000006000607308 */ /* 0x000ff00000000800 */
[----:B------:R-:W-:Y:S08]  /*72c0*/  MUFU.EX2 R110, R110 ;  /* 0x0000006e006e7308 */ /* 0x000ff00000000800 */
[----:B------:R-:W-:Y:S01]  /*72d0*/  MUFU.EX2 R112, R112 ;  /* 0x0000007000707308 */ /* 0x000fe20000000800 */
[----:B------:R-:W-:-:S02]  /*72e0*/  WARPGROUP.DEPBAR.LE gsb0, 0x0 ;  /* 0x00008000000079c5 */ /* 0x000fc40000010000 */
[----:B------:R-:W1:Y:S04]  /*72f0*/  LDS R221, [R221+0x400] ;  /* 0x00040000dddd7984 */ /* 0x000e680000000800 */
[----:B------:R-:W5:Y:S04]  /*7300*/  LDS R218, [R218+0x400] ;  /* 0x00040000dada7984 */ /* 0x000f680000000800 */
[----:B------:R-:W-:Y:S04]  /*7310*/  LDS R217, [R217+0x400] ;  /* 0x00040000d9d97984 */ /* 0x000fe80000000800 */
[----:B------:R-:W-:Y:S04]  /*7320*/  LDS R216, [R216+0x400] ;  /* 0x00040000d8d87984 */ /* 0x000fe80000000800 */
[----:B-1----:R-:W1:Y:S04]  /*7330*/  SHFL.IDX PT, R124, R221, R5, 0x1f ;  /* 0x00001f05dd7c7589 */ /* 0x002e6800000e0000 */
[----:B------:R-:W2:Y:S04]  /*7340*/  SHFL.IDX PT, R126, R221, R151, 0x1f ;  /* 0x00001f97dd7e7589 */ /* 0x000ea800000e0000 */
[----:B------:R-:W4:Y:S04]  /*7350*/  SHFL.IDX PT, R133, R221, R149, 0x1f ;  /* 0x00001f95dd857589 */ /* 0x000f2800000e0000 */
[----:B------:R-:W4:Y:S04]  /*7360*/  SHFL.IDX PT, R128, R221, R148, 0x1f ;  /* 0x00001f94dd807589 */ /* 0x000f2800000e0000 */
[----:B------:R-:W3:Y:S04]  /*7370*/  SHFL.IDX PT, R129, R221, R145, 0x1f ;  /* 0x00001f91dd817589 */ /* 0x000ee800000e0000 */
[----:B-----5:R-:W5:Y:S01]  /*7380*/  SHFL.IDX PT, R139, R218, R149, 0x1f ;  /* 0x00001f95da8b7589 */ /* 0x020f6200000e0000 */
[--C-:B-1----:R-:W-:Y:S01]  /*7390*/  FADD.FTZ R24, R24, -R124.reuse ;  /* 0x8000007c18187221 */ /* 0x102fe20000010000 */
[----:B------:R-:W-:-:S02]  /*73a0*/  FADD.FTZ R26, R26, -R124 ;  /* 0x8000007c1a1a7221 */ /* 0x000fc40000010000 */
[----:B------:R-:W1:Y:S01]  /*73b0*/  SHFL.IDX PT, R136, R218, R223, 0x1f ;  /* 0x00001fdfda887589 */ /* 0x000e6200000e0000 */
[--C-:B--2---:R-:W-:Y:S01]  /*73c0*/  FADD.FTZ R124, R25, -R126.reuse ;  /* 0x8000007e197c7221 */ /* 0x104fe20000010000 */
[----:B------:R-:W-:Y:S02]  /*73d0*/  FADD.FTZ R126, R27, -R126 ;  /* 0x8000007e1b7e7221 */ /* 0x000fe40000010000 */
[----:B------:R-:W2:Y:S01]  /*73e0*/  SHFL.IDX PT, R143, R221, R223, 0x1f ;  /* 0x00001fdfdd8f7589 */ /* 0x000ea200000e0000 */
[--C-:B----4-:R-:W-:Y:S01]  /*73f0*/  FADD.FTZ R127, R28, -R133.reuse ;  /* 0x800000851c7f7221 */ /* 0x110fe20000010000 */
[----:B------:R-:W-:Y:S01]  /*7400*/  FADD.FTZ R25, R30, -R133 ;  /* 0x800000851e197221 */ /* 0x000fe20000010000 */
[----:B------:R4:W2:Y:S01]  /*7410*/  MUFU.EX2 R28, R130 ;  /* 0x00000082001c7308 */ /* 0x0008a20000000800 */
[----:B------:R-:W2:Y:S01]  /*7420*/  SHFL.IDX PT, R141, R218, R5, 0x1f ;  /* 0x00001f05da8d7589 */ /* 0x000ea200000e0000 */
[----:B------:R-:W-:-:S03]  /*7430*/  FADD.FTZ R27, R31, -R128 ;  /* 0x800000801f1b7221 */ /* 0x000fc60000010000 */
[----:B------:R-:W2:Y:S03]  /*7440*/  SHFL.IDX PT, R138, R218, R145, 0x1f ;  /* 0x00001f91da8a7589 */ /* 0x000ea600000e0000 */
[----:B------:R1:W2:Y:S01]  /*7450*/  MUFU.EX2 R30, R135 ;  /* 0x00000087001e7308 */ /* 0x0002a20000000800 */
[----:B----4-:R-:W-:Y:S01]  /*7460*/  FADD.FTZ R130, R29, -R128 ;  /* 0x800000801d827221 */ /* 0x010fe20000010000 */
[----:B---3--:R-:W-:Y:S01]  /*7470*/  FADD.FTZ R128, R32, -R129 ;  /* 0x8000008120807221 */ /* 0x008fe20000010000 */
[----:B------:R-:W3:Y:S01]  /*7480*/  SHFL.IDX PT, R137, R218, R148, 0x1f ;  /* 0x00001f94da897589 */ /* 0x000ee200000e0000 */
[--C-:B-----5:R-:W-:Y:S01]  /*7490*/  FADD.FTZ R44, R44, -R139.reuse ;  /* 0x8000008b2c2c7221 */ /* 0x120fe20000010000 */
[----:B------:R-:W-:Y:S01]  /*74a0*/  FADD.FTZ R46, R46, -R139 ;  /* 0x8000008b2e2e7221 */ /* 0x000fe20000010000 */
[----:B------:R-:W-:Y:S01]  /*74b0*/  FADD.FTZ R129, R34, -R129 ;  /* 0x8000008122817221 */ /* 0x000fe20000010000 */
[----:B------:R-:W4:Y:S01]  /*74c0*/  SHFL.IDX PT, R32, R218, R144, 0x1f ;  /* 0x00001f90da207589 */ /* 0x000f2200000e0000 */
[--C-:B-1----:R-:W-:Y:S01]  /*74d0*/  FADD.FTZ R52, R52, -R136.reuse ;  /* 0x8000008834347221 */ /* 0x102fe20000010000 */
[----:B------:R-:W-:Y:S01]  /*74e0*/  FADD.FTZ R54, R54, -R136 ;  /* 0x8000008836367221 */ /* 0x000fe20000010000 */
[----:B------:R1:W5:Y:S01]  /*74f0*/  MUFU.EX2 R29, R131 ;  /* 0x00000083001d7308 */ /* 0x0003620000000800 */
[----:B------:R-:W1:Y:S01]  /*7500*/  SHFL.IDX PT, R135, R217, R5, 0x1f ;  /* 0x00001f05d9877589 */ /* 0x000e6200000e0000 */
[--C-:B--2---:R-:W-:Y:S01]  /*7510*/  FADD.FTZ R133, R36, -R143.reuse ;  /* 0x8000008f24857221 */ /* 0x104fe20000010000 */
[----:B------:R-:W-:-:S02]  /*7520*/  FADD.FTZ R38, R38, -R143 ;  /* 0x8000008f26267221 */ /* 0x000fc40000010000 */
[----:B------:R-:W2:Y:S01]  /*7530*/  SHFL.IDX PT, R132, R221, R144, 0x1f ;  /* 0x00001f90dd847589 */ /* 0x000ea200000e0000 */
[--C-:B------:R-:W-:Y:S01]  /*7540*/  FADD.FTZ R40, R40, -R141.reuse ;  /* 0x8000008d28287221 */ /* 0x100fe20000010000 */
[----:B------:R-:W-:Y:S02]  /*7550*/  FADD.FTZ R42, R42, -R141 ;  /* 0x8000008d2a2a7221 */ /* 0x000fe40000010000 */
[----:B------:R-:W5:Y:S01]  /*7560*/  SHFL.IDX PT, R136, R217, R145, 0x1f ;  /* 0x00001f91d9887589 */ /* 0x000f6200000e0000 */
[----:B------:R-:W5:Y:S01]  /*7570*/  MUFU.EX2 R31, R134 ;  /* 0x00000086001f7308 */ /* 0x000f620000000800 */
[--C-:B------:R-:W-:Y:S01]  /*7580*/  FADD.FTZ R48, R48, -R138.reuse ;  /* 0x8000008a30307221 */ /* 0x100fe20000010000 */
[----:B------:R-:W-:Y:S01]  /*7590*/  FADD.FTZ R50, R50, -R138 ;  /* 0x8000008a32327221 */ /* 0x000fe20000010000 */
[----:B------:R-:W-:Y:S04]  /*75a0*/  SHFL.IDX PT, R139, R216, R145, 0x1f ;  /* 0x00001f91d88b7589 */ /* 0x000fe800000e0000 */
[----:B------:R-:W-:Y:S01]  /*75b0*/  SHFL.IDX PT, R138, R216, R149, 0x1f ;  /* 0x00001f95d88a7589 */ /* 0x000fe200000e0000 */
[--C-:B---3--:R-:W-:Y:S01]  /*75c0*/  FADD.FTZ R45, R45, -R137.reuse ;  /* 0x800000892d2d7221 */ /* 0x108fe20000010000 */
[----:B------:R-:W-:Y:S01]  /*75d0*/  FADD.FTZ R47, R47, -R137 ;  /* 0x800000892f2f7221 */ /* 0x000fe20000010000 */
[--C-:B----4-:R-:W-:Y:S01]  /*75e0*/  FADD.FTZ R49, R49, -R32.reuse ;  /* 0x8000002031317221 */ /* 0x110fe20000010000 */
[----:B------:R-:W-:Y:S01]  /*75f0*/  FADD.FTZ R51, R51, -R32 ;  /* 0x8000002033337221 */ /* 0x000fe20000010000 */
[----:B------:R-:W-:Y:S01]  /*7600*/  SHFL.IDX PT, R143, R216, R148, 0x1f ;  /* 0x00001f94d88f7589 */ /* 0x000fe200000e0000 */
[----:B------:R3:W4:Y:S01]  /*7610*/  MUFU.EX2 R32, R125 ;  /* 0x0000007d00207308 */ /* 0x0007220000000800 */
[--C-:B-1----:R-:W-:Y:S01]  /*7620*/  FADD.FTZ R56, R56, -R135.reuse ;  /* 0x8000008738387221 */ /* 0x102fe20000010000 */
[----:B------:R-:W-:Y:S01]  /*7630*/  FADD.FTZ R58, R58, -R135 ;  /* 0x800000873a3a7221 */ /* 0x000fe20000010000 */
[----:B------:R-:W-:Y:S01]  /*7640*/  SHFL.IDX PT, R141, R216, R144, 0x1f ;  /* 0x00001f90d88d7589 */ /* 0x000fe200000e0000 */
[--C-:B--2---:R-:W-:Y:S01]  /*7650*/  FADD.FTZ R131, R33, -R132.reuse ;  /* 0x8000008421837221 */ /* 0x104fe20000010000 */
[----:B------:R-:W-:-:S02]  /*7660*/  FADD.FTZ R132, R35, -R132 ;  /* 0x8000008423847221 */ /* 0x000fc40000010000 */
[----:B------:R-:W-:Y:S04]  /*7670*/  SHFL.IDX PT, R135, R216, R151, 0x1f ;  /* 0x00001f97d8877589 */ /* 0x000fe800000e0000 */
[----:B------:R-:W1:Y:S04]  /*7680*/  SHFL.IDX PT, R142, R221, R231, 0x1f ;  /* 0x00001fe7dd8e7589 */ /* 0x000e6800000e0000 */
[----:B------:R-:W2:Y:S01]  /*7690*/  SHFL.IDX PT, R140, R218, R151, 0x1f ;  /* 0x00001f97da8c7589 */ /* 0x000ea200000e0000 */
[----:B------:R-:W-:Y:S01]  /*76a0*/  FMUL.FTZ R26, R9, R26 ;  /* 0x0000001a091a7220 */ /* 0x000fe20000410000 */
[----:B------:R-:W-:Y:S01]  /*76b0*/  FMUL.FTZ R25, R11, R25 ;  /* 0x000000190b197220 */ /* 0x000fe20000410000 */
[--C-:B-----5:R-:W-:Y:S01]  /*76c0*/  FADD.FTZ R66, R66, -R136.reuse ;  /* 0x8000008842427221 */ /* 0x120fe20000010000 */
[----:B---3--:R-:W-:Y:S01]  /*76d0*/  SHFL.IDX PT, R125, R216, R5, 0x1f ;  /* 0x00001f05d87d7589 */ /* 0x008fe200000e0000 */
[----:B------:R-:W-:Y:S01]  /*76e0*/  MUFU.EX2 R119, R119 ;  /* 0x0000007700777308 */ /* 0x000fe20000000800 */
[----:B------:R-:W-:-:S02]  /*76f0*/  FADD.FTZ R64, R64, -R136 ;  /* 0x8000008840407221 */ /* 0x000fc40000010000 */
[----:B------:R-:W-:Y:S04]  /*7700*/  SHFL.IDX PT, R145, R216, R223, 0x1f ;  /* 0x00001fdfd8917589 */ /* 0x000fe800000e0000 */
[----:B------:R-:W3:Y:S04]  /*7710*/  SHFL.IDX PT, R216, R216, R231, 0x1f ;  /* 0x00001fe7d8d87589 */ /* 0x000ee800000e0000 */
[----:B------:R-:W5:Y:S04]  /*7720*/  SHFL.IDX PT, R137, R217, R149, 0x1f ;  /* 0x00001f95d9897589 */ /* 0x000f6800000e0000 */
[----:B------:R-:W4:Y:S01]  /*7730*/  SHFL.IDX PT, R34, R217, R151, 0x1f ;  /* 0x00001f97d9227589 */ /* 0x000f2200000e0000 */
[--C-:B-1----:R-:W-:Y:S01]  /*7740*/  FADD.FTZ R37, R37, -R142.reuse ;  /* 0x8000008e25257221 */ /* 0x102fe20000010000 */
[----:B------:R-:W-:Y:S01]  /*7750*/  MUFU.EX2 R118, R118 ;  /* 0x0000007600767308 */ /* 0x000fe20000000800 */
[----:B------:R-:W-:Y:S01]  /*7760*/  FADD.FTZ R39, R39, -R142 ;  /* 0x8000008e27277221 */ /* 0x000fe20000010000 */
[----:B------:R-:W1:Y:S04]  /*7770*/  SHFL.IDX PT, R35, R217, R148, 0x1f ;  /* 0x00001f94d9237589 */ /* 0x000e6800000e0000 */
[----:B------:R-:W1:Y:S04]  /*7780*/  SHFL.IDX PT, R33, R218, R231, 0x1f ;  /* 0x00001fe7da217589 */ /* 0x000e6800000e0000 */
[----:B------:R-:W1:Y:S04]  /*7790*/  SHFL.IDX PT, R134, R217, R144, 0x1f ;  /* 0x00001f90d9867589 */ /* 0x000e6800000e0000 */
[----:B------:R-:W1:Y:S01]  /*77a0*/  SHFL.IDX PT, R36, R217, R223, 0x1f ;  /* 0x00001fdfd9247589 */ /* 0x000e6200000e0000 */
[----:B------:R-:W-:Y:S01]  /*77b0*/  MUFU.EX2 R117, R117 ;  /* 0x0000007500757308 */ /* 0x000fe20000000800 */
[----:B------:R-:W-:Y:S01]  /*77c0*/  FMUL.FTZ R38, R15, R38 ;  /* 0x000000260f267220 */ /* 0x000fe20000410000 */
[----:B--2---:R-:W-:Y:S01]  /*77d0*/  FADD.FTZ R41, R41, -R140 ;  /* 0x8000008c29297221 */ /* 0x004fe20000010000 */
[----:B------:R-:W2:Y:S01]  /*77e0*/  SHFL.IDX PT, R217, R217, R231, 0x1f ;  /* 0x00001fe7d9d97589 */ /* 0x000ea200000e0000 */
[----:B---3--:R-:W-:Y:S01]  /*77f0*/  FADD.FTZ R146, R85, -R216 ;  /* 0x800000d855927221 */ /* 0x008fe20000010000 */
[--C-:B-----5:R-:W-:Y:S01]  /*7800*/  FADD.FTZ R60, R60, -R137.reuse ;  /* 0x800000893c3c7221 */ /* 0x120fe20000010000 */
[----:B------:R-:W-:Y:S01]  /*7810*/  FADD.FTZ R62, R62, -R137 ;  /* 0x800000893e3e7221 */ /* 0x000fe20000010000 */
[----:B------:R-:W-:Y:S01]  /*7820*/  FMUL.FTZ R85, R10, R126 ;  /* 0x0000007e0a557220 */ /* 0x000fe20000410000 */
[--C-:B------:R-:W-:Y:S01]  /*7830*/  FADD.FTZ R137, R80, -R139.reuse ;  /* 0x8000008b50897221 */ /* 0x100fe20000010000 */
[--C-:B----4-:R-:W-:Y:S01]  /*7840*/  FADD.FTZ R57, R57, -R34.reuse ;  /* 0x8000002239397221 */ /* 0x110fe20000010000 */
[----:B------:R-:W-:Y:S01]  /*7850*/  FADD.FTZ R59, R59, -R34 ;  /* 0x800000223b3b7221 */ /* 0x000fe20000010000 */
[----:B------:R-:W-:Y:S01]  /*7860*/  FADD.FTZ R139, R82, -R139 ;  /* 0x8000008b528b7221 */ /* 0x000fe20000010000 */
[----:B------:R3:W4:Y:S01]  /*7870*/  MUFU.EX2 R34, R122 ;  /* 0x0000007a00227308 */ /* 0x0007220000000800 */
[----:B------:R-:W-:Y:S01]  /*7880*/  FMUL.FTZ R82, R228, R133 ;  /* 0x00000085e4527220 */ /* 0x000fe20000410000 */
[----:B------:R-:W-:Y:S01]  /*7890*/  FMUL.FTZ R37, R225, R37 ;  /* 0x00000025e1257220 */ /* 0x000fe20000410000 */
[--C-:B-1----:R-:W-:Y:S01]  /*78a0*/  FADD.FTZ R61, R61, -R35.reuse ;  /* 0x800000233d3d7221 */ /* 0x102fe20000010000 */
[----:B------:R-:W-:Y:S01]  /*78b0*/  FADD.FTZ R63, R63, -R35 ;  /* 0x800000233f3f7221 */ /* 0x000fe20000010000 */
[----:B------:R-:W-:Y:S01]  /*78c0*/  F2FP.F16.F32.PACK_AB R85, R85, R26 ;  /* 0x0000001a5555723e */ /* 0x000fe200000000ff */
[----:B------:R-:W-:Y:S01]  /*78d0*/  FMUL.FTZ R26, R12, R27 ;  /* 0x0000001b0c1a7220 */ /* 0x000fe20000410000 */
[--C-:B------:R-:W-:Y:S01]  /*78e0*/  FADD.FTZ R53, R53, -R33.reuse ;  /* 0x8000002135357221 */ /* 0x100fe20000010000 */
[----:B------:R1:W-:Y:S01]  /*78f0*/  MUFU.EX2 R35, R121 ;  /* 0x0000007900237308 */ /* 0x0003e20000000800 */
[----:B------:R-:W-:Y:S01]  /*7900*/  FADD.FTZ R55, R55, -R33 ;  /* 0x8000002137377221 */ /* 0x000fe20000010000 */
[----:B------:R-:W-:Y:S01]  /*7910*/  FADD.FTZ R65, R65, -R134 ;  /* 0x8000008641417221 */ /* 0x000fe20000010000 */
[----:B---3--:R-:W-:Y:S01]  /*7920*/  FADD.FTZ R122, R68, -R36 ;  /* 0x80000024447a7221 */ /* 0x008fe20000010000 */
[----:B------:R-:W-:Y:S01]  /*7930*/  F2FP.F16.F32.PACK_AB R82, R37, R82 ;  /* 0x000000522552723e */ /* 0x000fe200000000ff */
[----:B------:R-:W-:Y:S01]  /*7940*/  FADD.FTZ R216, R87, -R216 ;  /* 0x800000d857d87221 */ /* 0x000fe20000010000 */
[----:B------:R-:W-:-:S02]  /*7950*/  FADD.FTZ R43, R43, -R140 ;  /* 0x8000008c2b2b7221 */ /* 0x000fc40000010000 */
[----:B------:R-:W3:Y:S01]  /*7960*/  MUFU.EX2 R33, R123 ;  /* 0x0000007b00217308 */ /* 0x000ee20000000800 */
[----:B-1----:R-:W-:Y:S01]  /*7970*/  FADD.FTZ R121, R67, -R134 ;  /* 0x8000008643797221 */ /* 0x002fe20000010000 */
[----:B------:R-:W-:Y:S01]  /*7980*/  FADD.FTZ R67, R70, -R36 ;  /* 0x8000002446437221 */ /* 0x000fe20000010000 */
[----:B--2---:R-:W-:Y:S01]  /*7990*/  FADD.FTZ R70, R69, -R217 ;  /* 0x800000d945467221 */ /* 0x004fe20000010000 */
[----:B------:R-:W-:Y:S01]  /*79a0*/  FADD.FTZ R144, R84, -R145 ;  /* 0x8000009154907221 */ /* 0x000fe20000010000 */
[----:B------:R-:W-:-:S03]  /*79b0*/  F2FP.F16.F32.PACK_AB R87, R26, R25 ;  /* 0x000000191a57723e */ /* 0x000fc600000000ff */
[----:B------:R1:W2:Y:S01]  /*79c0*/  MUFU.EX2 R36, R120 ;  /* 0x0000007800247308 */ /* 0x0002a20000000800 */
[----:B------:R-:W-:Y:S01]  /*79d0*/  FADD.FTZ R145, R86, -R145 ;  /* 0x8000009156917221 */ /* 0x000fe20000010000 */
[----:B------:R-:W-:Y:S01]  /*79e0*/  FMUL.FTZ R25, R107, R65 ;  /* 0x000000416b197220 */ /* 0x000fe20000410000 */
[----:B------:R-:W-:Y:S01]  /*79f0*/  FMUL.FTZ R86, R230, R127 ;  /* 0x0000007fe6567220 */ /* 0x000fe20000410000 */
[----:B------:R-:W-:-:S04]  /*7a00*/  FMUL.FTZ R65, R106, R66 ;  /* 0x000000426a417220 */ /* 0x000fc80000410000 */
[----:B------:R-:W5:Y:S01]  /*7a10*/  MUFU.EX2 R116, R116 ;  /* 0x0000007400747308 */ /* 0x000f620000000800 */
[----:B-1----:R-:W-:Y:S01]  /*7a20*/  FADD.FTZ R120, R71, -R217 ;  /* 0x800000d947787221 */ /* 0x002fe20000010000 */
[----:B------:R-:W-:Y:S01]  /*7a30*/  FMUL.FTZ R71, R227, R130 ;  /* 0x00000082e3477220 */ /* 0x000fe20000410000 */
[----:B------:R-:W-:-:S05]  /*7a40*/  FMUL.FTZ R39, R16, R39 ;  /* 0x0000002710277220 */ /* 0x000fca0000410000 */
[----:B------:R-:W1:Y:S01]  /*7a50*/  MUFU.EX2 R115, R115 ;  /* 0x0000007300737308 */ /* 0x000e620000000800 */
[----:B------:R-:W-:Y:S01]  /*7a60*/  FMUL.FTZ R60, R101, R60 ;  /* 0x0000003c653c7220 */ /* 0x000fe20000410000 */
        /* <DEDUP_REMOVED lines=9> */
[----:B------:R-:W-:Y:S01]  /*7b00*/  FADD.FTZ R123, R72, -R125 ;  /* 0x8000007d487b7221 */ /* 0x000fe20000010000 */
[----:B------:R-:W-:Y:S01]  /*7b10*/  FADD.FTZ R134, R73, -R135 ;  /* 0x8000008749867221 */ /* 0x000fe20000010000 */
[----:B------:R-:W-:Y:S01]  /*7b20*/  FADD.FTZ R125, R74, -R125 ;  /* 0x8000007d4a7d7221 */ /* 0x000fe20000010000 */
        /* <DEDUP_REMOVED lines=27> */
[----:B----4-:R-:W-:Y:S01]  /*7ce0*/  FMUL.FTZ R27, R34, R142 ;  /* 0x0000008e221b7220 */ /* 0x010fe20000410000 */
        /* <DEDUP_REMOVED lines=22> */
[----:B------:R-:W-:Y:S01]  /*7e50*/  IMAD R39, R39, 0x2, R236 ;  /* 0x0000000227277824 */ /* 0x000fe200078e02ec */
[----:B------:R-:W-:Y:S01]  /*7e60*/  F2FP.F16.F32.PACK_AB R80, R131, R80 ;  /* 0x000000508350723e */ /* 0x000fe200000000ff */
[----:B---3--:R-:W-:Y:S01]  /*7e70*/  FMUL.FTZ R63, R33, R138 ;  /* 0x0000008a213f7220 */ /* 0x008fe20000410000 */
        /* <DEDUP_REMOVED lines=13> */
[----:B-1----:R-:W-:Y:S01]  /*7f50*/  FMUL.FTZ R59, R115, R145 ;  /* 0x00000091733b7220 */ /* 0x002fe20000410000 */
        /* <DEDUP_REMOVED lines=162> */
.L_x_3033:
        /* <DEDUP_REMOVED lines=70> */
.L_x_3034:
        /* <DEDUP_REMOVED lines=12> */
.L_x_3024:
        /* <DEDUP_REMOVED lines=34> */
.L_x_3004:
[----:B------:R-:W-:Y:S05]  /*90c0*/  @P0 BRA `(.L_x_3036) ;  /* 0x0000001000ac0947 */ /* 0x000fea0003800000 */
[----:B------:R-:W1:Y:S01]  /*90d0*/  S2R R0, SR_TID.X ;  /* 0x0000000000007919 */ /* 0x000e620000002100 */
[----:B------:R-:W3:Y:S01]  /*90e0*/  S2UR UR5, SR_CgaCtaId ;  /* 0x00000000000579c3 */ /* 0x000ee20000008800 */
[----:B------:R-:W-:Y:S01]  /*90f0*/  UMOV UR4, 0x400 ;  /* 0x0000040000047882 */ /* 0x000fe20000000000 */
[----:B------:R-:W-:-:S06]  /*9100*/  F2FP.F16.F32.PACK_AB R184, R185, R184 ;  /* 0x000000b8b9b8723e */ /* 0x000fcc00000000ff */
[----:B------:R-:W-:Y:S01]  /*9110*/  BAR.SYNC.DEFER_BLOCKING 0x1, 0x100 ;  /* 0x0044000000007b1d */ /* 0x000fe20000010000 */
[----:B------:R-:W-:Y:S02]  /*9120*/  F2FP.F16.F32.PACK_AB R185, R187, R186 ;  /* 0x000000babbb9723e */ /* 0x000fe400000000ff */
[----:B------:R-:W-:Y:S02]  /*9130*/  F2FP.F16.F32.PACK_AB R192, R193, R192 ;  /* 0x000000c0c1c0723e */ /* 0x000fe400000000ff */
[----:B------:R-:W-:Y:S01]  /*9140*/  F2FP.F16.F32.PACK_AB R186, R189, R188 ;  /* 0x000000bcbdba723e */ /* 0x000fe200000000ff */
[----:B------:R-:W-:Y:S01]  /*9150*/  ULDC.64 UR8, c[0x0][0x878] ;  /* 0x00021e0000087ab9 */ /* 0x000fe20000000a00 */
[----:B------:R-:W-:Y:S01]  /*9160*/  F2FP.F16.F32.PACK_AB R187, R191, R190 ;  /* 0x000000bebfbb723e */ /* 0x000fe200000000ff */
[----:B------:R-:W-:Y:S01]  /*9170*/  UISETP.NE.U32.AND UP0, UPT, UR8, URZ, UPT ;  /* 0x0000003f0800728c */ /* 0x000fe2000bf05070 */
[----:B------:R-:W-:Y:S02]  /*9180*/  F2FP.F16.F32.PACK_AB R193, R195, R194 ;  /* 0x000000c2c3c1723e */ /* 0x000fe400000000ff */
[----:B------:R-:W-:Y:S01]  /*9190*/  F2FP.F16.F32.PACK_AB R200, R201, R200 ;  /* 0x000000c8c9c8723e */ /* 0x000fe200000000ff */
[----:B------:R-:W-:Y:S01]  /*91a0*/  UISETP.NE.AND.EX UP0, UPT, UR9, URZ, UPT, UP0 ;  /* 0x0000003f0900728c */ /* 0x000fe2000bf05300 */
[----:B------:R-:W-:-:S02]  /*91b0*/  F2FP.F16.F32.PACK_AB R194, R197, R196 ;  /* 0x000000c4c5c2723e */ /* 0x000fc400000000ff */
[----:B------:R-:W-:Y:S02]  /*91c0*/  F2FP.F16.F32.PACK_AB R195, R199, R198 ;  /* 0x000000c6c7c3723e */ /* 0x000fe400000000ff */
[----:B------:R-:W-:Y:S02]  /*91d0*/  F2FP.F16.F32.PACK_AB R201, R203, R202 ;  /* 0x000000cacbc9723e */ /* 0x000fe400000000ff */
[----:B------:R-:W-:Y:S01]  /*91e0*/  F2FP.F16.F32.PACK_AB R208, R209, R208 ;  /* 0x000000d0d1d0723e */ /* 0x000fe200000000ff */
[----:B---3--:R-:W-:Y:S01]  /*91f0*/  ULEA UR6, UR5, UR4, 0x18 ;  /* 0x0000000405067291 */ /* 0x008fe2000f8ec03f */
[----:B------:R-:W-:Y:S02]  /*9200*/  F2FP.F16.F32.PACK_AB R202, R205, R204 ;  /* 0x000000cccdca723e */ /* 0x000fe400000000ff */
[----:B------:R-:W-:Y:S01]  /*9210*/  F2FP.F16.F32.PACK_AB R203, R207, R206 ;  /* 0x000000cecfcb723e */ /* 0x000fe200000000ff */
[----:B------:R-:W-:Y:S01]  /*9220*/  ULDC.64 UR4, c[0x0][0x870] ;  /* 0x00021c0000047ab9 */ /* 0x000fe20000000a00 */
[----:B------:R-:W-:Y:S01]  /*9230*/  F2FP.F16.F32.PACK_AB R209, R211, R210 ;  /* 0x000000d2d3d1723e */ /* 0x000fe200000000ff */
[----:B-1----:R-:W-:Y:S01]  /*9240*/  VIADD R13, R0, 0xffffff80 ;  /* 0xffffff80000d7836 */ /* 0x002fe20000000000 */
        /* <DEDUP_REMOVED lines=50> */
[----:B------:R-:W-:Y:S01]  /*9570*/  STSM.16.M88.4 [R8], R200 ;  /* 0x000000c808007844 */ /* 0x000fe20000000200 */
[----:B------:R-:W-:Y:S02]  /*9580*/  PLOP3.LUT P1, PT, PT, PT, UP0, 0x80, 0x0 ;  /* 0x000000000000781c */ /* 0x000fe40003f2f008 */
[----:B------:R-:W-:Y:S01]  /*9590*/  ISETP.NE.AND.EX P4, PT, RZ, UR5, PT, P4 ;  /* 0x00000005ff007c0c */ /* 0x000fe2000bf85340 */
[----:B------:R-:W-:Y:S01]  /*95a0*/  STSM.16.M88.4 [R3], R208 ;  /* 0x000000d003007844 */ /* 0x000fe20000000200 */
[----:B------:R-:W-:Y:S02]  /*95b0*/  ULDC.64 UR4, c[0x0][0x870] ;  /* 0x00021c0000047ab9 */ /* 0x000fe40000000a00 */
[----:B------:R-:W-:Y:S01]  /*95c0*/  UIMAD.WIDE UR4, UR41, 0x4, UR4 ;  /* 0x00000004290478a5 */ /* 0x000fe2000f8e0204 */
[----:B------:R1:W-:Y:S04]  /*95d0*/  STSM.16.M88.4 [R0], R152 ;  /* 0x0000009800007844 */ /* 0x0003e80000000200 */
[----:B------:R2:W-:Y:S01]  /*95e0*/  STSM.16.M88.4 [R2+-0x4000], R160 ;  /* 0xffc000a002007844 */ /* 0x0005e20000000200 */
[----:B------:R-:W-:-:S02]  /*95f0*/  IMAD.U32 R4, RZ, RZ, UR4 ;  /* 0x00000004ff047e24 */ /* 0x000fc4000f8e00ff */
[----:B------:R-:W-:Y:S01]  /*9600*/  IMAD.U32 R5, RZ, RZ, UR5 ;  /* 0x00000005ff057e24 */ /* 0x000fe2000f8e00ff */
[----:B------:R-:W-:Y:S01]  /*9610*/  STSM.16.M88.4 [R8+-0x4000], R168 ;  /* 0xffc000a808007844 */ /* 0x000fe20000000200 */
[----:B------:R-:W-:-:S03]  /*9620*/  @UP0 ULDC.64 UR4, c[0x0][0x878] ;  /* 0x00021e0000040ab9 */ /* 0x000fc60000000a00 */
[----:B------:R3:W-:Y:S01]  /*9630*/  STSM.16.M88.4 [R3+-0x4000], R176 ;  /* 0xffc000b003007844 */ /* 0x0007e20000000200 */
[----:B------:R-:W-:Y:S01]  /*9640*/  BAR.SYNC.DEFER_BLOCKING 0x1, 0x100 ;  /* 0x0044000000007b1d */ /* 0x000fe20000010000 */
[----:B------:R-:W-:-:S06]  /*9650*/  @UP0 UIMAD.WIDE UR4, UR41, 0x4, UR4 ;  /* 0x00000004290408a5 */ /* 0x000fcc000f8e0204 */
[----:B------:R-:W-:Y:S02]  /*9660*/  IMAD.U32 R6, RZ, RZ, UR4 ;  /* 0x00000004ff067e24 */ /* 0x000fe4000f8e00ff */
[----:B------:R-:W-:Y:S01]  /*9670*/  IMAD.U32 R7, RZ, RZ, UR5 ;  /* 0x00000005ff077e24 */ /* 0x000fe2000f8e00ff */
[----:B------:R-:W4:Y:S04]  /*9680*/  @P4 LDG.E R9, desc[UR38][R4.64] ;  /* 0x0000002604094981 */ /* 0x000f28000c1e1900 */
[----:B------:R5:W4:Y:S01]  /*9690*/  @P1 LDG.E R6, desc[UR38][R6.64] ;  /* 0x0000002606061981 */ /* 0x000b22000c1e1900 */
[----:B------:R-:W-:Y:S01]  /*96a0*/  LEA.HI R19, R10, R13, RZ, 0x3 ;  /* 0x0000000d0a137211 */ /* 0x000fe200078f18ff */
[----:B------:R-:W-:-:S03]  /*96b0*/  ULDC UR4, c[0x0][0x808] ;  /* 0x0002020000047ab9 */ /* 0x000fc60000000800 */
[----:B-1----:R-:W-:Y:S02]  /*96c0*/  LOP3.LUT R0, R19, 0x1ffffff8, RZ, 0xc0, !PT ;  /* 0x1ffffff813007812 */ /* 0x002fe400078ec0ff */
[----:B------:R-:W-:-:S03]  /*96d0*/  SHF.R.S32.HI R19, RZ, 0x3, R19 ;  /* 0x00000003ff137819 */ /* 0x000fc60000011413 */
[----:B------:R-:W-:Y:S01]  /*96e0*/  IMAD.IADD R0, R13, 0x1, -R0 ;  /* 0x000000010d007824 */ /* 0x000fe200078e0a00 */
[----:B-----5:R-:W-:Y:S01]  /*96f0*/  LEA.HI R7, R10, R13, RZ, 0x6 ;  /* 0x0000000d0a077211 */ /* 0x020fe200078f30ff */
[----:B--2---:R-:W-:Y:S02]  /*9700*/  IMAD.SHL.U32 R2, R19, 0x40, RZ ;  /* 0x0000004013027824 */ /* 0x004fe400078e00ff */
[----:B------:R-:W-:Y:S02]  /*9710*/  IMAD.SHL.U32 R20, R0, 0x8, RZ ;  /* 0x0000000800147824 */ /* 0x000fe400078e00ff */
[----:B------:R-:W-:Y:S01]  /*9720*/  IMAD.SHL.U32 R7, R7, 0x8, RZ ;  /* 0x0000000807077824 */ /* 0x000fe200078e00ff */
[----:B------:R-:W-:Y:S02]  /*9730*/  LOP3.LUT R11, R2, 0x1c0, RZ, 0xc0, !PT ;  /* 0x000001c0020b7812 */ /* 0x000fe400078ec0ff */
[----:B---3--:R-:W-:Y:S02]  /*9740*/  CS2R R2, SRZ ;  /* 0x0000000000027805 */ /* 0x008fe4000001ff00 */
[----:B------:R-:W-:-:S02]  /*9750*/  LOP3.LUT R0, R11, 0x38, R20, 0xf8, !PT ;  /* 0x000000380b007812 */ /* 0x000fc400078ef814 */
[----:B------:R-:W-:-:S04]  /*9760*/  SHF.R.U32.HI R11, RZ, 0x3, R11 ;  /* 0x00000003ff0b7819 */ /* 0x000fc8000001160b */
[----:B------:R-:W-:-:S04]  /*9770*/  LOP3.LUT R0, R0, R11, RZ, 0x3c, !PT ;  /* 0x0000000b00007212 */ /* 0x000fc800078e3cff */
[----:B------:R-:W-:Y:S01]  /*9780*/  LOP3.LUT R0, R0, 0x7ffffe00, R7, 0xf8, !PT ;  /* 0x7ffffe0000007812 */ /* 0x000fe200078ef807 */
[--C-:B----4-:R-:W-:Y:S01]  /*9790*/  @P4 IMAD.MOV.U32 R2, RZ, RZ, R9.reuse ;  /* 0x000000ffff024224 */ /* 0x110fe200078e0009 */
[----:B------:R-:W-:Y:S02]  /*97a0*/  @P4 SHF.R.S32.HI R3, RZ, 0x1f, R9 ;  /* 0x0000001fff034819 */ /* 0x000fe40000011409 */
[----:B------:R-:W-:Y:S02]  /*97b0*/  @P1 R2UR UR4, R6 ;  /* 0x00000000060412ca */ /* 0x000fe400000e0000 */
[----:B------:R-:W-:Y:S01]  /*97c0*/  IADD3 R16, P0, R19, R2, RZ ;  /* 0x0000000213107210 */ /* 0x000fe20007f1e0ff */
[----:B------:R-:W-:-:S12]  /*97d0*/  @P1 BRA `(.L_x_3037) ;  /* 0x0000000000181947 */ /* 0x000fd80003800000 */
[----:B------:R-:W-:Y:S05]  /*97e0*/  @!P4 BRA `(.L_x_3037) ;  /* 0x000000000014c947 */ /* 0x000fea0003800000 */
[----:B------:R-:W2:Y:S04]  /*97f0*/  LDG.E R7, desc[UR38][R4.64] ;  /* 0x0000002604077981 */ /* 0x000ea8000c1e1900 */
[----:B------:R-:W3:Y:S01]  /*9800*/  LDG.E R6, desc[UR38][R4.64+0x4] ;  /* 0x0000042604067981 */ /* 0x000ee2000c1e1900 */
[----:B--2---:R-:W-:Y:S02]  /*9810*/  R2UR UR5, R7 ;  /* 0x00000000070572ca */ /* 0x004fe400000e0000 */
[----:B---3--:R-:W-:-:S13]  /*9820*/  R2UR UR4, R6 ;  /* 0x00000000060472ca */ /* 0x008fda00000e0000 */
[----:B------:R-:W-:-:S12]  /*9830*/  UIADD3 UR4, -UR5, UR4, URZ ;  /* 0x0000000405047290 */ /* 0x000fd8000fffe13f */
.L_x_3037:
[----:B------:R-:W-:Y:S01]  /*9840*/  LEA R0, R0, UR6, 0x1 ;  /* 0x0000000600007c11 */ /* 0x000fe2000f8e08ff */
[----:B------:R-:W1:Y:S01]  /*9850*/  LDC R31, c[0x0][0x83c] ;  /* 0x00020f00ff1f7b82 */ /* 0x000e620000000800 */
[----:B------:R-:W-:Y:S01]  /*9860*/  UIMAD UR4, UR37, -0x80, UR4 ;  /* 0xffffff80250478a4 */ /* 0x000fe2000f8e0204 */
[C---:B------:R-:W-:Y:S01]  /*9870*/  VIADD R2, R19.reuse, 0x20 ;  /* 0x0000002013027836 */ /* 0x040fe20000000000 */
[----:B------:R-:W-:Y:S01]  /*9880*/  USHF.R.S32.HI UR5, URZ, 0x1f, UR41 ;  /* 0x0000001f3f057899 */ /* 0x000fe20008011429 */
[----:B------:R2:W3:Y:S01]  /*9890*/  LDS.128 R12, [R0+0x1000] ;  /* 0x00100000000c7984 */ /* 0x0004e20000000c00 */
[----:B------:R-:W-:Y:S01]  /*98a0*/  ULDC.64 UR6, c[0x0][0x850] ;  /* 0x0002140000067ab9 */ /* 0x000fe20000000a00 */
[C---:B------:R-:W-:Y:S01]  /*98b0*/  LEA.HI.X.SX32 R17, R19.reuse, R3, 0x1, P0 ;  /* 0x0000000313117211 */ /* 0x040fe200000f0eff */
[----:B------:R-:W-:Y:S01]  /*98c0*/  IMAD.U32 R22, RZ, RZ, UR4 ;  /* 0x00000004ff167e24 */ /* 0x000fe2000f8e00ff */
[----:B------:R2:W4:Y:S01]  /*98d0*/  LDS.128 R8, [R0+0x2000] ;  /* 0x0020000000087984 */ /* 0x0005220000000c00 */
[----:B------:R-:W-:Y:S01]  /*98e0*/  UIMAD UR4, UR46, UR6, URZ ;  /* 0x000000062e0472a4 */ /* 0x000fe2000f8e023f */
[--C-:B------:R-:W-:Y:S01]  /*98f0*/  SHF.R.S32.HI R21, RZ, 0x1f, R20.reuse ;  /* 0x0000001fff157819 */ /* 0x100fe20000011414 */
[----:B------:R-:W2:Y:S01]  /*9900*/  LDC R33, c[0x0][0x80c] ;  /* 0x00020300ff217b82 */ /* 0x000ea20000000800 */
[----:B------:R1:W2:Y:S01]  /*9910*/  LDS.128 R4, [R0+0x3000] ;  /* 0x0030000000047984 */ /* 0x0002a20000000c00 */
[----:B------:R-:W-:Y:S01]  /*9920*/  VIMNMX R22, R22, 0x80, PT ;  /* 0x0000008016167848 */ /* 0x000fe20003fe0100 */
[----:B------:R-:W-:Y:S01]  /*9930*/  IMAD.U32 R3, RZ, RZ, UR6 ;  /* 0x00000006ff037e24 */ /* 0x000fe2000f8e00ff */
[----:B------:R-:W-:Y:S01]  /*9940*/  UIMAD UR4, UR40, UR7, UR4 ;  /* 0x00000007280472a4 */ /* 0x000fe2000f8e0204 */
[----:B------:R-:W-:Y:S01]  /*9950*/  IMAD.U32 R30, RZ, RZ, UR5 ;  /* 0x00000005ff1e7e24 */ /* 0x000fe2000f8e00ff */
[CC--:B------:R-:W-:Y:S01]  /*9960*/  ISETP.GE.AND P3, PT, R19.reuse, R22.reuse, PT ;  /* 0x000000161300720c */ /* 0x0c0fe20003f66270 */
[----:B------:R-:W-:Y:S01]  /*9970*/  VIADD R18, R19, 0x40 ;  /* 0x0000004013127836 */ /* 0x000fe20000000000 */
[-C--:B------:R-:W-:Y:S01]  /*9980*/  ISETP.GE.AND P2, PT, R2, R22.reuse, PT ;  /* 0x000000160200720c */ /* 0x080fe20003f46270 */
[----:B------:R-:W-:Y:S01]  /*9990*/  IMAD.WIDE.U32 R2, R3, UR40, R20 ;  /* 0x0000002803027c25 */ /* 0x000fe2000f8e0014 */
[----:B------:R-:W-:Y:S01]  /*99a0*/  SEL R30, R30, RZ, !P4 ;  /* 0x000000ff1e1e7207 */ /* 0x000fe20006000000 */
[----:B------:R-:W-:Y:S01]  /*99b0*/  BSSY B0, `(.L_x_3038) ;  /* 0x000001c000007945 */ /* 0x000fe20003800000 */
[----:B------:R-:W-:Y:S01]  /*99c0*/  ISETP.GE.AND P1, PT, R18, R22, PT ;  /* 0x000000161200720c */ /* 0x000fe20003f26270 */
[----:B------:R-:W-:Y:S01]  /*99d0*/  VIADD R3, R3, UR4 ;  /* 0x0000000403037c36 */ /* 0x000fe20008000000 */
[-C--:B-1----:R-:W-:Y:S01]  /*99e0*/  ISETP.GE.OR P6, PT, R20, R31.reuse, P3 ;  /* 0x0000001f1400720c */ /* 0x082fe20001fc6670 */
[----:B------:R-:W-:Y:S01]  /*99f0*/  ULDC.64 UR4, c[0x0][0x858] ;  /* 0x0002160000047ab9 */ /* 0x000fe20000000a00 */
[----:B------:R-:W-:Y:S01]  /*9a00*/  SEL R35, RZ, UR41, P4 ;  /* 0x00000029ff237c07 */ /* 0x000fe2000a000000 */
[----:B------:R-:W-:Y:S01]  /*9a10*/  IMAD R18, R30, UR4, RZ ;  /* 0x000000041e127c24 */ /* 0x000fe2000f8e02ff */
[CC--:B------:R-:W-:Y:S01]  /*9a20*/  ISETP.GE.OR P5, PT, R20.reuse, R31.reuse, P2 ;  /* 0x0000001f1400720c */ /* 0x0c0fe200017a6670 */
[----:B------:R-:W-:Y:S01]  /*9a30*/  VIADD R19, R19, 0x60 ;  /* 0x0000006013137836 */ /* 0x000fe20000000000 */
[----:B------:R-:W-:Y:S01]  /*9a40*/  ISETP.GE.OR P4, PT, R20, R31, P1 ;  /* 0x0000001f1400720c */ /* 0x000fe20000f86670 */
[----:B------:R-:W-:-:S02]  /*9a50*/  IMAD.U32 R27, RZ, RZ, UR37 ;  /* 0x00000025ff1b7e24 */ /* 0x000fc4000f8e00ff */
[----:B------:R-:W-:Y:S01]  /*9a60*/  IMAD R23, R35, UR5, R18 ;  /* 0x0000000523177c24 */ /* 0x000fe2000f8e0212 */
[----:B------:R-:W-:Y:S01]  /*9a70*/  ISETP.GE.AND P0, PT, R19, R22, PT ;  /* 0x000000161300720c */ /* 0x000fe20003f06270 */
[----:B------:R-:W-:-:S04]  /*9a80*/  IMAD.WIDE.U32 R28, R35, UR4, R2 ;  /* 0x00000004231c7c25 */ /* 0x000fc8000f8e0002 */
[----:B------:R-:W-:-:S04]  /*9a90*/  IMAD.WIDE R26, R27, 0x80, R16 ;  /* 0x000000801b1a7825 */ /* 0x000fc800078e0210 */
[----:B------:R-:W-:Y:S01]  /*9aa0*/  IMAD.IADD R23, R29, 0x1, R23 ;  /* 0x000000011d177824 */ /* 0x000fe200078e0217 */
[----:B--234-:R-:W-:Y:S06]  /*9ab0*/  @P6 BRA `(.L_x_3039) ;  /* 0x00000000002c6947 */ /* 0x01cfec0003800000 */
        /* <DEDUP_REMOVED lines=11> */
.L_x_3039:
[----:B------:R-:W-:Y:S05]  /*9b70*/  BSYNC B0 ;  /* 0x0000000000007941 */ /* 0x000fea0003800000 */
.L_x_3038:
[----:B-1----:R1:W2:Y:S01]  /*9b80*/  LDS.128 R16, [R0+0x5000] ;  /* 0x0050000000107984 */ /* 0x0022a20000000c00 */
[----:B------:R-:W-:Y:S01]  /*9b90*/  BSSY B0, `(.L_x_3040) ;  /* 0x0000010000007945 */ /* 0x000fe20003800000 */
[----:B------:R-:W-:-:S03]  /*9ba0*/  ISETP.GE.OR P6, PT, R20, R31, P0 ;  /* 0x0000001f1400720c */ /* 0x000fc600007c6670 */
[----:B------:R-:W-:Y:S10]  /*9bb0*/  @P5 BRA `(.L_x_3041) ;  /* 0x0000000000345947 */ /* 0x000ff40003800000 */
[----:B------:R-:W-:Y:S01]  /*9bc0*/  IADD3 R25, P5, R26, 0x20, RZ ;  /* 0x000000201a197810 */ /* 0x000fe20007fbe0ff */
[----:B------:R-:W-:Y:S01]  /*9bd0*/  ULDC.64 UR4, c[0x0][0x848] ;  /* 0x0002120000047ab9 */ /* 0x000fe20000000a00 */
[----:B------:R-:W-:-:S03]  /*9be0*/  IMAD.MOV.U32 R3, RZ, RZ, R23 ;  /* 0x000000ffff037224 */ /* 0x000fc600078e0017 */
[----:B------:R-:W-:-:S04]  /*9bf0*/  IMAD.X R2, RZ, RZ, R27, P5 ;  /* 0x000000ffff027224 */ /* 0x000fc800028e061b */
[----:B------:R-:W-:Y:S02]  /*9c00*/  IMAD R24, R2, UR4, RZ ;  /* 0x0000000402187c24 */ /* 0x000fe4000f8e02ff */
[----:B------:R-:W-:-:S04]  /*9c10*/  IMAD.MOV.U32 R2, RZ, RZ, R28 ;  /* 0x000000ffff027224 */ /* 0x000fc800078e001c */
[----:B------:R-:W-:-:S04]  /*9c20*/  IMAD.WIDE.U32 R2, R25, UR4, R2 ;  /* 0x0000000419027c25 */ /* 0x000fc8000f8e0002 */
[----:B------:R-:W-:Y:S01]  /*9c30*/  IMAD R25, R25, UR5, R24 ;  /* 0x0000000519197c24 */ /* 0x000fe2000f8e0218 */
[----:B------:R-:W-:Y:S02]  /*9c40*/  ULDC.64 UR4, c[0x0][0x830] ;  /* 0x00020c0000047ab9 */ /* 0x000fe40000000a00 */
[----:B------:R-:W-:Y:S01]  /*9c50*/  LEA R24, P5, R2, UR4, 0x1 ;  /* 0x0000000402187c11 */ /* 0x000fe2000f8a08ff */
[----:B------:R-:W-:-:S05]  /*9c60*/  IMAD.IADD R3, R3, 0x1, R25 ;  /* 0x0000000103037824 */ /* 0x000fca00078e0219 */
[----:B------:R-:W-:-:S05]  /*9c70*/  LEA.HI.X R25, R2, UR5, R3, 0x1, P5 ;  /* 0x0000000502197c11 */ /* 0x000fca000a8f0c03 */
[----:B--2---:R3:W-:Y:S02]  /*9c80*/  STG.E.128 desc[UR38][R24.64], R16 ;  /* 0x0000001018007986 */ /* 0x0047e4000c101d26 */
.L_x_3041:
[----:B------:R-:W-:Y:S05]  /*9c90*/  BSYNC B0 ;  /* 0x0000000000007941 */ /* 0x000fea0003800000 */
.L_x_3040:
[----:B--23--:R2:W3:Y:S01]  /*9ca0*/  LDS.128 R16, [R0+0x6000] ;  /* 0x0060000000107984 */ /* 0x00c4e20000000c00 */
[----:B------:R-:W-:Y:S04]  /*9cb0*/  BSSY B0, `(.L_x_3042) ;  /* 0x000000f000007945 */ /* 0x000fe80003800000 */
[----:B------:R-:W-:Y:S05]  /*9cc0*/  @P4 BRA `(.L_x_3043) ;  /* 0x0000000000344947 */ /* 0x000fea0003800000 */
        /* <DEDUP_REMOVED lines=12> */
[----:B---3--:R4:W-:Y:S02]  /*9d90*/  STG.E.128 desc[UR38][R24.64], R16 ;  /* 0x0000001018007986 */ /* 0x0089e4000c101d26 */
.L_x_3043:
[----:B------:R-:W-:Y:S05]  /*9da0*/  BSYNC B0 ;  /* 0x0000000000007941 */ /* 0x000fea0003800000 */
.L_x_3042:
[----:B---34-:R3:W4:Y:S01]  /*9db0*/  LDS.128 R16, [R0+0x7000] ;  /* 0x0070000000107984 */ /* 0x0187220000000c00 */
        /* <DEDUP_REMOVED lines=14> */
[----:B----4-:R4:W-:Y:S02]  /*9ea0*/  STG.E.128 desc[UR38][R22.64], R16 ;  /* 0x0000001016007986 */ /* 0x0109e4000c101d26 */
.L_x_3045:
[----:B------:R-:W-:Y:S05]  /*9eb0*/  BSYNC B0 ;  /* 0x0000000000007941 */ /* 0x000fea0003800000 */
.L_x_3044:
[----:B----4-:R4:W1:Y:S01]  /*9ec0*/  LDS.128 R16, [R0] ;  /* 0x0000000000107984 */ /* 0x0108620000000c00 */
[----:B------:R-:W-:Y:S01]  /*9ed0*/  ULDC.64 UR6, c[0x0][0x820] ;  /* 0x0002080000067ab9 */ /* 0x000fe20000000a00 */
[CC--:B------:R-:W-:Y:S01]  /*9ee0*/  ISETP.GE.OR P3, PT, R20.reuse, R33.reuse, P3 ;  /* 0x000000211400720c */ /* 0x0c0fe20001f66670 */
[----:B------:R-:W-:Y:S02]  /*9ef0*/  UIMAD UR4, UR46, UR6, URZ ;  /* 0x000000062e0472a4 */ /* 0x000fe4000f8e023f */
[----:B------:R-:W-:Y:S01]  /*9f00*/  IMAD.U32 R3, RZ, RZ, UR6 ;  /* 0x00000006ff037e24 */ /* 0x000fe2000f8e00ff */
[----:B------:R-:W-:Y:S01]  /*9f10*/  BSSY B0, `(.L_x_3046) ;  /* 0x0000017000007945 */ /* 0x000fe20003800000 */
[CC--:B------:R-:W-:Y:S01]  /*9f20*/  ISETP.GE.OR P2, PT, R20.reuse, R33.reuse, P2 ;  /* 0x000000211400720c */ /* 0x0c0fe20001746670 */
[----:B------:R-:W-:Y:S02]  /*9f30*/  UIMAD UR4, UR40, UR7, UR4 ;  /* 0x00000007280472a4 */ /* 0x000fe4000f8e0204 */
[----:B------:R-:W-:Y:S01]  /*9f40*/  IMAD.WIDE.U32 R2, R3, UR40, R20 ;  /* 0x0000002803027c25 */ /* 0x000fe2000f8e0014 */
[----:B------:R-:W-:-:S02]  /*9f50*/  ISETP.GE.OR P1, PT, R20, R33, P1 ;  /* 0x000000211400720c */ /* 0x000fc40000f26670 */
[----:B------:R-:W-:Y:S01]  /*9f60*/  ISETP.GE.OR P0, PT, R20, R33, P0 ;  /* 0x000000211400720c */ /* 0x000fe20000706670 */
[----:B------:R-:W-:Y:S01]  /*9f70*/  VIADD R3, R3, UR4 ;  /* 0x0000000403037c36 */ /* 0x000fe20008000000 */
[----:B------:R-:W-:Y:S02]  /*9f80*/  ULDC.64 UR4, c[0x0][0x828] ;  /* 0x00020a0000047ab9 */ /* 0x000fe40000000a00 */
[----:B------:R-:W-:Y:S02]  /*9f90*/  IMAD R21, R30, UR4, RZ ;  /* 0x000000041e157c24 */ /* 0x000fe4000f8e02ff */
[----:B------:R-:W-:-:S04]  /*9fa0*/  IMAD.WIDE.U32 R24, R35, UR4, R2 ;  /* 0x0000000423187c25 */ /* 0x000fc8000f8e0002 */
[----:B------:R-:W-:-:S04]  /*9fb0*/  IMAD R21, R35, UR5, R21 ;  /* 0x0000000523157c24 */ /* 0x000fc8000f8e0215 */
[----:B------:R-:W-:Y:S01]  /*9fc0*/  IMAD.IADD R21, R25, 0x1, R21 ;  /* 0x0000000119157824 */ /* 0x000fe200078e0215 */
[----:B----4-:R-:W-:Y:S06]  /*9fd0*/  @P3 BRA `(.L_x_3047) ;  /* 0x0000000000283947 */ /* 0x010fec0003800000 */
        /* <DEDUP_REMOVED lines=10> */
.L_x_3047:
[----:B------:R-:W-:Y:S05]  /*a080*/  BSYNC B0 ;  /* 0x0000000000007941 */ /* 0x000fea0003800000 */
.L_x_3046:
[----:B------:R-:W-:Y:S04]  /*a090*/  BSSY B0, `(.L_x_3048) ;  /* 0x000000f000007945 */ /* 0x000fe80003800000 */
[----:B------:R-:W-:Y:S05]  /*a0a0*/  @P2 BRA `(.L_x_3049) ;  /* 0x0000000000342947 */ /* 0x000fea0003800000 */
[----:B-1--4-:R-:W-:Y:S01]  /*a0b0*/  IADD3 R17, P2, R26, 0x20, RZ ;  /* 0x000000201a117810 */ /* 0x012fe20007f5e0ff */
[----:B------:R-:W-:Y:S01]  /*a0c0*/  ULDC.64 UR4, c[0x0][0x818] ;  /* 0x0002060000047ab9 */ /* 0x000fe20000000a00 */
[----:B------:R-:W-:Y:S02]  /*a0d0*/  IMAD.MOV.U32 R2, RZ, RZ, R24 ;  /* 0x000000ffff027224 */ /* 0x000fe400078e0018 */
[----:B------:R-:W-:Y:S02]  /*a0e0*/  IMAD.MOV.U32 R3, RZ, RZ, R21 ;  /* 0x000000ffff037224 */ /* 0x000fe400078e0015 */
[----:B--23--:R-:W-:Y:S02]  /*a0f0*/  IMAD.X R0, RZ, RZ, R27, P2 ;  /* 0x000000ffff007224 */ /* 0x00cfe400010e061b */
        /* <DEDUP_REMOVED lines=8> */
.L_x_3049:
[----:B------:R-:W-:Y:S05]  /*a180*/  BSYNC B0 ;  /* 0x0000000000007941 */ /* 0x000fea0003800000 */
.L_x_3048:
[----:B------:R-:W-:Y:S04]  /*a190*/  BSSY B0, `(.L_x_3050) ;  /* 0x000000f000007945 */ /* 0x000fe80003800000 */
[----:B------:R-:W-:Y:S05]  /*a1a0*/  @P1 BRA `(.L_x_3051) ;  /* 0x0000000000341947 */ /* 0x000fea0003800000 */
[----:B-1----:R-:W-:Y:S01]  /*a1b0*/  IADD3 R13, P1, R26, 0x40, RZ ;  /* 0x000000401a0d7810 */ /* 0x002fe20007f3e0ff */
        /* <DEDUP_REMOVED lines=12> */
.L_x_3051:
[----:B------:R-:W-:Y:S05]  /*a280*/  BSYNC B0 ;  /* 0x0000000000007941 */ /* 0x000fea0003800000 */
.L_x_3050:
        /* <DEDUP_REMOVED lines=15> */
.L_x_3036:
        /* <DEDUP_REMOVED lines=9> */
[----:B------:R-:W-:-:S03]  /*a410*/  UISETP.NE.AND.EX UP0, UPT, UR5, URZ, UPT, UP0 ;  /* 0x0000003f0500728c */ /* 0x000fc6000bf05300 */
[----:B--2---:R-:W2:Y:S01]  /*a420*/  @P4 LDG.E R9, desc[UR38][R4.64] ;  /* 0x0000002604094981 */ /* 0x004ea2000c1e1900 */
[----:B------:R-:W-:Y:S02]  /*a430*/  ULDC UR6, c[0x0][0x808] ;  /* 0x0002020000067ab9 */ /* 0x000fe40000000800 */
[----:B------:R-:W-:Y:S01]  /*a440*/  PLOP3.LUT P1, PT, PT, PT, UP0, 0x80, 0x0 ;  /* 0x000000000000781c */ /* 0x000fe20003f2f008 */
[----:B------:R-:W-:-:S04]  /*a450*/  IMAD.U32 R0, RZ, RZ, UR6 ;  /* 0x00000006ff007e24 */ /* 0x000fc8000f8e00ff */
[----:B------:R-:W-:Y:S02]  /*a460*/  @UP0 ULDC.64 UR4, c[0x0][0x878] ;  /* 0x00021e0000040ab9 */ /* 0x000fe40000000a00 */
[----:B------:R-:W-:-:S06]  /*a470*/  @UP0 UIMAD.WIDE UR4, UR41, 0x4, UR4 ;  /* 0x00000004290408a5 */ /* 0x000fcc000f8e0204 */
[----:B------:R-:W-:Y:S02]  /*a480*/  IMAD.U32 R6, RZ, RZ, UR4 ;  /* 0x00000004ff067e24 */ /* 0x000fe4000f8e00ff */
[----:B------:R-:W-:-:S05]  /*a490*/  IMAD.U32 R7, RZ, RZ, UR5 ;  /* 0x00000005ff077e24 */ /* 0x000fca000f8e00ff */
[----:B------:R3:W5:Y:S01]  /*a4a0*/  @P1 LDG.E R0, desc[UR38][R6.64] ;  /* 0x0000002606001981 */ /* 0x000762000c1e1900 */
[----:B------:R-:W4:Y:S02]  /*a4b0*/  S2R R2, SR_TID.X ;  /* 0x0000000000027919 */ /* 0x000f240000002100 */
[----:B----4-:R-:W-:Y:S01]  /*a4c0*/  VIADD R8, R2, 0xffffff80 ;  /* 0xffffff8002087836 */ /* 0x010fe20000000000 */
[----:B------:R-:W-:-:S04]  /*a4d0*/  CS2R R2, SRZ ;  /* 0x0000000000027805 */ /* 0x000fc8000001ff00 */
[----:B------:R-:W-:-:S04]  /*a4e0*/  SHF.R.S32.HI R11, RZ, 0x1f, R8 ;  /* 0x0000001fff0b7819 */ /* 0x000fc80000011408 */
[----:B------:R-:W-:-:S04]  /*a4f0*/  LEA.HI R11, R11, R8, RZ, 0x3 ;  /* 0x000000080b0b7211 */ /* 0x000fc800078f18ff */
[----:B-1----:R-:W-:Y:S02]  /*a500*/  SHF.R.S32.HI R13, RZ, 0x3, R11 ;  /* 0x00000003ff0d7819 */ /* 0x002fe4000001140b */
[----:B------:R-:W-:-:S05]  /*a510*/  LOP3.LUT R11, R11, 0x1ffffff8, RZ, 0xc0, !PT ;  /* 0x1ffffff80b0b7812 */ /* 0x000fca00078ec0ff */
[----:B------:R-:W-:Y:S02]  /*a520*/  IMAD.IADD R11, R8, 0x1, -R11 ;  /* 0x00000001080b7824 */ /* 0x000fe400078e0a0b */
[--C-:B--2---:R-:W-:Y:S01]  /*a530*/  @P4 IMAD.MOV.U32 R2, RZ, RZ, R9.reuse ;  /* 0x000000ffff024224 */ /* 0x104fe200078e0009 */
[----:B------:R-:W-:Y:S01]  /*a540*/  @P4 SHF.R.S32.HI R3, RZ, 0x1f, R9 ;  /* 0x0000001fff034819 */ /* 0x000fe20000011409 */
[----:B------:R-:W-:-:S03]  /*a550*/  IMAD.U32 R9, RZ, RZ, UR37 ;  /* 0x00000025ff097e24 */ /* 0x000fc6000f8e00ff */
[----:B------:R-:W-:-:S04]  /*a560*/  IADD3 R2, P0, R13, R2, RZ ;  /* 0x000000020d027210 */ /* 0x000fc80007f1e0ff */
[----:B------:R-:W-:Y:S01]  /*a570*/  LEA.HI.X.SX32 R3, R13, R3, 0x1, P0 ;  /* 0x000000030d037211 */ /* 0x000fe200000f0eff */
[----:B---3--:R-:W-:Y:S08]  /*a580*/  @P1 BRA `(.L_x_3052) ;  /* 0x0000000000101947 */ /* 0x008ff00003800000 */
[----:B------:R-:W-:Y:S05]  /*a590*/  @!P4 BRA `(.L_x_3052) ;  /* 0x00000000000cc947 */ /* 0x000fea0003800000 */
[----:B------:R-:W2:Y:S04]  /*a5a0*/  LDG.E R7, desc[UR38][R4.64] ;  /* 0x0000002604077981 */ /* 0x000ea8000c1e1900 */
[----:B-----5:R-:W2:Y:S02]  /*a5b0*/  LDG.E R0, desc[UR38][R4.64+0x4] ;  /* 0x0000042604007981 */ /* 0x020ea4000c1e1900 */
[----:B--2---:R-:W-:-:S07]  /*a5c0*/  IMAD.IADD R0, R0, 0x1, -R7 ;  /* 0x0000000100007824 */ /* 0x004fce00078e0a07 */
.L_x_3052:
[----:B------:R-:W1:Y:S01]  /*a5d0*/  LDC R17, c[0x0][0x80c] ;  /* 0x00020300ff117b82 */ /* 0x000e620000000800 */
[----:B------:R-:W-:Y:S01]  /*a5e0*/  IMAD.SHL.U32 R10, R11, 0x8, RZ ;  /* 0x000000080b0a7824 */ /* 0x000fe200078e00ff */
[----:B------:R-:W-:Y:S01]  /*a5f0*/  USHF.R.S32.HI UR5, URZ, 0x1f, UR41 ;  /* 0x0000001f3f057899 */ /* 0x000fe20008011429 */
[----:B-----5:R-:W-:Y:S01]  /*a600*/  IMAD R0, R9, -0x80, R0 ;  /* 0xffffff8009007824 */ /* 0x020fe200078e0200 */
[----:B------:R-:W-:Y:S01]  /*a610*/  ULDC.64 UR6, c[0x0][0x820] ;  /* 0x0002080000067ab9 */ /* 0x000fe20000000a00 */
[C---:B------:R-:W-:Y:S01]  /*a620*/  VIADD R5, R13.reuse, 0x20 ;  /* 0x000000200d057836 */ /* 0x040fe20000000000 */
[----:B------:R-:W-:Y:S01]  /*a630*/  UIMAD UR4, UR46, UR6, URZ ;  /* 0x000000062e0472a4 */ /* 0x000fe2000f8e023f */
[--C-:B------:R-:W-:Y:S01]  /*a640*/  SHF.R.S32.HI R11, RZ, 0x1f, R10.reuse ;  /* 0x0000001fff0b7819 */ /* 0x100fe2000001140a */
[----:B------:R-:W-:Y:S01]  /*a650*/  IMAD.U32 R7, RZ, RZ, UR6 ;  /* 0x00000006ff077e24 */ /* 0x000fe2000f8e00ff */
[----:B------:R-:W2:Y:S01]  /*a660*/  LDC R19, c[0x0][0x83c] ;  /* 0x00020f00ff137b82 */ /* 0x000ea20000000800 */
[-C--:B------:R-:W-:Y:S01]  /*a670*/  ISETP.GE.AND P3, PT, R13, R0.reuse, PT ;  /* 0x000000000d00720c */ /* 0x080fe20003f66270 */
[----:B------:R-:W-:Y:S01]  /*a680*/  IMAD.U32 R12, RZ, RZ, UR5 ;  /* 0x00000005ff0c7e24 */ /* 0x000fe2000f8e00ff */
[----:B------:R-:W-:Y:S01]  /*a690*/  UIMAD UR4, UR40, UR7, UR4 ;  /* 0x00000007280472a4 */ /* 0x000fe2000f8e0204 */
[----:B------:R-:W-:Y:S01]  /*a6a0*/  ISETP.GE.AND P2, PT, R5, R0, PT ;  /* 0x000000000500720c */ /* 0x000fe20003f46270 */
[----:B------:R-:W-:Y:S01]  /*a6b0*/  IMAD.WIDE.U32 R4, R7, UR40, R10 ;  /* 0x0000002807047c25 */ /* 0x000fe2000f8e000a */
[----:B------:R-:W-:Y:S01]  /*a6c0*/  SEL R15, RZ, UR41, P4 ;  /* 0x00000029ff0f7c07 */ /* 0x000fe2000a000000 */
[----:B------:R-:W-:Y:S01]  /*a6d0*/  BSSY B0, `(.L_x_3053) ;  /* 0x000001c000007945 */ /* 0x000fe20003800000 */
[----:B------:R-:W-:Y:S01]  /*a6e0*/  SEL R12, R12, RZ, !P4 ;  /* 0x000000ff0c0c7207 */ /* 0x000fe20006000000 */
[----:B------:R-:W-:-:S02]  /*a6f0*/  VIADD R7, R13, 0x40 ;  /* 0x000000400d077836 */ /* 0x000fc40000000000 */
[----:B------:R-:W-:Y:S02]  /*a700*/  VIADD R13, R13, 0x60 ;  /* 0x000000600d0d7836 */ /* 0x000fe40000000000 */
[----:B------:R-:W-:Y:S01]  /*a710*/  VIADD R5, R5, UR4 ;  /* 0x0000000405057c36 */ /* 0x000fe20008000000 */
[----:B------:R-:W-:Y:S01]  /*a720*/  ULDC.64 UR4, c[0x0][0x828] ;  /* 0x00020a0000047ab9 */ /* 0x000fe20000000a00 */
[-C--:B-1----:R-:W-:Y:S02]  /*a730*/  ISETP.GE.OR P6, PT, R10, R17.reuse, P3 ;  /* 0x000000110a00720c */ /* 0x082fe40001fc6670 */
[-C--:B------:R-:W-:Y:S01]  /*a740*/  ISETP.GE.AND P1, PT, R7, R0.reuse, PT ;  /* 0x000000000700720c */ /* 0x080fe20003f26270 */
[----:B------:R-:W-:Y:S01]  /*a750*/  IMAD.U32 R7, RZ, RZ, UR37 ;  /* 0x00000025ff077e24 */ /* 0x000fe2000f8e00ff */
[----:B------:R-:W-:Y:S01]  /*a760*/  ISETP.GE.AND P0, PT, R13, R0, PT ;  /* 0x000000000d00720c */ /* 0x000fe20003f06270 */
[----:B------:R-:W-:Y:S01]  /*a770*/  IMAD R0, R12, UR4, RZ ;  /* 0x000000040c007c24 */ /* 0x000fe2000f8e02ff */
[CC--:B------:R-:W-:Y:S01]  /*a780*/  ISETP.GE.OR P5, PT, R10.reuse, R17.reuse, P2 ;  /* 0x000000110a00720c */ /* 0x0c0fe200017a6670 */
[----:B------:R-:W-:Y:S01]  /*a790*/  IMAD.WIDE.U32 R8, R15, UR4, R4 ;  /* 0x000000040f087c25 */ /* 0x000fe2000f8e0004 */
[----:B------:R-:W-:-:S03]  /*a7a0*/  ISETP.GE.OR P4, PT, R10, R17, P1 ;  /* 0x000000110a00720c */ /* 0x000fc60000f86670 */
[----:B------:R-:W-:Y:S02]  /*a7b0*/  IMAD R13, R15, UR5, R0 ;  /* 0x000000050f0d7c24 */ /* 0x000fe4000f8e0200 */
[----:B------:R-:W-:-:S04]  /*a7c0*/  IMAD.WIDE R6, R7, 0x80, R2 ;  /* 0x0000008007067825 */ /* 0x000fc800078e0202 */
        /* <DEDUP_REMOVED lines=12> */
.L_x_3054:
[----:B------:R-:W-:Y:S05]  /*a890*/  BSYNC B0 ;  /* 0x0000000000007941 */ /* 0x000fea0003800000 */
.L_x_3053:
        /* <DEDUP_REMOVED lines=16> */
.L_x_3056:
[----:B------:R-:W-:Y:S05]  /*a9a0*/  BSYNC B0 ;  /* 0x0000000000007941 */ /* 0x000fea0003800000 */
.L_x_3055:
        /* <DEDUP_REMOVED lines=15> */
.L_x_3058:
[----:B------:R-:W-:Y:S05]  /*aaa0*/  BSYNC B0 ;  /* 0x0000000000007941 */ /* 0x000fea0003800000 */
.L_x_3057:
        /* <DEDUP_REMOVED lines=15> */
.L_x_3060:
[----:B------:R-:W-:Y:S05]  /*aba0*/  BSYNC B0 ;  /* 0x0000000000007941 */ /* 0x000fea0003800000 */
.L_x_3059:
        /* <DEDUP_REMOVED lines=14> */
[----:B----4-:R-:W-:-:S04]  /*ac90*/  IMAD R5, R15, UR5, R0 ;  /* 0x000000050f057c24 */ /* 0x010fc8000f8e0200 */
        /* <DEDUP_REMOVED lines=12> */
.L_x_3062:
[----:B------:R-:W-:Y:S05]  /*ad60*/  BSYNC B0 ;  /* 0x0000000000007941 */ /* 0x000fea0003800000 */
.L_x_3061:
        /* <DEDUP_REMOVED lines=15> */
.L_x_3064:
[----:B------:R-:W-:Y:S05]  /*ae60*/  BSYNC B0 ;  /* 0x0000000000007941 */ /* 0x000fea0003800000 */
.L_x_3063:
        /* <DEDUP_REMOVED lines=15> */
.L_x_3066:
[----:B------:R-:W-:Y:S05]  /*af60*/  BSYNC B0 ;  /* 0x0000000000007941 */ /* 0x000fea0003800000 */
.L_x_3065:
        /* <DEDUP_REMOVED lines=15> */
.L_x_2992:
        /* <DEDUP_REMOVED lines=29> */
.L_x_3068:
[----:B------:R-:W-:Y:S01]  /*b230*/  ULDC UR9, c[0x0][0x8c4] ;  /* 0x0002310000097ab9 */ /* 0x000fe20000000800 */
[----:B------:R-:W-:Y:S01]  /*b240*/  UMOV UR7, UR8 ;  /* 0x0000000800077c82 */ /* 0x000fe20008000000 */
[----:B------:R-:W-:-:S11]  /*b250*/  UISETP.NE.AND UP0, UPT, UR9, 0x1, UPT ;  /* 0x000000010900788c */ /* 0x000fd6000bf05270 */
[----:B------:R-:W-:Y:S02]  /*b260*/  @UP0 ULDC.64 UR10, c[0x0][0x8c8] ;  /* 0x00023200000a0ab9 */ /* 0x000fe40000000a00 */
[----:B------:R-:W-:-:S04]  /*b270*/  UIMAD.WIDE.U32 UR4, UR8, UR10, URZ ;  /* 0x0000000a080472a5 */ /* 0x000fc8000f8e003f */
[----:B------:R-:W-:-:S04]  /*b280*/  @UP0 USHF.R.U32.HI UR7, URZ, UR11, UR5 ;  /* 0x0000000b3f070299 */ /* 0x000fc80008011605 */
[----:B------:R-:W-:-:S12]  /*b290*/  UIMAD UR4, UR7, UR9, URZ ;  /* 0x00000009070472a4 */ /* 0x000fd8000f8e023f */
.L_x_3069:
        /* <DEDUP_REMOVED lines=10> */
[----:B------:R-:W-:Y:S01]  /*b340*/  ULDC.64 UR4, c[0x0][0x8f8] ;  /* 0x00023e0000047ab9 */ /* 0x000fe20000000a00 */
[----:B------:R-:W-:Y:S01]  /*b350*/  UIADD3 UR6, -UR13, URZ, URZ ;  /* 0x0000003f0d067290 */ /* 0x000fe2000fffe13f */
[----:B------:R-:W-:-:S03]  /*b360*/  ISETP.NE.U32.AND P0, PT, RZ, UR4, PT ;  /* 0x00000004ff007c0c */ /* 0x000fc6000bf05070 */
[----:B------:R-:W-:Y:S01]  /*b370*/  UIMAD UR6, UR9, UR6, UR8 ;  /* 0x00000006090672a4 */ /* 0x000fe2000f8e0208 */
        /* <DEDUP_REMOVED lines=9> */
.L_x_3070:
        /* <DEDUP_REMOVED lines=11> */
[----:B------:R-:W-:Y:S01]  /*b4c0*/  R2UR UR4, R0 ;  /* 0x00000000000472ca */ /* 0x000fe200000e0000 */
[----:B------:R-:W-:-:S14]  /*b4d0*/  BRA `(.L_x_3071) ;  /* 0x0000000000047947 */ /* 0x000fdc0003800000 */
.L_x_3072:
[----:B------:R-:W-:-:S05]  /*b4e0*/  ULDC UR4, c[0x0][0x8ec] ;  /* 0x00023b0000047ab9 */ /* 0x000fca0000000800 */
.L_x_3071:
        /* <DEDUP_REMOVED lines=8> */
[----:B------:R-:W-:Y:S01]  /*b570*/  ULDC.64 UR4, c[0x0][0x770] ;  /* 0x0001dc0000047ab9 */ /* 0x000fe20000000a00 */
[----:B------:R-:W-:Y:S01]  /*b580*/  ULDC.64 UR14, c[0x0][0x788] ;  /* 0x0001e200000e7ab9 */ /* 0x000fe20000000a00 */
        /* <DEDUP_REMOVED lines=19> */
[----:B------:R-:W-:-:S11]  /*b6c0*/  USHF.R.S32.HI UR11, URZ, 0x1f, UR6 ;  /* 0x0000001f3f0b7899 */ /* 0x000fd60008011406 */
        /* <DEDUP_REMOVED lines=16> */
.L_x_3073:
        /* <DEDUP_REMOVED lines=13> */
.L_x_3074:
        /* <DEDUP_REMOVED lines=12> */
.L_x_3075:
[----:B------:R-:W-:Y:S01]  /*b960*/  ULEA UR7, UR7, UR10, 0x7 ;  /* 0x0000000a07077291 */ /* 0x000fe2000f8e383f */
[----:B------:R-:W-:Y:S01]  /*b970*/  ULDC UR9, c[0x0][0x74c] ;  /* 0x0001d30000097ab9 */ /* 0x000fe20000000800 */
[----:B------:R-:W-:Y:S02]  /*b980*/  UIADD3 UR10, UR10, 0x7f, URZ ;  /* 0x0000007f0a0a7890 */ /* 0x000fe4000fffe03f */
[----:B------:R-:W-:-:S04]  /*b990*/  UIADD3 UR7, UR7, -UR9, -UR8 ;  /* 0x8000000907077290 */ /* 0x000fc8000fffe808 */
        /* <DEDUP_REMOVED lines=11> */
[----:B------:R-:W-:Y:S01]  /*ba50*/  ULDC.64 UR14, c[0x0][0x2d8] ;  /* 0x0000b600000e7ab9 */ /* 0x000fe20000000a00 */
[----:B------:R-:W-:Y:S01]  /*ba60*/  ULDC.64 UR28, c[0x0][0x2e0] ;  /* 0x0000b800001c7ab9 */ /* 0x000fe20000000a00 */
[----:B------:R-:W-:Y:S02]  /*ba70*/  UIMAD UR10, UR11, UR14, URZ ;  /* 0x0000000e0b0a72a4 */ /* 0x000fe4000f8e023f */
[----:B------:R-:W-:Y:S02]  /*ba80*/  UIMAD.WIDE.U32 UR8, UR6, UR14, URZ ;  /* 0x0000000e060872a5 */ /* 0x000fe4000f8e003f */
[----:B------:R-:W-:Y:S02]  /*ba90*/  UIMAD UR15, UR6, UR15, UR10 ;  /* 0x0000000f060f72a4 */ /* 0x000fe4000f8e020a */
[----:B------:R-:W-:Y:S02]  /*baa0*/  UIADD3 UR6, UR7, -UR12, URZ ;  /* 0x8000000c07067290 */ /* 0x000fe4000fffe03f */
[----:B------:R-:W-:-:S02]  /*bab0*/  USHF.R.S32.HI UR11, URZ, 0x1f, UR13 ;  /* 0x0000001f3f0b7899 */ /* 0x000fc4000801140d */
[----:B------:R-:W-:Y:S02]  /*bac0*/  ULOP3.LUT UR6, UR6, 0x1, URZ, 0xc0, !UPT ;  /* 0x0000000106067892 */ /* 0x000fe4000f8ec03f */
[----:B------:R-:W-:Y:S02]  /*bad0*/  USEL UR13, UR13, URZ, !UP0 ;  /* 0x0000003f0d0d7287 */ /* 0x000fe4000c000000 */
[----:B------:R-:W-:Y:S02]  /*bae0*/  USEL UR14, UR11, URZ, !UP0 ;  /* 0x0000003f0b0e7287 */ /* 0x000fe4000c000000 */
[----:B------:R-:W-:Y:S02]  /*baf0*/  UISETP.NE.U32.AND UP0, UPT, UR6, 0x1, UPT ;  /* 0x000000010600788c */ /* 0x000fe4000bf05070 */
[----:B------:R-:W-:Y:S02]  /*bb00*/  UIADD3 UR10, UP1, UR4, UR8, URZ ;  /* 0x00000008040a7290 */ /* 0x000fe4000ff3e03f */
[----:B------:R-:W-:-:S02]  /*bb10*/  UIADD3 UR15, UR9, UR15, URZ ;  /* 0x0000000f090f7290 */ /* 0x000fc4000fffe03f */
[----:B------:R-:W-:Y:S01]  /*bb20*/  PLOP3.LUT P1, PT, PT, PT, UP0, 0x80, 0x0 ;  /* 0x000000000000781c */ /* 0x000fe20003f2f008 */
[----:B------:R-:W-:Y:S02]  /*bb30*/  UIMAD UR14, UR14, UR28, URZ ;  /* 0x0000001c0e0e72a4 */ /* 0x000fe4000f8e023f */
[----:B------:R-:W-:Y:S02]  /*bb40*/  UIADD3.X UR11, UR5, UR15, URZ, UP1, !UPT ;  /* 0x0000000f050b7290 */ /* 0x000fe40008ffe43f */
[----:B------:R-:W-:Y:S02]  /*bb50*/  UIMAD UR14, UR13, UR29, UR14 ;  /* 0x0000001d0d0e72a4 */ /* 0x000fe4000f8e020e */
[----:B------:R-:W-:Y:S01]  /*bb60*/  UIMAD.WIDE.U32 UR10, UR13, UR28, UR10 ;  /* 0x0000001c0d0a72a5 */ /* 0x000fe2000f8e000a */
[----:B------:R-:W-:-:S03]  /*bb70*/  ELECT P0, URZ, PT ;  /* 0x00000000003f782f */ /* 0x000fc60003800000 */
[----:B------:R-:W-:Y:S02]  /*bb80*/  UIADD3 UR27, UR11, UR14, URZ ;  /* 0x0000000e0b1b7290 */ /* 0x000fe4000fffe03f */
[----:B------:R-:W-:Y:S10]  /*bb90*/  @P1 BRA `(.L_x_3076) ;  /* 0x0000000000bc1947 */ /* 0x000ff40003800000 */
        /* <DEDUP_REMOVED lines=18> */
.L_x_3078:
[----:B------:R-:W-:Y:S05]  /*bcc0*/  BSYNC B0 ;  /* 0x0000000000007941 */ /* 0x000fea0003800000 */
.L_x_3077:
        /* <DEDUP_REMOVED lines=19> */
.L_x_3080:
[----:B------:R-:W-:Y:S05]  /*be00*/  BSYNC B0 ;  /* 0x0000000000007941 */ /* 0x000fea0003800000 */
.L_x_3079:
[----:B------:R-:W-:Y:S06]  /*be10*/  BAR.ARV 0xa, 0xa0 ;  /* 0x0282800000007b1d */ /* 0x000fec0000002000 */
[----:B------:R-:W-:Y:S04]  /*be20*/  BSSY B0, `(.L_x_3081) ;  /* 0x0000003000007945 */ /* 0x000fe80003800000 */
[----:B------:R-:W-:Y:S05]  /*be30*/  @!P0 BRA `(.L_x_3082) ;  /* 0x0000000000048947 */ /* 0x000fea0003800000 */
[----:B------:R-:W-:-:S04]  /*be40*/  DEPBAR.LE SB0, 0x0 ;  /* 0x000080000000791a */ /* 0x000fc80000000000 */
.L_x_3082:
[----:B------:R-:W-:Y:S05]  /*be50*/  BSYNC B0 ;  /* 0x0000000000007941 */ /* 0x000fea0003800000 */
.L_x_3081:
[----:B------:R-:W-:Y:S06]  /*be60*/  BAR.ARV 0xb, 0xa0 ;  /* 0x02c2800000007b1d */ /* 0x000fec0000002000 */
[----:B------:R-:W-:Y:S01]  /*be70*/  UIADD3 UR18, UR12, 0x1, URZ ;  /* 0x000000010c127890 */ /* 0x000fe2000fffe03f */
[----:B------:R-:W-:Y:S11]  /*be80*/  BRA `(.L_x_3083) ;  /* 0x0000000000047947 */ /* 0x000ff60003800000 */
.L_x_3076:
[----:B------:R-:W-:-:S05]  /*be90*/  UMOV UR18, UR12 ;  /* 0x0000000c00127c82 */ /* 0x000fca0008000000 */
.L_x_3083:
[----:B------:R-:W-:-:S04]  /*bea0*/  UIADD3 UR6, UR12, 0x1, URZ ;  /* 0x000000010c067890 */ /* 0x000fc8000fffe03f */
[----:B------:R-:W-:-:S06]  /*beb0*/  UISETP.NE.AND UP0, UPT, UR7, UR6, UPT ;  /* 0x000000060700728c */ /* 0x000fcc000bf05270 */
[----:B------:R-:W-:-:S13]  /*bec0*/  PLOP3.LUT P1, PT, PT, PT, UP0, 0x80, 0x0 ;  /* 0x000000000000781c */ /* 0x000fda0003f2f008 */
[----:B------:R-:W-:Y:S05]  /*bed0*/  @!P1 BRA `(.L_x_2999) ;  /* 0x0000002c00049947 */ /* 0x000fea0003800000 */
[----:B------:R-:W-:Y:S01]  /*bee0*/  UMOV UR16, UR8 ;  /* 0x0000000800107c82 */ /* 0x000fe20008000000 */
[----:B------:R-:W-:Y:S01]  /*bef0*/  UMOV UR17, UR15 ;  /* 0x0000000f00117c82 */ /* 0x000fe20008000000 */
[----:B------:R-:W-:Y:S01]  /*bf00*/  ULDC.64 UR20, c[0x0][0x2c0] ;  /* 0x0000b00000147ab9 */ /* 0x000fe20000000a00 */
[----:B------:R-:W-:Y:S02]  /*bf10*/  UIMAD.WIDE.U32 UR16, UR13, UR28, UR16 ;  /* 0x0000001c0d1072a5 */ /* 0x000fe4000f8e0010 */
[----:B------:R-:W-:Y:S02]  /*bf20*/  USHF.L.U32 UR19, UR18, 0xd, URZ ;  /* 0x0000000d12137899 */ /* 0x000fe4000800063f */
[----:B------:R-:W-:Y:S01]  /*bf30*/  UIADD3 UR25, UP0, UR4, UR16, URZ ;  /* 0x0000001004197290 */ /* 0x000fe2000ff1e03f */
[----:B------:R-:W-:Y:S01]  /*bf40*/  UMOV UR6, URZ ;  /* 0x0000003f00067c82 */ /* 0x000fe20008000000 */
[----:B------:R-:W-:Y:S02]  /*bf50*/  ULDC.64 UR30, c[0x0][0x2c0] ;  /* 0x0000b000001e7ab9 */ /* 0x000fe40000000a00 */
[----:B------:R-:W-:-:S02]  /*bf60*/  UIADD3.X UR16, UR5, UR14, UR17, UP0, !UPT ;  /* 0x0000000e05107290 */ /* 0x000fc400087fe411 */
[----:B------:R-:W-:Y:S01]  /*bf70*/  ULEA UR24, UP0, UR25, UR20, 0x2 ;  /* 0x0000001419187291 */ /* 0x000fe2000f80103f */
[----:B------:R-:W-:-:S03]  /*bf80*/  UMOV UR26, UR19 ;  /* 0x00000013001a7c82 */ /* 0x000fc60008000000 */
[----:B------:R-:W-:Y:S02]  /*bf90*/  ULEA.HI.X UR25, UR25, UR21, UR16, 0x2, UP0 ;  /* 0x0000001519197291 */ /* 0x000fe400080f1410 */
[----:B------:R-:W-:Y:S02]  /*bfa0*/  UIADD3 UR20, UP0, UR24, 0x4000, URZ ;  /* 0x0000400018147890 */ /* 0x000fe4000ff1e03f */
[----:B------:R-:W-:Y:S02]  /*bfb0*/  UIADD3 UR22, UP1, UR24, 0x8000, URZ ;  /* 0x0000800018167890 */ /* 0x000fe4000ff3e03f */
[----:B------:R-:W-:Y:S02]  /*bfc0*/  UIADD3 UR24, UP2, UR24, 0xc000, URZ ;  /* 0x0000c00018187890 */ /* 0x000fe4000ff5e03f */
[----:B------:R-:W-:Y:S02]  /*bfd0*/  UIADD3.X UR21, URZ, UR25, URZ, UP0, !UPT ;  /* 0x000000193f157290 */ /* 0x000fe400087fe43f */
[----:B------:R-:W-:-:S02]  /*bfe0*/  UIADD3.X UR23, URZ, UR25, URZ, UP1, !UPT ;  /* 0x000000193f177290 */ /* 0x000fc40008ffe43f */
[----:B------:R-:W-:-:S12]  /*bff0*/  UIADD3.X UR25, URZ, UR25, URZ, UP2, !UPT ;  /* 0x000000193f197290 */ /* 0x000fd800097fe43f */
.L_x_3096:
        /* <DEDUP_REMOVED lines=12> */
[----:B------:R-:W-:-:S04]  /*c0c0*/  ULEA UR40, UP0, UR41, UR30, 0x2 ;  /* 0x0000001e29287291 */ /* 0x000fc8000f80103f */
[----:B------:R-:W-:-:S03]  /*c0d0*/  ULEA.HI.X UR41, UR41, UR31, UR42, 0x2, UP0 ;  /* 0x0000001f29297291 */ /* 0x000fc600080f142a */
[----:B------:R-:W-:Y:S01]  /*c0e0*/  UMOV UR42, 0x0 ;  /* 0x00000000002a7882 */ /* 0x000fe20000000000 */
[----:B-1----:R-:W-:-:S03]  /*c0f0*/  ULEA UR29, UR37, UR29, 0x18 ;  /* 0x0000001d251d7291 */ /* 0x002fc6000f8ec03f */
[----:B------:R-:W-:Y:S01]  /*c100*/  UMOV UR37, 0x400 ;  /* 0x0000040000257882 */ /* 0x000fe20000000000 */
[----:B------:R-:W-:-:S09]  /*c110*/  UIADD3 UR29, UR29, 0x8000, URZ ;  /* 0x000080001d1d7890 */ /* 0x000fd2000fffe03f */
[----:B------:R1:W-:Y:S02]  /*c120*/  UBLKRED.G.S.ADD.F32.RN [UR40], [UR29], UR37, desc[UR42] ;  /* 0x00002a281d0073bb */ /* 0x0003e400080a1425 */
[----:B-1----:R0:W-:Y:S02]  /*c130*/  UTMACMDFLUSH ;  /* 0x00000000000079b7 */ /* 0x0021e40000000000 */
.L_x_3085:
[----:B------:R-:W-:Y:S05]  /*c140*/  BSYNC B0 ;  /* 0x0000000000007941 */ /* 0x000fea0003800000 */
.L_x_3084:
        /* <DEDUP_REMOVED lines=13> */
.L_x_3087:
[----:B------:R-:W-:Y:S05]  /*c220*/  BSYNC B0 ;  /* 0x0000000000007941 */ /* 0x000fea0003800000 */
.L_x_3086:
[----:B------:R-:W-:Y:S06]  /*c230*/  BAR.ARV 0xa, 0xa0 ;  /* 0x0282800000007b1d */ /* 0x000fec0000002000 */
[----:B------:R-:W-:Y:S04]  /*c240*/  BSSY B0, `(.L_x_3088) ;  /* 0x0000003000007945 */ /* 0x000fe80003800000 */
[----:B------:R-:W-:Y:S05]  /*c250*/  @!P0 BRA `(.L_x_3089) ;  /* 0x0000000000048947 */ /* 0x000fea0003800000 */
[----:B------:R-:W-:-:S04]  /*c260*/  DEPBAR.LE SB0, 0x0 ;  /* 0x000080000000791a */ /* 0x000fc80000000000 */
.L_x_3089:
[----:B------:R-:W-:Y:S05]  /*c270*/  BSYNC B0 ;  /* 0x0000000000007941 */ /* 0x000fea0003800000 */
.L_x_3088:
        /* <DEDUP_REMOVED lines=13> */
.L_x_3091:
[----:B------:R-:W-:Y:S05]  /*c350*/  BSYNC B0 ;  /* 0x0000000000007941 */ /* 0x000fea0003800000 */
.L_x_3090:
        /* <DEDUP_REMOVED lines=13> */
.L_x_3093:
[----:B------:R-:W-:Y:S05]  /*c430*/  BSYNC B0 ;  /* 0x0000000000007941 */ /* 0x000fea0003800000 */
.L_x_3092:
[----:B------:R-:W-:Y:S01]  /*c440*/  UIADD3 UR18, UR18, 0x2, URZ ;  /* 0x0000000212127890 */ /* 0x000fe2000fffe03f */
[----:B------:R-:W-:Y:S06]  /*c450*/  BAR.ARV 0xa, 0xa0 ;  /* 0x0282800000007b1d */ /* 0x000fec0000002000 */
[----:B------:R-:W-:Y:S01]  /*c460*/  UISETP.GE.AND UP0, UPT, UR18, UR7, UPT ;  /* 0x000000071200728c */ /* 0x000fe2000bf06270 */
[----:B------:R-:W-:Y:S04]  /*c470*/  BSSY B0, `(.L_x_3094) ;  /* 0x0000003000007945 */ /* 0x000fe80003800000 */
[----:B------:R-:W-:Y:S06]  /*c480*/  @!P0 BRA `(.L_x_3095) ;  /* 0x0000000000048947 */ /* 0x000fec0003800000 */
[----:B------:R-:W-:-:S04]  /*c490*/  DEPBAR.LE SB0, 0x0 ;  /* 0x000080000000791a */ /* 0x000fc80000000000 */
.L_x_3095:
[----:B------:R-:W-:Y:S05]  /*c4a0*/  BSYNC B0 ;  /* 0x0000000000007941 */ /* 0x000fea0003800000 */
.L_x_3094:
[----:B------:R-:W-:Y:S06]  /*c4b0*/  BAR.ARV 0xb, 0xa0 ;  /* 0x02c2800000007b1d */ /* 0x000fec0000002000 */
[----:B------:R-:W-:Y:S01]  /*c4c0*/  PLOP3.LUT P1, PT, PT, PT, UP0, 0x80, 0x0 ;  /* 0x000000000000781c */ /* 0x000fe20003f2f008 */
[----:B------:R-:W-:Y:S02]  /*c4d0*/  UIADD3 UR26, UR26, 0x4000, URZ ;  /* 0x000040001a1a7890 */ /* 0x000fe4000fffe03f */
[----:B------:R-:W-:-:S10]  /*c4e0*/  UIADD3 UR6, UR6, 0x4000, URZ ;  /* 0x0000400006067890 */ /* 0x000fd4000fffe03f */
[----:B------:R-:W-:Y:S05]  /*c4f0*/  @!P1 BRA `(.L_x_3096) ;  /* 0xfffffff800c09947 */ /* 0x000fea000383ffff */
[----:B------:R-:W-:Y:S05]  /*c500*/  BRA `(.L_x_2999) ;  /* 0x0000002400787947 */ /* 0x000fea0003800000 */
.L_x_3067:
[----:B------:R-:W1:Y:S01]  /*c510*/  S2UR UR7, SR_CTAID.X ;  /* 0x00000000000779c3 */ /* 0x000e620000002500 */
[----:B------:R-:W-:Y:S02]  /*c520*/  ULDC UR8, c[0x0][0x8d0] ;  /* 0x0002340000087ab9 */ /* 0x000fe40000000800 */
[----:B------:R-:W-:-:S11]  /*c530*/  UISETP.NE.AND UP0, UPT, UR8, 0x1, UPT ;  /* 0x000000010800788c */ /* 0x000fd6000bf05270 */
[----:B------:R-:W-:Y:S01]  /*c540*/  @UP0 ULDC UR4, c[0x0][0x8d4] ;  /* 0x0002350000040ab9 */ /* 0x000fe20000000800 */
[----:B------:R-:W-:Y:S01]  /*c550*/  @UP0 ULDC UR9, c[0x0][0x8d8] ;  /* 0x0002360000090ab9 */ /* 0x000fe20000000800 */
[----:B-1----:R-:W-:Y:S02]  /*c560*/  UIMAD.WIDE.U32 UR4, UR7, UR4, URZ ;  /* 0x00000004070472a5 */ /* 0x002fe4000f8e003f */
[----:B------:R-:W-:Y:S02]  /*c570*/  UMOV UR6, UR7 ;  /* 0x0000000700067c82 */ /* 0x000fe40008000000 */
[----:B------:R-:W-:-:S03]  /*c580*/  @UP0 USHF.R.U32.HI UR6, URZ, UR9, UR5 ;  /* 0x000000093f060299 */ /* 0x000fc60008011605 */
[----:B------:R-:W-:Y:S02]  /*c590*/  ULDC UR4, c[0x0][0x8e8] ;  /* 0x00023a0000047ab9 */ /* 0x000fe40000000800 */
[----:B------:R-:W-:Y:S02]  /*c5a0*/  UISETP.GE.AND UP0, UPT, UR6, UR4, UPT ;  /* 0x000000040600728c */ /* 0x000fe4000bf06270 */
[----:B------:R-:W-:-:S04]  /*c5b0*/  UIADD3 UR4, -UR6, URZ, URZ ;  /* 0x0000003f06047290 */ /* 0x000fc8000fffe13f */
[----:B------:R-:W-:Y:S01]  /*c5c0*/  PLOP3.LUT P0, PT, PT, PT, UP0, 0x80, 0x0 ;  /* 0x000000000000781c */ /* 0x000fe20003f0f008 */
[----:B------:R-:W-:-:S12]  /*c5d0*/  UIMAD UR8, UR8, UR4, UR7 ;  /* 0x00000004080872a4 */ /* 0x000fd8000f8e0207 */
        /* <DEDUP_REMOVED lines=9> */
.L_x_3097:
[----:B------:R-:W-:Y:S01]  /*c670*/  ULDC UR9, c[0x0][0x8c4] ;  /* 0x0002310000097ab9 */ /* 0x000fe20000000800 */
[----:B------:R-:W-:Y:S01]  /*c680*/  UMOV UR7, UR8 ;  /* 0x0000000800077c82 */ /* 0x000fe20008000000 */
[----:B------:R-:W-:-:S11]  /*c690*/  UISETP.NE.AND UP0, UPT, UR9, 0x1, UPT ;  /* 0x000000010900788c */ /* 0x000fd6000bf05270 */
[----:B------:R-:W-:Y:S02]  /*c6a0*/  @UP0 ULDC.64 UR10, c[0x0][0x8c8] ;  /* 0x00023200000a0ab9 */ /* 0x000fe40000000a00 */
[----:B------:R-:W-:-:S04]  /*c6b0*/  UIMAD.WIDE.U32 UR4, UR8, UR10, URZ ;  /* 0x0000000a080472a5 */ /* 0x000fc8000f8e003f */
[----:B------:R-:W-:-:S04]  /*c6c0*/  @UP0 USHF.R.U32.HI UR7, URZ, UR11, UR5 ;  /* 0x0000000b3f070299 */ /* 0x000fc80008011605 */
[----:B------:R-:W-:-:S12]  /*c6d0*/  UIMAD UR4, UR7, UR9, URZ ;  /* 0x00000009070472a4 */ /* 0x000fd8000f8e023f */
.L_x_3098:
        /* <DEDUP_REMOVED lines=23> */
.L_x_3099:
        /* <DEDUP_REMOVED lines=14> */
.L_x_3101:
[----:B------:R-:W-:-:S05]  /*c930*/  ULDC UR4, c[0x0][0x8ec] ;  /* 0x00023b0000047ab9 */ /* 0x000fca0000000800 */
.L_x_3100:
[----:B------:R-:W-:Y:S01]  /*c940*/  UIADD3 UR4, UR4, 0x7f, URZ ;  /* 0x0000007f04047890 */ /* 0x000fe2000fffe03f */
[----:B------:R-:W-:Y:S02]  /*c950*/  IMAD.MOV.U32 R10, RZ, RZ, 0x1 ;  /* 0x00000001ff0a7424 */ /* 0x000fe400078e00ff */
[----:B------:R-:W-:Y:S01]  /*c960*/  IMAD.MOV.U32 R2, RZ, RZ, RZ ;  /* 0x000000ffff027224 */ /* 0x000fe200078e00ff */
        /* <DEDUP_REMOVED lines=13> */
[----:B------:R-:W1:Y:S02]  /*ca40*/  LDC R0, c[0x0][0x280] ;  /* 0x0000a000ff007b82 */ /* 0x000e640000000800 */
[----:B------:R-:W-:Y:S01]  /*ca50*/  IMAD.U32 R2, RZ, RZ, UR8 ;  /* 0x00000008ff027e24 */ /* 0x000fe2000f8e00ff */
[----:B------:R-:W-:Y:S01]  /*ca60*/  UISETP.NE.U32.AND UP0, UPT, UR4, URZ, UPT ;  /* 0x0000003f0400728c */ /* 0x000fe2000bf05070 */
[----:B------:R-:W-:Y:S01]  /*ca70*/  PLOP3.LUT P1, PT, PT, PT, UP1, 0x80, 0x0 ;  /* 0x000000000000781c */ /* 0x000fe20003f2f018 */
[----:B------:R-:W-:Y:S01]  /*ca80*/  IMAD.U32 R3, RZ, RZ, UR9 ;  /* 0x00000009ff037e24 */ /* 0x000fe2000f8e00ff */
[----:B------:R-:W-:Y:S01]  /*ca90*/  ULDC.64 UR14, c[0x0][0x778] ;  /* 0x0001de00000e7ab9 */ /* 0x000fe20000000a00 */
[----:B------:R-:W-:Y:S01]  /*caa0*/  UISETP.NE.AND.EX UP0, UPT, UR5, URZ, UPT, UP0 ;  /* 0x0000003f0500728c */ /* 0x000fe2000bf05300 */
[----:B------:R-:W-:-:S02]  /*cab0*/  ULDC.64 UR18, c[0x0][0x788] ;  /* 0x0001e20000127ab9 */ /* 0x000fc40000000a00 */
[----:B------:R-:W-:-:S07]  /*cac0*/  ULDC.64 UR4, c[0x0][0x780] ;  /* 0x0001e00000047ab9 */ /* 0x000fce0000000a00 */
[----:B------:R-:W2:Y:S01]  /*cad0*/  @P1 LDG.E R6, desc[UR38][R2.64] ;  /* 0x0000002602061981 */ /* 0x000ea2000c1e1900 */
[----:B------:R-:W-:Y:S01]  /*cae0*/  UISETP.NE.U32.AND UP2, UPT, UR4, URZ, UPT ;  /* 0x0000003f0400728c */ /* 0x000fe2000bf45070 */
[----:B------:R-:W-:Y:S01]  /*caf0*/  PLOP3.LUT P2, PT, PT, PT, UP0, 0x80, 0x0 ;  /* 0x000000000000781c */ /* 0x000fe20003f4f008 */
[----:B------:R-:W-:Y:S01]  /*cb00*/  UIMAD.WIDE UR14, UR13, 0x4, UR14 ;  /* 0x000000040d0e78a5 */ /* 0x000fe2000f8e020e */
[----:B------:R3:W4:Y:S01]  /*cb10*/  @P1 LDG.E R4, desc[UR38][R2.64] ;  /* 0x0000002602041981 */ /* 0x000722000c1e1900 */
[----:B------:R-:W-:-:S06]  /*cb20*/  UISETP.NE.AND.EX UP2, UPT, UR5, URZ, UPT, UP2 ;  /* 0x0000003f0500728c */ /* 0x000fcc000bf45320 */
[----:B------:R-:W-:Y:S01]  /*cb30*/  PLOP3.LUT P3, PT, PT, PT, UP2, 0x80, 0x0 ;  /* 0x000000000000781c */ /* 0x000fe20003f6f028 */
[----:B---3--:R-:W-:-:S04]  /*cb40*/  IMAD.U32 R2, RZ, RZ, UR14 ;  /* 0x0000000eff027e24 */ /* 0x008fc8000f8e00ff */
[----:B------:R-:W-:Y:S01]  /*cb50*/  @UP2 ULDC.64 UR4, c[0x0][0x780] ;  /* 0x0001e00000042ab9 */ /* 0x000fe20000000a00 */
[----:B------:R-:W-:Y:S01]  /*cb60*/  IMAD.U32 R3, RZ, RZ, UR15 ;  /* 0x0000000fff037e24 */ /* 0x000fe2000f8e00ff */
[----:B------:R-:W-:-:S04]  /*cb70*/  @UP2 UIMAD.WIDE UR4, UR13, 0x4, UR4 ;  /* 0x000000040d0428a5 */ /* 0x000fc8000f8e0204 */
[----:B------:R3:W4:Y:S02]  /*cb80*/  @P2 LDG.E R5, desc[UR38][R2.64] ;  /* 0x0000002602052981 */ /* 0x000724000c1e1900 */
[----:B---3--:R-:W-:Y:S02]  /*cb90*/  IMAD.U32 R2, RZ, RZ, UR4 ;  /* 0x00000004ff027e24 */ /* 0x008fe4000f8e00ff */
[----:B------:R-:W-:-:S05]  /*cba0*/  IMAD.U32 R3, RZ, RZ, UR5 ;  /* 0x00000005ff037e24 */ /* 0x000fca000f8e00ff */
[----:B-1----:R1:W5:Y:S01]  /*cbb0*/  @P3 LDG.E R0, desc[UR38][R2.64] ;  /* 0x0000002602003981 */ /* 0x002362000c1e1900 */
        /* <DEDUP_REMOVED lines=10> */
[----:B------:R-:W-:-:S03]  /*cc60*/  @P2 R2UR UR11, R5 ;  /* 0x00000000050b22ca */ /* 0x000fc600000e0000 */
[----:B------:R-:W-:-:S04]  /*cc70*/  @UP1 ULOP3.LUT UR10, UR5, 0xffffff80, URZ, 0xc0, !UPT ;  /* 0xffffff80050a1892 */ /* 0x000fc8000f8ec03f */
[----:B------:R-:W-:Y:S01]  /*cc80*/  @UP1 USHF.R.S32.HI UR12, URZ, 0x1f, UR10 ;  /* 0x0000001f3f0c1899 */ /* 0x000fe2000801140a */
[----:B-1----:R-:W-:Y:S11]  /*cc90*/  @P3 BRA `(.L_x_3103) ;  /* 0x0000000000183947 */ /* 0x002ff60003800000 */
[----:B------:R-:W-:Y:S05]  /*cca0*/  @!P1 BRA `(.L_x_3103) ;  /* 0x0000000000149947 */ /* 0x000fea0003800000 */
[----:B------:R-:W-:Y:S02]  /*ccb0*/  IMAD.U32 R2, RZ, RZ, UR8 ;  /* 0x00000008ff027e24 */ /* 0x000fe4000f8e00ff */
[----:B------:R-:W-:-:S05]  /*ccc0*/  IMAD.U32 R3, RZ, RZ, UR9 ;  /* 0x00000009ff037e24 */ /* 0x000fca000f8e00ff */
[----:B------:R-:W2:Y:S04]  /*ccd0*/  LDG.E R5, desc[UR38][R2.64] ;  /* 0x0000002602057981 */ /* 0x000ea8000c1e1900 */
[----:B-----5:R-:W2:Y:S02]  /*cce0*/  LDG.E R0, desc[UR38][R2.64+0x4] ;  /* 0x0000042602007981 */ /* 0x020ea4000c1e1900 */
[----:B--2---:R-:W-:-:S07]  /*ccf0*/  IMAD.IADD R0, R0, 0x1, -R5 ;  /* 0x0000000100007824 */ /* 0x004fce00078e0a05 */
.L_x_3103:
[----:B------:R-:W-:Y:S01]  /*cd00*/  UMOV UR4, URZ ;  /* 0x0000003f00047c82 */ /* 0x000fe20008000000 */
[----:B------:R-:W-:Y:S01]  /*cd10*/  UMOV UR5, URZ ;  /* 0x0000003f00057c82 */ /* 0x000fe20008000000 */
[----:B------:R-:W-:Y:S01]  /*cd20*/  IMAD.U32 R4, RZ, RZ, UR18 ;  /* 0x00000012ff047e24 */ /* 0x000fe2000f8e00ff */
[----:B------:R-:W-:Y:S01]  /*cd30*/  @UP1 UMOV UR4, UR10 ;  /* 0x0000000a00041c82 */ /* 0x000fe20008000000 */
[----:B------:R-:W-:Y:S01]  /*cd40*/  @UP1 UMOV UR5, UR12 ;  /* 0x0000000c00051c82 */ /* 0x000fe20008000000 */
[----:B------:R-:W-:Y:S05]  /*cd50*/  @!P0 BRA `(.L_x_3104) ;  /* 0x0000000000188947 */ /* 0x000fea0003800000 */
[----:B------:R-:W-:Y:S02]  /*cd60*/  ULDC.64 UR8, c[0x0][0x788] ;  /* 0x0001e20000087ab9 */ /* 0x000fe40000000a00 */
[----:B------:R-:W-:-:S06]  /*cd70*/  UIMAD.WIDE UR8, UR13, 0x4, UR8 ;  /* 0x000000040d0878a5 */ /* 0x000fcc000f8e0208 */
[----:B------:R-:W-:Y:S02]  /*cd80*/  IMAD.U32 R2, RZ, RZ, UR8 ;  /* 0x00000008ff027e24 */ /* 0x000fe4000f8e00ff */
[----:B------:R-:W-:-:S05]  /*cd90*/  IMAD.U32 R3, RZ, RZ, UR9 ;  /* 0x00000009ff037e24 */ /* 0x000fca000f8e00ff */
[----:B------:R1:W5:Y:S01]  /*cda0*/  LDG.E R4, desc[UR38][R2.64] ;  /* 0x0000002602047981 */ /* 0x000362000c1e1900 */
[----:B------:R-:W-:Y:S05]  /*cdb0*/  BRA `(.L_x_3105) ;  /* 0x0000000000187947 */ /* 0x000fea0003800000 */
.L_x_3104:
[----:B------:R-:W-:Y:S05]  /*cdc0*/  @!P2 BRA `(.L_x_3105) ;  /* 0x000000000014a947 */ /* 0x000fea0003800000 */
[----:B------:R-:W-:Y:S02]  /*cdd0*/  IMAD.U32 R2, RZ, RZ, UR14 ;  /* 0x0000000eff027e24 */ /* 0x000fe4000f8e00ff */
[----:B------:R-:W-:-:S05]  /*cde0*/  IMAD.U32 R3, RZ, RZ, UR15 ;  /* 0x0000000fff037e24 */ /* 0x000fca000f8e00ff */
[----:B------:R-:W2:Y:S04]  /*cdf0*/  LDG.E R5, desc[UR38][R2.64] ;  /* 0x0000002602057981 */ /* 0x000ea8000c1e1900 */
[----:B------:R-:W2:Y:S02]  /*ce00*/  LDG.E R4, desc[UR38][R2.64+0x4] ;  /* 0x0000042602047981 */ /* 0x000ea4000c1e1900 */
[----:B--2---:R-:W-:-:S07]  /*ce10*/  IMAD.IADD R4, R4, 0x1, -R5 ;  /* 0x0000000104047824 */ /* 0x004fce00078e0a05 */
.L_x_3105:
[----:B-1----:R-:W-:Y:S01]  /*ce20*/  IMAD.U32 R3, RZ, RZ, UR7 ;  /* 0x00000007ff037e24 */ /* 0x002fe2000f8e00ff */
[----:B------:R-:W-:-:S03]  /*ce30*/  ULDC UR8, c[0x0][0x74c] ;  /* 0x0001d30000087ab9 */ /* 0x000fc60000000800 */
[----:B-----5:R-:W-:Y:S02]  /*ce40*/  IMAD R3, R3, 0x80, R0 ;  /* 0x0000008003037824 */ /* 0x020fe400078e0200 */
[----:B------:R-:W-:-:S03]  /*ce50*/  VIADD R0, R0, 0x7f ;  /* 0x0000007f00007836 */ /* 0x000fc60000000000 */
[----:B------:R-:W-:-:S04]  /*ce60*/  IADD3 R3, R3, -UR8, -R4 ;  /* 0x8000000803037c10 */ /* 0x000fc8000fffe804 */
[----:B------:R-:W-:-:S04]  /*ce70*/  SHF.R.S32.HI R2, RZ, 0x1f, R3 ;  /* 0x0000001fff027819 */ /* 0x000fc80000011403 */
[----:B------:R-:W-:Y:S02]  /*ce80*/  LEA.HI R2, R2, R3, RZ, 0x7 ;  /* 0x0000000302027211 */ /* 0x000fe400078f38ff */
[----:B------:R-:W-:Y:S02]  /*ce90*/  SHF.R.S32.HI R3, RZ, 0x1f, R0 ;  /* 0x0000001fff037819 */ /* 0x000fe40000011400 */
[----:B------:R-:W-:Y:S02]  /*cea0*/  SHF.R.S32.HI R2, RZ, 0x7, R2 ;  /* 0x00000007ff027819 */ /* 0x000fe40000011402 */
[----:B------:R-:W-:Y:S02]  /*ceb0*/  LEA.HI R0, R3, R0, RZ, 0x7 ;  /* 0x0000000003007211 */ /* 0x000fe400078f38ff */
[----:B------:R-:W-:Y:S01]  /*cec0*/  VIMNMX R4, RZ, R2, !PT ;  /* 0x00000002ff047248 */ /* 0x000fe20007fe0100 */
[----:B------:R-:W-:Y:S01]  /*ced0*/  IMAD.MOV.U32 R2, RZ, RZ, RZ ;  /* 0x000000ffff027224 */ /* 0x000fe200078e00ff */
[----:B------:R-:W-:-:S04]  /*cee0*/  SHF.R.S32.HI R0, RZ, 0x7, R0 ;  /* 0x00000007ff007819 */ /* 0x000fc80000011400 */
[----:B------:R-:W-:-:S13]  /*cef0*/  ISETP.GT.AND P0, PT, R0, R4, PT ;  /* 0x000000040000720c */ /* 0x000fda0003f04270 */
[----:B------:R-:W-:Y:S05]  /*cf00*/  @!P0 BRA `(.L_x_3102) ;  /* 0x0000001800648947 */ /* 0x000fea0003800000 */
[----:B------:R-:W-:Y:S01]  /*cf10*/  USHF.R.S32.HI UR10, URZ, 0x1f, UR20 ;  /* 0x0000001f3f0a7899 */ /* 0x000fe20008011414 */
[----:B------:R-:W-:Y:S01]  /*cf20*/  BSSY B0, `(.L_x_3102) ;  /* 0x0000197000007945 */ /* 0x000fe20003800000 */
[----:B------:R-:W-:Y:S01]  /*cf30*/  UISETP.NE.U32.AND UP1, UPT, UR16, URZ, UPT ;  /* 0x0000003f1000728c */ /* 0x000fe2000bf25070 */
[----:B------:R-:W-:Y:S01]  /*cf40*/  IMAD.MOV.U32 R2, RZ, RZ, RZ ;  /* 0x000000ffff027224 */ /* 0x000fe200078e00ff */
[----:B------:R-:W-:Y:S01]  /*cf50*/  ULDC.64 UR14, c[0x0][0x718] ;  /* 0x0001c600000e7ab9 */ /* 0x000fe20000000a00 */
[----:B------:R-:W-:Y:S01]  /*cf60*/  UMOV UR8, UR4 ;  /* 0x0000000400087c82 */ /* 0x000fe20008000000 */
[----:B------:R-:W-:Y:S02]  /*cf70*/  UIMAD UR12, UR10, UR14, URZ ;  /* 0x0000000e0a0c72a4 */ /* 0x000fe4000f8e023f */
[----:B------:R-:W-:Y:S02]  /*cf80*/  UISETP.NE.AND.EX UP1, UPT, UR17, URZ, UPT, UP1 ;  /* 0x0000003f1100728c */ /* 0x000fe4000bf25310 */
[----:B------:R-:W-:Y:S01]  /*cf90*/  UIMAD UR12, UR20, UR15, UR12 ;  /* 0x0000000f140c72a4 */ /* 0x000fe2000f8e020c */
[----:B------:R-:W-:-:S02]  /*cfa0*/  ULDC.64 UR16, c[0x0][0x730] ;  /* 0x0001cc0000107ab9 */ /* 0x000fc40000000a00 */
[----:B------:R-:W-:Y:S01]  /*cfb0*/  ULDC UR15, c[0x0][0x2e8] ;  /* 0x0000ba00000f7ab9 */ /* 0x000fe20000000800 */
[----:B------:R-:W-:Y:S01]  /*cfc0*/  UIMAD UR10, UR10, UR16, URZ ;  /* 0x000000100a0a72a4 */ /* 0x000fe2000f8e023f */
[----:B------:R-:W-:Y:S01]  /*cfd0*/  UMOV UR9, UR5 ;  /* 0x0000000500097c82 */ /* 0x000fe20008000000 */
[----:B------:R-:W-:Y:S02]  /*cfe0*/  UISETP.NE.AND UP2, UPT, UR15, 0x1, UPT ;  /* 0x000000010f00788c */ /* 0x000fe4000bf45270 */
[----:B------:R-:W-:Y:S02]  /*cff0*/  UIMAD.WIDE.U32 UR4, UR20, UR14, UR8 ;  /* 0x0000000e140472a5 */ /* 0x000fe4000f8e0008 */
[----:B------:R-:W-:Y:S02]  /*d000*/  UIMAD.WIDE.U32 UR8, UR20, UR16, UR8 ;  /* 0x00000010140872a5 */ /* 0x000fe4000f8e0008 */
[----:B------:R-:W-:Y:S02]  /*d010*/  UIMAD UR14, UR20, UR17, UR10 ;  /* 0x00000011140e72a4 */ /* 0x000fe4000f8e020a */
[----:B------:R-:W-:Y:S01]  /*d020*/  USHF.R.S32.HI UR10, URZ, 0x1f, UR13 ;  /* 0x0000001f3f0a7899 */ /* 0x000fe2000801140d */
[----:B------:R-:W-:Y:S01]  /*d030*/  ELECT P0, URZ, PT ;  /* 0x00000000003f782f */ /* 0x000fe20003800000 */
[----:B------:R-:W-:-:S02]  /*d040*/  USEL UR21, UR13, URZ, !UP1 ;  /* 0x0000003f0d157287 */ /* 0x000fc4000c800000 */
[----:B------:R-:W-:Y:S01]  /*d050*/  UIADD3 UR9, UR9, UR14, URZ ;  /* 0x0000000e09097290 */ /* 0x000fe2000fffe03f */
[----:B------:R-:W-:Y:S01]  /*d060*/  ULDC.64 UR18, c[0x0][0x738] ;  /* 0x0001ce0000127ab9 */ /* 0x000fe20000000a00 */
[----:B------:R-:W-:Y:S01]  /*d070*/  USEL UR10, UR10, URZ, !UP1 ;  /* 0x0000003f0a0a7287 */ /* 0x000fe2000c800000 */
[----:B------:R-:W-:Y:S01]  /*d080*/  ULDC.64 UR16, c[0x0][0x720] ;  /* 0x0001c80000107ab9 */ /* 0x000fe20000000a00 */
[----:B------:R-:W-:Y:S02]  /*d090*/  UIMAD.WIDE.U32 UR14, UR18, UR21, UR8 ;  /* 0x00000015120e72a5 */ /* 0x000fe4000f8e0008 */
[----:B------:R-:W-:Y:S01]  /*d0a0*/  UIADD3 UR23, UR5, UR12, URZ ;  /* 0x0000000c05177290 */ /* 0x000fe2000fffe03f */
[----:B------:R-:W-:Y:S01]  /*d0b0*/  @UP2 ULDC UR8, c[0x0][0x2ec] ;  /* 0x0000bb0000082ab9 */ /* 0x000fe20000000800 */
[----:B------:R-:W-:Y:S02]  /*d0c0*/  UIMAD UR5, UR10, UR16, URZ ;  /* 0x000000100a0572a4 */ /* 0x000fe4000f8e023f */
[----:B------:R-:W-:-:S02]  /*d0d0*/  UIMAD UR10, UR10, UR18, URZ ;  /* 0x000000120a0a72a4 */ /* 0x000fc4000f8e023f */
[----:B------:R-:W-:Y:S02]  /*d0e0*/  UIMAD.WIDE.U32 UR8, UR20, UR8, URZ ;  /* 0x00000008140872a5 */ /* 0x000fe4000f8e003f */
[----:B------:R-:W-:Y:S01]  /*d0f0*/  ULEA UR11, UR7, UR11, 0x7 ;  /* 0x0000000b070b7291 */ /* 0x000fe2000f8e383f */
[----:B------:R-:W-:Y:S02]  /*d100*/  UMOV UR22, UR4 ;  /* 0x0000000400167c82 */ /* 0x000fe40008000000 */
[----:B------:R-:W-:Y:S01]  /*d110*/  @UP2 ULDC UR7, c[0x0][0x2f0] ;  /* 0x0000bc0000072ab9 */ /* 0x000fe20000000800 */
[----:B------:R-:W-:Y:S01]  /*d120*/  UMOV UR12, UR20 ;  /* 0x00000014000c7c82 */ /* 0x000fe20008000000 */
[----:B------:R-:W-:Y:S02]  /*d130*/  UIMAD UR5, UR17, UR21, UR5 ;  /* 0x00000015110572a4 */ /* 0x000fe4000f8e0205 */
[----:B------:R-:W-:Y:S02]  /*d140*/  UIMAD.WIDE.U32 UR22, UR16, UR21, UR22 ;  /* 0x00000015101672a5 */ /* 0x000fe4000f8e0016 */
[----:B------:R-:W-:-:S02]  /*d150*/  UIMAD UR4, UR19, UR21, UR10 ;  /* 0x00000015130472a4 */ /* 0x000fc4000f8e020a */
        /* <DEDUP_REMOVED lines=10> */
.L_x_3135:
        /* <DEDUP_REMOVED lines=15> */
.L_x_3108:
[----:B------:R-:W-:Y:S01]  /*d2f0*/  R2UR UR19, R4 ;  /* 0x00000000041372ca */ /* 0x000fe200000e0000 */
[----:B------:R-:W2:Y:S01]  /*d300*/  LDC.64 R12, c[0x0][0x198] ;  /* 0x00006600ff0c7b82 */ /* 0x000ea20000000a00 */
[----:B------:R-:W-:Y:S01]  /*d310*/  ULDC.64 UR8, c[0x0][0x700] ;  /* 0x0001c00000087ab9 */ /* 0x000fe20000000a00 */
[----:B------:R-:W-:Y:S01]  /*d320*/  UMOV UR34, 0x0 ;  /* 0x0000000000227882 */ /* 0x000fe20000000000 */
[----:B------:R-:W-:Y:S01]  /*d330*/  IMAD.U32 R9, RZ, RZ, UR8 ;  /* 0x00000008ff097e24 */ /* 0x000fe2000f8e00ff */
[----:B------:R-:W-:Y:S01]  /*d340*/  R2UR UR8, R15 ;  /* 0x000000000f0872ca */ /* 0x000fe200000e0000 */
[----:B------:R-:W-:Y:S01]  /*d350*/  IMAD.U32 R8, RZ, RZ, UR9 ;  /* 0x00000009ff087e24 */ /* 0x000fe2000f8e00ff */
[----:B------:R-:W-:Y:S01]  /*d360*/  UMOV UR35, 0x14f00000 ;  /* 0x14f0000000237882 */ /* 0x000fe20000000000 */
[----:B------:R-:W-:Y:S01]  /*d370*/  UMOV UR18, URZ ;  /* 0x0000003f00127c82 */ /* 0x000fe20008000000 */
        /* <DEDUP_REMOVED lines=10> */
[----:B------:R-:W-:Y:S02]  /*d420*/  UIADD3 UR16, UR8, 0x10000, URZ ;  /* 0x0001000008107890 */ /* 0x000fe4000fffe03f */
[----:B------:R-:W-:Y:S01]  /*d430*/  UIADD3 UR17, UR8, 0x30c10, URZ ;  /* 0x00030c1008117890 */ /* 0x000fe2000fffe03f */
[----:B------:R-:W-:Y:S01]  /*d440*/  PLOP3.LUT P1, PT, PT, PT, UP0, 0x80, 0x0 ;  /* 0x000000000000781c */ /* 0x000fe20003f2f008 */
[----:B-1----:R-:W-:Y:S01]  /*d450*/  IMAD.U32 R2, RZ, RZ, UR7 ;  /* 0x00000007ff027e24 */ /* 0x002fe2000f8e00ff */
[----:B------:R-:W-:Y:S01]  /*d460*/  UIADD3 UR19, UR19, UR6, URZ ;  /* 0x0000000613137290 */ /* 0x000fe2000fffe03f */
[----:B--2---:R-:W-:Y:S01]  /*d470*/  IMAD.MOV.U32 R7, RZ, RZ, R12 ;  /* 0x000000ffff077224 */ /* 0x004fe200078e000c */
[----:B------:R-:W-:Y:S01]  /*d480*/  LEA.HI.X.SX32 R3, R3, R14, 0x1, P1 ;  /* 0x0000000e03037211 */ /* 0x000fe200008f0eff */
[----:B------:R-:W-:Y:S01]  /*d490*/  IMAD.MOV.U32 R6, RZ, RZ, R13 ;  /* 0x000000ffff067224 */ /* 0x000fe200078e000d */
[----:B------:R-:W-:Y:S01]  /*d4a0*/  LEA R5, P1, R2, R9, 0x2 ;  /* 0x0000000902057211 */ /* 0x000fe200078210ff */
[----:B------:R-:W-:Y:S01]  /*d4b0*/  VIADD R13, R0, 0xffffffff ;  /* 0xffffffff000d7836 */ /* 0x000fe20000000000 */
[----:B------:R-:W-:Y:S01]  /*d4c0*/  UIADD3 UR42, UR8, 0x20000, URZ ;  /* 0x00020000082a7890 */ /* 0x000fe2000fffe03f */
[----:B------:R-:W-:Y:S01]  /*d4d0*/  IMAD.MOV.U32 R12, RZ, RZ, 0x8000 ;  /* 0x00008000ff0c7424 */ /* 0x000fe200078e00ff */
[----:B------:R-:W-:Y:S01]  /*d4e0*/  LEA.HI.X R2, R2, R8, R3, 0x2, P1 ;  /* 0x0000000802027211 */ /* 0x000fe200008f1403 */
[----:B------:R-:W-:Y:S01]  /*d4f0*/  UIADD3 UR9, UR8, 0x30c00, URZ ;  /* 0x00030c0008097890 */ /* 0x000fe2000fffe03f */
[----:B------:R-:W-:Y:S01]  /*d500*/  R2UR UR30, R5 ;  /* 0x00000000051e72ca */ /* 0x000fe200000e0000 */
[----:B------:R1:W-:Y:S01]  /*d510*/  STL [R1+0x4], R13 ;  /* 0x0000040d01007387 */ /* 0x0003e20000100800 */
[----:B------:R-:W-:Y:S01]  /*d520*/  R2UR UR31, R2 ;  /* 0x00000000021f72ca */ /* 0x000fe200000e0000 */
[----:B------:R-:W-:Y:S01]  /*d530*/  UIADD3 UR24, UR8, 0x4000, URZ ;  /* 0x0000400008187890 */ /* 0x000fe2000fffe03f */
[C---:B------:R-:W-:Y:S01]  /*d540*/  IADD3 R2, P1, R7.reuse, 0x2f0, RZ ;  /* 0x000002f007027810 */ /* 0x040fe20007f3e0ff */
[----:B------:R-:W-:Y:S01]  /*d550*/  UMOV UR7, 0x20 ;  /* 0x0000002000077882 */ /* 0x000fe20000000000 */
[----:B------:R-:W-:Y:S01]  /*d560*/  UMOV UR43, UR17 ;  /* 0x00000011002b7c82 */ /* 0x000fe20008000000 */
[----:B------:R-:W-:Y:S01]  /*d570*/  UMOV UR26, UR18 ;  /* 0x00000012001a7c82 */ /* 0x000fe20008000000 */
[----:B------:R-:W-:Y:S01]  /*d580*/  R2UR UR44, R2 ;  /* 0x00000000022c72ca */ /* 0x000fe200000e0000 */
[----:B------:R-:W-:Y:S01]  /*d590*/  UMOV UR25, UR9 ;  /* 0x0000000900197c82 */ /* 0x000fe20008000000 */
[----:B------:R-:W-:-:S04]  /*d5a0*/  IADD3 R2, P2, R7, 0x3f0, RZ ;  /* 0x000003f007027810 */ /* 0x000fc80007f5e0ff */
[----:B------:R-:W-:Y:S01]  /*d5b0*/  R2UR UR46, R2 ;  /* 0x00000000022e72ca */ /* 0x000fe200000e0000 */
[--C-:B------:R-:W-:Y:S02]  /*d5c0*/  IMAD.X R2, RZ, RZ, R6.reuse, P1 ;  /* 0x000000ffff027224 */ /* 0x100fe400008e0606 */
[----:B------:R-:W-:-:S03]  /*d5d0*/  IMAD.X R5, RZ, RZ, R6, P2 ;  /* 0x000000ffff057224 */ /* 0x000fc600010e0606 */
[----:B------:R-:W-:Y:S02]  /*d5e0*/  R2UR UR45, R2 ;  /* 0x00000000022d72ca */ /* 0x000fe400000e0000 */
[----:B------:R-:W-:Y:S02]  /*d5f0*/  IADD3 R2, P1, R7, 0xf0, RZ ;  /* 0x000000f007027810 */ /* 0x000fe40007f3e0ff */
[----:B------:R-:W-:Y:S02]  /*d600*/  R2UR UR47, R5 ;  /* 0x00000000052f72ca */ /* 0x000fe400000e0000 */
[----:B------:R-:W-:Y:S01]  /*d610*/  R2UR UR32, R2 ;  /* 0x00000000022072ca */ /* 0x000fe200000e0000 */
[----:B------:R-:W-:Y:S01]  /*d620*/  IMAD.X R3, RZ, RZ, R6, P1 ;  /* 0x000000ffff037224 */ /* 0x000fe200008e0606 */
[----:B------:R-:W-:-:S04]  /*d630*/  ISETP.GE.AND P1, PT, R4, R13, PT ;  /* 0x0000000d0400720c */ /* 0x000fc80003f26270 */
[----:B------:R-:W-:-:S13]  /*d640*/  R2UR UR33, R3 ;  /* 0x00000000032172ca */ /* 0x000fda00000e0000 */
[----:B------:R1:W-:Y:S01]  /*d650*/  UTMALDG.4D [UR16], [UR32], desc[UR34] ;  /* 0x00002210200075b4 */ /* 0x0003e20008019000 */
[----:B------:R1:W-:Y:S01]  /*d660*/  UBLKCP.S.G [UR42], [UR30], UR7 ;  /* 0x0000002a1e0073ba */ /* 0x0003e20008000207 */
[----:B------:R1:W-:Y:S01]  /*d670*/  SYNCS.ARRIVE.TRANS64 RZ, [R15+URZ+0x30c00], R12 ;  /* 0x030c000c0fff79a7 */ /* 0x0003e2000800003f */
[----:B------:R1:W-:Y:S01]  /*d680*/  UTMALDG.4D [UR8], [UR44], desc[UR40] ;  /* 0x000028082c0075b4 */ /* 0x0003e20008019000 */
[----:B------:R1:W-:Y:S01]  /*d690*/  UTMALDG.4D [UR24], [UR46], desc[UR40] ;  /* 0x000028182e0075b4 */ /* 0x0003e20008019000 */
[----:B------:R-:W-:Y:S05]  /*d6a0*/  @P1 BRA `(.L_x_3109) ;  /* 0x0000000c00b81947 */ /* 0x000fea0003800000 */
[-C--:B------:R-:W-:Y:S01]  /*d6b0*/  LOP3.LUT R17, RZ, R4.reuse, RZ, 0x33, !PT ;  /* 0x00000004ff117212 */ /* 0x080fe200078e33ff */
[C---:B------:R-:W-:Y:S02]  /*d6c0*/  VIADD R5, R0.reuse, 0xfffffffe ;  /* 0xfffffffe00057836 */ /* 0x040fe40000000000 */
[----:B------:R-:W-:Y:S02]  /*d6d0*/  IMAD.MOV.U32 R10, RZ, RZ, 0x1 ;  /* 0x00000001ff0a7424 */ /* 0x000fe400078e00ff */
[----:B------:R-:W-:Y:S01]  /*d6e0*/  IMAD.IADD R17, R0, 0x1, R17 ;  /* 0x0000000100117824 */ /* 0x000fe200078e0211 */
[----:B------:R-:W-:Y:S01]  /*d6f0*/  ISETP.NE.AND P1, PT, R5, R4, PT ;  /* 0x000000040500720c */ /* 0x000fe20003f25270 */
[----:B------:R-:W-:-:S03]  /*d700*/  IMAD.MOV.U32 R0, RZ, RZ, R4 ;  /* 0x000000ffff007224 */ /* 0x000fc600078e0004 */
[----:B------:R-:W-:-:S05]  /*d710*/  LOP3.LUT R5, R17, 0x1, RZ, 0xc0, !PT ;  /* 0x0000000111057812 */ /* 0x000fca00078ec0ff */
[----:B------:R2:W-:Y:S04]  /*d720*/  STL [R1+0x8], R5 ;  /* 0x0000080501007387 */ /* 0x0005e80000100800 */
[----:B------:R-:W-:Y:S05]  /*d730*/  @!P1 BRA `(.L_x_3110) ;  /* 0x0000000800609947 */ /* 0x000fea0003800000 */
[----:B------:R-:W-:Y:S02]  /*d740*/  IMAD.IADD R17, R17, 0x1, -R5 ;  /* 0x0000000111117824 */ /* 0x000fe400078e0a05 */
[----:B------:R-:W-:Y:S02]  /*d750*/  IMAD.MOV.U32 R0, RZ, RZ, R4 ;  /* 0x000000ffff007224 */ /* 0x000fe400078e0004 */
[----:B------:R-:W-:-:S07]  /*d760*/  IMAD.MOV.U32 R10, RZ, RZ, 0x1 ;  /* 0x00000001ff0a7424 */ /* 0x000fce00078e00ff */
.L_x_3119:
[----:B-123--:R-:W-:-:S04]  /*d770*/  SHF.L.U32 R18, R10, 0x1f, RZ ;  /* 0x0000001f0a127819 */ /* 0x00efc800000006ff */
[----:B------:R-:W3:Y:S02]  /*d780*/  SYNCS.PHASECHK.TRANS64.TRYWAIT P1, [R15+URZ+0x30c40], R18 ;  /* 0x030c40120f0075a7 */ /* 0x000ee4000802017f */
[----:B---3--:R-:W-:Y:S05]  /*d790*/  @!P1 BRA `(.L_x_3111) ;  /* 0x0000001400709947 */ /* 0x008fea0003800000 */
.L_x_3136:
[----:B------:R-:W-:Y:S05]  /*d7a0*/  @P0 BRA `(.L_x_3112) ;  /* 0x00000000001c0947 */ /* 0x000fea0003800000 */
[----:B------:R-:W4:Y:S02]  /*d7b0*/  S2R R2, SR_TID.X ;  /* 0x0000000000027919 */ /* 0x000f240000002100 */
[----:B----4-:R-:W-:Y:S01]  /*d7c0*/  LOP3.LUT R3, R2, 0x1f, RZ, 0xc0, !PT ;  /* 0x0000001f02037812 */ /* 0x010fe200078ec0ff */
[----:B------:R-:W-:-:S03]  /*d7d0*/  IMAD.MOV.U32 R2, RZ, RZ, 0x4200 ;  /* 0x00004200ff027424 */ /* 0x000fc600078e00ff */
[----:B------:R-:W-:Y:S01]  /*d7e0*/  ISETP.NE.AND P1, PT, R3, RZ, PT ;  /* 0x000000ff0300720c */ /* 0x000fe20003f25270 */
[----:B------:R4:W-:-:S12]  /*d7f0*/  SYNCS.ARRIVE.TRANS64 RZ, [R15+URZ+0x30c30], R2 ;  /* 0x030c30020fff79a7 */ /* 0x0009d8000800003f */
[----:B----4-:R-:W-:Y:S05]  /*d800*/  @!P1 BRA `(.L_x_3112) ;  /* 0x0000000000049947 */ /* 0x010fea0003800000 */
[----:B-1----:R-:W-:Y:S01]  /*d810*/  BPT.TRAP 0x1 ;  /* 0x000000040000795c */ /* 0x002fe20000300000 */
.L_x_3112:
[----:B-1----:R-:W1:Y:S01]  /*d820*/  LDC.64 R12, c[0x0][0x728] ;  /* 0x0001ca00ff0c7b82 */ /* 0x002e620000000a00 */
[----:B------:R-:W-:Y:S01]  /*d830*/  IMAD.SHL.U32 R19, R0, 0x80, RZ ;  /* 0x0000008000137824 */ /* 0x000fe200078e00ff */
[----:B------:R-:W-:Y:S01]  /*d840*/  R2UR UR8, R15 ;  /* 0x000000000f0872ca */ /* 0x000fe200000e0000 */
[----:B------:R-:W-:Y:S01]  /*d850*/  UMOV UR28, 0x0 ;  /* 0x00000000001c7882 */ /* 0x000fe20000000000 */
[----:B------:R-:W-:Y:S01]  /*d860*/  UMOV UR29, 0x14f00000 ;  /* 0x14f00000001d7882 */ /* 0x000fe20000000000 */
[----:B------:R-:W-:Y:S01]  /*d870*/  UMOV UR18, URZ ;  /* 0x0000003f00127c82 */ /* 0x000fe20008000000 */
[C---:B------:R-:W-:Y:S01]  /*d880*/  IADD3 R2, P1, R19.reuse, UR14, RZ ;  /* 0x0000000e13027c10 */ /* 0x040fe2000ff3e0ff */
[----:B------:R-:W-:Y:S01]  /*d890*/  UMOV UR7, 0x20 ;  /* 0x0000002000077882 */ /* 0x000fe20000000000 */
[----:B--2---:R-:W2:Y:S01]  /*d8a0*/  LDC.64 R4, c[0x0][0x198] ;  /* 0x00006600ff047b82 */ /* 0x004ea20000000a00 */
[----:B------:R-:W-:-:S06]  /*d8b0*/  R2UR UR19, R19 ;  /* 0x00000000131372ca */ /* 0x000fcc00000e0000 */
[----:B------:R-:W-:Y:S02]  /*d8c0*/  UIADD3 UR16, UR8, 0x18000, URZ ;  /* 0x0001800008107890 */ /* 0x000fe4000fffe03f */
[----:B------:R-:W-:Y:S02]  /*d8d0*/  UIADD3 UR17, UR8, 0x30c30, URZ ;  /* 0x00030c3008117890 */ /* 0x000fe4000fffe03f */
[----:B------:R-:W-:-:S03]  /*d8e0*/  UIADD3 UR8, UR8, 0x20400, URZ ;  /* 0x0002040008087890 */ /* 0x000fc6000fffe03f */
[----:B------:R-:W-:Y:S01]  /*d8f0*/  UIADD3 UR19, UR19, UR6, URZ ;  /* 0x0000000613137290 */ /* 0x000fe2000fffe03f */
[----:B-1----:R-:W-:Y:S01]  /*d900*/  LEA R3, P2, R2, R12, 0x2 ;  /* 0x0000000c02037211 */ /* 0x002fe200078410ff */
[----:B------:R-:W-:-:S03]  /*d910*/  UMOV UR9, UR17 ;  /* 0x0000001100097c82 */ /* 0x000fc60008000000 */
[----:B------:R-:W-:Y:S02]  /*d920*/  R2UR UR24, R3 ;  /* 0x00000000031872ca */ /* 0x000fe400000e0000 */
[----:B------:R-:W-:Y:S01]  /*d930*/  LEA.HI.X.SX32 R3, R19, R11, 0x1, P1 ;  /* 0x0000000b13037211 */ /* 0x000fe200008f0eff */
[----:B--2---:R-:W-:Y:S02]  /*d940*/  IMAD.MOV.U32 R7, RZ, RZ, R4 ;  /* 0x000000ffff077224 */ /* 0x004fe400078e0004 */
        /* <DEDUP_REMOVED lines=9> */
[----:B------:R-:W2:Y:S02]  /*d9e0*/  SYNCS.PHASECHK.TRANS64.TRYWAIT P1, [R15+URZ+0x30c28], R18 ;  /* 0x030c28120f0075a7 */ /* 0x000ea4000802017f */
[----:B-12---:R-:W-:Y:S05]  /*d9f0*/  @!P1 BRA `(.L_x_3113) ;  /* 0x0000001000ec9947 */ /* 0x006fea0003800000 */
.L_x_3137:
        /* <DEDUP_REMOVED lines=8> */
.L_x_3114:
        /* <DEDUP_REMOVED lines=29> */
[----:B--2-4-:R-:W-:Y:S05]  /*dc50*/  @!P1 BRA `(.L_x_3115) ;  /* 0x0000001000689947 */ /* 0x014fea0003800000 */
.L_x_3138:
        /* <DEDUP_REMOVED lines=8> */
.L_x_3116:
        /* <DEDUP_REMOVED lines=24> */
.L_x_3140:
        /* <DEDUP_REMOVED lines=8> */
.L_x_3118:
        /* <DEDUP_REMOVED lines=30> */
.L_x_3110:
[----:B------:R-:W4:Y:S02]  /*e0c0*/  LDL.LU R4, [R1+0x8] ;  /* 0x0000080001047983 */ /* 0x000f240000300800 */
[----:B----4-:R-:W-:Y:S02]  /*e0d0*/  ISETP.NE.AND P1, PT, R4, RZ, PT ;  /* 0x000000ff0400720c */ /* 0x010fe40003f25270 */
[----:B------:R4:W5:Y:S11]  /*e0e0*/  LDL R4, [R1+0x4] ;  /* 0x0000040001047983 */ /* 0x0009760000100800 */
[----:B----4-:R-:W-:Y:S05]  /*e0f0*/  @!P1 BRA `(.L_x_3109) ;  /* 0x0000000400249947 */ /* 0x010fea0003800000 */
[----:B-1----:R-:W-:-:S04]  /*e100*/  SHF.L.U32 R12, R10, 0x1f, RZ ;  /* 0x0000001f0a0c7819 */ /* 0x002fc800000006ff */
[----:B------:R-:W1:Y:S02]  /*e110*/  SYNCS.PHASECHK.TRANS64.TRYWAIT P1, [R15+URZ+0x30c40], R12 ;  /* 0x030c400c0f0075a7 */ /* 0x000e64000802017f */
[----:B-1----:R-:W-:Y:S05]  /*e120*/  @!P1 BRA `(.L_x_3120) ;  /* 0x0000000c00609947 */ /* 0x002fea0003800000 */
.L_x_3141:
[----:B------:R-:W-:Y:S05]  /*e130*/  @P0 BRA `(.L_x_3121) ;  /* 0x00000000001c0947 */ /* 0x000fea0003800000 */
[----:B-----5:R-:W2:Y:S02]  /*e140*/  S2R R4, SR_TID.X ;  /* 0x0000000000047919 */ /* 0x020ea40000002100 */
[----:B--2---:R-:W-:Y:S01]  /*e150*/  LOP3.LUT R5, R4, 0x1f, RZ, 0xc0, !PT ;  /* 0x0000001f04057812 */ /* 0x004fe200078ec0ff */
[----:B------:R-:W-:-:S03]  /*e160*/  IMAD.MOV.U32 R4, RZ, RZ, 0x4200 ;  /* 0x00004200ff047424 */ /* 0x000fc600078e00ff */
[----:B------:R-:W-:Y:S01]  /*e170*/  ISETP.NE.AND P1, PT, R5, RZ, PT ;  /* 0x000000ff0500720c */ /* 0x000fe20003f25270 */
[----:B------:R4:W-:-:S12]  /*e180*/  SYNCS.ARRIVE.TRANS64 RZ, [R15+URZ+0x30c30], R4 ;  /* 0x030c30040fff79a7 */ /* 0x0009d8000800003f */
[----:B----4-:R-:W-:Y:S05]  /*e190*/  @!P1 BRA `(.L_x_3121) ;  /* 0x0000000000049947 */ /* 0x010fea0003800000 */
[----:B------:R-:W-:Y:S01]  /*e1a0*/  BPT.TRAP 0x1 ;  /* 0x000000040000795c */ /* 0x000fe20000300000 */
.L_x_3121:
        /* <DEDUP_REMOVED lines=25> */
[----:B------:R-:W4:Y:S02]  /*e340*/  SYNCS.PHASECHK.TRANS64.TRYWAIT P1, [R15+URZ+0x30c28], R12 ;  /* 0x030c280c0f0075a7 */ /* 0x000f24000802017f */
[----:B--2-4-:R-:W-:Y:S05]  /*e350*/  @!P1 BRA `(.L_x_3122) ;  /* 0x0000000800e89947 */ /* 0x014fea0003800000 */
.L_x_3142:
[----:B------:R-:W-:Y:S05]  /*e360*/  @P0 BRA `(.L_x_3123) ;  /* 0x00000000001c0947 */ /* 0x000fea0003800000 */
[----:B------:R-:W4:Y:S02]  /*e370*/  S2R R4, SR_TID.X ;  /* 0x0000000000047919 */ /* 0x000f240000002100 */
[----:B----4-:R-:W-:Y:S01]  /*e380*/  LOP3.LUT R5, R4, 0x1f, RZ, 0xc0, !PT ;  /* 0x0000001f04057812 */ /* 0x010fe200078ec0ff */
[----:B------:R-:W-:-:S03]  /*e390*/  IMAD.MOV.U32 R4, RZ, RZ, 0x4200 ;  /* 0x00004200ff047424 */ /* 0x000fc600078e00ff */
[----:B------:R-:W-:Y:S01]  /*e3a0*/  ISETP.NE.AND P0, PT, R5, RZ, PT ;  /* 0x000000ff0500720c */ /* 0x000fe20003f05270 */
[----:B------:R4:W-:-:S12]  /*e3b0*/  SYNCS.ARRIVE.TRANS64 RZ, [R15+URZ+0x30c18], R4 ;  /* 0x030c18040fff79a7 */ /* 0x0009d8000800003f */
[----:B----4-:R-:W-:Y:S05]  /*e3c0*/  @!P0 BRA `(.L_x_3123) ;  /* 0x0000000000048947 */ /* 0x010fea0003800000 */
[----:B------:R-:W-:Y:S01]  /*e3d0*/  BPT.TRAP 0x1 ;  /* 0x000000040000795c */ /* 0x000fe20000300000 */
.L_x_3123:
[----:B------:R4:W5:Y:S01]  /*e3e0*/  LDL.LU R4, [R1+0x4] ;  /* 0x0000040001047983 */ /* 0x0009620000300800 */
[----:B------:R-:W-:Y:S01]  /*e3f0*/  R2UR UR19, R0 ;  /* 0x00000000001372ca */ /* 0x000fe200000e0000 */
[----:B------:R-:W-:Y:S01]  /*e400*/  UMOV UR24, 0x0 ;  /* 0x0000000000187882 */ /* 0x000fe20000000000 */
[----:B------:R-:W-:Y:S01]  /*e410*/  R2UR UR26, R15 ;  /* 0x000000000f1a72ca */ /* 0x000fe200000e0000 */
[----:B------:R-:W-:Y:S01]  /*e420*/  UMOV UR25, 0x14f00000 ;  /* 0x14f0000000197882 */ /* 0x000fe20000000000 */
[----:B------:R-:W-:Y:S01]  /*e430*/  R2UR UR8, R2 ;  /* 0x00000000020872ca */ /* 0x000fe200000e0000 */
[----:B------:R-:W-:Y:S01]  /*e440*/  UMOV UR18, URZ ;  /* 0x0000003f00127c82 */ /* 0x000fe20008000000 */
[----:B------:R-:W-:-:S07]  /*e450*/  R2UR UR9, R3 ;  /* 0x00000000030972ca */ /* 0x000fce00000e0000 */
        /* <DEDUP_REMOVED lines=8> */
[----:B------:R-:W-:-:S02]  /*e4e0*/  UIADD3 UR26, UR26, 0x20200, URZ ;  /* 0x000202001a1a7890 */ /* 0x000fc4000fffe03f */
[----:B------:R-:W-:Y:S01]  /*e4f0*/  LEA.HI.X.SX32 R5, R5, R14, 0x1, P0 ;  /* 0x0000000e05057211 */ /* 0x000fe200000f0eff */
[----:B------:R-:W-:Y:S01]  /*e500*/  UMOV UR27, UR17 ;  /* 0x00000011001b7c82 */ /* 0x000fe20008000000 */
[C---:B------:R-:W-:Y:S01]  /*e510*/  LEA R9, P0, R0.reuse, R9, 0x2 ;  /* 0x0000000900097211 */ /* 0x040fe200078010ff */
[----:B------:R-:W-:Y:S01]  /*e520*/  UMOV UR7, 0x20 ;  /* 0x0000002000077882 */ /* 0x000fe20000000000 */
[----:B------:R4:W-:Y:S02]  /*e530*/  UTMALDG.4D [UR16], [UR8], desc[UR24] ;  /* 0x00001810080075b4 */ /* 0x0009e40008019000 */
[----:B------:R-:W-:Y:S02]  /*e540*/  LEA.HI.X R8, R0, R8, R5, 0x2, P0 ;  /* 0x0000000800087211 */ /* 0x000fe400000f1405 */
[----:B------:R-:W-:Y:S02]  /*e550*/  R2UR UR28, R9 ;  /* 0x00000000091c72ca */ /* 0x000fe400000e0000 */
[----:B------:R-:W-:-:S13]  /*e560*/  R2UR UR29, R8 ;  /* 0x00000000081d72ca */ /* 0x000fda00000e0000 */
[----:B------:R4:W-:Y:S02]  /*e570*/  UBLKCP.S.G [UR26], [UR28], UR7 ;  /* 0x0000001a1c0073ba */ /* 0x0009e40008000207 */
[----:B----4-:R-:W-:-:S07]  /*e580*/  IMAD.MOV.U32 R16, RZ, RZ, 0x1 ;  /* 0x00000001ff107424 */ /* 0x010fce00078e00ff */
.L_x_3109:
[----:B------:R-:W4:Y:S01]  /*e590*/  S2R R0, SR_TID.X ;  /* 0x0000000000007919 */ /* 0x000f220000002100 */
[----:B------:R-:W-:Y:S01]  /*e5a0*/  IMAD R3, R16, 0x8, R15 ;  /* 0x0000000810037824 */ /* 0x000fe200078e020f */
[----:B----4-:R-:W-:Y:S02]  /*e5b0*/  LOP3.LUT R2, R0, 0x7f, RZ, 0xc0, !PT ;  /* 0x0000007f00027812 */ /* 0x010fe400078ec0ff */
[----:B------:R-:W-:Y:S02]  /*e5c0*/  SHF.L.U32 R0, R10, 0x1f, RZ ;  /* 0x0000001f0a007819 */ /* 0x000fe400000006ff */
[----:B------:R-:W-:Y:S02]  /*e5d0*/  ISETP.NE.AND P1, PT, R2, RZ, PT ;  /* 0x000000ff0200720c */ /* 0x000fe40003f25270 */
[----:B------:R-:W4:Y:S02]  /*e5e0*/  SYNCS.PHASECHK.TRANS64.TRYWAIT P0, [R3+URZ+0x30c40], R0 ;  /* 0x030c4000030075a7 */ /* 0x000f24000800017f */
[----:B----4-:R-:W-:Y:S09]  /*e5f0*/  @!P0 BRA `(.L_x_3124) ;  /* 0x0000000800548947 */ /* 0x010ff20003800000 */
.L_x_3143:
[----:B------:R-:W-:Y:S05]  /*e600*/  @P1 BRA `(.L_x_3125) ;  /* 0x0000000000181947 */ /* 0x000fea0003800000 */
[----:B------:R-:W1:Y:S01]  /*e610*/  S2R R2, SR_TID.X ;  /* 0x0000000000027919 */ /* 0x000e620000002100 */
[----:B----4-:R-:W-:-:S04]  /*e620*/  IMAD.MOV.U32 R0, RZ, RZ, 0x4200 ;  /* 0x00004200ff007424 */ /* 0x010fc800078e00ff */
[----:B------:R4:W-:Y:S01]  /*e630*/  SYNCS.ARRIVE.TRANS64 RZ, [R3+URZ+0x30c30], R0 ;  /* 0x030c300003ff79a7 */ /* 0x0009e2000800003f */
[----:B-1----:R-:W-:-:S13]  /*e640*/  LOP3.LUT P0, RZ, R2, 0x1f, RZ, 0xc0, !PT ;  /* 0x0000001f02ff7812 */ /* 0x002fda000780c0ff */
[----:B----4-:R-:W-:Y:S05]  /*e650*/  @!P0 BRA `(.L_x_3125) ;  /* 0x0000000000048947 */ /* 0x010fea0003800000 */
[----:B------:R-:W-:Y:S01]  /*e660*/  BPT.TRAP 0x1 ;  /* 0x000000040000795c */ /* 0x000fe20000300000 */
.L_x_3125:
[----:B-1---5:R-:W-:Y:S01]  /*e670*/  R2UR UR19, R4 ;  /* 0x00000000041372ca */ /* 0x022fe200000e0000 */
[C-C-:B----4-:R-:W-:Y:S01]  /*e680*/  IMAD R0, R16.reuse, 0x4000, R15.reuse ;  /* 0x0000400010007824 */ /* 0x150fe200078e020f */
[----:B------:R-:W-:Y:S01]  /*e690*/  R2UR UR9, R11 ;  /* 0x000000000b0972ca */ /* 0x000fe200000e0000 */
[----:B--23--:R-:W-:Y:S01]  /*e6a0*/  IMAD R15, R16, 0x200, R15 ;  /* 0x00000200100f7824 */ /* 0x00cfe200078e020f */
        /* <DEDUP_REMOVED lines=30> */
.L_x_3106:
[----:B------:R-:W-:Y:S05]  /*e890*/  BSYNC B0 ;  /* 0x0000000000007941 */ /* 0x000fea0003800000 */
.L_x_3102:
[----:B------:R-:W-:-:S03]  /*e8a0*/  UMOV UR7, 0xffffffff ;  /* 0xffffffff00077882 */ /* 0x000fc60000000000 */
[----:B------:R-:W-:Y:S05]  /*e8b0*/  BRA.DIV UR7, `(.L_x_3126) ;  /* 0x0000000607b87947 */ /* 0x000fea000b800000 */
[----:B------:R-:W-:-:S13]  /*e8c0*/  ELECT P6, URZ, PT ;  /* 0x00000000003f782f */ /* 0x000fda00038c0000 */
.L_x_3146:
[----:B------:R-:W-:Y:S05]  /*e8d0*/  @!P6 BRA `(.L_x_2999) ;  /* 0x000000000084e947 */ /* 0x000fea0003800000 */
[----:B------:R-:W-:-:S06]  /*e8e0*/  ULOP3.LUT UR7, UR36, 0x2, URZ, 0xfc, !UPT ;  /* 0x0000000224077892 */ /* 0x000fcc000f8efc3f */
[----:B------:R-:W-:-:S05]  /*e8f0*/  IMAD.U32 R0, RZ, RZ, UR7 ;  /* 0x00000007ff007e24 */ /* 0x000fca000f8e00ff */
[----:B------:R-:W-:-:S13]  /*e900*/  ISETP.NE.AND P2, PT, R0, 0x3, PT ;  /* 0x000000030000780c */ /* 0x000fda0003f45270 */
[----:B------:R-:W-:Y:S05]  /*e910*/  @!P2 BRA `(.L_x_3127) ;  /* 0x000000000004a947 */ /* 0x000fea0003800000 */
[----:B------:R-:W-:Y:S01]  /*e920*/  BPT.TRAP 0x1 ;  /* 0x000000040000795c */ /* 0x000fe20000300000 */
.L_x_3127:
        /* <DEDUP_REMOVED lines=15> */
.L_x_3147:
[----:B------:R-:W2:Y:S02]  /*ea20*/  SYNCS.PHASECHK.TRANS64.TRYWAIT P0, [R3+URZ], R0 ;  /* 0x00000000030075a7 */ /* 0x000ea4000800017f */
[----:B--2---:R-:W-:Y:S05]  /*ea30*/  @!P0 BRA `(.L_x_3129) ;  /* 0x00000004008c8947 */ /* 0x004fea0003800000 */
.L_x_3148:
[----:B------:R-:W-:Y:S05]  /*ea40*/  @!P2 BRA `(.L_x_3130) ;  /* 0x000000000004a947 */ /* 0x000fea0003800000 */
[----:B------:R-:W-:Y:S01]  /*ea50*/  BPT.TRAP 0x1 ;  /* 0x000000040000795c */ /* 0x000fe20000300000 */
.L_x_3130:
[----:B--2---:R-:W-:-:S04]  /*ea60*/  VIADD R3, R8, 0x30c40 ;  /* 0x00030c4008037836 */ /* 0x004fc80000000000 */
[----:B------:R-:W-:-:S04]  /*ea70*/  IMAD R5, R2, 0x8, R3 ;  /* 0x0000000802057824 */ /* 0x000fc800078e0203 */
[----:B------:R-:W2:Y:S02]  /*ea80*/  SYNCS.PHASECHK.TRANS64.TRYWAIT P0, [R5+URZ], R4 ;  /* 0x00000004050075a7 */ /* 0x000ea4000800017f */
[----:B--2---:R-:W-:Y:S05]  /*ea90*/  @!P0 BRA `(.L_x_3131) ;  /* 0x0000000400888947 */ /* 0x004fea0003800000 */
.L_x_3149:
[----:B------:R-:W-:-:S07]  /*eaa0*/  IMAD R3, R6, 0x8, R3 ;  /* 0x0000000806037824 */ /* 0x000fce00078e0203 */
.L_x_3132:
[----:B---3--:R3:W4:Y:S02]  /*eab0*/  SYNCS.PHASECHK.TRANS64.TRYWAIT P0, [R3+URZ], R0 ;  /* 0x00000000030075a7 */ /* 0x008724000800017f */
[----:B----4-:R-:W-:Y:S05]  /*eac0*/  @!P0 NANOSLEEP.SYNCS 0x989680 ;  /* 0x009896800000895d */ /* 0x010fea0003900000 */
[----:B------:R-:W4:Y:S02]  /*ead0*/  @!P0 SYNCS.PHASECHK.TRANS64 P0, [R3+URZ], R0 ;  /* 0x00000000030085a7 */ /* 0x000f24000800007f */
[----:B----4-:R-:W-:Y:S05]  /*eae0*/  @!P0 BRA `(.L_x_3132) ;  /* 0xfffffffc00f08947 */ /* 0x010fea000383ffff */
.L_x_2999:
[----:B------:R-:W-:Y:S05]  /*eaf0*/  BSYNC B6 ;  /* 0x0000000000067941 */ /* 0x000fea0003800000 */
.L_x_2991:
[----:B------:R-:W-:Y:S05]  /*eb00*/  EXIT ;  /* 0x000000000000794d */ /* 0x000fea0003800000 */
.L_x_3009:
[----:B------:R-:W-:Y:S02]  /*eb10*/  IMAD.MOV.U32 R12, RZ, RZ, RZ ;  /* 0x000000ffff0c7224 */ /* 0x000fe400078e00ff */
[----:B------:R-:W-:Y:S02]  /*eb20*/  IMAD.MOV.U32 R11, RZ, RZ, 0x1f ;  /* 0x0000001fff0b7424 */ /* 0x000fe400078e00ff */
[----:B------:R-:W-:-:S07]  /*eb30*/  IMAD.MOV.U32 R15, RZ, RZ, -0x1 ;  /* 0xffffffffff0f7424 */ /* 0x000fce00078e00ff */
[----:B------:R-:W-:Y:S05]  /*eb40*/  WARPSYNC.COLLECTIVE R15, `(.L_x_3133) ;  /* 0x000000000f087348 */ /* 0x000fea0003c00000 */
[----:B------:R1:W2:Y:S02]  /*eb50*/  SHFL.IDX P6, R14, R13, R12, R11 ;  /* 0x0000000c0d0e7389 */ /* 0x0002a400000c000b */
[----:B-12---:R-:W-:Y:S01]  /*eb60*/  ENDCOLLECTIVE ;  /* 0x000000000000791b */ /* 0x006fe20003800000 */
.L_x_3133:
[----:B------:R-:W-:Y:S05]  /*eb70*/  BRA `(.L_x_3134) ;  /* 0xffffff2800a87947 */ /* 0x000fea000383ffff */
.L_x_3011:
[----:B--2---:R2:W3:Y:S02]  /*eb80*/  SYNCS.PHASECHK.TRANS64.TRYWAIT P0, [R236+URZ+0x30c00], R15 ;  /* 0x030c000fec0075a7 */ /* 0x0044e4000800017f */
[----:B---3--:R-:W-:Y:S05]  /*eb90*/  @!P0 NANOSLEEP.SYNCS 0x989680 ;  /* 0x009896800000895d */ /* 0x008fea0003900000 */
[----:B------:R-:W3:Y:S02]  /*eba0*/  @!P0 SYNCS.PHASECHK.TRANS64 P0, [R236+URZ+0x30c00], R15 ;  /* 0x030c000fec0085a7 */ /* 0x000ee4000800007f */
[----:B---3--:R-:W-:Y:S05]  /*ebb0*/  @!P0 BRA `(.L_x_3011) ;  /* 0xfffffffc00f08947 */ /* 0x008fea000383ffff */
[----:B------:R-:W-:Y:S05]  /*ebc0*/  BRA `(.L_x_3010) ;  /* 0xffffff2800f47947 */ /* 0x000fea000383ffff */
.L_x_3016:
[----:B--2---:R2:W3:Y:S02]  /*ebd0*/  SYNCS.PHASECHK.TRANS64.TRYWAIT P1, [R6+URZ+0x30c10], R21 ;  /* 0x030c1015060075a7 */ /* 0x0044e4000802017f */
[----:B---3--:R-:W-:Y:S05]  /*ebe0*/  @!P1 NANOSLEEP.SYNCS 0x989680 ;  /* 0x009896800000995d */ /* 0x008fea0003900000 */
[----:B------:R-:W3:Y:S02]  /*ebf0*/  @!P1 SYNCS.PHASECHK.TRANS64 P1, [R6+URZ+0x30c10], R21 ;  /* 0x030c1015060095a7 */ /* 0x000ee4000802007f */
[----:B---3--:R-:W-:Y:S05]  /*ec00*/  @!P1 BRA `(.L_x_3016) ;  /* 0xfffffffc00f09947 */ /* 0x008fea000383ffff */
[----:B------:R-:W-:Y:S05]  /*ec10*/  BRA `(.L_x_3015) ;  /* 0xffffff3400207947 */ /* 0x000fea000383ffff */
.L_x_3020:
[----:B------:R1:W1:Y:S02]  /*ec20*/  SYNCS.PHASECHK.TRANS64.TRYWAIT P1, [R6+URZ+0x30c30], R21 ;  /* 0x030c3015060075a7 */ /* 0x000264000802017f */
[----:B-1----:R-:W-:Y:S05]  /*ec30*/  @!P1 NANOSLEEP.SYNCS 0x989680 ;  /* 0x009896800000995d */ /* 0x002fea0003900000 */
[----:B------:R-:W1:Y:S02]  /*ec40*/  @!P1 SYNCS.PHASECHK.TRANS64 P1, [R6+URZ+0x30c30], R21 ;  /* 0x030c3015060095a7 */ /* 0x000e64000802007f */
[----:B-1----:R-:W-:Y:S05]  /*ec50*/  @!P1 BRA `(.L_x_3020) ;  /* 0xfffffffc00f09947 */ /* 0x002fea000383ffff */
[----:B------:R-:W-:Y:S05]  /*ec60*/  BRA `(.L_x_3019) ;  /* 0xffffff3800347947 */ /* 0x000fea000383ffff */
.L_x_3028:
[----:B--2---:R2:W3:Y:S02]  /*ec70*/  SYNCS.PHASECHK.TRANS64.TRYWAIT P1, [R7+URZ+0x30c10], R18 ;  /* 0x030c1012070075a7 */ /* 0x0044e4000802017f */
[----:B---3--:R-:W-:Y:S05]  /*ec80*/  @!P1 NANOSLEEP.SYNCS 0x989680 ;  /* 0x009896800000995d */ /* 0x008fea0003900000 */
[----:B------:R-:W3:Y:S02]  /*ec90*/  @!P1 SYNCS.PHASECHK.TRANS64 P1, [R7+URZ+0x30c10], R18 ;  /* 0x030c1012070095a7 */ /* 0x000ee4000802007f */
[----:B---3--:R-:W-:Y:S05]  /*eca0*/  @!P1 BRA `(.L_x_3028) ;  /* 0xfffffffc00f09947 */ /* 0x008fea000383ffff */
[----:B------:R-:W-:Y:S05]  /*ecb0*/  BRA `(.L_x_3027) ;  /* 0xffffff70003c7947 */ /* 0x000fea000383ffff */
.L_x_3032:
[----:B------:R1:W1:Y:S02]  /*ecc0*/  SYNCS.PHASECHK.TRANS64.TRYWAIT P1, [R7+URZ+0x30c30], R18 ;  /* 0x030c3012070075a7 */ /* 0x000264000802017f */
[----:B-1----:R-:W-:Y:S05]  /*ecd0*/  @!P1 NANOSLEEP.SYNCS 0x989680 ;  /* 0x009896800000995d */ /* 0x002fea0003900000 */
[----:B------:R-:W1:Y:S02]  /*ece0*/  @!P1 SYNCS.PHASECHK.TRANS64 P1, [R7+URZ+0x30c30], R18 ;  /* 0x030c3012070095a7 */ /* 0x000e64000802007f */
[----:B-1----:R-:W-:Y:S05]  /*ecf0*/  @!P1 BRA `(.L_x_3032) ;  /* 0xfffffffc00f09947 */ /* 0x002fea000383ffff */
[----:B------:R-:W-:Y:S05]  /*ed00*/  BRA `(.L_x_3031) ;  /* 0xffffff7400507947 */ /* 0x000fea000383ffff */
.L_x_3107:
[----:B-1----:R1:W2:Y:S02]  /*ed10*/  SYNCS.PHASECHK.TRANS64.TRYWAIT P0, [R15+URZ+0x30c20], R2 ;  /* 0x030c20020f0075a7 */ /* 0x0022a4000800017f */
[----:B--2---:R-:W-:Y:S05]  /*ed20*/  @!P0 NANOSLEEP.SYNCS 0x989680 ;  /* 0x009896800000895d */ /* 0x004fea0003900000 */
[----:B------:R-:W2:Y:S02]  /*ed30*/  @!P0 SYNCS.PHASECHK.TRANS64 P0, [R15+URZ+0x30c20], R2 ;  /* 0x030c20020f0085a7 */ /* 0x000ea4000800007f */
[----:B--2---:R-:W-:Y:S05]  /*ed40*/  @!P0 BRA `(.L_x_3107) ;  /* 0xfffffffc00f08947 */ /* 0x004fea000383ffff */
[----:B------:R-:W-:Y:S05]  /*ed50*/  BRA `(.L_x_3135) ;  /* 0xffffffe400287947 */ /* 0x000fea000383ffff */
.L_x_3111:
[----:B---3--:R3:W4:Y:S02]  /*ed60*/  SYNCS.PHASECHK.TRANS64.TRYWAIT P1, [R15+URZ+0x30c40], R18 ;  /* 0x030c40120f0075a7 */ /* 0x008724000802017f */
[----:B----4-:R-:W-:Y:S05]  /*ed70*/  @!P1 NANOSLEEP.SYNCS 0x989680 ;  /* 0x009896800000995d */ /* 0x010fea0003900000 */
[----:B------:R-:W4:Y:S02]  /*ed80*/  @!P1 SYNCS.PHASECHK.TRANS64 P1, [R15+URZ+0x30c40], R18 ;  /* 0x030c40120f0095a7 */ /* 0x000f24000802007f */
[----:B----4-:R-:W-:Y:S05]  /*ed90*/  @!P1 BRA `(.L_x_3111) ;  /* 0xfffffffc00f09947 */ /* 0x010fea000383ffff */
[----:B------:R-:W-:Y:S05]  /*eda0*/  BRA `(.L_x_3136) ;  /* 0xffffffe8007c7947 */ /* 0x000fea000383ffff */
.L_x_3113:
[----:B-1----:R1:W2:Y:S02]  /*edb0*/  SYNCS.PHASECHK.TRANS64.TRYWAIT P1, [R15+URZ+0x30c28], R18 ;  /* 0x030c28120f0075a7 */ /* 0x0022a4000802017f */
[----:B--2---:R-:W-:Y:S05]  /*edc0*/  @!P1 NANOSLEEP.SYNCS 0x989680 ;  /* 0x009896800000995d */ /* 0x004fea0003900000 */
[----:B------:R-:W2:Y:S02]  /*edd0*/  @!P1 SYNCS.PHASECHK.TRANS64 P1, [R15+URZ+0x30c28], R18 ;  /* 0x030c28120f0095a7 */ /* 0x000ea4000802007f */
[----:B--2---:R-:W-:Y:S05]  /*ede0*/  @!P1 BRA `(.L_x_3113) ;  /* 0xfffffffc00f09947 */ /* 0x004fea000383ffff */
[----:B------:R-:W-:Y:S05]  /*edf0*/  BRA `(.L_x_3137) ;  /* 0xffffffec00007947 */ /* 0x000fea000383ffff */
.L_x_3115:
[----:B--2---:R2:W4:Y:S02]  /*ee00*/  SYNCS.PHASECHK.TRANS64.TRYWAIT P1, [R15+URZ+0x30c48], R18 ;  /* 0x030c48120f0075a7 */ /* 0x004524000802017f */
[----:B----4-:R-:W-:Y:S05]  /*ee10*/  @!P1 NANOSLEEP.SYNCS 0x989680 ;  /* 0x009896800000995d */ /* 0x010fea0003900000 */
[----:B------:R-:W4:Y:S02]  /*ee20*/  @!P1 SYNCS.PHASECHK.TRANS64 P1, [R15+URZ+0x30c48], R18 ;  /* 0x030c48120f0095a7 */ /* 0x000f24000802007f */
[----:B----4-:R-:W-:Y:S05]  /*ee30*/  @!P1 BRA `(.L_x_3115) ;  /* 0xfffffffc00f09947 */ /* 0x010fea000383ffff */
[----:B------:R-:W-:Y:S05]  /*ee40*/  BRA `(.L_x_3138) ;  /* 0xffffffec00847947 */ /* 0x000fea000383ffff */
.L_x_3117:
[----:B------:R-:W-:-:S07]  /*ee50*/  SHF.L.U32 R4, R10, 0x1f, RZ ;  /* 0x0000001f0a047819 */ /* 0x000fce00000006ff */
.L_x_3139:
[----:B----4-:R4:W1:Y:S02]  /*ee60*/  SYNCS.PHASECHK.TRANS64.TRYWAIT P1, [R15+URZ+0x30c20], R4 ;  /* 0x030c20040f0075a7 */ /* 0x010864000802017f */
[----:B-1----:R-:W-:Y:S05]  /*ee70*/  @!P1 NANOSLEEP.SYNCS 0x989680 ;  /* 0x009896800000995d */ /* 0x002fea0003900000 */
[----:B------:R-:W1:Y:S02]  /*ee80*/  @!P1 SYNCS.PHASECHK.TRANS64 P1, [R15+URZ+0x30c20], R4 ;  /* 0x030c20040f0095a7 */ /* 0x000e64000802007f */
[----:B-1----:R-:W-:Y:S05]  /*ee90*/  @!P1 BRA `(.L_x_3139) ;  /* 0xfffffffc00f09947 */ /* 0x002fea000383ffff */
[----:B------:R-:W-:Y:S05]  /*eea0*/  BRA `(.L_x_3140) ;  /* 0xffffffec00ec7947 */ /* 0x000fea000383ffff */
.L_x_3120:
[----:B-1----:R1:W4:Y:S02]  /*eeb0*/  SYNCS.PHASECHK.TRANS64.TRYWAIT P1, [R15+URZ+0x30c40], R12 ;  /* 0x030c400c0f0075a7 */ /* 0x002324000802017f */
[----:B----4-:R-:W-:Y:S05]  /*eec0*/  @!P1 NANOSLEEP.SYNCS 0x989680 ;  /* 0x009896800000995d */ /* 0x010fea0003900000 */
[----:B------:R-:W4:Y:S02]  /*eed0*/  @!P1 SYNCS.PHASECHK.TRANS64 P1, [R15+URZ+0x30c40], R12 ;  /* 0x030c400c0f0095a7 */ /* 0x000f24000802007f */
[----:B----4-:R-:W-:Y:S05]  /*eee0*/  @!P1 BRA `(.L_x_3120) ;  /* 0xfffffffc00f09947 */ /* 0x010fea000383ffff */
[----:B------:R-:W-:Y:S05]  /*eef0*/  BRA `(.L_x_3141) ;  /* 0xfffffff0008c7947 */ /* 0x000fea000383ffff */
.L_x_3122:
[----:B--2---:R2:W4:Y:S02]  /*ef00*/  SYNCS.PHASECHK.TRANS64.TRYWAIT P1, [R15+URZ+0x30c28], R12 ;  /* 0x030c280c0f0075a7 */ /* 0x004524000802017f */
[----:B----4-:R-:W-:Y:S05]  /*ef10*/  @!P1 NANOSLEEP.SYNCS 0x989680 ;  /* 0x009896800000995d */ /* 0x010fea0003900000 */
[----:B------:R-:W4:Y:S02]  /*ef20*/  @!P1 SYNCS.PHASECHK.TRANS64 P1, [R15+URZ+0x30c28], R12 ;  /* 0x030c280c0f0095a7 */ /* 0x000f24000802007f */
[----:B----4-:R-:W-:Y:S05]  /*ef30*/  @!P1 BRA `(.L_x_3122) ;  /* 0xfffffffc00f09947 */ /* 0x010fea000383ffff */
[----:B------:R-:W-:Y:S05]  /*ef40*/  BRA `(.L_x_3142) ;  /* 0xfffffff400047947 */ /* 0x000fea000383ffff */
.L_x_3124:
[----:B----4-:R4:W1:Y:S02]  /*ef50*/  SYNCS.PHASECHK.TRANS64.TRYWAIT P0, [R3+URZ+0x30c40], R0 ;  /* 0x030c4000030075a7 */ /* 0x010864000800017f */
[----:B-1----:R-:W-:Y:S05]  /*ef60*/  @!P0 NANOSLEEP.SYNCS 0x989680 ;  /* 0x009896800000895d */ /* 0x002fea0003900000 */
[----:B------:R-:W1:Y:S02]  /*ef70*/  @!P0 SYNCS.PHASECHK.TRANS64 P0, [R3+URZ+0x30c40], R0 ;  /* 0x030c4000030085a7 */ /* 0x000e64000800007f */
[----:B-1----:R-:W-:Y:S05]  /*ef80*/  @!P0 BRA `(.L_x_3124) ;  /* 0xfffffffc00f08947 */ /* 0x002fea000383ffff */
[----:B------:R-:W-:Y:S05]  /*ef90*/  BRA `(.L_x_3143) ;  /* 0xfffffff400987947 */ /* 0x000fea000383ffff */
.L_x_3126:
[----:B------:R-:W-:Y:S01]  /*efa0*/  BSSY B0, `(.L_x_3144) ;  /* 0x0000006000007945 */ /* 0x000fe20003800000 */
[----:B------:R-:W-:-:S07]  /*efb0*/  IMAD.MOV.U32 R15, RZ, RZ, -0x1 ;  /* 0xffffffffff0f7424 */ /* 0x000fce00078e00ff */
[----:B------:R-:W-:Y:S05]  /*efc0*/  WARPSYNC.COLLECTIVE R15, `(.L_x_3145) ;  /* 0x000000000f0c7348 */ /* 0x000fea0003c00000 */
[----:B------:R-:W-:Y:S02]  /*efd0*/  ELECT P6, UR62, PT ;  /* 0x00000000003e782f */ /* 0x000fe400038c0000 */
[----:B------:R-:W-:Y:S01]  /*efe0*/  MOV R14, UR62 ;  /* 0x0000003e000e7c02 */ /* 0x000fe20008000f00 */
[----:B------:R-:W-:Y:S10]  /*eff0*/  ENDCOLLECTIVE ;  /* 0x000000000000791b */ /* 0x000ff40003800000 */
.L_x_3145:
[----:B------:R-:W-:Y:S05]  /*f000*/  BSYNC B0 ;  /* 0x0000000000007941 */ /* 0x000fea0003800000 */
.L_x_3144:
[----:B------:R-:W-:Y:S05]  /*f010*/  BRA `(.L_x_3146) ;  /* 0xfffffff8002c7947 */ /* 0x000fea000383ffff */
.L_x_3128:
[----:B-1----:R1:W2:Y:S02]  /*f020*/  SYNCS.PHASECHK.TRANS64.TRYWAIT P0, [R7+URZ], R4 ;  /* 0x00000004070075a7 */ /* 0x0022a4000800017f */
[----:B--2---:R-:W-:Y:S05]  /*f030*/  @!P0 NANOSLEEP.SYNCS 0x989680 ;  /* 0x009896800000895d */ /* 0x004fea0003900000 */
[----:B------:R-:W2:Y:S02]  /*f040*/  @!P0 SYNCS.PHASECHK.TRANS64 P0, [R7+URZ], R4 ;  /* 0x00000004070085a7 */ /* 0x000ea4000800007f */
[----:B--2---:R-:W-:Y:S05]  /*f050*/  @!P0 BRA `(.L_x_3128) ;  /* 0xfffffffc00f08947 */ /* 0x004fea000383ffff */
[----:B------:R-:W-:Y:S05]  /*f060*/  BRA `(.L_x_3147) ;  /* 0xfffffff8006c7947 */ /* 0x000fea000383ffff */
.L_x_3129:
[----:B--2---:R2:W3:Y:S02]  /*f070*/  SYNCS.PHASECHK.TRANS64.TRYWAIT P0, [R3+URZ], R0 ;  /* 0x00000000030075a7 */ /* 0x0044e4000800017f */
[----:B---3--:R-:W-:Y:S05]  /*f080*/  @!P0 NANOSLEEP.SYNCS 0x989680 ;  /* 0x009896800000895d */ /* 0x008fea0003900000 */
[----:B------:R-:W3:Y:S02]  /*f090*/  @!P0 SYNCS.PHASECHK.TRANS64 P0, [R3+URZ], R0 ;  /* 0x00000000030085a7 */ /* 0x000ee4000800007f */
[----:B---3--:R-:W-:Y:S05]  /*f0a0*/  @!P0 BRA `(.L_x_3129) ;  /* 0xfffffffc00f08947 */ /* 0x008fea000383ffff */
[----:B------:R-:W-:Y:S05]  /*f0b0*/  BRA `(.L_x_3148) ;  /* 0xfffffff800607947 */ /* 0x000fea000383ffff */
.L_x_3131:
[----:B--2---:R2:W3:Y:S02]  /*f0c0*/  SYNCS.PHASECHK.TRANS64.TRYWAIT P0, [R5+URZ], R4 ;  /* 0x00000004050075a7 */ /* 0x0044e4000800017f */
[----:B---3--:R-:W-:Y:S05]  /*f0d0*/  @!P0 NANOSLEEP.SYNCS 0x989680 ;  /* 0x009896800000895d */ /* 0x008fea0003900000 */
[----:B------:R-:W3:Y:S02]  /*f0e0*/  @!P0 SYNCS.PHASECHK.TRANS64 P0, [R5+URZ], R4 ;  /* 0x00000004050085a7 */ /* 0x000ee4000800007f */
[----:B---3--:R-:W-:Y:S05]  /*f0f0*/  @!P0 BRA `(.L_x_3131) ;  /* 0xfffffffc00f08947 */ /* 0x008fea000383ffff */
[----:B------:R-:W-:Y:S05]  /*f100*/  BRA `(.L_x_3149) ;  /* 0xfffffff800647947 */ /* 0x000fea000383ffff */
.L_x_3150:
        /* <DEDUP_REMOVED lines=15> */
.L_x_3714:


//--------------------- .text._ZN7cutlass13device_kernelIN5flash11enable_sm90INS1_16FlashAttnBwdSm90INS1_25CollectiveMainloopBwdSm90ILi2ELi2ELi2EN4cute5tupleIJNS5_1CILi1EEES8_S8_EEENS6_IJNS7_ILi128EEESA_NS7_ILi64EEEEEENS_6half_tEfNS_4arch4Sm90ELb1ELb0ELb0ELb1ELb1ELb1ELb0ELb0ELi2ELi1ELi2ELi2ELb0EEENS1_21CollectiveEpilogueBwdISC_SD_SF_Li256ELb1ELb0ELi1EEENS1_25SingleTileBwdLPTSchedulerILb1ELi128ELb1EEEEEEEEEvNT_6ParamsE --------------------------
	.section	.text._ZN7cutlass13device_kernelIN5flash11enable_sm90INS1_16FlashAttnBwdSm90INS1_25CollectiveMainloopBwdSm90ILi2ELi2ELi2EN4cute5tupleIJNS5_1CILi1EEES8_S8_EEENS6_IJNS7_ILi128EEESA_NS7_ILi64EEEEEENS_6half_tEfNS_4arch4Sm90ELb1ELb0ELb0ELb1ELb1ELb1ELb0ELb0ELi2ELi1ELi2ELi2ELb0EEENS1_21CollectiveEpilogueBwdISC_SD_SF_Li256ELb1ELb0ELi1EEENS1_25SingleTileBwdLPTSchedulerILb1ELi128ELb1EEEEEEEEEvNT_6ParamsE,"ax",@progbits
	.align	128
.text._ZN7cutlass13device_kernelIN5flash11enable_sm90INS1_16FlashAttnBwdSm90INS1_25CollectiveMainloopBwdSm90ILi2ELi2ELi2EN4cute5tupleIJNS5_1CILi1EEES8_S8_EEENS6_IJNS7_ILi128EEESA_NS7_ILi64EEEEEENS_6half_tEfNS_4arch4Sm90ELb1ELb0ELb0ELb1ELb1ELb1ELb0ELb0ELi2ELi1ELi2ELi2ELb0EEENS1_21CollectiveEpilogueBwdISC_SD_SF_Li256ELb1ELb0ELi1EEENS1_25SingleTileBwdLPTSchedulerILb1ELi128ELb1EEEEEEEEEvNT_6ParamsE:
        .type           _ZN7cutlass13device_kernelIN5flash11enable_sm90INS1_16FlashAttnBwdSm90INS1_25CollectiveMainloopBwdSm90ILi2ELi2ELi2EN4cute5tupleIJNS5_1CILi1EEES8_S8_EEENS6_IJNS7_ILi128EEESA_NS7_ILi64EEEEEENS_6half_tEfNS_4arch4Sm90ELb1ELb0ELb0ELb1ELb1ELb1ELb0ELb0ELi2ELi1ELi2ELi2ELb0EEENS1_21CollectiveEpilogueBwdISC_SD_SF_Li256ELb1ELb0ELi1EEENS1_25SingleTileBwdLPTSchedulerILb1ELi128ELb1EEEEEEEEEvNT_6ParamsE,@function
        .size           _ZN7cutlass13device_kernelIN5flash11enable_sm90INS1_16FlashAttnBwdSm90INS1_25CollectiveMainloopBwdSm90ILi2ELi2ELi2EN4cute5tupleIJNS5_1CILi1EEES8_S8_EEENS6_IJNS7_ILi128EEESA_NS7_ILi64EEEEEENS_6half_tEfNS_4arch4Sm90ELb1ELb0ELb0ELb1ELb1ELb1ELb0ELb0ELi2ELi1ELi2ELi2ELb0EEENS1_21CollectiveEpilogueBwdISC_SD_SF_Li256ELb1ELb0ELi1EEENS1_25SingleTileBwdLPTSchedulerILb1ELi128ELb1EEEEEEEEEvNT_6ParamsE,(.L_x_3715 - _ZN7cutlass13device_kernelIN5flash11enable_sm90INS1_16FlashAttnBwdSm90INS1_25CollectiveMainloopBwdSm90ILi2ELi2ELi2EN4cute5tupleIJNS5_1CILi1EEES8_S8_EEENS6_IJNS7_ILi128EEESA_NS7_ILi64EEEEEENS_6half_tEfNS_4arch4Sm90ELb1ELb0ELb0ELb1ELb1ELb1ELb0ELb0ELi2ELi1ELi2ELi2ELb0EEENS1_21CollectiveEpilogueBwdISC_SD_SF_Li256ELb1ELb0ELi1EEENS1_25SingleTileBwdLPTSchedulerILb1ELi128ELb1EEEEEEEEEvNT_6ParamsE)
        .other          _ZN7cutlass13device_kernelIN5flash11enable_sm90INS1_16FlashAttnBwdSm90INS1_25CollectiveMainloopBwdSm90ILi2ELi2ELi2EN4cute5tupleIJNS5_1CILi1EEES8_S8_EEENS6_IJNS7_ILi128EEESA_NS7_ILi64EEEEEENS_6half_tEfNS_4arch4Sm90ELb1ELb0ELb0ELb1ELb1ELb1ELb0ELb0ELi2ELi1ELi2ELi2ELb0EEENS1_21CollectiveEpilogueBwdISC_SD_SF_Li256ELb1ELb0ELi1EEENS1_25SingleTileBwdLPTSchedulerILb1ELi128ELb1EEEEEEEEEvNT_6ParamsE,@"STO_CUDA_ENTRY STV_DEFAULT"
_ZN7cutlass13device_kernelIN5flash11enable_sm90INS1_16FlashAttnBwdSm90INS1_25CollectiveMainloopBwdSm90ILi2ELi2ELi2EN4cute5tupleIJNS5_1CILi1EEES8_S8_EEENS6_IJNS7_ILi128EEESA_NS7_ILi64EEEEEENS_6half_tEfNS_4arch4Sm90ELb1ELb0ELb0ELb1ELb1ELb1ELb0ELb0ELi2ELi1ELi2ELi2ELb0EEENS1_21CollectiveEpilogueBwdISC_SD_SF_Li256ELb1ELb0ELi1EEENS1_25SingleTileBwdLPTSchedulerILb1ELi128ELb1EEEEEEEEEvNT_6ParamsE:
        /* <DEDUP_REMOVED lines=24> */
.L_x_3152:
[----:B------:R-:W-:Y:S05]  /*0180*/  BSYNC B0 ;  /* 0x0000000000007941 */ /* 0x000fea0003800000 */
.L_x_3151:
        /* <DEDUP_REMOVED lines=37> */
.L_x_3153:
        /* <DEDUP_REMOVED lines=22> */
.L_x_3154:
[----:B------:R-:W-:Y:S01]  /*0540*/  PLOP3.LUT P0, PT, PT, PT, UP0, 0x80, 0x0 ;  /* 0x000000000000781c */ /* 0x000fe20003f0f008 */
[----:B------:R-:W-:Y:S01]  /*0550*/  NOP ;  /* 0x0000000000007918 */ /* 0x000fe20000000000 */
[----:B------:R-:W-:Y:S01]  /*0560*/  ULDC.64 UR38, c[0x0][0x208] ;  /* 0x0000820000267ab9 */ /* 0x000fe20000000a00 */
[----:B------:R-:W-:Y:S01]  /*0570*/  BSSY B6, `(.L_x_3155) ;  /* 0x0000eea000067945 */ /* 0x000fe20003800000 */
[----:B-12-4-:R-:W-:Y:S09]  /*0580*/  BAR.SYNC.DEFER_BLOCKING 0x0 ;  /* 0x0000000000007b1d */ /* 0x016ff20000010000 */
[----:B------:R-:W-:Y:S05]  /*0590*/  @!P0 BRA `(.L_x_3156) ;  /* 0x000000a800b88947 */ /* 0x000fea0003800000 */
.L_x_3157:
        /* <DEDUP_REMOVED lines=32> */
.L_x_3158:
[----:B------:R-:W-:Y:S01]  /*07a0*/  ULDC UR8, c[0x0][0x8c4] ;  /* 0x0002310000087ab9 */ /* 0x000fe20000000800 */
[----:B------:R-:W-:Y:S01]  /*07b0*/  UMOV UR7, UR9 ;  /* 0x0000000900077c82 */ /* 0x000fe20008000000 */
[----:B------:R-:W-:-:S11]  /*07c0*/  UISETP.NE.AND UP0, UPT, UR8, 0x1, UPT ;  /* 0x000000010800788c */ /* 0x000fd6000bf05270 */
[----:B------:R-:W-:Y:S02]  /*07d0*/  @UP0 ULDC.64 UR10, c[0x0][0x8c8] ;  /* 0x00023200000a0ab9 */ /* 0x000fe40000000a00 */
[----:B------:R-:W-:-:S04]  /*07e0*/  UIMAD.WIDE.U32 UR4, UR9, UR10, URZ ;  /* 0x0000000a090472a5 */ /* 0x000fc8000f8e003f */
[----:B------:R-:W-:-:S04]  /*07f0*/  @UP0 USHF.R.U32.HI UR7, URZ, UR11, UR5 ;  /* 0x0000000b3f070299 */ /* 0x000fc80008011605 */
[----:B------:R-:W-:-:S12]  /*0800*/  UIMAD UR4, UR7, UR8, URZ ;  /* 0x00000008070472a4 */ /* 0x000fd8000f8e023f */
.L_x_3159:
        /* <DEDUP_REMOVED lines=23> */
.L_x_3160:
        /* <DEDUP_REMOVED lines=14> */
.L_x_3162:
[----:B------:R-:W-:-:S05]  /*0a60*/  ULDC UR4, c[0x0][0x8ec] ;  /* 0x00023b0000047ab9 */ /* 0x000fca0000000800 */
.L_x_3161:
[----:B------:R-:W-:Y:S02]  /*0a70*/  UIADD3 UR4, UR4, 0x7f, URZ ;  /* 0x0000007f04047890 */ /* 0x000fe4000fffe03f */
[----:B------:R-:W-:Y:S02]  /*0a80*/  ULOP3.LUT UR41, URZ, UR7, URZ, 0x33, !UPT ;  /* 0x000000073f297292 */ /* 0x000fe4000f8e333f */
[----:B------:R-:W-:-:S04]  /*0a90*/  USHF.R.S32.HI UR5, URZ, 0x1f, UR4 ;  /* 0x0000001f3f057899 */ /* 0x000fc80008011404 */
[----:B------:R-:W-:-:S04]  /*0aa0*/  ULEA.HI UR5, UR5, UR4, URZ, 0x7 ;  /* 0x0000000405057291 */ /* 0x000fc8000f8f383f */
[----:B------:R-:W-:-:S04]  /*0ab0*/  USHF.R.S32.HI UR5, URZ, 0x7, UR5 ;  /* 0x000000073f057899 */ /* 0x000fc80008011405 */
[----:B------:R-:W-:Y:S02]  /*0ac0*/  UISETP.GT.AND UP0, UPT, UR5, UR7, UPT ;  /* 0x000000070500728c */ /* 0x000fe4000bf04270 */
[----:B------:R-:W-:Y:S02]  /*0ad0*/  UIADD3 UR41, UR5, UR41, URZ ;  /* 0x0000002905297290 */ /* 0x000fe4000fffe03f */
[----:B------:R-:W-:-:S06]  /*0ae0*/  USEL UR40, UR40, 0xffffffff, UP0 ;  /* 0xffffffff28287887 */ /* 0x000fcc0008000000 */
        /* <DEDUP_REMOVED lines=17> */
.L_x_3164:
        /* <DEDUP_REMOVED lines=14> */
.L_x_3165:
        /* <DEDUP_REMOVED lines=11> */
.L_x_3166:
        /* <DEDUP_REMOVED lines=13> */
.L_x_3167:
        /* <DEDUP_REMOVED lines=68> */
.L_x_3170:
        /* <DEDUP_REMOVED lines=15> */
.L_x_3169:
        /* <DEDUP_REMOVED lines=22> */
.L_x_3172:
        /* <DEDUP_REMOVED lines=15> */
.L_x_3171:
[----:B------:R-:W-:Y:S01]  /*15e0*/  SHF.R.S32.HI R5, RZ, 0x1f, R16 ;  /* 0x0000001fff057819 */ /* 0x000fe20000011410 */
[----:B------:R-:W-:-:S03]  /*15f0*/  UMOV UR4, 0xffffffff ;  /* 0xffffffff00047882 */ /* 0x000fc60000000000 */
[----:B------:R-:W-:-:S04]  /*1600*/  LEA.HI R0, R5, R16, RZ, 0x7 ;  /* 0x0000001005007211 */ /* 0x000fc800078f38ff */
[----:B------:R-:W-:Y:S01]  /*1610*/  SHF.R.S32.HI R13, RZ, 0x7, R0 ;  /* 0x00000007ff0d7819 */ /* 0x000fe20000011400 */
[----:B------:R-:W-:Y:S06]  /*1620*/  BRA.DIV UR4, `(.L_x_3173) ;  /* 0x000000de04807947 */ /* 0x000fec000b800000 */
[----:B------:R1:W2:Y:S02]  /*1630*/  SHFL.IDX PT, R14, R13, RZ, 0x1f ;  /* 0x00001fff0d0e7589 */ /* 0x0002a400000e0000 */
.L_x_3316:
        /* <DEDUP_REMOVED lines=24> */
.L_x_3174:
        /* <DEDUP_REMOVED lines=128> */
.L_x_3187:
[----:B------:R-:W-:-:S06]  /*1fc0*/  ULOP3.LUT UR4, UR36, 0x1, URZ, 0xfc, !UPT ;  /* 0x0000000124047892 */ /* 0x000fcc000f8efc3f */
[----:B---3--:R-:W-:-:S05]  /*1fd0*/  IMAD.U32 R5, RZ, RZ, UR4 ;  /* 0x00000004ff057e24 */ /* 0x008fca000f8e00ff */
[----:B------:R-:W-:-:S13]  /*1fe0*/  ISETP.NE.AND P0, PT, R5, 0x3, PT ;  /* 0x000000030500780c */ /* 0x000fda0003f05270 */
[----:B------:R-:W-:Y:S05]  /*1ff0*/  @!P0 BRA `(.L_x_3177) ;  /* 0x0000000000048947 */ /* 0x000fea0003800000 */
[----:B------:R-:W-:Y:S01]  /*2000*/  BPT.TRAP 0x1 ;  /* 0x000000040000795c */ /* 0x000fe20000300000 */
.L_x_3177:
[----:B------:R-:W-:Y:S01]  /*2010*/  IMAD R6, R0, 0x8, R236 ;  /* 0x0000000800067824 */ /* 0x000fe200078e02ec */
[----:B------:R-:W-:-:S04]  /*2020*/  SHF.L.U32 R21, R4, 0x1f, RZ ;  /* 0x0000001f04157819 */ /* 0x000fc800000006ff */
[----:B------:R1:W2:Y:S01]  /*2030*/  SYNCS.PHASECHK.TRANS64.TRYWAIT P1, [R6+URZ+0x30c10], R21 ;  /* 0x030c1015060075a7 */ /* 0x0002a2000802017f */
[----:B------:R-:W-:Y:S05]  /*2040*/  @!P0 BRA `(.L_x_3178) ;  /* 0x0000000000048947 */ /* 0x000fea0003800000 */
[----:B------:R-:W-:Y:S01]  /*2050*/  BPT.TRAP 0x1 ;  /* 0x000000040000795c */ /* 0x000fe20000300000 */
.L_x_3178:
[----:B------:R-:W-:-:S05]  /*2060*/  VIADD R5, R236, 0x10000 ;  /* 0x00010000ec057836 */ /* 0x000fca0000000000 */
[----:B------:R-:W-:-:S04]  /*2070*/  SHF.R.U32.HI R5, RZ, 0x4, R5 ;  /* 0x00000004ff057819 */ /* 0x000fc80000011605 */
[----:B------:R-:W-:Y:S01]  /*2080*/  LOP3.LUT R5, R5, 0x3fff, RZ, 0xc0, !PT ;  /* 0x00003fff05057812 */ /* 0x000fe200078ec0ff */
[----:B--2---:R-:W-:Y:S06]  /*2090*/  @P1 BRA `(.L_x_3179) ;  /* 0x0000000000081947 */ /* 0x004fec0003800000 */
[----:B------:R-:W2:Y:S02]  /*20a0*/  SYNCS.PHASECHK.TRANS64.TRYWAIT P1, [R6+URZ+0x30c10], R21 ;  /* 0x030c1015060075a7 */ /* 0x000ea4000802017f */
[----:B--2---:R-:W-:Y:S05]  /*20b0*/  @!P1 BRA `(.L_x_3180) ;  /* 0x000000d4000c9947 */ /* 0x004fea0003800000 */
.L_x_3179:
        /* <DEDUP_REMOVED lines=64> */
.L_x_3181:
[----:B------:R1:W1:Y:S01]  /*24c0*/  SYNCS.PHASECHK.TRANS64.TRYWAIT P1, [R6+URZ+0x30c30], R21 ;  /* 0x030c3015060075a7 */ /* 0x000262000802017f */
[----:B------:R-:W-:Y:S05]  /*24d0*/  @!P0 BRA `(.L_x_3182) ;  /* 0x0000000000048947 */ /* 0x000fea0003800000 */
[----:B------:R-:W-:Y:S01]  /*24e0*/  BPT.TRAP 0x1 ;  /* 0x000000040000795c */ /* 0x000fe20000300000 */
.L_x_3182:
[----:B------:R-:W-:-:S05]  /*24f0*/  VIADD R15, R236, 0x18000 ;  /* 0x00018000ec0f7836 */ /* 0x000fca0000000000 */
[----:B------:R-:W-:-:S04]  /*2500*/  SHF.R.U32.HI R15, RZ, 0x4, R15 ;  /* 0x00000004ff0f7819 */ /* 0x000fc8000001160f */
[----:B------:R-:W-:-:S04]  /*2510*/  LOP3.LUT R15, R15, 0x3fff, RZ, 0xc0, !PT ;  /* 0x00003fff0f0f7812 */ /* 0x000fc800078ec0ff */
[----:B------:R-:W-:Y:S01]  /*2520*/  LOP3.LUT R17, R15, 0x10000, RZ, 0xfc, !PT ;  /* 0x000100000f117812 */ /* 0x000fe200078efcff */
[----:B-1----:R-:W-:Y:S06]  /*2530*/  @P1 BRA `(.L_x_3183) ;  /* 0x0000000000081947 */ /* 0x002fec0003800000 */
[----:B------:R-:W1:Y:S02]  /*2540*/  SYNCS.PHASECHK.TRANS64.TRYWAIT P1, [R6+URZ+0x30c30], R21 ;  /* 0x030c3015060075a7 */ /* 0x000e64000802017f */
[----:B-1----:R-:W-:Y:S05]  /*2550*/  @!P1 BRA `(.L_x_3184) ;  /* 0x000000cc00f89947 */ /* 0x002fea0003800000 */
.L_x_3183:
        /* <DEDUP_REMOVED lines=690> */
.L_x_3185:
        /* <DEDUP_REMOVED lines=68> */
.L_x_3186:
        /* <DEDUP_REMOVED lines=12> */
.L_x_3176:
        /* <DEDUP_REMOVED lines=116> */
.L_x_3199:
[----:B------:R-:W-:-:S05]  /*5cc0*/  IMAD.U32 R7, RZ, RZ, UR36 ;  /* 0x00000024ff077e24 */ /* 0x000fca000f8e00ff */
[----:B------:R-:W-:-:S04]  /*5cd0*/  LOP3.LUT R7, R7, 0x1, RZ, 0xfc, !PT ;  /* 0x0000000107077812 */ /* 0x000fc800078efcff */
[----:B------:R-:W-:-:S13]  /*5ce0*/  ISETP.NE.AND P0, PT, R7, 0x3, PT ;  /* 0x000000030700780c */ /* 0x000fda0003f05270 */
[----:B--2---:R-:W-:Y:S05]  /*5cf0*/  @!P0 BRA `(.L_x_3189) ;  /* 0x0000000000048947 */ /* 0x004fea0003800000 */
[----:B------:R-:W-:Y:S01]  /*5d00*/  BPT.TRAP 0x1 ;  /* 0x000000040000795c */ /* 0x000fe20000300000 */
.L_x_3189:
[----:B------:R-:W-:Y:S01]  /*5d10*/  IMAD R7, R0, 0x8, R236 ;  /* 0x0000000800077824 */ /* 0x000fe200078e02ec */
[----:B------:R-:W-:-:S04]  /*5d20*/  SHF.L.U32 R18, R4, 0x1f, RZ ;  /* 0x0000001f04127819 */ /* 0x000fc800000006ff */
[----:B------:R1:W2:Y:S01]  /*5d30*/  SYNCS.PHASECHK.TRANS64.TRYWAIT P1, [R7+URZ+0x30c10], R18 ;  /* 0x030c1012070075a7 */ /* 0x0002a2000802017f */
[----:B------:R-:W-:Y:S05]  /*5d40*/  @!P0 BRA `(.L_x_3190) ;  /* 0x0000000000048947 */ /* 0x000fea0003800000 */
[----:B------:R-:W-:Y:S01]  /*5d50*/  BPT.TRAP 0x1 ;  /* 0x000000040000795c */ /* 0x000fe20000300000 */
.L_x_3190:
[----:B---3--:R-:W-:-:S05]  /*5d60*/  VIADD R8, R236, 0x10000 ;  /* 0x00010000ec087836 */ /* 0x008fca0000000000 */
[----:B------:R-:W-:-:S04]  /*5d70*/  SHF.R.U32.HI R8, RZ, 0x4, R8 ;  /* 0x00000004ff087819 */ /* 0x000fc80000011608 */
[----:B------:R-:W-:-:S04]  /*5d80*/  LOP3.LUT R8, R8, 0x3fff, RZ, 0xc0, !PT ;  /* 0x00003fff08087812 */ /* 0x000fc800078ec0ff */
[----:B------:R-:W-:Y:S01]  /*5d90*/  LOP3.LUT R9, R8, 0x10000, RZ, 0xfc, !PT ;  /* 0x0001000008097812 */ /* 0x000fe200078efcff */
[----:B--2---:R-:W-:Y:S06]  /*5da0*/  @P1 BRA `(.L_x_3191) ;  /* 0x0000000000081947 */ /* 0x004fec0003800000 */
[----:B------:R-:W2:Y:S02]  /*5db0*/  SYNCS.PHASECHK.TRANS64.TRYWAIT P1, [R7+URZ+0x30c10], R18 ;  /* 0x030c1012070075a7 */ /* 0x000ea4000802017f */
[----:B--2---:R-:W-:Y:S05]  /*5dc0*/  @!P1 BRA `(.L_x_3192) ;  /* 0x0000009400f09947 */ /* 0x004fea0003800000 */
.L_x_3191:
        /* <DEDUP_REMOVED lines=63> */
.L_x_3193:
[----:B------:R1:W1:Y:S01]  /*61c0*/  SYNCS.PHASECHK.TRANS64.TRYWAIT P1, [R7+URZ+0x30c30], R18 ;  /* 0x030c3012070075a7 */ /* 0x000262000802017f */
[----:B------:R-:W-:Y:S05]  /*61d0*/  @!P0 BRA `(.L_x_3194) ;  /* 0x0000000000048947 */ /* 0x000fea0003800000 */
[----:B------:R-:W-:Y:S01]  /*61e0*/  BPT.TRAP 0x1 ;  /* 0x000000040000795c */ /* 0x000fe20000300000 */
.L_x_3194:
        /* <DEDUP_REMOVED lines=8> */
.L_x_3195:
        /* <DEDUP_REMOVED lines=627> */
.L_x_3197:
        /* <DEDUP_REMOVED lines=70> */
.L_x_3198:
        /* <DEDUP_REMOVED lines=12> */
.L_x_3188:
        /* <DEDUP_REMOVED lines=34> */
.L_x_3168:
        /* <DEDUP_REMOVED lines=120> */
.L_x_3201:
        /* <DEDUP_REMOVED lines=51> */
.L_x_3203:
[----:B------:R-:W-:Y:S05]  /*9b90*/  BSYNC B0 ;  /* 0x0000000000007941 */ /* 0x000fea0003800000 */
.L_x_3202:
        /* <DEDUP_REMOVED lines=17> */
.L_x_3205:
[----:B------:R-:W-:Y:S05]  /*9cb0*/  BSYNC B0 ;  /* 0x0000000000007941 */ /* 0x000fea0003800000 */
.L_x_3204:
        /* <DEDUP_REMOVED lines=16> */
.L_x_3207:
[----:B------:R-:W-:Y:S05]  /*9dc0*/  BSYNC B0 ;  /* 0x0000000000007941 */ /* 0x000fea0003800000 */
.L_x_3206:
        /* <DEDUP_REMOVED lines=16> */
.L_x_3209:
[----:B------:R-:W-:Y:S05]  /*9ed0*/  BSYNC B0 ;  /* 0x0000000000007941 */ /* 0x000fea0003800000 */
.L_x_3208:
        /* <DEDUP_REMOVED lines=28> */
.L_x_3211:
[----:B------:R-:W-:Y:S05]  /*a0a0*/  BSYNC B0 ;  /* 0x0000000000007941 */ /* 0x000fea0003800000 */
.L_x_3210:
        /* <DEDUP_REMOVED lines=15> */
.L_x_3213:
[----:B------:R-:W-:Y:S05]  /*a1a0*/  BSYNC B0 ;  /* 0x0000000000007941 */ /* 0x000fea0003800000 */
.L_x_3212:
        /* <DEDUP_REMOVED lines=15> */
.L_x_3215:
[----:B------:R-:W-:Y:S05]  /*a2a0*/  BSYNC B0 ;  /* 0x0000000000007941 */ /* 0x000fea0003800000 */
.L_x_3214:
        /* <DEDUP_REMOVED lines=15> */
.L_x_3200:
        /* <DEDUP_REMOVED lines=37> */
.L_x_3216:
        /* <DEDUP_REMOVED lines=44> */
.L_x_3218:
[----:B------:R-:W-:Y:S05]  /*a8b0*/  BSYNC B0 ;  /* 0x0000000000007941 */ /* 0x000fea0003800000 */
.L_x_3217:
        /* <DEDUP_REMOVED lines=16> */
.L_x_3220:
[----:B------:R-:W-:Y:S05]  /*a9c0*/  BSYNC B0 ;  /* 0x0000000000007941 */ /* 0x000fea0003800000 */
.L_x_3219:
        /* <DEDUP_REMOVED lines=15> */
.L_x_3222:
[----:B------:R-:W-:Y:S05]  /*aac0*/  BSYNC B0 ;  /* 0x0000000000007941 */ /* 0x000fea0003800000 */
.L_x_3221:
        /* <DEDUP_REMOVED lines=15> */
.L_x_3224:
[----:B------:R-:W-:Y:S05]  /*abc0*/  BSYNC B0 ;  /* 0x0000000000007941 */ /* 0x000fea0003800000 */
.L_x_3223:
        /* <DEDUP_REMOVED lines=27> */
.L_x_3226:
[----:B------:R-:W-:Y:S05]  /*ad80*/  BSYNC B0 ;  /* 0x0000000000007941 */ /* 0x000fea0003800000 */
.L_x_3225:
        /* <DEDUP_REMOVED lines=15> */
.L_x_3228:
[----:B------:R-:W-:Y:S05]  /*ae80*/  BSYNC B0 ;  /* 0x0000000000007941 */ /* 0x000fea0003800000 */
.L_x_3227:
        /* <DEDUP_REMOVED lines=15> */
.L_x_3230:
[----:B------:R-:W-:Y:S05]  /*af80*/  BSYNC B0 ;  /* 0x0000000000007941 */ /* 0x000fea0003800000 */
.L_x_3229:
        /* <DEDUP_REMOVED lines=15> */
.L_x_3156:
        /* <DEDUP_REMOVED lines=29> */
.L_x_3232:
[----:B------:R-:W-:Y:S01]  /*b250*/  ULDC UR9, c[0x0][0x8c4] ;  /* 0x0002310000097ab9 */ /* 0x000fe20000000800 */
[----:B------:R-:W-:Y:S01]  /*b260*/  UMOV UR7, UR8 ;  /* 0x0000000800077c82 */ /* 0x000fe20008000000 */
[----:B------:R-:W-:-:S11]  /*b270*/  UISETP.NE.AND UP0, UPT, UR9, 0x1, UPT ;  /* 0x000000010900788c */ /* 0x000fd6000bf05270 */
[----:B------:R-:W-:Y:S02]  /*b280*/  @UP0 ULDC.64 UR10, c[0x0][0x8c8] ;  /* 0x00023200000a0ab9 */ /* 0x000fe40000000a00 */
[----:B------:R-:W-:-:S04]  /*b290*/  UIMAD.WIDE.U32 UR4, UR8, UR10, URZ ;  /* 0x0000000a080472a5 */ /* 0x000fc8000f8e003f */
[----:B------:R-:W-:-:S04]  /*b2a0*/  @UP0 USHF.R.U32.HI UR7, URZ, UR11, UR5 ;  /* 0x0000000b3f070299 */ /* 0x000fc80008011605 */
[----:B------:R-:W-:-:S12]  /*b2b0*/  UIMAD UR4, UR7, UR9, URZ ;  /* 0x00000009070472a4 */ /* 0x000fd8000f8e023f */
.L_x_3233:
        /* <DEDUP_REMOVED lines=23> */
.L_x_3234:
        /* <DEDUP_REMOVED lines=13> */
.L_x_3236:
[----:B------:R-:W-:-:S05]  /*b500*/  ULDC UR4, c[0x0][0x8ec] ;  /* 0x00023b0000047ab9 */ /* 0x000fca0000000800 */
.L_x_3235:
[----:B------:R-:W-:-:S04]  /*b510*/  UIADD3 UR4, UR4, 0x7f, URZ ;  /* 0x0000007f04047890 */ /* 0x000fc8000fffe03f */
[----:B------:R-:W-:-:S04]  /*b520*/  USHF.R.S32.HI UR5, URZ, 0x1f, UR4 ;  /* 0x0000001f3f057899 */ /* 0x000fc80008011404 */
[----:B------:R-:W-:-:S04]  /*b530*/  ULEA.HI UR5, UR5, UR4, URZ, 0x7 ;  /* 0x0000000405057291 */ /* 0x000fc8000f8f383f */
[----:B------:R-:W-:-:S04]  /*b540*/  USHF.R.S32.HI UR5, URZ, 0x7, UR5 ;  /* 0x000000073f057899 */ /* 0x000fc80008011405 */
[----:B------:R-:W-:Y:S02]  /*b550*/  UISETP.GT.AND UP0, UPT, UR5, UR7, UPT ;  /* 0x000000070500728c */ /* 0x000fe4000bf04270 */
[----:B------:R-:W-:Y:S02]  /*b560*/  ULOP3.LUT UR7, URZ, UR7, URZ, 0x33, !UPT ;  /* 0x000000073f077292 */ /* 0x000fe4000f8e333f */
[----:B------:R-:W-:Y:S02]  /*b570*/  USEL UR10, UR10, 0xffffffff, UP0 ;  /* 0xffffffff0a0a7887 */ /* 0x000fe40008000000 */
[----:B------:R-:W-:-:S04]  /*b580*/  UIADD3 UR7, UR5, UR7, URZ ;  /* 0x0000000705077290 */ /* 0x000fc8000fffe03f */
        /* <DEDUP_REMOVED lines=40> */
.L_x_3237:
        /* <DEDUP_REMOVED lines=13> */
.L_x_3238:
        /* <DEDUP_REMOVED lines=12> */
.L_x_3239:
[----:B------:R-:W-:Y:S01]  /*b9a0*/  ULEA UR8, UR7, UR14, 0x7 ;  /* 0x0000000e07087291 */ /* 0x000fe2000f8e383f */
[----:B------:R-:W-:-:S03]  /*b9b0*/  ULDC UR9, c[0x0][0x74c] ;  /* 0x0001d30000097ab9 */ /* 0x000fc60000000800 */
[----:B------:R-:W-:Y:S02]  /*b9c0*/  UIADD3 UR9, UR8, -UR9, -UR11 ;  /* 0x8000000908097290 */ /* 0x000fe4000fffe80b */
        /* <DEDUP_REMOVED lines=13> */
[----:B------:R-:W1:Y:S01]  /*baa0*/  S2R R0, SR_TID.X ;  /* 0x0000000000007919 */ /* 0x000e620000002100 */
[----:B------:R-:W-:Y:S01]  /*bab0*/  UIMAD UR16, UR20, UR18, URZ ;  /* 0x00000012141072a4 */ /* 0x000fe2000f8e023f */
[----:B------:R-:W-:Y:S01]  /*bac0*/  LOP3.LUT R8, RZ, UR7, RZ, 0x33, !PT ;  /* 0x00000007ff087c12 */ /* 0x000fe2000f8e33ff */
[----:B------:R-:W-:Y:S02]  /*bad0*/  USHF.R.S32.HI UR15, URZ, 0x1f, UR10 ;  /* 0x0000001f3f0f7899 */ /* 0x000fe4000801140a */
[----:B------:R-:W-:Y:S02]  /*bae0*/  UIMAD UR17, UR6, UR19, UR16 ;  /* 0x00000013061172a4 */ /* 0x000fe4000f8e0210 */
[----:B------:R-:W-:Y:S02]  /*baf0*/  UIADD3 UR19, UR11, 0x7f, URZ ;  /* 0x0000007f0b137890 */ /* 0x000fe4000fffe03f */
[----:B------:R-:W-:Y:S01]  /*bb00*/  UIMAD.WIDE.U32 UR8, UR6, UR18, URZ ;  /* 0x00000012060872a5 */ /* 0x000fe2000f8e003f */
[----:B------:R-:W-:Y:S01]  /*bb10*/  ULDC UR21, c[0x0][0x288] ;  /* 0x0000a20000157ab9 */ /* 0x000fe20000000800 */
[----:B------:R-:W-:-:S02]  /*bb20*/  UIADD3 UR16, UR12, -UR13, URZ ;  /* 0x8000000d0c107290 */ /* 0x000fc4000fffe03f */
[----:B------:R-:W-:Y:S01]  /*bb30*/  UIADD3 UR14, UR11, 0xff, -UR14 ;  /* 0x000000ff0b0e7890 */ /* 0x000fe2000fffe80e */
[----:B------:R-:W-:Y:S01]  /*bb40*/  ULDC UR22, c[0x0][0x760] ;  /* 0x0001d80000167ab9 */ /* 0x000fe20000000800 */
[----:B------:R-:W-:Y:S02]  /*bb50*/  USEL UR29, UR10, URZ, !UP0 ;  /* 0x0000003f0a1d7287 */ /* 0x000fe4000c000000 */
[----:B------:R-:W-:Y:S02]  /*bb60*/  USEL UR23, UR15, URZ, !UP0 ;  /* 0x0000003f0f177287 */ /* 0x000fe4000c000000 */
[----:B------:R-:W-:Y:S02]  /*bb70*/  UIMAD UR18, UR10, UR21, URZ ;  /* 0x000000150a1272a4 */ /* 0x000fe4000f8e023f */
[----:B------:R-:W-:Y:S02]  /*bb80*/  USHF.R.S32.HI UR11, URZ, 0x1f, UR19 ;  /* 0x0000001f3f0b7899 */ /* 0x000fe40008011413 */
[----:B------:R-:W-:-:S02]  /*bb90*/  UIMAD UR15, UR21, UR22, URZ ;  /* 0x00000016150f72a4 */ /* 0x000fc4000f8e023f */
[----:B------:R-:W-:Y:S02]  /*bba0*/  UIADD3 UR10, UP0, UR4, UR8, URZ ;  /* 0x00000008040a7290 */ /* 0x000fe4000ff1e03f */
[----:B------:R-:W-:Y:S02]  /*bbb0*/  UIADD3 UR17, UR9, UR17, URZ ;  /* 0x0000001109117290 */ /* 0x000fe4000fffe03f */
[----:B------:R-:W-:Y:S01]  /*bbc0*/  ULOP3.LUT UR21, UR16, 0x1, URZ, 0xc0, !UPT ;  /* 0x0000000110157892 */ /* 0x000fe2000f8ec03f */
[----:B-1----:R-:W-:Y:S01]  /*bbd0*/  LOP3.LUT R0, R0, 0x1f, RZ, 0xc0, !PT ;  /* 0x0000001f00007812 */ /* 0x002fe200078ec0ff */
[----:B------:R-:W-:Y:S02]  /*bbe0*/  ULEA.HI UR22, UR11, UR19, URZ, 0x7 ;  /* 0x000000130b167291 */ /* 0x000fe4000f8f383f */
[----:B------:R-:W-:Y:S02]  /*bbf0*/  UIADD3.X UR11, UR5, UR17, URZ, UP0, !UPT ;  /* 0x00000011050b7290 */ /* 0x000fe400087fe43f */
[----:B------:R-:W-:Y:S01]  /*bc00*/  UISETP.NE.U32.AND UP0, UPT, UR21, 0x1, UPT ;  /* 0x000000011500788c */ /* 0x000fe2000bf05070 */
[----:B------:R-:W-:Y:S01]  /*bc10*/  ULDC.64 UR30, c[0x0][0x2e0] ;  /* 0x0000b800001e7ab9 */ /* 0x000fe20000000a00 */
[----:B------:R-:W-:-:S02]  /*bc20*/  UIADD3 UR16, UP1, UR6, UR18, URZ ;  /* 0x0000001206107290 */ /* 0x000fc4000ff3e03f */
[----:B------:R-:W-:Y:S02]  /*bc30*/  UIMAD UR6, UR23, UR30, URZ ;  /* 0x0000001e170672a4 */ /* 0x000fe4000f8e023f */
[----:B------:R-:W-:Y:S01]  /*bc40*/  PLOP3.LUT P1, PT, PT, PT, UP0, 0x80, 0x0 ;  /* 0x000000000000781c */ /* 0x000fe20003f2f008 */
[----:B------:R-:W-:Y:S02]  /*bc50*/  UIMAD.WIDE.U32 UR10, UR29, UR30, UR10 ;  /* 0x0000001e1d0a72a5 */ /* 0x000fe4000f8e000a */
[----:B------:R-:W-:Y:S01]  /*bc60*/  UIMAD UR21, UR29, UR31, UR6 ;  /* 0x0000001f1d1572a4 */ /* 0x000fe2000f8e0206 */
[----:B------:R-:W-:Y:S01]  /*bc70*/  ELECT P0, URZ, PT ;  /* 0x00000000003f782f */ /* 0x000fe20003800000 */
[----:B------:R-:W-:Y:S02]  /*bc80*/  ULEA.HI.X.SX32 UR20, UR18, UR20, 0x1, UP1 ;  /* 0x0000001412147291 */ /* 0x000fe400088f0e3f */
[----:B------:R-:W-:Y:S02]  /*bc90*/  USHF.R.S32.HI UR22, URZ, 0x7, UR22 ;  /* 0x000000073f167899 */ /* 0x000fe40008011416 */
[----:B------:R-:W-:-:S04]  /*bca0*/  UIADD3 UR32, UR11, UR21, URZ ;  /* 0x000000150b207290 */ /* 0x000fc8000fffe03f */
[----:B------:R-:W-:Y:S08]  /*bcb0*/  @P1 BRA `(.L_x_3240) ;  /* 0x0000000400881947 */ /* 0x000ff00003800000 */
        /* <DEDUP_REMOVED lines=18> */
.L_x_3243:
[----:B------:R-:W2:Y:S04]  /*bde0*/  LDG.E.STRONG.GPU R4, desc[UR38][R2.64] ;  /* 0x0000002602047981 */ /* 0x000ea8000c1ef900 */
[----:B--2---:R-:W-:Y:S01]  /*bdf0*/  CCTL.IVALL ;  /* 0x00000000ff00798f */ /* 0x004fe20002000000 */
[----:B------:R-:W-:Y:S05]  /*be00*/  YIELD ;  /* 0x0000000000007946 */ /* 0x000fea0003800000 */
[----:B------:R-:W-:-:S13]  /*be10*/  ISETP.NE.AND P1, PT, R4, R5, PT ;  /* 0x000000050400720c */ /* 0x000fda0003f25270 */
[----:B------:R-:W-:Y:S05]  /*be20*/  @P1 BRA `(.L_x_3243) ;  /* 0xfffffffc00ec1947 */ /* 0x000fea000383ffff */
.L_x_3242:
[----:B------:R-:W-:Y:S05]  /*be30*/  BSYNC B0 ;  /* 0x0000000000007941 */ /* 0x000fea0003800000 */
.L_x_3241:
[----:B------:R-:W-:-:S03]  /*be40*/  UMOV UR6, 0xffffffff ;  /* 0xffffffff00067882 */ /* 0x000fc60000000000 */
[----:B------:R-:W-:Y:S05]  /*be50*/  BRA.DIV UR6, `(.L_x_3244) ;  /* 0x0000003606f47947 */ /* 0x000fea000b800000 */
[----:B------:R-:W-:Y:S01]  /*be60*/  NOP ;  /* 0x0000000000007918 */ /* 0x000fe20000000000 */
.L_x_3319:
        /* <DEDUP_REMOVED lines=22> */
.L_x_3246:
[----:B------:R-:W-:Y:S05]  /*bfd0*/  BSYNC B0 ;  /* 0x0000000000007941 */ /* 0x000fea0003800000 */
.L_x_3245:
        /* <DEDUP_REMOVED lines=9> */
[----:B------:R-:W-:Y:S02]  /*c070*/  UIADD3 UR24, UP0, UR6, UR10, URZ ;  /* 0x0000000a06187290 */ /* 0x000fe4000ff1e03f */
[----:B-1----:R-:W-:Y:S02]  /*c080*/  ULEA UR23, UR23, UR7, 0x18 ;  /* 0x0000000717177291 */ /* 0x002fe4000f8ec03f */
[----:B------:R-:W-:Y:S02]  /*c090*/  ULEA.HI.X.SX32 UR7, UR6, UR32, 0x1, UP0 ;  /* 0x0000002006077291 */ /* 0x000fe400080f0e3f */
        /* <DEDUP_REMOVED lines=8> */
.L_x_3248:
[----:B------:R-:W-:Y:S05]  /*c120*/  BSYNC B0 ;  /* 0x0000000000007941 */ /* 0x000fea0003800000 */
.L_x_3247:
[----:B------:R-:W-:Y:S06]  /*c130*/  BAR.ARV 0xa, 0xa0 ;  /* 0x0282800000007b1d */ /* 0x000fec0000002000 */
[----:B------:R-:W-:Y:S04]  /*c140*/  BSSY B0, `(.L_x_3249) ;  /* 0x0000003000007945 */ /* 0x000fe80003800000 */
[----:B------:R-:W-:Y:S05]  /*c150*/  @!P0 BRA `(.L_x_3250) ;  /* 0x0000000000048947 */ /* 0x000fea0003800000 */
[----:B------:R-:W-:-:S04]  /*c160*/  DEPBAR.LE SB0, 0x0 ;  /* 0x000080000000791a */ /* 0x000fc80000000000 */
.L_x_3250:
[----:B------:R-:W-:Y:S05]  /*c170*/  BSYNC B0 ;  /* 0x0000000000007941 */ /* 0x000fea0003800000 */
.L_x_3249:
        /* <DEDUP_REMOVED lines=19> */
.L_x_3252:
[----:B------:R-:W-:Y:S05]  /*c2b0*/  BSYNC B0 ;  /* 0x0000000000007941 */ /* 0x000fea0003800000 */
.L_x_3251:
[----:B------:R-:W-:Y:S01]  /*c2c0*/  UIADD3 UR7, UR13, 0x1, URZ ;  /* 0x000000010d077890 */ /* 0x000fe2000fffe03f */
[----:B------:R-:W-:Y:S11]  /*c2d0*/  BRA `(.L_x_3253) ;  /* 0x0000000000047947 */ /* 0x000ff60003800000 */
.L_x_3240:
[----:B------:R-:W-:-:S05]  /*c2e0*/  UMOV UR7, UR13 ;  /* 0x0000000d00077c82 */ /* 0x000fca0008000000 */
.L_x_3253:
[----:B------:R-:W-:-:S04]  /*c2f0*/  UIADD3 UR6, UR13, 0x1, URZ ;  /* 0x000000010d067890 */ /* 0x000fc8000fffe03f */
[----:B------:R-:W-:-:S06]  /*c300*/  UISETP.NE.AND UP0, UPT, UR12, UR6, UPT ;  /* 0x000000060c00728c */ /* 0x000fcc000bf05270 */
[----:B------:R-:W-:-:S13]  /*c310*/  PLOP3.LUT P1, PT, PT, PT, UP0, 0x80, 0x0 ;  /* 0x000000000000781c */ /* 0x000fda0003f2f008 */
[----:B------:R-:W-:Y:S05]  /*c320*/  @!P1 BRA `(.L_x_3163) ;  /* 0x0000003000389947 */ /* 0x000fea0003800000 */
[----:B------:R-:W-:Y:S01]  /*c330*/  UMOV UR18, UR8 ;  /* 0x0000000800127c82 */ /* 0x000fe20008000000 */
[----:B------:R-:W-:Y:S01]  /*c340*/  UMOV UR19, UR17 ;  /* 0x0000001100137c82 */ /* 0x000fe20008000000 */
[----:B------:R-:W-:Y:S01]  /*c350*/  ULDC.64 UR24, c[0x0][0x2c0] ;  /* 0x0000b00000187ab9 */ /* 0x000fe20000000a00 */
[----:B------:R-:W-:Y:S01]  /*c360*/  UIMAD.WIDE.U32 UR18, UR29, UR30, UR18 ;  /* 0x0000001e1d1272a5 */ /* 0x000fe2000f8e0012 */
[----:B------:R-:W-:Y:S01]  /*c370*/  UMOV UR23, UR7 ;  /* 0x0000000700177c82 */ /* 0x000fe20008000000 */
[----:B------:R-:W-:Y:S02]  /*c380*/  UMOV UR6, URZ ;  /* 0x0000003f00067c82 */ /* 0x000fe40008000000 */
[----:B------:R-:W-:-:S04]  /*c390*/  UIADD3 UR27, UP0, UR4, UR18, URZ ;  /* 0x00000012041b7290 */ /* 0x000fc8000ff1e03f */
[----:B------:R-:W-:Y:S02]  /*c3a0*/  UIADD3.X UR18, UR5, UR21, UR19, UP0, !UPT ;  /* 0x0000001505127290 */ /* 0x000fe400087fe413 */
[----:B------:R-:W-:-:S04]  /*c3b0*/  ULEA UR26, UP0, UR27, UR24, 0x2 ;  /* 0x000000181b1a7291 */ /* 0x000fc8000f80103f */
[----:B------:R-:W-:Y:S02]  /*c3c0*/  ULEA.HI.X UR27, UR27, UR25, UR18, 0x2, UP0 ;  /* 0x000000191b1b7291 */ /* 0x000fe400080f1412 */
[----:B------:R-:W-:-:S04]  /*c3d0*/  UIADD3 UR26, UP0, UR26, 0x4000, URZ ;  /* 0x000040001a1a7890 */ /* 0x000fc8000ff1e03f */
[----:B------:R-:W-:-:S12]  /*c3e0*/  UIADD3.X UR27, URZ, UR27, URZ, UP0, !UPT ;  /* 0x0000001b3f1b7290 */ /* 0x000fd800087fe43f */
.L_x_3278:
        /* <DEDUP_REMOVED lines=18> */
.L_x_3256:
[----:B------:R-:W2:Y:S04]  /*c510*/  LDG.E.STRONG.GPU R4, desc[UR38][R2.64] ;  /* 0x0000002602047981 */ /* 0x000ea8000c1ef900 */
[----:B--2---:R-:W-:Y:S01]  /*c520*/  CCTL.IVALL ;  /* 0x00000000ff00798f */ /* 0x004fe20002000000 */
[----:B------:R-:W-:Y:S05]  /*c530*/  YIELD ;  /* 0x0000000000007946 */ /* 0x000fea0003800000 */
[----:B------:R-:W-:-:S13]  /*c540*/  ISETP.NE.AND P1, PT, R4, R5, PT ;  /* 0x000000050400720c */ /* 0x000fda0003f25270 */
[----:B------:R-:W-:Y:S05]  /*c550*/  @P1 BRA `(.L_x_3256) ;  /* 0xfffffffc00ec1947 */ /* 0x000fea000383ffff */
.L_x_3255:
[----:B------:R-:W-:Y:S05]  /*c560*/  BSYNC B0 ;  /* 0x0000000000007941 */ /* 0x000fea0003800000 */
.L_x_3254:
[----:B------:R-:W-:-:S03]  /*c570*/  UMOV UR24, 0xffffffff ;  /* 0xffffffff00187882 */ /* 0x000fc60000000000 */
[----:B------:R-:W-:Y:S05]  /*c580*/  BRA.DIV UR24, `(.L_x_3257) ;  /* 0x0000003218447947 */ /* 0x000fea000b800000 */
[----:B------:R-:W-:Y:S01]  /*c590*/  NOP ;  /* 0x0000000000007918 */ /* 0x000fe20000000000 */
.L_x_3322:
        /* <DEDUP_REMOVED lines=19> */
.L_x_3259:
[----:B------:R-:W-:Y:S05]  /*c6d0*/  BSYNC B0 ;  /* 0x0000000000007941 */ /* 0x000fea0003800000 */
.L_x_3258:
        /* <DEDUP_REMOVED lines=15> */
.L_x_3261:
[----:B------:R-:W-:Y:S05]  /*c7d0*/  BSYNC B0 ;  /* 0x0000000000007941 */ /* 0x000fea0003800000 */
.L_x_3260:
[----:B------:R-:W-:Y:S06]  /*c7e0*/  BAR.ARV 0xa, 0xa0 ;  /* 0x0282800000007b1d */ /* 0x000fec0000002000 */
[----:B------:R-:W-:Y:S04]  /*c7f0*/  BSSY B0, `(.L_x_3262) ;  /* 0x0000003000007945 */ /* 0x000fe80003800000 */
[----:B------:R-:W-:Y:S05]  /*c800*/  @!P0 BRA `(.L_x_3263) ;  /* 0x0000000000048947 */ /* 0x000fea0003800000 */
[----:B------:R-:W-:-:S04]  /*c810*/  DEPBAR.LE SB0, 0x0 ;  /* 0x000080000000791a */ /* 0x000fc80000000000 */
.L_x_3263:
[----:B------:R-:W-:Y:S05]  /*c820*/  BSYNC B0 ;  /* 0x0000000000007941 */ /* 0x000fea0003800000 */
.L_x_3262:
        /* <DEDUP_REMOVED lines=19> */
.L_x_3265:
[----:B------:R-:W-:Y:S05]  /*c960*/  BSYNC B0 ;  /* 0x0000000000007941 */ /* 0x000fea0003800000 */
.L_x_3264:
        /* <DEDUP_REMOVED lines=17> */
.L_x_3268:
[----:B------:R-:W2:Y:S04]  /*ca80*/  LDG.E.STRONG.GPU R4, desc[UR38][R2.64] ;  /* 0x0000002602047981 */ /* 0x000ea8000c1ef900 */
[----:B--2---:R-:W-:Y:S01]  /*ca90*/  CCTL.IVALL ;  /* 0x00000000ff00798f */ /* 0x004fe20002000000 */
[----:B------:R-:W-:Y:S05]  /*caa0*/  YIELD ;  /* 0x0000000000007946 */ /* 0x000fea0003800000 */
[----:B------:R-:W-:-:S13]  /*cab0*/  ISETP.NE.AND P1, PT, R4, R5, PT ;  /* 0x000000050400720c */ /* 0x000fda0003f25270 */
[----:B------:R-:W-:Y:S05]  /*cac0*/  @P1 BRA `(.L_x_3268) ;  /* 0xfffffffc00ec1947 */ /* 0x000fea000383ffff */
.L_x_3267:
[----:B------:R-:W-:Y:S05]  /*cad0*/  BSYNC B0 ;  /* 0x0000000000007941 */ /* 0x000fea0003800000 */
.L_x_3266:
[----:B------:R-:W-:-:S03]  /*cae0*/  UMOV UR18, 0xffffffff ;  /* 0xffffffff00127882 */ /* 0x000fc60000000000 */
[----:B------:R-:W-:Y:S05]  /*caf0*/  BRA.DIV UR18, `(.L_x_3269) ;  /* 0x0000002e12047947 */ /* 0x000fea000b800000 */
[----:B------:R-:W-:Y:S01]  /*cb00*/  NOP ;  /* 0x0000000000007918 */ /* 0x000fe20000000000 */
.L_x_3325:
        /* <DEDUP_REMOVED lines=15> */
.L_x_3271:
[----:B------:R-:W-:Y:S05]  /*cc00*/  BSYNC B0 ;  /* 0x0000000000007941 */ /* 0x000fea0003800000 */
.L_x_3270:
        /* <DEDUP_REMOVED lines=15> */
.L_x_3273:
[----:B------:R-:W-:Y:S05]  /*cd00*/  BSYNC B0 ;  /* 0x0000000000007941 */ /* 0x000fea0003800000 */
.L_x_3272:
[----:B------:R-:W-:Y:S06]  /*cd10*/  BAR.ARV 0xa, 0xa0 ;  /* 0x0282800000007b1d */ /* 0x000fec0000002000 */
[----:B------:R-:W-:Y:S04]  /*cd20*/  BSSY B0, `(.L_x_3274) ;  /* 0x0000003000007945 */ /* 0x000fe80003800000 */
[----:B------:R-:W-:Y:S05]  /*cd30*/  @!P0 BRA `(.L_x_3275) ;  /* 0x0000000000048947 */ /* 0x000fea0003800000 */
[----:B------:R-:W-:-:S04]  /*cd40*/  DEPBAR.LE SB0, 0x0 ;  /* 0x000080000000791a */ /* 0x000fc80000000000 */
.L_x_3275:
[----:B------:R-:W-:Y:S05]  /*cd50*/  BSYNC B0 ;  /* 0x0000000000007941 */ /* 0x000fea0003800000 */
.L_x_3274:
        /* <DEDUP_REMOVED lines=19> */
.L_x_3277:
[----:B------:R-:W-:Y:S05]  /*ce90*/  BSYNC B0 ;  /* 0x0000000000007941 */ /* 0x000fea0003800000 */
.L_x_3276:
[----:B------:R-:W-:Y:S02]  /*cea0*/  UIADD3 UR7, UR7, 0x2, URZ ;  /* 0x0000000207077890 */ /* 0x000fe4000fffe03f */
[----:B------:R-:W-:Y:S02]  /*ceb0*/  UIADD3 UR6, UR6, 0x4000, URZ ;  /* 0x0000400006067890 */ /* 0x000fe4000fffe03f */
[----:B------:R-:W-:-:S06]  /*cec0*/  UISETP.GE.AND UP0, UPT, UR7, UR12, UPT ;  /* 0x0000000c0700728c */ /* 0x000fcc000bf06270 */
[----:B------:R-:W-:-:S13]  /*ced0*/  PLOP3.LUT P1, PT, PT, PT, UP0, 0x80, 0x0 ;  /* 0x000000000000781c */ /* 0x000fda0003f2f008 */
[----:B------:R-:W-:Y:S05]  /*cee0*/  @!P1 BRA `(.L_x_3278) ;  /* 0xfffffff400409947 */ /* 0x000fea000383ffff */
[----:B------:R-:W-:Y:S05]  /*cef0*/  BRA `(.L_x_3163) ;  /* 0x0000002400447947 */ /* 0x000fea0003800000 */
.L_x_3231:
[----:B------:R-:W1:Y:S01]  /*cf00*/  LDC R5, c[0x0][0x8d0] ;  /* 0x00023400ff057b82 */ /* 0x000e620000000800 */
[----:B------:R-:W2:Y:S01]  /*cf10*/  S2R R3, SR_CTAID.X ;  /* 0x0000000000037919 */ /* 0x000ea20000002500 */
[----:B------:R-:W-:Y:S01]  /*cf20*/  ULDC UR4, c[0x0][0x8e8] ;  /* 0x00023a0000047ab9 */ /* 0x000fe20000000800 */
[----:B-1----:R-:W-:Y:S01]  /*cf30*/  ISETP.NE.AND P0, PT, R5, 0x1, PT ;  /* 0x000000010500780c */ /* 0x002fe20003f05270 */
[----:B--2---:R-:W-:-:S12]  /*cf40*/  IMAD.MOV.U32 R2, RZ, RZ, R3 ;  /* 0x000000ffff027224 */ /* 0x004fd800078e0003 */
[----:B------:R-:W1:Y:S08]  /*cf50*/  @P0 LDC R0, c[0x0][0x8d4] ;  /* 0x00023500ff000b82 */ /* 0x000e700000000800 */
[----:B------:R-:W2:Y:S01]  /*cf60*/  @P0 LDC R7, c[0x0][0x8d8] ;  /* 0x00023600ff070b82 */ /* 0x000ea20000000800 */
[----:B-1----:R-:W-:-:S05]  /*cf70*/  @P0 IMAD.HI.U32 R0, R3, R0, RZ ;  /* 0x0000000003000227 */ /* 0x002fca00078e00ff */
[----:B--2---:R-:W-:-:S04]  /*cf80*/  @P0 SHF.R.U32.HI R2, RZ, R7, R0 ;  /* 0x00000007ff020219 */ /* 0x004fc80000011600 */
[----:B------:R-:W-:Y:S01]  /*cf90*/  ISETP.GE.AND P0, PT, R2, UR4, PT ;  /* 0x0000000402007c0c */ /* 0x000fe2000bf06270 */
[----:B------:R-:W-:-:S04]  /*cfa0*/  IMAD.MOV R0, RZ, RZ, -R2 ;  /* 0x000000ffff007224 */ /* 0x000fc800078e0a02 */
[----:B------:R-:W-:-:S08]  /*cfb0*/  IMAD R5, R5, R0, R3 ;  /* 0x0000000005057224 */ /* 0x000fd000078e0203 */
[----:B------:R-:W-:Y:S05]  /*cfc0*/  @!P0 BRA `(.L_x_3279) ;  /* 0x0000000000208947 */ /* 0x000fea0003800000 */
[----:B------:R-:W1:Y:S01]  /*cfd0*/  LDC R3, c[0x0][0x8dc] ;  /* 0x00023700ff037b82 */ /* 0x000e620000000800 */
[----:B------:R-:W-:Y:S01]  /*cfe0*/  IMAD.MOV.U32 R0, RZ, RZ, R5 ;  /* 0x000000ffff007224 */ /* 0x000fe200078e0005 */
[----:B-1----:R-:W-:-:S13]  /*cff0*/  ISETP.NE.AND P0, PT, R3, 0x1, PT ;  /* 0x000000010300780c */ /* 0x002fda0003f05270 */
[----:B------:R-:W1:Y:S02]  /*d000*/  @P0 LDC.64 R6, c[0x0][0x8e0] ;  /* 0x00023800ff060b82 */ /* 0x000e640000000a00 */
[----:B-1----:R-:W-:-:S05]  /*d010*/  @P0 IMAD.HI.U32 R4, R5, R6, RZ ;  /* 0x0000000605040227 */ /* 0x002fca00078e00ff */
[----:B------:R-:W-:-:S05]  /*d020*/  @P0 SHF.R.U32.HI R0, RZ, R7, R4 ;  /* 0x00000007ff000219 */ /* 0x000fca0000011604 */
[----:B------:R-:W-:Y:S01]  /*d030*/  IMAD R3, R0, R3, RZ ;  /* 0x0000000300037224 */ /* 0x000fe200078e02ff */
[----:B------:R-:W-:Y:S06]  /*d040*/  BRA `(.L_x_3280) ;  /* 0x00000000001c7947 */ /* 0x000fec0003800000 */
.L_x_3279:
[----:B------:R-:W1:Y:S01]  /*d050*/  LDC R3, c[0x0][0x8c4] ;  /* 0x00023100ff037b82 */ /* 0x000e620000000800 */
[----:B------:R-:W-:Y:S01]  /*d060*/  IMAD.MOV.U32 R0, RZ, RZ, R5 ;  /* 0x000000ffff007224 */ /* 0x000fe200078e0005 */
[----:B-1----:R-:W-:-:S13]  /*d070*/  ISETP.NE.AND P0, PT, R3, 0x1, PT ;  /* 0x000000010300780c */ /* 0x002fda0003f05270 */
[----:B------:R-:W1:Y:S02]  /*d080*/  @P0 LDC.64 R6, c[0x0][0x8c8] ;  /* 0x00023200ff060b82 */ /* 0x000e640000000a00 */
[----:B-1----:R-:W-:-:S05]  /*d090*/  @P0 IMAD.HI.U32 R4, R5, R6, RZ ;  /* 0x0000000605040227 */ /* 0x002fca00078e00ff */
[----:B------:R-:W-:-:S05]  /*d0a0*/  @P0 SHF.R.U32.HI R0, RZ, R7, R4 ;  /* 0x00000007ff000219 */ /* 0x000fca0000011604 */
[----:B------:R-:W-:-:S07]  /*d0b0*/  IMAD R3, R0, R3, RZ ;  /* 0x0000000300037224 */ /* 0x000fce00078e02ff */
.L_x_3280:
[----:B------:R-:W1:Y:S01]  /*d0c0*/  LDC R8, c[0x0][0x8b8] ;  /* 0x00022e00ff087b82 */ /* 0x000e620000000800 */
[----:B------:R-:W-:Y:S01]  /*d0d0*/  IMAD.IADD R3, R5, 0x1, -R3 ;  /* 0x0000000105037824 */ /* 0x000fe200078e0a03 */
[----:B------:R-:W-:-:S06]  /*d0e0*/  ULDC.64 UR6, c[0x0][0x8f8] ;  /* 0x00023e0000067ab9 */ /* 0x000fcc0000000a00 */
[----:B------:R-:W2:Y:S01]  /*d0f0*/  LDC R4, c[0x0][0x8c4] ;  /* 0x00023100ff047b82 */ /* 0x000ea20000000800 */
[C---:B-1----:R-:W-:Y:S02]  /*d100*/  ISETP.NE.AND P0, PT, R8.reuse, 0x1, PT ;  /* 0x000000010800780c */ /* 0x042fe40003f05270 */
[----:B------:R-:W-:Y:S01]  /*d110*/  R2UR UR20, R8 ;  /* 0x00000000081472ca */ /* 0x000fe200000e0000 */
[----:B--2---:R-:W-:-:S04]  /*d120*/  IMAD R3, R2, R4, R3 ;  /* 0x0000000402037224 */ /* 0x004fc800078e0203 */
[----:B------:R-:W-:-:S06]  /*d130*/  IMAD.MOV.U32 R11, RZ, RZ, R3 ;  /* 0x000000ffff0b7224 */ /* 0x000fcc00078e0003 */
[----:B------:R-:W1:Y:S01]  /*d140*/  @P0 LDC R6, c[0x0][0x8bc] ;  /* 0x00022f00ff060b82 */ /* 0x000e620000000800 */
[----:B------:R-:W-:-:S07]  /*d150*/  R2UR UR5, R3 ;  /* 0x00000000030572ca */ /* 0x000fce00000e0000 */
[----:B------:R-:W2:Y:S01]  /*d160*/  @P0 LDC R7, c[0x0][0x8c0] ;  /* 0x00023000ff070b82 */ /* 0x000ea20000000800 */
[----:B-1----:R-:W-:-:S05]  /*d170*/  @P0 IMAD.HI.U32 R2, R3, R6, RZ ;  /* 0x0000000603020227 */ /* 0x002fca00078e00ff */
[----:B--2---:R-:W-:Y:S02]  /*d180*/  @P0 SHF.R.U32.HI R11, RZ, R7, R2 ;  /* 0x00000007ff0b0219 */ /* 0x004fe40000011602 */
[----:B------:R-:W-:-:S03]  /*d190*/  ISETP.NE.U32.AND P0, PT, RZ, UR6, PT ;  /* 0x00000006ff007c0c */ /* 0x000fc6000bf05070 */
[----:B------:R-:W-:Y:S01]  /*d1a0*/  IMAD.MOV R2, RZ, RZ, -R11 ;  /* 0x000000ffff027224 */ /* 0x000fe200078e0a0b */
[----:B------:R-:W-:-:S04]  /*d1b0*/  ISETP.NE.AND.EX P0, PT, RZ, UR7, PT, P0 ;  /* 0x00000007ff007c0c */ /* 0x000fc8000bf05300 */
[----:B------:R-:W-:-:S13]  /*d1c0*/  R2UR UR4, R2 ;  /* 0x00000000020472ca */ /* 0x000fda00000e0000 */
[----:B------:R-:W-:Y:S01]  /*d1d0*/  UIMAD UR20, UR20, UR4, UR5 ;  /* 0x00000004141472a4 */ /* 0x000fe2000f8e0205 */
[----:B------:R-:W-:Y:S11]  /*d1e0*/  @!P0 BRA `(.L_x_3281) ;  /* 0x0000000000108947 */ /* 0x000ff60003800000 */
[----:B------:R-:W1:Y:S02]  /*d1f0*/  LDC.64 R2, c[0x0][0x8f8] ;  /* 0x00023e00ff027b82 */ /* 0x000e640000000a00 */
[----:B-1----:R-:W-:-:S05]  /*d200*/  IMAD.WIDE R2, R11, 0x4, R2 ;  /* 0x000000040b027825 */ /* 0x002fca00078e0202 */
[----:B------:R2:W5:Y:S01]  /*d210*/  LDG.E R4, desc[UR38][R2.64] ;  /* 0x0000002602047981 */ /* 0x000562000c1e1900 */
[----:B------:R-:W-:Y:S05]  /*d220*/  BRA `(.L_x_3282) ;  /* 0x00000000002c7947 */ /* 0x000fea0003800000 */
.L_x_3281:
        /* <DEDUP_REMOVED lines=10> */
.L_x_3283:
[----:B------:R-:W1:Y:S02]  /*d2d0*/  LDC R4, c[0x0][0x8ec] ;  /* 0x00023b00ff047b82 */ /* 0x000e640000000800 */
.L_x_3282:
[----:B-1---5:R-:W-:Y:S01]  /*d2e0*/  VIADD R4, R4, 0x7f ;  /* 0x0000007f04047836 */ /* 0x022fe20000000000 */
[----:B------:R-:W-:Y:S01]  /*d2f0*/  LOP3.LUT R12, R0, 0x1ffffff, RZ, 0x3c, !PT ;  /* 0x01ffffff000c7812 */ /* 0x000fe200078e3cff */
[----:B------:R-:W-:Y:S02]  /*d300*/  IMAD.MOV.U32 R10, RZ, RZ, 0x1 ;  /* 0x00000001ff0a7424 */ /* 0x000fe400078e00ff */
[----:B--2---:R-:W-:Y:S01]  /*d310*/  IMAD.MOV.U32 R2, RZ, RZ, RZ ;  /* 0x000000ffff027224 */ /* 0x004fe200078e00ff */
[----:B------:R-:W-:-:S04]  /*d320*/  SHF.R.S32.HI R3, RZ, 0x1f, R4 ;  /* 0x0000001fff037819 */ /* 0x000fc80000011404 */
[----:B------:R-:W-:-:S04]  /*d330*/  LEA.HI R3, R3, R4, RZ, 0x7 ;  /* 0x0000000403037211 */ /* 0x000fc800078f38ff */
[----:B------:R-:W-:-:S04]  /*d340*/  SHF.R.S32.HI R3, RZ, 0x7, R3 ;  /* 0x00000007ff037819 */ /* 0x000fc80000011403 */
[C---:B------:R-:W-:Y:S01]  /*d350*/  ISETP.GT.AND P0, PT, R3.reuse, R0, PT ;  /* 0x000000000300720c */ /* 0x040fe20003f04270 */
[----:B------:R-:W-:-:S03]  /*d360*/  IMAD.IADD R12, R3, 0x1, R12 ;  /* 0x00000001030c7824 */ /* 0x000fc600078e020c */
[----:B------:R-:W-:-:S04]  /*d370*/  SEL R11, R11, 0xffffffff, P0 ;  /* 0xffffffff0b0b7807 */ /* 0x000fc80000000000 */
[----:B------:R-:W-:-:S13]  /*d380*/  ISETP.GE.AND P0, PT, R11, RZ, PT ;  /* 0x000000ff0b00720c */ /* 0x000fda0003f06270 */
[----:B------:R-:W-:Y:S05]  /*d390*/  @!P0 BRA `(.L_x_3284) ;  /* 0x0000001c00888947 */ /* 0x000fea0003800000 */
[----:B------:R-:W1:Y:S08]  /*d3a0*/  LDC.64 R8, c[0x0][0x770] ;  /* 0x0001dc00ff087b82 */ /* 0x000e700000000a00 */
[----:B------:R-:W2:Y:S08]  /*d3b0*/  LDC.64 R2, c[0x0][0x780] ;  /* 0x0001e000ff027b82 */ /* 0x000eb00000000a00 */
[----:B------:R-:W3:Y:S01]  /*d3c0*/  LDC.64 R6, c[0x0][0x778] ;  /* 0x0001de00ff067b82 */ /* 0x000ee20000000a00 */
[----:B-1----:R-:W-:-:S07]  /*d3d0*/  ISETP.NE.U32.AND P0, PT, R8, RZ, PT ;  /* 0x000000ff0800720c */ /* 0x002fce0003f05070 */
[----:B------:R-:W1:Y:S01]  /*d3e0*/  LDC.64 R14, c[0x0][0x778] ;  /* 0x0001de00ff0e7b82 */ /* 0x000e620000000a00 */
[----:B------:R-:W-:Y:S02]  /*d3f0*/  ISETP.NE.AND.EX P0, PT, R9, RZ, PT, P0 ;  /* 0x000000ff0900720c */ /* 0x000fe40003f05300 */
[----:B--2---:R-:W-:-:S05]  /*d400*/  ISETP.NE.U32.AND P1, PT, R2, RZ, PT ;  /* 0x000000ff0200720c */ /* 0x004fca0003f25070 */
[----:B------:R-:W2:Y:S01]  /*d410*/  LDC.64 R4, c[0x0][0x770] ;  /* 0x0001dc00ff047b82 */ /* 0x000ea20000000a00 */
[----:B------:R-:W-:-:S05]  /*d420*/  ISETP.NE.AND.EX P1, PT, R3, RZ, PT, P1 ;  /* 0x000000ff0300720c */ /* 0x000fca0003f25310 */
[----:B------:R-:W-:Y:S01]  /*d430*/  VOTEU.ANY UP0, P0 ;  /* 0x00000000003f7886 */ /* 0x000fe20000000100 */
[----:B---3--:R-:W-:Y:S02]  /*d440*/  ISETP.NE.U32.AND P0, PT, R6, RZ, PT ;  /* 0x000000ff0600720c */ /* 0x008fe40003f05070 */
[----:B------:R-:W-:Y:S02]  /*d450*/  PLOP3.LUT P2, PT, PT, PT, UP0, 0x80, 0x0 ;  /* 0x000000000000781c */ /* 0x000fe40003f4f008 */
[----:B------:R-:W-:-:S03]  /*d460*/  ISETP.NE.AND.EX P0, PT, R7, RZ, PT, P0 ;  /* 0x000000ff0700720c */ /* 0x000fc60003f05300 */
[----:B------:R-:W3:Y:S01]  /*d470*/  @P1 LDC.64 R6, c[0x0][0x780] ;  /* 0x0001e000ff061b82 */ /* 0x000ee20000000a00 */
[----:B-1----:R-:W-:-:S07]  /*d480*/  IMAD.WIDE R2, R11, 0x4, R14 ;  /* 0x000000040b027825 */ /* 0x002fce00078e020e */
[----:B------:R-:W1:Y:S01]  /*d490*/  LDC R15, c[0x0][0x280] ;  /* 0x0000a000ff0f7b82 */ /* 0x000e620000000800 */
[----:B--2---:R-:W-:-:S05]  /*d4a0*/  IMAD.WIDE R4, R11, 0x4, R4 ;  /* 0x000000040b047825 */ /* 0x004fca00078e0204 */
[----:B------:R-:W2:Y:S01]  /*d4b0*/  @P2 LDG.E R16, desc[UR38][R4.64] ;  /* 0x0000002604102981 */ /* 0x000ea2000c1e1900 */
[----:B------:R-:W-:-:S03]  /*d4c0*/  IMAD.MOV.U32 R13, RZ, RZ, RZ ;  /* 0x000000ffff0d7224 */ /* 0x000fc600078e00ff */
[----:B------:R4:W5:Y:S04]  /*d4d0*/  @P2 LDG.E R0, desc[UR38][R4.64] ;  /* 0x0000002604002981 */ /* 0x000968000c1e1900 */
[----:B------:R4:W5:Y:S01]  /*d4e0*/  @P0 LDG.E R13, desc[UR38][R2.64] ;  /* 0x00000026020d0981 */ /* 0x000962000c1e1900 */
[----:B---3--:R-:W-:-:S05]  /*d4f0*/  @P1 IMAD.WIDE R6, R11, 0x4, R6 ;  /* 0x000000040b061825 */ /* 0x008fca00078e0206 */
[----:B-1----:R4:W5:Y:S01]  /*d500*/  @P1 LDG.E R15, desc[UR38][R6.64] ;  /* 0x00000026060f1981 */ /* 0x002962000c1e1900 */
[----:B--2---:R-:W-:-:S05]  /*d510*/  @P2 IMAD R16, R11, 0x80, R16 ;  /* 0x000000800b102824 */ /* 0x004fca00078e0210 */
[----:B------:R-:W-:Y:S01]  /*d520*/  @P2 R2UR UR4, R16 ;  /* 0x00000000100422ca */ /* 0x000fe200000e0000 */
[----:B----4-:R-:W-:-:S14]  /*d530*/  @P1 BRA `(.L_x_3285) ;  /* 0x0000000000101947 */ /* 0x010fdc0003800000 */
[----:B------:R-:W-:Y:S05]  /*d540*/  @!P2 BRA `(.L_x_3285) ;  /* 0x00000000000ca947 */ /* 0x000fea0003800000 */
[----:B------:R-:W2:Y:S04]  /*d550*/  LDG.E R6, desc[UR38][R4.64] ;  /* 0x0000002604067981 */ /* 0x000ea8000c1e1900 */
[----:B-----5:R-:W2:Y:S02]  /*d560*/  LDG.E R15, desc[UR38][R4.64+0x4] ;  /* 0x00000426040f7981 */ /* 0x020ea4000c1e1900 */
[----:B--2---:R-:W-:-:S07]  /*d570*/  IMAD.IADD R15, R15, 0x1, -R6 ;  /* 0x000000010f0f7824 */ /* 0x004fce00078e0a06 */
.L_x_3285:
[----:B------:R-:W-:Y:S01]  /*d580*/  @UP0 USHF.R.S32.HI UR5, URZ, 0x1f, UR4 ;  /* 0x0000001f3f050899 */ /* 0x000fe20008011404 */
[----:B------:R-:W-:Y:S01]  /*d590*/  ULDC.64 UR8, c[0x0][0x788] ;  /* 0x0001e20000087ab9 */ /* 0x000fe20000000a00 */
[----:B------:R-:W-:Y:S01]  /*d5a0*/  UMOV UR6, URZ ;  /* 0x0000003f00067c82 */ /* 0x000fe20008000000 */
[----:B------:R-:W-:Y:S01]  /*d5b0*/  ISETP.NE.U32.AND P1, PT, RZ, UR8, PT ;  /* 0x00000008ff007c0c */ /* 0x000fe2000bf25070 */
[----:B------:R-:W-:Y:S01]  /*d5c0*/  @UP0 ULEA.HI UR5, UR5, UR4, URZ, 0x7 ;  /* 0x0000000405050291 */ /* 0x000fe2000f8f383f */
[----:B-----5:R-:W-:Y:S02]  /*d5d0*/  @P2 R2UR UR6, R0 ;  /* 0x00000000000622ca */ /* 0x020fe400000e0000 */
[----:B------:R-:W-:Y:S01]  /*d5e0*/  ISETP.NE.AND.EX P1, PT, RZ, UR9, PT, P1 ;  /* 0x00000009ff007c0c */ /* 0x000fe2000bf25310 */
[----:B------:R-:W-:Y:S01]  /*d5f0*/  @UP0 ULOP3.LUT UR7, UR5, 0xffffff80, URZ, 0xc0, !UPT ;  /* 0xffffff8005070892 */ /* 0x000fe2000f8ec03f */
[----:B------:R-:W-:Y:S01]  /*d600*/  ULDC UR9, c[0x0][0x290] ;  /* 0x0000a40000097ab9 */ /* 0x000fe20000000800 */
[----:B------:R-:W-:-:S02]  /*d610*/  UMOV UR4, URZ ;  /* 0x0000003f00047c82 */ /* 0x000fc40008000000 */
[----:B------:R-:W-:Y:S01]  /*d620*/  @UP0 USHF.R.S32.HI UR8, URZ, 0x1f, UR7 ;  /* 0x0000001f3f080899 */ /* 0x000fe20008011407 */
[----:B------:R-:W-:Y:S01]  /*d630*/  IMAD.U32 R0, RZ, RZ, UR9 ;  /* 0x00000009ff007e24 */ /* 0x000fe2000f8e00ff */
[----:B------:R-:W-:Y:S01]  /*d640*/  UMOV UR5, URZ ;  /* 0x0000003f00057c82 */ /* 0x000fe20008000000 */
[----:B------:R-:W-:-:S04]  /*d650*/  @UP0 UMOV UR4, UR7 ;  /* 0x0000000700040c82 */ /* 0x000fc80008000000 */
[----:B------:R-:W-:Y:S01]  /*d660*/  @UP0 UMOV UR5, UR8 ;  /* 0x0000000800050c82 */ /* 0x000fe20008000000 */
[----:B------:R-:W-:Y:S05]  /*d670*/  @!P1 BRA `(.L_x_3286) ;  /* 0x0000000000109947 */ /* 0x000fea0003800000 */
[----:B------:R-:W1:Y:S02]  /*d680*/  LDC.64 R2, c[0x0][0x788] ;  /* 0x0001e200ff027b82 */ /* 0x000e640000000a00 */
[----:B-1----:R-:W-:-:S05]  /*d690*/  IMAD.WIDE R2, R11, 0x4, R2 ;  /* 0x000000040b027825 */ /* 0x002fca00078e0202 */
[----:B------:R1:W5:Y:S01]  /*d6a0*/  LDG.E R0, desc[UR38][R2.64] ;  /* 0x0000002602007981 */ /* 0x000362000c1e1900 */
[----:B------:R-:W-:Y:S05]  /*d6b0*/  BRA `(.L_x_3287) ;  /* 0x0000000000107947 */ /* 0x000fea0003800000 */
.L_x_3286:
[----:B------:R-:W-:Y:S05]  /*d6c0*/  @!P0 BRA `(.L_x_3287) ;  /* 0x00000000000c8947 */ /* 0x000fea0003800000 */
[----:B------:R-:W2:Y:S04]  /*d6d0*/  LDG.E R5, desc[UR38][R2.64] ;  /* 0x0000002602057981 */ /* 0x000ea8000c1e1900 */
[----:B------:R-:W2:Y:S02]  /*d6e0*/  LDG.E R0, desc[UR38][R2.64+0x4] ;  /* 0x0000042602007981 */ /* 0x000ea4000c1e1900 */
[----:B--2---:R-:W-:-:S07]  /*d6f0*/  IMAD.IADD R0, R0, 0x1, -R5 ;  /* 0x0000000100007824 */ /* 0x004fce00078e0a05 */
.L_x_3287:
[----:B-1----:R-:W-:Y:S01]  /*d700*/  IMAD R3, R12, 0x80, R15 ;  /* 0x000000800c037824 */ /* 0x002fe200078e020f */
[----:B------:R-:W-:Y:S01]  /*d710*/  ULDC UR7, c[0x0][0x74c] ;  /* 0x0001d30000077ab9 */ /* 0x000fe20000000800 */
[----:B------:R-:W-:Y:S02]  /*d720*/  VIADD R15, R15, 0x7f ;  /* 0x0000007f0f0f7836 */ /* 0x000fe40000000000 */
[----:B------:R-:W-:Y:S01]  /*d730*/  IMAD.MOV.U32 R2, RZ, RZ, RZ ;  /* 0x000000ffff027224 */ /* 0x000fe200078e00ff */
[----:B-----5:R-:W-:-:S04]  /*d740*/  IADD3 R0, R3, -UR7, -R0 ;  /* 0x8000000703007c10 */ /* 0x020fc8000fffe800 */
[----:B------:R-:W-:-:S04]  /*d750*/  SHF.R.S32.HI R3, RZ, 0x1f, R0 ;  /* 0x0000001fff037819 */ /* 0x000fc80000011400 */
[----:B------:R-:W-:Y:S02]  /*d760*/  LEA.HI R3, R3, R0, RZ, 0x7 ;  /* 0x0000000003037211 */ /* 0x000fe400078f38ff */
[----:B------:R-:W-:Y:S02]  /*d770*/  SHF.R.S32.HI R0, RZ, 0x1f, R15 ;  /* 0x0000001fff007819 */ /* 0x000fe4000001140f */
[----:B------:R-:W-:Y:S02]  /*d780*/  SHF.R.S32.HI R3, RZ, 0x7, R3 ;  /* 0x00000007ff037819 */ /* 0x000fe40000011403 */
[----:B------:R-:W-:Y:S02]  /*d790*/  LEA.HI R0, R0, R15, RZ, 0x7 ;  /* 0x0000000f00007211 */ /* 0x000fe400078f38ff */
[----:B------:R-:W-:Y:S02]  /*d7a0*/  VIMNMX R4, RZ, R3, !PT ;  /* 0x00000003ff047248 */ /* 0x000fe40007fe0100 */
[----:B------:R-:W-:-:S04]  /*d7b0*/  SHF.R.S32.HI R0, RZ, 0x7, R0 ;  /* 0x00000007ff007819 */ /* 0x000fc80000011400 */
[----:B------:R-:W-:-:S13]  /*d7c0*/  ISETP.GT.AND P1, PT, R0, R4, PT ;  /* 0x000000040000720c */ /* 0x000fda0003f24270 */
[----:B------:R-:W-:Y:S05]  /*d7d0*/  @!P1 BRA `(.L_x_3284) ;  /* 0x0000001800789947 */ /* 0x000fea0003800000 */
[----:B------:R-:W-:Y:S01]  /*d7e0*/  ISETP.NE.U32.AND P1, PT, R8, RZ, PT ;  /* 0x000000ff0800720c */ /* 0x000fe20003f25070 */
[----:B------:R-:W-:Y:S01]  /*d7f0*/  USHF.R.S32.HI UR7, URZ, 0x1f, UR20 ;  /* 0x0000001f3f077899 */ /* 0x000fe20008011414 */
[----:B------:R-:W-:Y:S01]  /*d800*/  SHF.R.S32.HI R2, RZ, 0x1f, R11 ;  /* 0x0000001fff027819 */ /* 0x000fe2000001140b */
[----:B------:R-:W-:Y:S01]  /*d810*/  ULDC.64 UR10, c[0x0][0x718] ;  /* 0x0001c600000a7ab9 */ /* 0x000fe20000000a00 */
[----:B------:R-:W-:Y:S01]  /*d820*/  ISETP.NE.AND.EX P1, PT, R9, RZ, PT, P1 ;  /* 0x000000ff0900720c */ /* 0x000fe20003f25310 */
[----:B------:R-:W-:Y:S01]  /*d830*/  UMOV UR8, UR4 ;  /* 0x0000000400087c82 */ /* 0x000fe20008000000 */
[----:B------:R-:W-:Y:S01]  /*d840*/  UMOV UR9, UR5 ;  /* 0x0000000500097c82 */ /* 0x000fe20008000000 */
[----:B------:R-:W-:Y:S01]  /*d850*/  R2UR UR21, R11 ;  /* 0x000000000b1572ca */ /* 0x000fe200000e0000 */
[----:B------:R-:W-:Y:S01]  /*d860*/  UIMAD.WIDE.U32 UR4, UR20, UR10, UR8 ;  /* 0x0000000a140472a5 */ /* 0x000fe2000f8e0008 */
[----:B------:R-:W-:Y:S01]  /*d870*/  SEL R2, R2, RZ, !P1 ;  /* 0x000000ff02027207 */ /* 0x000fe20004800000 */
[----:B------:R-:W-:Y:S01]  /*d880*/  UIMAD UR10, UR7, UR10, URZ ;  /* 0x0000000a070a72a4 */ /* 0x000fe2000f8e023f */
[----:B------:R-:W-:Y:S01]  /*d890*/  R2UR UR18, R12 ;  /* 0x000000000c1272ca */ /* 0x000fe200000e0000 */
[----:B------:R-:W-:Y:S01]  /*d8a0*/  ULDC.64 UR14, c[0x0][0x730] ;  /* 0x0001cc00000e7ab9 */ /* 0x000fe20000000a00 */
[----:B------:R-:W-:Y:S01]  /*d8b0*/  R2UR UR12, R2 ;  /* 0x00000000020c72ca */ /* 0x000fe200000e0000 */
[----:B------:R-:W-:Y:S01]  /*d8c0*/  UIMAD UR7, UR7, UR14, URZ ;  /* 0x0000000e070772a4 */ /* 0x000fe2000f8e023f */
[----:B------:R-:W-:Y:S01]  /*d8d0*/  R2UR UR19, R13 ;  /* 0x000000000d1372ca */ /* 0x000fe200000e0000 */
[----:B------:R-:W-:Y:S01]  /*d8e0*/  UIMAD UR10, UR20, UR11, UR10 ;  /* 0x0000000b140a72a4 */ /* 0x000fe2000f8e020a */
[----:B------:R-:W-:Y:S01]  /*d8f0*/  SEL R11, R11, RZ, !P0 ;  /* 0x000000ff0b0b7207 */ /* 0x000fe20004000000 */
[----:B------:R-:W-:Y:S01]  /*d900*/  UIMAD.WIDE.U32 UR8, UR20, UR14, UR8 ;  /* 0x0000000e140872a5 */ /* 0x000fe2000f8e0008 */
[----:B------:R-:W-:Y:S01]  /*d910*/  BSSY B0, `(.L_x_3284) ;  /* 0x000018a000007945 */ /* 0x000fe20003800000 */
[----:B------:R-:W-:Y:S01]  /*d920*/  ULDC UR11, c[0x0][0x2e8] ;  /* 0x0000ba00000b7ab9 */ /* 0x000fe20000000800 */
[----:B------:R-:W-:Y:S01]  /*d930*/  UIMAD UR7, UR20, UR15, UR7 ;  /* 0x0000000f140772a4 */ /* 0x000fe2000f8e0207 */
[----:B------:R-:W-:Y:S01]  /*d940*/  R2UR UR13, R11 ;  /* 0x000000000b0d72ca */ /* 0x000fe200000e0000 */
[----:B------:R-:W-:Y:S01]  /*d950*/  UISETP.NE.AND UP0, UPT, UR11, 0x1, UPT ;  /* 0x000000010b00788c */ /* 0x000fe2000bf05270 */
[----:B------:R-:W-:Y:S01]  /*d960*/  IMAD.MOV.U32 R2, RZ, RZ, RZ ;  /* 0x000000ffff027224 */ /* 0x000fe200078e00ff */
[----:B------:R-:W-:Y:S01]  /*d970*/  ULDC.64 UR14, c[0x0][0x720] ;  /* 0x0001c800000e7ab9 */ /* 0x000fe20000000a00 */
[----:B------:R-:W-:Y:S01]  /*d980*/  VOTEU.ANY UP1, P1 ;  /* 0x00000000003f7886 */ /* 0x000fe20000820100 */
[----:B------:R-:W-:-:S02]  /*d990*/  UIADD3 UR5, UR5, UR10, URZ ;  /* 0x0000000a05057290 */ /* 0x000fc4000fffe03f */
[----:B------:R-:W-:Y:S02]  /*d9a0*/  UIADD3 UR9, UR9, UR7, URZ ;  /* 0x0000000709097290 */ /* 0x000fe4000fffe03f */
[----:B------:R-:W-:Y:S02]  /*d9b0*/  USEL UR21, UR21, URZ, !UP1 ;  /* 0x0000003f15157287 */ /* 0x000fe4000c800000 */
[----:B------:R-:W-:Y:S01]  /*d9c0*/  UIMAD UR7, UR12, UR14, URZ ;  /* 0x0000000e0c0772a4 */ /* 0x000fe2000f8e023f */
[----:B------:R-:W-:Y:S01]  /*d9d0*/  ELECT P0, URZ, PT ;  /* 0x00000000003f782f */ /* 0x000fe20003800000 */
[----:B------:R-:W-:Y:S01]  /*d9e0*/  ULDC.64 UR16, c[0x0][0x738] ;  /* 0x0001ce0000107ab9 */ /* 0x000fe20000000a00 */
[----:B------:R-:W-:Y:S02]  /*d9f0*/  UIMAD.WIDE.U32 UR22, UR14, UR21, UR4 ;  /* 0x000000150e1672a5 */ /* 0x000fe4000f8e0004 */
[----:B------:R-:W-:Y:S02]  /*da00*/  UIMAD UR5, UR15, UR21, UR7 ;  /* 0x000000150f0572a4 */ /* 0x000fe4000f8e0207 */
[----:B------:R-:W-:-:S02]  /*da10*/  UIMAD.WIDE.U32 UR14, UR16, UR21, UR8 ;  /* 0x00000015100e72a5 */ /* 0x000fc4000f8e0008 */
[----:B------:R-:W-:Y:S01]  /*da20*/  UIMAD UR10, UR12, UR16, URZ ;  /* 0x000000100c0a72a4 */ /* 0x000fe2000f8e023f */
[----:B------:R-:W-:Y:S01]  /*da30*/  @UP0 ULDC UR8, c[0x0][0x2ec] ;  /* 0x0000bb0000080ab9 */ /* 0x000fe20000000800 */
[----:B------:R-:W-:Y:S01]  /*da40*/  @UP0 ULDC UR7, c[0x0][0x2f0] ;  /* 0x0000bc0000070ab9 */ /* 0x000fe20000000800 */
[----:B------:R-:W-:Y:S02]  /*da50*/  UIMAD.WIDE.U32 UR8, UR20, UR8, URZ ;  /* 0x00000008140872a5 */ /* 0x000fe4000f8e003f */
[----:B------:R-:W-:Y:S01]  /*da60*/  UMOV UR12, UR20 ;  /* 0x00000014000c7c82 */ /* 0x000fe20008000000 */
[----:B------:R-:W-:Y:S02]  /*da70*/  UIMAD UR4, UR17, UR21, UR10 ;  /* 0x00000015110472a4 */ /* 0x000fe4000f8e020a */
[----:B------:R-:W-:Y:S02]  /*da80*/  ULEA UR11, UR18, UR19, 0x7 ;  /* 0x00000013120b7291 */ /* 0x000fe4000f8e383f */
        /* <DEDUP_REMOVED lines=9> */
.L_x_3326:
        /* <DEDUP_REMOVED lines=15> */
.L_x_3290:
        /* <DEDUP_REMOVED lines=72> */
.L_x_3301:
[----:B-123--:R-:W-:-:S04]  /*e090*/  SHF.L.U32 R18, R10, 0x1f, RZ ;  /* 0x0000001f0a127819 */ /* 0x00efc800000006ff */
[----:B------:R-:W3:Y:S02]  /*e0a0*/  SYNCS.PHASECHK.TRANS64.TRYWAIT P1, [R15+URZ+0x30c40], R18 ;  /* 0x030c40120f0075a7 */ /* 0x000ee4000802017f */
[----:B---3--:R-:W-:Y:S05]  /*e0b0*/  @!P1 BRA `(.L_x_3293) ;  /* 0x0000001400c49947 */ /* 0x008fea0003800000 */
.L_x_3327:
        /* <DEDUP_REMOVED lines=8> */
.L_x_3294:
        /* <DEDUP_REMOVED lines=30> */
.L_x_3328:
        /* <DEDUP_REMOVED lines=8> */
.L_x_3296:
        /* <DEDUP_REMOVED lines=30> */
.L_x_3329:
        /* <DEDUP_REMOVED lines=8> */
.L_x_3298:
        /* <DEDUP_REMOVED lines=24> */
.L_x_3331:
        /* <DEDUP_REMOVED lines=8> */
.L_x_3300:
        /* <DEDUP_REMOVED lines=30> */
.L_x_3292:
[----:B------:R-:W4:Y:S02]  /*e9e0*/  LDL.LU R4, [R1+0x8] ;  /* 0x0000080001047983 */ /* 0x000f240000300800 */
[----:B----4-:R-:W-:Y:S02]  /*e9f0*/  ISETP.NE.AND P1, PT, R4, RZ, PT ;  /* 0x000000ff0400720c */ /* 0x010fe40003f25270 */
[----:B------:R4:W5:Y:S11]  /*ea00*/  LDL R4, [R1+0x4] ;  /* 0x0000040001047983 */ /* 0x0009760000100800 */
[----:B----4-:R-:W-:Y:S05]  /*ea10*/  @!P1 BRA `(.L_x_3291) ;  /* 0x0000000400249947 */ /* 0x010fea0003800000 */
[----:B-1----:R-:W-:-:S04]  /*ea20*/  SHF.L.U32 R12, R10, 0x1f, RZ ;  /* 0x0000001f0a0c7819 */ /* 0x002fc800000006ff */
[----:B------:R-:W1:Y:S02]  /*ea30*/  SYNCS.PHASECHK.TRANS64.TRYWAIT P1, [R15+URZ+0x30c40], R12 ;  /* 0x030c400c0f0075a7 */ /* 0x000e64000802017f */
[----:B-1----:R-:W-:Y:S05]  /*ea40*/  @!P1 BRA `(.L_x_3302) ;  /* 0x0000000c00b49947 */ /* 0x002fea0003800000 */
.L_x_3332:
        /* <DEDUP_REMOVED lines=8> */
.L_x_3303:
        /* <DEDUP_REMOVED lines=27> */
.L_x_3333:
        /* <DEDUP_REMOVED lines=8> */
.L_x_3305:
        /* <DEDUP_REMOVED lines=27> */
.L_x_3291:
[----:B------:R-:W4:Y:S01]  /*eeb0*/  S2R R0, SR_TID.X ;  /* 0x0000000000007919 */ /* 0x000f220000002100 */
[----:B------:R-:W-:Y:S01]  /*eec0*/  IMAD R3, R16, 0x8, R15 ;  /* 0x0000000810037824 */ /* 0x000fe200078e020f */
[----:B----4-:R-:W-:Y:S02]  /*eed0*/  LOP3.LUT R2, R0, 0x7f, RZ, 0xc0, !PT ;  /* 0x0000007f00027812 */ /* 0x010fe400078ec0ff */
[----:B------:R-:W-:Y:S02]  /*eee0*/  SHF.L.U32 R0, R10, 0x1f, RZ ;  /* 0x0000001f0a007819 */ /* 0x000fe400000006ff */
[----:B------:R-:W-:Y:S02]  /*eef0*/  ISETP.NE.AND P1, PT, R2, RZ, PT ;  /* 0x000000ff0200720c */ /* 0x000fe40003f25270 */
[----:B------:R-:W4:Y:S02]  /*ef00*/  SYNCS.PHASECHK.TRANS64.TRYWAIT P0, [R3+URZ+0x30c40], R0 ;  /* 0x030c4000030075a7 */ /* 0x000f24000800017f */
[----:B----4-:R-:W-:Y:S09]  /*ef10*/  @!P0 BRA `(.L_x_3306) ;  /* 0x0000000800a88947 */ /* 0x010ff20003800000 */
.L_x_3334:
[----:B------:R-:W-:Y:S05]  /*ef20*/  @P1 BRA `(.L_x_3307) ;  /* 0x0000000000181947 */ /* 0x000fea0003800000 */
[----:B------:R-:W1:Y:S01]  /*ef30*/  S2R R2, SR_TID.X ;  /* 0x0000000000027919 */ /* 0x000e620000002100 */
[----:B----4-:R-:W-:-:S04]  /*ef40*/  IMAD.MOV.U32 R0, RZ, RZ, 0x4200 ;  /* 0x00004200ff007424 */ /* 0x010fc800078e00ff */
[----:B------:R4:W-:Y:S01]  /*ef50*/  SYNCS.ARRIVE.TRANS64 RZ, [R3+URZ+0x30c30], R0 ;  /* 0x030c300003ff79a7 */ /* 0x0009e2000800003f */
[----:B-1----:R-:W-:-:S13]  /*ef60*/  LOP3.LUT P0, RZ, R2, 0x1f, RZ, 0xc0, !PT ;  /* 0x0000001f02ff7812 */ /* 0x002fda000780c0ff */
[----:B----4-:R-:W-:Y:S05]  /*ef70*/  @!P0 BRA `(.L_x_3307) ;  /* 0x0000000000048947 */ /* 0x010fea0003800000 */
[----:B------:R-:W-:Y:S01]  /*ef80*/  BPT.TRAP 0x1 ;  /* 0x000000040000795c */ /* 0x000fe20000300000 */
.L_x_3307:
        /* <DEDUP_REMOVED lines=34> */
.L_x_3288:
[----:B------:R-:W-:Y:S05]  /*f1b0*/  BSYNC B0 ;  /* 0x0000000000007941 */ /* 0x000fea0003800000 */
.L_x_3284:
[----:B------:R-:W-:-:S03]  /*f1c0*/  UMOV UR7, 0xffffffff ;  /* 0xffffffff00077882 */ /* 0x000fc60000000000 */
[----:B------:R-:W-:Y:S05]  /*f1d0*/  BRA.DIV UR7, `(.L_x_3308) ;  /* 0x0000000a070c7947 */ /* 0x000fea000b800000 */
[----:B------:R-:W-:-:S13]  /*f1e0*/  ELECT P6, URZ, PT ;  /* 0x00000000003f782f */ /* 0x000fda00038c0000 */
.L_x_3337:
[----:B------:R-:W-:Y:S05]  /*f1f0*/  @!P6 BRA `(.L_x_3163) ;  /* 0x000000000084e947 */ /* 0x000fea0003800000 */
[----:B------:R-:W-:-:S06]  /*f200*/  ULOP3.LUT UR7, UR36, 0x2, URZ, 0xfc, !UPT ;  /* 0x0000000224077892 */ /* 0x000fcc000f8efc3f */
[----:B------:R-:W-:-:S05]  /*f210*/  IMAD.U32 R0, RZ, RZ, UR7 ;  /* 0x00000007ff007e24 */ /* 0x000fca000f8e00ff */
[----:B------:R-:W-:-:S13]  /*f220*/  ISETP.NE.AND P2, PT, R0, 0x3, PT ;  /* 0x000000030000780c */ /* 0x000fda0003f45270 */
[----:B------:R-:W-:Y:S05]  /*f230*/  @!P2 BRA `(.L_x_3309) ;  /* 0x000000000004a947 */ /* 0x000fea0003800000 */
[----:B------:R-:W-:Y:S01]  /*f240*/  BPT.TRAP 0x1 ;  /* 0x000000040000795c */ /* 0x000fe20000300000 */
.L_x_3309:
        /* <DEDUP_REMOVED lines=15> */
.L_x_3338:
[----:B------:R-:W2:Y:S02]  /*f340*/  SYNCS.PHASECHK.TRANS64.TRYWAIT P0, [R3+URZ], R0 ;  /* 0x00000000030075a7 */ /* 0x000ea4000800017f */
[----:B--2---:R-:W-:Y:S05]  /*f350*/  @!P0 BRA `(.L_x_3311) ;  /* 0x0000000400e08947 */ /* 0x004fea0003800000 */
.L_x_3339:
[----:B------:R-:W-:Y:S05]  /*f360*/  @!P2 BRA `(.L_x_3312) ;  /* 0x000000000004a947 */ /* 0x000fea0003800000 */
[----:B------:R-:W-:Y:S01]  /*f370*/  BPT.TRAP 0x1 ;  /* 0x000000040000795c */ /* 0x000fe20000300000 */
.L_x_3312:
[----:B--2---:R-:W-:-:S04]  /*f380*/  VIADD R3, R8, 0x30c40 ;  /* 0x00030c4008037836 */ /* 0x004fc80000000000 */
[----:B------:R-:W-:-:S04]  /*f390*/  IMAD R5, R2, 0x8, R3 ;  /* 0x0000000802057824 */ /* 0x000fc800078e0203 */
[----:B------:R-:W2:Y:S02]  /*f3a0*/  SYNCS.PHASECHK.TRANS64.TRYWAIT P0, [R5+URZ], R4 ;  /* 0x00000004050075a7 */ /* 0x000ea4000800017f */
[----:B--2---:R-:W-:Y:S05]  /*f3b0*/  @!P0 BRA `(.L_x_3313) ;  /* 0x0000000400dc8947 */ /* 0x004fea0003800000 */
.L_x_3340:
[----:B------:R-:W-:-:S07]  /*f3c0*/  IMAD R3, R6, 0x8, R3 ;  /* 0x0000000806037824 */ /* 0x000fce00078e0203 */
.L_x_3314:
[----:B---3--:R3:W4:Y:S02]  /*f3d0*/  SYNCS.PHASECHK.TRANS64.TRYWAIT P0, [R3+URZ], R0 ;  /* 0x00000000030075a7 */ /* 0x008724000800017f */
[----:B----4-:R-:W-:Y:S05]  /*f3e0*/  @!P0 NANOSLEEP.SYNCS 0x989680 ;  /* 0x009896800000895d */ /* 0x010fea0003900000 */
[----:B------:R-:W4:Y:S02]  /*f3f0*/  @!P0 SYNCS.PHASECHK.TRANS64 P0, [R3+URZ], R0 ;  /* 0x00000000030085a7 */ /* 0x000f24000800007f */
[----:B----4-:R-:W-:Y:S05]  /*f400*/  @!P0 BRA `(.L_x_3314) ;  /* 0xfffffffc00f08947 */ /* 0x010fea000383ffff */
.L_x_3163:
[----:B------:R-:W-:Y:S05]  /*f410*/  BSYNC B6 ;  /* 0x0000000000067941 */ /* 0x000fea0003800000 */
.L_x_3155:
[----:B------:R-:W-:Y:S05]  /*f420*/  EXIT ;  /* 0x000000000000794d */ /* 0x000fea0003800000 */
.L_x_3173:
[----:B------:R-:W-:Y:S02]  /*f430*/  IMAD.MOV.U32 R12, RZ, RZ, RZ ;  /* 0x000000ffff0c7224 */ /* 0x000fe400078e00ff */
[----:B------:R-:W-:Y:S02]  /*f440*/  IMAD.MOV.U32 R11, RZ, RZ, 0x1f ;  /* 0x0000001fff0b7424 */ /* 0x000fe400078e00ff */
[----:B------:R-:W-:-:S07]  /*f450*/  IMAD.MOV.U32 R15, RZ, RZ, -0x1 ;  /* 0xffffffffff0f7424 */ /* 0x000fce00078e00ff */
[----:B------:R-:W-:Y:S05]  /*f460*/  WARPSYNC.COLLECTIVE R15, `(.L_x_3315) ;  /* 0x000000000f087348 */ /* 0x000fea0003c00000 */
[----:B------:R1:W2:Y:S02]  /*f470*/  SHFL.IDX P6, R14, R13, R12, R11 ;  /* 0x0000000c0d0e7389 */ /* 0x0002a400000c000b */
[----:B-12---:R-:W-:Y:S01]  /*f480*/  ENDCOLLECTIVE ;  /* 0x000000000000791b */ /* 0x006fe20003800000 */
.L_x_3315:
[----:B------:R-:W-:Y:S05]  /*f490*/  BRA `(.L_x_3316) ;  /* 0xffffff2000687947 */ /* 0x000fea000383ffff */
.L_x_3175:
[----:B--2---:R2:W3:Y:S02]  /*f4a0*/  SYNCS.PHASECHK.TRANS64.TRYWAIT P0, [R236+URZ+0x30c00], R15 ;  /* 0x030c000fec0075a7 */ /* 0x0044e4000800017f */
[----:B---3--:R-:W-:Y:S05]  /*f4b0*/  @!P0 NANOSLEEP.SYNCS 0x989680 ;  /* 0x009896800000895d */ /* 0x008fea0003900000 */
[----:B------:R-:W3:Y:S02]  /*f4c0*/  @!P0 SYNCS.PHASECHK.TRANS64 P0, [R236+URZ+0x30c00], R15 ;  /* 0x030c000fec0085a7 */ /* 0x000ee4000800007f */
[----:B---3--:R-:W-:Y:S05]  /*f4d0*/  @!P0 BRA `(.L_x_3175) ;  /* 0xfffffffc00f08947 */ /* 0x008fea000383ffff */
[----:B------:R-:W-:Y:S05]  /*f4e0*/  BRA `(.L_x_3174) ;  /* 0xffffff2000b47947 */ /* 0x000fea000383ffff */
.L_x_3180:
[----:B--2---:R2:W3:Y:S02]  /*f4f0*/  SYNCS.PHASECHK.TRANS64.TRYWAIT P1, [R6+URZ+0x30c10], R21 ;  /* 0x030c1015060075a7 */ /* 0x0044e4000802017f */
[----:B---3--:R-:W-:Y:S05]  /*f500*/  @!P1 NANOSLEEP.SYNCS 0x989680 ;  /* 0x009896800000995d */ /* 0x008fea0003900000 */
[----:B------:R-:W3:Y:S02]  /*f510*/  @!P1 SYNCS.PHASECHK.TRANS64 P1, [R6+URZ+0x30c10], R21 ;  /* 0x030c1015060095a7 */ /* 0x000ee4000802007f */
[----:B---3--:R-:W-:Y:S05]  /*f520*/  @!P1 BRA `(.L_x_3180) ;  /* 0xfffffffc00f09947 */ /* 0x008fea000383ffff */
[----:B------:R-:W-:Y:S05]  /*f530*/  BRA `(.L_x_3179) ;  /* 0xffffff2800e07947 */ /* 0x000fea000383ffff */
.L_x_3184:
[----:B------:R1:W1:Y:S02]  /*f540*/  SYNCS.PHASECHK.TRANS64.TRYWAIT P1, [R6+URZ+0x30c30], R21 ;  /* 0x030c3015060075a7 */ /* 0x000264000802017f */
[----:B-1----:R-:W-:Y:S05]  /*f550*/  @!P1 NANOSLEEP.SYNCS 0x989680 ;  /* 0x009896800000995d */ /* 0x002fea0003900000 */
[----:B------:R-:W1:Y:S02]  /*f560*/  @!P1 SYNCS.PHASECHK.TRANS64 P1, [R6+URZ+0x30c30], R21 ;  /* 0x030c3015060095a7 */ /* 0x000e64000802007f */
[----:B-1----:R-:W-:Y:S05]  /*f570*/  @!P1 BRA `(.L_x_3184) ;  /* 0xfffffffc00f09947 */ /* 0x002fea000383ffff */
[----:B------:R-:W-:Y:S05]  /*f580*/  BRA `(.L_x_3183) ;  /* 0xffffff2c00f47947 */ /* 0x000fea000383ffff */
.L_x_3192:
[----:B--2---:R2:W3:Y:S02]  /*f590*/  SYNCS.PHASECHK.TRANS64.TRYWAIT P1, [R7+URZ+0x30c10], R18 ;  /* 0x030c1012070075a7 */ /* 0x0044e4000802017f */
[----:B---3--:R-:W-:Y:S05]  /*f5a0*/  @!P1 NANOSLEEP.SYNCS 0x989680 ;  /* 0x009896800000995d */ /* 0x008fea0003900000 */
[----:B------:R-:W3:Y:S02]  /*f5b0*/  @!P1 SYNCS.PHASECHK.TRANS64 P1, [R7+URZ+0x30c10], R18 ;  /* 0x030c1012070095a7 */ /* 0x000ee4000802007f */
[----:B---3--:R-:W-:Y:S05]  /*f5c0*/  @!P1 BRA `(.L_x_3192) ;  /* 0xfffffffc00f09947 */ /* 0x008fea000383ffff */
[----:B------:R-:W-:Y:S05]  /*f5d0*/  BRA `(.L_x_3191) ;  /* 0xffffff6400fc7947 */ /* 0x000fea000383ffff */
.L_x_3196:
[----:B------:R1:W1:Y:S02]  /*f5e0*/  SYNCS.PHASECHK.TRANS64.TRYWAIT P1, [R7+URZ+0x30c30], R18 ;  /* 0x030c3012070075a7 */ /* 0x000264000802017f */
[----:B-1----:R-:W-:Y:S05]  /*f5f0*/  @!P1 NANOSLEEP.SYNCS 0x989680 ;  /* 0x009896800000995d */ /* 0x002fea0003900000 */
[----:B------:R-:W1:Y:S02]  /*f600*/  @!P1 SYNCS.PHASECHK.TRANS64 P1, [R7+URZ+0x30c30], R18 ;  /* 0x030c3012070095a7 */ /* 0x000e64000802007f */
[----:B-1----:R-:W-:Y:S05]  /*f610*/  @!P1 BRA `(.L_x_3196) ;  /* 0xfffffffc00f09947 */ /* 0x002fea000383ffff */
[----:B------:R-:W-:Y:S05]  /*f620*/  BRA `(.L_x_3195) ;  /* 0xffffff6c00107947 */ /* 0x000fea000383ffff */
.L_x_3244:
[----:B------:R-:W-:Y:S01]  /*f630*/  BSSY B0, `(.L_x_3317) ;  /* 0x0000005000007945 */ /* 0x000fe20003800000 */
[----:B------:R-:W-:-:S07]  /*f640*/  IMAD.MOV.U32 R15, RZ, RZ, -0x1 ;  /* 0xffffffffff0f7424 */ /* 0x000fce00078e00ff */
[----:B------:R-:W-:Y:S05]  /*f650*/  WARPSYNC.COLLECTIVE R15, `(.L_x_3318) ;  /* 0x000000000f087348 */ /* 0x000fea0003c00000 */
[----:B------:R-:W-:Y:S01]  /*f660*/  NOP ;  /* 0x0000000000007918 */ /* 0x000fe20000000000 */
[----:B------:R-:W-:Y:S01]  /*f670*/  ENDCOLLECTIVE ;  /* 0x000000000000791b */ /* 0x000fe20003800000 */
.L_x_3318:
[----:B------:R-:W-:Y:S05]  /*f680*/  BSYNC B0 ;  /* 0x0000000000007941 */ /* 0x000fea0003800000 */
.L_x_3317:
[----:B------:R-:W-:Y:S05]  /*f690*/  BRA `(.L_x_3319) ;  /* 0xffffffc400f47947 */ /* 0x000fea000383ffff */
.L_x_3257:
[----:B------:R-:W-:Y:S01]  /*f6a0*/  BSSY B0, `(.L_x_3320) ;  /* 0x0000005000007945 */ /* 0x000fe20003800000 */
[----:B------:R-:W-:-:S07]  /*f6b0*/  IMAD.MOV.U32 R15, RZ, RZ, -0x1 ;  /* 0xffffffffff0f7424 */ /* 0x000fce00078e00ff */
[----:B------:R-:W-:Y:S05]  /*f6c0*/  WARPSYNC.COLLECTIVE R15, `(.L_x_3321) ;  /* 0x000000000f087348 */ /* 0x000fea0003c00000 */
[----:B------:R-:W-:Y:S01]  /*f6d0*/  NOP ;  /* 0x0000000000007918 */ /* 0x000fe20000000000 */
[----:B------:R-:W-:Y:S01]  /*f6e0*/  ENDCOLLECTIVE ;  /* 0x000000000000791b */ /* 0x000fe20003800000 */
.L_x_3321:
[----:B------:R-:W-:Y:S05]  /*f6f0*/  BSYNC B0 ;  /* 0x0000000000007941 */ /* 0x000fea0003800000 */
.L_x_3320:
[----:B------:R-:W-:Y:S05]  /*f700*/  BRA `(.L_x_3322) ;  /* 0xffffffcc00a47947 */ /* 0x000fea000383ffff */
.L_x_3269:
[----:B------:R-:W-:Y:S01]  /*f710*/  BSSY B0, `(.L_x_3323) ;  /* 0x0000005000007945 */ /* 0x000fe20003800000 */
[----:B------:R-:W-:-:S07]  /*f720*/  IMAD.MOV.U32 R15, RZ, RZ, -0x1 ;  /* 0xffffffffff0f7424 */ /* 0x000fce00078e00ff */
[----:B------:R-:W-:Y:S05]  /*f730*/  WARPSYNC.COLLECTIVE R15, `(.L_x_3324) ;  /* 0x000000000f087348 */ /* 0x000fea0003c00000 */
[----:B------:R-:W-:Y:S01]  /*f740*/  NOP ;  /* 0x0000000000007918 */ /* 0x000fe20000000000 */
[----:B------:R-:W-:Y:S01]  /*f750*/  ENDCOLLECTIVE ;  /* 0x000000000000791b */ /* 0x000fe20003800000 */
.L_x_3324:
[----:B------:R-:W-:Y:S05]  /*f760*/  BSYNC B0 ;  /* 0x0000000000007941 */ /* 0x000fea0003800000 */
.L_x_3323:
[----:B------:R-:W-:Y:S05]  /*f770*/  BRA `(.L_x_3325) ;  /* 0xffffffd000e47947 */ /* 0x000fea000383ffff */
.L_x_3289:
[----:B-1----:R1:W2:Y:S02]  /*f780*/  SYNCS.PHASECHK.TRANS64.TRYWAIT P0, [R15+URZ+0x30c20], R2 ;  /* 0x030c20020f0075a7 */ /* 0x0022a4000800017f */
[----:B--2---:R-:W-:Y:S05]  /*f790*/  @!P0 NANOSLEEP.SYNCS 0x989680 ;  /* 0x009896800000895d */ /* 0x004fea0003900000 */
[----:B------:R-:W2:Y:S02]  /*f7a0*/  @!P0 SYNCS.PHASECHK.TRANS64 P0, [R15+URZ+0x30c20], R2 ;  /* 0x030c20020f0085a7 */ /* 0x000ea4000800007f */
[----:B--2---:R-:W-:Y:S05]  /*f7b0*/  @!P0 BRA `(.L_x_3289) ;  /* 0xfffffffc00f08947 */ /* 0x004fea000383ffff */
[----:B------:R-:W-:Y:S05]  /*f7c0*/  BRA `(.L_x_3326) ;  /* 0xffffffe000d47947 */ /* 0x000fea000383ffff */
.L_x_3293:
[----:B---3--:R3:W4:Y:S02]  /*f7d0*/  SYNCS.PHASECHK.TRANS64.TRYWAIT P1, [R15+URZ+0x30c40], R18 ;  /* 0x030c40120f0075a7 */ /* 0x008724000802017f */
[----:B----4-:R-:W-:Y:S05]  /*f7e0*/  @!P1 NANOSLEEP.SYNCS 0x989680 ;  /* 0x009896800000995d */ /* 0x010fea0003900000 */
[----:B------:R-:W4:Y:S02]  /*f7f0*/  @!P1 SYNCS.PHASECHK.TRANS64 P1, [R15+URZ+0x30c40], R18 ;  /* 0x030c40120f0095a7 */ /* 0x000f24000802007f */
[----:B----4-:R-:W-:Y:S05]  /*f800*/  @!P1 BRA `(.L_x_3293) ;  /* 0xfffffffc00f09947 */ /* 0x010fea000383ffff */
[----:B------:R-:W-:Y:S05]  /*f810*/  BRA `(.L_x_3327) ;  /* 0xffffffe800287947 */ /* 0x000fea000383ffff */
.L_x_3295:
[----:B-1----:R1:W2:Y:S02]  /*f820*/  SYNCS.PHASECHK.TRANS64.TRYWAIT P1, [R15+URZ+0x30c28], R18 ;  /* 0x030c28120f0075a7 */ /* 0x0022a4000802017f */
[----:B--2---:R-:W-:Y:S05]  /*f830*/  @!P1 NANOSLEEP.SYNCS 0x989680 ;  /* 0x009896800000995d */ /* 0x004fea0003900000 */
[----:B------:R-:W2:Y:S02]  /*f840*/  @!P1 SYNCS.PHASECHK.TRANS64 P1, [R15+URZ+0x30c28], R18 ;  /* 0x030c28120f0095a7 */ /* 0x000ea4000802007f */
[----:B--2---:R-:W-:Y:S05]  /*f850*/  @!P1 BRA `(.L_x_3295) ;  /* 0xfffffffc00f09947 */ /* 0x004fea000383ffff */
[----:B------:R-:W-:Y:S05]  /*f860*/  BRA `(.L_x_3328) ;  /* 0xffffffe800ac7947 */ /* 0x000fea000383ffff */
.L_x_3297:
[----:B--2---:R2:W4:Y:S02]  /*f870*/  SYNCS.PHASECHK.TRANS64.TRYWAIT P1, [R15+URZ+0x30c48], R18 ;  /* 0x030c48120f0075a7 */ /* 0x004524000802017f */
[----:B----4-:R-:W-:Y:S05]  /*f880*/  @!P1 NANOSLEEP.SYNCS 0x989680 ;  /* 0x009896800000995d */ /* 0x010fea0003900000 */
[----:B------:R-:W4:Y:S02]  /*f890*/  @!P1 SYNCS.PHASECHK.TRANS64 P1, [R15+URZ+0x30c48], R18 ;  /* 0x030c48120f0095a7 */ /* 0x000f24000802007f */
[----:B----4-:R-:W-:Y:S05]  /*f8a0*/  @!P1 BRA `(.L_x_3297) ;  /* 0xfffffffc00f09947 */ /* 0x010fea000383ffff */
[----:B------:R-:W-:Y:S05]  /*f8b0*/  BRA `(.L_x_3329) ;  /* 0xffffffec00307947 */ /* 0x000fea000383ffff */
.L_x_3299:
[----:B------:R-:W-:-:S07]  /*f8c0*/  SHF.L.U32 R4, R10, 0x1f, RZ ;  /* 0x0000001f0a047819 */ /* 0x000fce00000006ff */
.L_x_3330:
[----:B----4-:R4:W1:Y:S02]  /*f8d0*/  SYNCS.PHASECHK.TRANS64.TRYWAIT P1, [R15+URZ+0x30c20], R4 ;  /* 0x030c20040f0075a7 */ /* 0x010864000802017f */
[----:B-1----:R-:W-:Y:S05]  /*f8e0*/  @!P1 NANOSLEEP.SYNCS 0x989680 ;  /* 0x009896800000995d */ /* 0x002fea0003900000 */
[----:B------:R-:W1:Y:S02]  /*f8f0*/  @!P1 SYNCS.PHASECHK.TRANS64 P1, [R15+URZ+0x30c20], R4 ;  /* 0x030c20040f0095a7 */ /* 0x000e64000802007f */
[----:B-1----:R-:W-:Y:S05]  /*f900*/  @!P1 BRA `(.L_x_3330) ;  /* 0xfffffffc00f09947 */ /* 0x002fea000383ffff */
[----:B------:R-:W-:Y:S05]  /*f910*/  BRA `(.L_x_3331) ;  /* 0xffffffec00987947 */ /* 0x000fea000383ffff */
.L_x_3302:
[----:B-1----:R1:W4:Y:S02]  /*f920*/  SYNCS.PHASECHK.TRANS64.TRYWAIT P1, [R15+URZ+0x30c40], R12 ;  /* 0x030c400c0f0075a7 */ /* 0x002324000802017f */
[----:B----4-:R-:W-:Y:S05]  /*f930*/  @!P1 NANOSLEEP.SYNCS 0x989680 ;  /* 0x009896800000995d */ /* 0x010fea0003900000 */
[----:B------:R-:W4:Y:S02]  /*f940*/  @!P1 SYNCS.PHASECHK.TRANS64 P1, [R15+URZ+0x30c40], R12 ;  /* 0x030c400c0f0095a7 */ /* 0x000f24000802007f */
[----:B----4-:R-:W-:Y:S05]  /*f950*/  @!P1 BRA `(.L_x_3302) ;  /* 0xfffffffc00f09947 */ /* 0x010fea000383ffff */
[----:B------:R-:W-:Y:S05]  /*f960*/  BRA `(.L_x_3332) ;  /* 0xfffffff000387947 */ /* 0x000fea000383ffff */
.L_x_3304:
[----:B--2---:R2:W4:Y:S02]  /*f970*/  SYNCS.PHASECHK.TRANS64.TRYWAIT P1, [R15+URZ+0x30c28], R12 ;  /* 0x030c280c0f0075a7 */ /* 0x004524000802017f */
[----:B----4-:R-:W-:Y:S05]  /*f980*/  @!P1 NANOSLEEP.SYNCS 0x989680 ;  /* 0x009896800000995d */ /* 0x010fea0003900000 */
[----:B------:R-:W4:Y:S02]  /*f990*/  @!P1 SYNCS.PHASECHK.TRANS64 P1, [R15+URZ+0x30c28], R12 ;  /* 0x030c280c0f0095a7 */ /* 0x000f24000802007f */
[----:B----4-:R-:W-:Y:S05]  /*f9a0*/  @!P1 BRA `(.L_x_3304) ;  /* 0xfffffffc00f09947 */ /* 0x010fea000383ffff */
[----:B------:R-:W-:Y:S05]  /*f9b0*/  BRA `(.L_x_3333) ;  /* 0xfffffff000b07947 */ /* 0x000fea000383ffff */
.L_x_3306:
[----:B----4-:R4:W1:Y:S02]  /*f9c0*/  SYNCS.PHASECHK.TRANS64.TRYWAIT P0, [R3+URZ+0x30c40], R0 ;  /* 0x030c4000030075a7 */ /* 0x010864000800017f */
[----:B-1----:R-:W-:Y:S05]  /*f9d0*/  @!P0 NANOSLEEP.SYNCS 0x989680 ;  /* 0x009896800000895d */ /* 0x002fea0003900000 */
[----:B------:R-:W1:Y:S02]  /*f9e0*/  @!P0 SYNCS.PHASECHK.TRANS64 P0, [R3+URZ+0x30c40], R0 ;  /* 0x030c4000030085a7 */ /* 0x000e64000800007f */
[----:B-1----:R-:W-:Y:S05]  /*f9f0*/  @!P0 BRA `(.L_x_3306) ;  /* 0xfffffffc00f08947 */ /* 0x002fea000383ffff */
[----:B------:R-:W-:Y:S05]  /*fa00*/  BRA `(.L_x_3334) ;  /* 0xfffffff400447947 */ /* 0x000fea000383ffff */
.L_x_3308:
[----:B------:R-:W-:Y:S01]  /*fa10*/  BSSY B0, `(.L_x_3335) ;  /* 0x0000006000007945 */ /* 0x000fe20003800000 */
[----:B------:R-:W-:-:S07]  /*fa20*/  IMAD.MOV.U32 R15, RZ, RZ, -0x1 ;  /* 0xffffffffff0f7424 */ /* 0x000fce00078e00ff */
[----:B------:R-:W-:Y:S05]  /*fa30*/  WARPSYNC.COLLECTIVE R15, `(.L_x_3336) ;  /* 0x000000000f0c7348 */ /* 0x000fea0003c00000 */
[----:B------:R-:W-:Y:S02]  /*fa40*/  ELECT P6, UR62, PT ;  /* 0x00000000003e782f */ /* 0x000fe400038c0000 */
[----:B------:R-:W-:Y:S01]  /*fa50*/  MOV R14, UR62 ;  /* 0x0000003e000e7c02 */ /* 0x000fe20008000f00 */
[----:B------:R-:W-:Y:S10]  /*fa60*/  ENDCOLLECTIVE ;  /* 0x000000000000791b */ /* 0x000ff40003800000 */
.L_x_3336:
[----:B------:R-:W-:Y:S05]  /*fa70*/  BSYNC B0 ;  /* 0x0000000000007941 */ /* 0x000fea0003800000 */
.L_x_3335:
[----:B------:R-:W-:Y:S05]  /*fa80*/  BRA `(.L_x_3337) ;  /* 0xfffffff400d87947 */ /* 0x000fea000383ffff */
.L_x_3310:
[----:B-1----:R1:W2:Y:S02]  /*fa90*/  SYNCS.PHASECHK.TRANS64.TRYWAIT P0, [R7+URZ], R4 ;  /* 0x00000004070075a7 */ /* 0x0022a4000800017f */
[----:B--2---:R-:W-:Y:S05]  /*faa0*/  @!P0 NANOSLEEP.SYNCS 0x989680 ;  /* 0x009896800000895d */ /* 0x004fea0003900000 */
[----:B------:R-:W2:Y:S02]  /*fab0*/  @!P0 SYNCS.PHASECHK.TRANS64 P0, [R7+URZ], R4 ;  /* 0x00000004070085a7 */ /* 0x000ea4000800007f */
[----:B--2---:R-:W-:Y:S05]  /*fac0*/  @!P0 BRA `(.L_x_3310) ;  /* 0xfffffffc00f08947 */ /* 0x004fea000383ffff */
[----:B------:R-:W-:Y:S05]  /*fad0*/  BRA `(.L_x_3338) ;  /* 0xfffffff800187947 */ /* 0x000fea000383ffff */
.L_x_3311:
[----:B--2---:R2:W3:Y:S02]  /*fae0*/  SYNCS.PHASECHK.TRANS64.TRYWAIT P0, [R3+URZ], R0 ;  /* 0x00000000030075a7 */ /* 0x0044e4000800017f */
[----:B---3--:R-:W-:Y:S05]  /*faf0*/  @!P0 NANOSLEEP.SYNCS 0x989680 ;  /* 0x009896800000895d */ /* 0x008fea0003900000 */
[----:B------:R-:W3:Y:S02]  /*fb00*/  @!P0 SYNCS.PHASECHK.TRANS64 P0, [R3+URZ], R0 ;  /* 0x00000000030085a7 */ /* 0x000ee4000800007f */
[----:B---3--:R-:W-:Y:S05]  /*fb10*/  @!P0 BRA `(.L_x_3311) ;  /* 0xfffffffc00f08947 */ /* 0x008fea000383ffff */
[----:B------:R-:W-:Y:S05]  /*fb20*/  BRA `(.L_x_3339) ;  /* 0xfffffff8000c7947 */ /* 0x000fea000383ffff */
.L_x_3313:
[----:B--2---:R2:W3:Y:S02]  /*fb30*/  SYNCS.PHASECHK.TRANS64.TRYWAIT P0, [R5+URZ], R4 ;  /* 0x00000004050075a7 */ /* 0x0044e4000800017f */
[----:B---3--:R-:W-:Y:S05]  /*fb40*/  @!P0 NANOSLEEP.SYNCS 0x989680 ;  /* 0x009896800000895d */ /* 0x008fea0003900000 */
[----:B------:R-:W3:Y:S02]  /*fb50*/  @!P0 SYNCS.PHASECHK.TRANS64 P0, [R5+URZ], R4 ;  /* 0x00000004050085a7 */ /* 0x000ee4000800007f */
[----:B---3--:R-:W-:Y:S05]  /*fb60*/  @!P0 BRA `(.L_x_3313) ;  /* 0xfffffffc00f08947 */ /* 0x008fea000383ffff */
[----:B------:R-:W-:Y:S05]  /*fb70*/  BRA `(.L_x_3340) ;  /* 0xfffffff800107947 */ /* 0x000fea000383ffff */
.L_x_3341:
        /* <DEDUP_REMOVED lines=16> */
.L_x_3715:


//--------------------- .text._ZN7cutlass13device_kernelIN5flash11enable_sm90INS1_16FlashAttnBwdSm90INS1_25CollectiveMainloopBwdSm90ILi2ELi2ELi2EN4cute5tupleIJNS5_1CILi1EEES8_S8_EEENS6_IJNS7_ILi128EEESA_NS7_ILi64EEEEEENS_6half_tEfNS_4arch4Sm90ELb1ELb0ELb0ELb1ELb0ELb1ELb0ELb0ELi2ELi1ELi2ELi2ELb0EEENS1_24CollectiveEpilogueBwdGQAISC_fSF_Li256ELb1ELb0EEENS1_25SingleTileBwdLPTSchedulerILb1ELi128ELb0EEEEEEEEEvNT_6ParamsE --------------------------
	.section	.text._ZN7cutlass13device_kernelIN5flash11enable_sm90INS1_16FlashAttnBwdSm90INS1_25CollectiveMainloopBwdSm90ILi2ELi2ELi2EN4cute5tupleIJNS5_1CILi1EEES8_S8_EEENS6_IJNS7_ILi128EEESA_NS7_ILi64EEEEEENS_6half_tEfNS_4arch4Sm90ELb1ELb0ELb0ELb1ELb0ELb1ELb0ELb0ELi2ELi1ELi2ELi2ELb0EEENS1_24CollectiveEpilogueBwdGQAISC_fSF_Li256ELb1ELb0EEENS1_25SingleTileBwdLPTSchedulerILb1ELi128ELb0EEEEEEEEEvNT_6ParamsE,"ax",@progbits
	.align	128
.text._ZN7cutlass13device_kernelIN5flash11enable_sm90INS1_16FlashAttnBwdSm90INS1_25CollectiveMainloopBwdSm90ILi2ELi2ELi2EN4cute5tupleIJNS5_1CILi1EEES8_S8_EEENS6_IJNS7_ILi128EEESA_NS7_ILi64EEEEEENS_6half_tEfNS_4arch4Sm90ELb1ELb0ELb0ELb1ELb0ELb1ELb0ELb0ELi2ELi1ELi2ELi2ELb0EEENS1_24CollectiveEpilogueBwdGQAISC_fSF_Li256ELb1ELb0EEENS1_25SingleTileBwdLPTSchedulerILb1ELi128ELb0EEEEEEEEEvNT_6ParamsE:
        .type           _ZN7cutlass13device_kernelIN5flash11enable_sm90INS1_16FlashAttnBwdSm90INS1_25CollectiveMainloopBwdSm90ILi2ELi2ELi2EN4cute5tupleIJNS5_1CILi1EEES8_S8_EEENS6_IJNS7_ILi128EEESA_NS7_ILi64EEEEEENS_6half_tEfNS_4arch4Sm90ELb1ELb0ELb0ELb1ELb0ELb1ELb0ELb0ELi2ELi1ELi2ELi2ELb0EEENS1_24CollectiveEpilogueBwdGQAISC_fSF_Li256ELb1ELb0EEENS1_25SingleTileBwdLPTSchedulerILb1ELi128ELb0EEEEEEEEEvNT_6ParamsE,@function
        .size           _ZN7cutlass13device_kernelIN5flash11enable_sm90INS1_16FlashAttnBwdSm90INS1_25CollectiveMainloopBwdSm90ILi2ELi2ELi2EN4cute5tupleIJNS5_1CILi1EEES8_S8_EEENS6_IJNS7_ILi128EEESA_NS7_ILi64EEEEEENS_6half_tEfNS_4arch4Sm90ELb1ELb0ELb0ELb1ELb0ELb1ELb0ELb0ELi2ELi1ELi2ELi2ELb0EEENS1_24CollectiveEpilogueBwdGQAISC_fSF_Li256ELb1ELb0EEENS1_25SingleTileBwdLPTSchedulerILb1ELi128ELb0EEEEEEEEEvNT_6ParamsE,(.L_x_3716 - _ZN7cutlass13device_kernelIN5flash11enable_sm90INS1_16FlashAttnBwdSm90INS1_25CollectiveMainloopBwdSm90ILi2ELi2ELi2EN4cute5tupleIJNS5_1CILi1EEES8_S8_EEENS6_IJNS7_ILi128EEESA_NS7_ILi64EEEEEENS_6half_tEfNS_4arch4Sm90ELb1ELb0ELb0ELb1ELb0ELb1ELb0ELb0ELi2ELi1ELi2ELi2ELb0EEENS1_24CollectiveEpilogueBwdGQAISC_fSF_Li256ELb1ELb0EEENS1_25SingleTileBwdLPTSchedulerILb1ELi128ELb0EEEEEEEEEvNT_6ParamsE)
        .other          _ZN7cutlass13device_kernelIN5flash11enable_sm90INS1_16FlashAttnBwdSm90INS1_25CollectiveMainloopBwdSm90ILi2ELi2ELi2EN4cute5tupleIJNS5_1CILi1EEES8_S8_EEENS6_IJNS7_ILi128EEESA_NS7_ILi64EEEEEENS_6half_tEfNS_4arch4Sm90ELb1ELb0ELb0ELb1ELb0ELb1ELb0ELb0ELi2ELi1ELi2ELi2ELb0EEENS1_24CollectiveEpilogueBwdGQAISC_fSF_Li256ELb1ELb0EEENS1_25SingleTileBwdLPTSchedulerILb1ELi128ELb0EEEEEEEEEvNT_6ParamsE,@"STO_CUDA_ENTRY STV_DEFAULT"
_ZN7cutlass13device_kernelIN5flash11enable_sm90INS1_16FlashAttnBwdSm90INS1_25CollectiveMainloopBwdSm90ILi2ELi2ELi2EN4cute5tupleIJNS5_1CILi1EEES8_S8_EEENS6_IJNS7_ILi128EEESA_NS7_ILi64EEEEEENS_6half_tEfNS_4arch4Sm90ELb1ELb0ELb0ELb1ELb0ELb1ELb0ELb0ELi2ELi1ELi2ELi2ELb0EEENS1_24CollectiveEpilogueBwdGQAISC_fSF_Li256ELb1ELb0EEENS1_25SingleTileBwdLPTSchedulerILb1ELi128ELb0EEEEEEEEEvNT_6ParamsE:
        /* <DEDUP_REMOVED lines=24> */
.L_x_3343:
[----:B------:R-:W-:Y:S05]  /*0180*/  BSYNC B0 ;  /* 0x0000000000007941 */ /* 0x000fea0003800000 */
.L_x_3342:
        /* <DEDUP_REMOVED lines=37> */
.L_x_3344:
        /* <DEDUP_REMOVED lines=22> */
.L_x_3345:
[----:B------:R-:W-:Y:S01]  /*0540*/  PLOP3.LUT P0, PT, PT, PT, UP0, 0x80, 0x0 ;  /* 0x000000000000781c */ /* 0x000fe20003f0f008 */
[----:B------:R-:W-:Y:S01]  /*0550*/  NOP ;  /* 0x0000000000007918 */ /* 0x000fe20000000000 */
[----:B------:R-:W-:Y:S01]  /*0560*/  ULDC.64 UR38, c[0x0][0x208] ;  /* 0x0000820000267ab9 */ /* 0x000fe20000000a00 */
[----:B------:R-:W-:Y:S01]  /*0570*/  BSSY B6, `(.L_x_3346) ;  /* 0x0000d12000067945 */ /* 0x000fe20003800000 */
[----:B-12-4-:R-:W-:Y:S09]  /*0580*/  BAR.SYNC.DEFER_BLOCKING 0x0 ;  /* 0x0000000000007b1d */ /* 0x016ff20000010000 */
[----:B------:R-:W-:Y:S05]  /*0590*/  @!P0 BRA `(.L_x_3347) ;  /* 0x0000009400988947 */ /* 0x000fea0003800000 */
.L_x_3348:
        /* <DEDUP_REMOVED lines=32> */
.L_x_3349:
[----:B------:R-:W-:Y:S01]  /*07a0*/  ULDC UR7, c[0x0][0x8cc] ;  /* 0x0002330000077ab9 */ /* 0x000fe20000000800 */
[----:B------:R-:W-:Y:S01]  /*07b0*/  UMOV UR37, UR10 ;  /* 0x0000000a00257c82 */ /* 0x000fe20008000000 */
[----:B------:R-:W-:-:S11]  /*07c0*/  UISETP.NE.AND UP0, UPT, UR7, 0x1, UPT ;  /* 0x000000010700788c */ /* 0x000fd6000bf05270 */
[----:B------:R-:W-:Y:S02]  /*07d0*/  @UP0 ULDC.64 UR8, c[0x0][0x8d0] ;  /* 0x0002340000080ab9 */ /* 0x000fe40000000a00 */
[----:B------:R-:W-:-:S04]  /*07e0*/  UIMAD.WIDE.U32 UR4, UR10, UR8, URZ ;  /* 0x000000080a0472a5 */ /* 0x000fc8000f8e003f */
[----:B------:R-:W-:-:S04]  /*07f0*/  @UP0 USHF.R.U32.HI UR37, URZ, UR9, UR5 ;  /* 0x000000093f250299 */ /* 0x000fc80008011605 */
[----:B------:R-:W-:-:S12]  /*0800*/  UIMAD UR4, UR37, UR7, URZ ;  /* 0x00000007250472a4 */ /* 0x000fd8000f8e023f */
.L_x_3350:
        /* <DEDUP_REMOVED lines=14> */
[----:B------:R-:W-:-:S06]  /*08f0*/  UIMAD UR4, UR7, UR4, UR6 ;  /* 0x00000004070472a4 */ /* 0x000fcc000f8e0206 */
[----:B------:R-:W-:-:S05]  /*0900*/  IMAD.U32 R0, RZ, RZ, UR4 ;  /* 0x00000004ff007e24 */ /* 0x000fca000f8e00ff */
[----:B------:R1:W-:Y:S01]  /*0910*/  STL [R1+0x3c], R0 ;  /* 0x00003c0001007387 */ /* 0x0003e20000100800 */
        /* <DEDUP_REMOVED lines=8> */
.L_x_3351:
        /* <DEDUP_REMOVED lines=9> */
[----:B-1----:R-:W3:Y:S01]  /*0a30*/  LDG.E R0, desc[UR38][R2.64+0x4] ;  /* 0x0000042602007981 */ /* 0x002ee2000c1e1900 */
[----:B--2---:R-:W-:Y:S02]  /*0a40*/  R2UR UR4, R4 ;  /* 0x00000000040472ca */ /* 0x004fe400000e0000 */
[----:B---3--:R-:W-:-:S13]  /*0a50*/  R2UR UR5, R0 ;  /* 0x00000000000572ca */ /* 0x008fda00000e0000 */
[----:B------:R-:W-:Y:S01]  /*0a60*/  UIADD3 UR4, -UR4, UR5, URZ ;  /* 0x0000000504047290 */ /* 0x000fe2000fffe13f */
[----:B------:R-:W-:Y:S11]  /*0a70*/  BRA `(.L_x_3352) ;  /* 0x0000000000047947 */ /* 0x000ff60003800000 */
.L_x_3353:
[----:B------:R-:W-:-:S05]  /*0a80*/  ULDC UR4, c[0x0][0x8f4] ;  /* 0x00023d0000047ab9 */ /* 0x000fca0000000800 */
.L_x_3352:
        /* <DEDUP_REMOVED lines=8> */
[----:B-1----:R-:W1:Y:S01]  /*0b10*/  S2R R0, SR_TID.X ;  /* 0x0000000000007919 */ /* 0x002e620000002100 */
        /* <DEDUP_REMOVED lines=13> */
.L_x_3355:
        /* <DEDUP_REMOVED lines=14> */
.L_x_3356:
        /* <DEDUP_REMOVED lines=11> */
.L_x_3357:
        /* <DEDUP_REMOVED lines=13> */
.L_x_3358:
        /* <DEDUP_REMOVED lines=68> */
.L_x_3361:
        /* <DEDUP_REMOVED lines=15> */
.L_x_3360:
        /* <DEDUP_REMOVED lines=22> */
.L_x_3363:
        /* <DEDUP_REMOVED lines=15> */
.L_x_3362:
[----:B------:R-:W-:Y:S01]  /*15d0*/  SHF.R.S32.HI R5, RZ, 0x1f, R16 ;  /* 0x0000001fff057819 */ /* 0x000fe20000011410 */
[----:B------:R-:W-:-:S03]  /*15e0*/  UMOV UR4, 0xffffffff ;  /* 0xffffffff00047882 */ /* 0x000fc60000000000 */
[----:B------:R-:W-:-:S04]  /*15f0*/  LEA.HI R0, R5, R16, RZ, 0x7 ;  /* 0x0000001005007211 */ /* 0x000fc800078f38ff */
[----:B------:R-:W-:Y:S01]  /*1600*/  SHF.R.S32.HI R13, RZ, 0x7, R0 ;  /* 0x00000007ff0d7819 */ /* 0x000fe20000011400 */
[----:B------:R-:W-:Y:S06]  /*1610*/  BRA.DIV UR4, `(.L_x_3364) ;  /* 0x000000c204247947 */ /* 0x000fec000b800000 */
[----:B------:R1:W2:Y:S02]  /*1620*/  SHFL.IDX PT, R14, R13, RZ, 0x1f ;  /* 0x00001fff0d0e7589 */ /* 0x0002a400000e0000 */
.L_x_3462:
        /* <DEDUP_REMOVED lines=24> */
.L_x_3365:
        /* <DEDUP_REMOVED lines=159> */
.L_x_3378:
[----:B------:R-:W-:-:S06]  /*21a0*/  ULOP3.LUT UR4, UR36, 0x1, URZ, 0xfc, !UPT ;  /* 0x0000000124047892 */ /* 0x000fcc000f8efc3f */
[----:B---3--:R-:W-:-:S05]  /*21b0*/  IMAD.U32 R5, RZ, RZ, UR4 ;  /* 0x00000004ff057e24 */ /* 0x008fca000f8e00ff */
[----:B------:R-:W-:-:S13]  /*21c0*/  ISETP.NE.AND P0, PT, R5, 0x3, PT ;  /* 0x000000030500780c */ /* 0x000fda0003f05270 */
[----:B------:R-:W-:Y:S05]  /*21d0*/  @!P0 BRA `(.L_x_3368) ;  /* 0x0000000000048947 */ /* 0x000fea0003800000 */
[----:B------:R-:W-:Y:S01]  /*21e0*/  BPT.TRAP 0x1 ;  /* 0x000000040000795c */ /* 0x000fe20000300000 */
.L_x_3368:
[----:B------:R-:W-:Y:S01]  /*21f0*/  IMAD R6, R0, 0x8, R236 ;  /* 0x0000000800067824 */ /* 0x000fe200078e02ec */
[----:B------:R-:W-:-:S04]  /*2200*/  SHF.L.U32 R21, R4, 0x1f, RZ ;  /* 0x0000001f04157819 */ /* 0x000fc800000006ff */
[----:B------:R1:W2:Y:S01]  /*2210*/  SYNCS.PHASECHK.TRANS64.TRYWAIT P1, [R6+URZ+0x30c10], R21 ;  /* 0x030c1015060075a7 */ /* 0x0002a2000802017f */
[----:B------:R-:W-:Y:S05]  /*2220*/  @!P0 BRA `(.L_x_3369) ;  /* 0x0000000000048947 */ /* 0x000fea0003800000 */
[----:B------:R-:W-:Y:S01]  /*2230*/  BPT.TRAP 0x1 ;  /* 0x000000040000795c */ /* 0x000fe20000300000 */
.L_x_3369:
[----:B------:R-:W-:-:S05]  /*2240*/  VIADD R5, R236, 0x10000 ;  /* 0x00010000ec057836 */ /* 0x000fca0000000000 */
[----:B------:R-:W-:-:S04]  /*2250*/  SHF.R.U32.HI R5, RZ, 0x4, R5 ;  /* 0x00000004ff057819 */ /* 0x000fc80000011605 */
[----:B------:R-:W-:Y:S01]  /*2260*/  LOP3.LUT R5, R5, 0x3fff, RZ, 0xc0, !PT ;  /* 0x00003fff05057812 */ /* 0x000fe200078ec0ff */
[----:B--2---:R-:W-:Y:S06]  /*2270*/  @P1 BRA `(.L_x_3370) ;  /* 0x0000000000081947 */ /* 0x004fec0003800000 */
[----:B------:R-:W2:Y:S02]  /*2280*/  SYNCS.PHASECHK.TRANS64.TRYWAIT P1, [R6+URZ+0x30c10], R21 ;  /* 0x030c1015060075a7 */ /* 0x000ea4000802017f */
[----:B--2---:R-:W-:Y:S05]  /*2290*/  @!P1 BRA `(.L_x_3371) ;  /* 0x000000b400349947 */ /* 0x004fea0003800000 */
.L_x_3370:
        /* <DEDUP_REMOVED lines=64> */
.L_x_3372:
[----:B------:R1:W1:Y:S01]  /*26a0*/  SYNCS.PHASECHK.TRANS64.TRYWAIT P1, [R6+URZ+0x30c30], R21 ;  /* 0x030c3015060075a7 */ /* 0x000262000802017f */
[----:B------:R-:W-:Y:S05]  /*26b0*/  @!P0 BRA `(.L_x_3373) ;  /* 0x0000000000048947 */ /* 0x000fea0003800000 */
[----:B------:R-:W-:Y:S01]  /*26c0*/  BPT.TRAP 0x1 ;  /* 0x000000040000795c */ /* 0x000fe20000300000 */
.L_x_3373:
[----:B------:R-:W-:-:S05]  /*26d0*/  VIADD R15, R236, 0x18000 ;  /* 0x00018000ec0f7836 */ /* 0x000fca0000000000 */
[----:B------:R-:W-:-:S04]  /*26e0*/  SHF.R.U32.HI R15, RZ, 0x4, R15 ;  /* 0x00000004ff0f7819 */ /* 0x000fc8000001160f */
[----:B------:R-:W-:-:S04]  /*26f0*/  LOP3.LUT R15, R15, 0x3fff, RZ, 0xc0, !PT ;  /* 0x00003fff0f0f7812 */ /* 0x000fc800078ec0ff */
[----:B------:R-:W-:Y:S01]  /*2700*/  LOP3.LUT R17, R15, 0x10000, RZ, 0xfc, !PT ;  /* 0x000100000f117812 */ /* 0x000fe200078efcff */
[----:B-1----:R-:W-:Y:S06]  /*2710*/  @P1 BRA `(.L_x_3374) ;  /* 0x0000000000081947 */ /* 0x002fec0003800000 */
[----:B------:R-:W1:Y:S02]  /*2720*/  SYNCS.PHASECHK.TRANS64.TRYWAIT P1, [R6+URZ+0x30c30], R21 ;  /* 0x030c3015060075a7 */ /* 0x000e64000802017f */
[----:B-1----:R-:W-:Y:S05]  /*2730*/  @!P1 BRA `(.L_x_3375) ;  /* 0x000000b000209947 */ /* 0x002fea0003800000 */
.L_x_3374:
        /* <DEDUP_REMOVED lines=21> */
[----:B--2---:R-:W1:Y:S01]  /*2890*/  SHFL.IDX PT, R19, R10, R237, 0x1f ;  /* 0x00001fed0a137589 */ /* 0x004e6200000e0000 */
[----:B------:R-:W-:Y:S01]  /*28a0*/  HGMMA.64x128x16.F32 R24, gdesc[UR4], RZ, !UPT, gsb0 ;  /* 0x01e00000041879f0 */ /* 0x000fe2000c0008ff */
[----:B------:R-:W-:Y:S01]  /*28b0*/  UIADD3 UR6, UR8, 0x2, URZ ;  /* 0x0000000208067890 */ /* 0x000fe2000fffe03f */
[C---:B------:R-:W-:Y:S01]  /*28c0*/  ISETP.GT.AND P5, PT, R18.reuse, RZ, PT ;  /* 0x000000ff1200720c */ /* 0x040fe20003fa4270 */
[----:B------:R-:W-:Y:S01]  /*28d0*/  UIADD3 UR4, UR9, 0x2, URZ ;  /* 0x0000000209047890 */ /* 0x000fe2000fffe03f */
[----:B------:R-:W-:Y:S01]  /*28e0*/  ISETP.GT.AND P6, PT, R18, 0x1, PT ;  /* 0x000000011200780c */ /* 0x000fe20003fc4270 */
[----:B------:R-:W-:Y:S01]  /*28f0*/  UMOV UR7, 0x40000040 ;  /* 0x4000004000077882 */ /* 0x000fe20000000000 */
[----:B------:R-:W-:Y:S01]  /*2900*/  UMOV UR5, 0x40000040 ;  /* 0x4000004000057882 */ /* 0x000fe20000000000 */
[----:B------:R-:W-:Y:S01]  /*2910*/  FSEL R88, R88, -INF , !P5 ;  /* 0xff80000058587808 */ /* 0x000fe20006800000 */
[----:B------:R-:W2:Y:S01]  /*2920*/  SHFL.IDX PT, R222, R10, R233, 0x1f ;  /* 0x00001fe90ade7589 */ /* 0x000ea200000e0000 */
[----:B------:R-:W-:Y:S01]  /*2930*/  FSEL R89, R89, -INF , !P6 ;  /* 0xff80000059597808 */ /* 0x000fe20007000000 */
[----:B------:R-:W-:Y:S01]  /*2940*/  VIADD R232, R8, 0x14 ;  /* 0x0000001408e87836 */ /* 0x000fe20000000000 */
        /* <DEDUP_REMOVED lines=11> */
[----:B------:R-:W-:Y:S01]  /*2a00*/  SHFL.IDX PT, R221, R10, R234, 0x1f ;  /* 0x00001fea0add7589 */ /* 0x000fe200000e0000 */
[----:B------:R-:W-:Y:S01]  /*2a10*/  FSEL R92, R92, -INF , !P1 ;  /* 0xff8000005c5c7808 */ /* 0x000fe20004800000 */
[----:B-1----:R-:W-:Y:S01]  /*2a20*/  FFMA.FTZ R219, R89, UR10, -R19 ;  /* 0x0000000a59db7c23 */ /* 0x002fe20008010813 */
[----:B------:R-:W-:Y:S01]  /*2a30*/  FSEL R93, R93, -INF , !P2 ;  /* 0xff8000005d5d7808 */ /* 0x000fe20005000000 */
[----:B------:R-:W1:Y:S01]  /*2a40*/  SHFL.IDX PT, R89, R10, R232, 0x1f ;  /* 0x00001fe80a597589 */ /* 0x000e6200000e0000 */
[----:B------:R-:W-:-:S02]  /*2a50*/  FSEL R96, R96, -INF , !P3 ;  /* 0xff80000060607808 */ /* 0x000fc40005800000 */
[----:B------:R-:W-:Y:S01]  /*2a60*/  FSEL R97, R97, -INF , !P4 ;  /* 0xff80000061617808 */ /* 0x000fe20006000000 */
[----:B---3--:R-:W-:Y:S01]  /*2a70*/  SHFL.IDX PT, R223, R14, R230, 0x1f ;  /* 0x00001fe60edf7589 */ /* 0x008fe200000e0000 */
[----:B------:R-:W-:Y:S01]  /*2a80*/  FSEL R100, R100, -INF , !P5 ;  /* 0xff80000064647808 */ /* 0x000fe20006800000 */
[----:B--2---:R-:W-:Y:S01]  /*2a90*/  FFMA.FTZ R21, R96, UR10, -R222 ;  /* 0x0000000a60157c23 */ /* 0x004fe200080108de */
[----:B------:R-:W-:Y:S01]  /*2aa0*/  FSEL R101, R101, -INF , !P6 ;  /* 0xff80000065657808 */ /* 0x000fe20007000000 */
[----:B------:R-:W-:Y:S01]  /*2ab0*/  SHFL.IDX PT, R96, R14, R235, 0x1f ;  /* 0x00001feb0e607589 */ /* 0x000fe200000e0000 */
[----:B------:R-:W-:Y:S01]  /*2ac0*/  ISETP.GT.AND P1, PT, R18, 0x20, PT ;  /* 0x000000201200780c */ /* 0x000fe20003f24270 */
[----:B------:R-:W-:Y:S01]  /*2ad0*/  IMAD R15, R0, 0x400, R15 ;  /* 0x00000400000f7824 */ /* 0x000fe200078e020f */
[C---:B------:R-:W-:Y:S01]  /*2ae0*/  ISETP.GT.AND P2, PT, R18.reuse, 0x21, PT ;  /* 0x000000211200780c */ /* 0x040fe20003f44270 */
[----:B------:R-:W-:Y:S01]  /*2af0*/  SHFL.IDX PT, R225, R11, R235, 0x1f ;  /* 0x00001feb0be17589 */ /* 0x000fe200000e0000 */
[C---:B------:R-:W-:Y:S01]  /*2b00*/  ISETP.GT.AND P3, PT, R18.reuse, 0x28, PT ;  /* 0x000000281200780c */ /* 0x040fe20003f64270 */
[----:B------:R-:W-:Y:S01]  /*2b10*/  MUFU.EX2 R219, R219 ;  /* 0x000000db00db7308 */ /* 0x000fe20000000800 */
[C---:B------:R-:W-:Y:S01]  /*2b20*/  ISETP.GT.AND P4, PT, R18.reuse, 0x29, PT ;  /* 0x000000291200780c */ /* 0x040fe20003f84270 */
[----:B------:R-:W-:Y:S01]  /*2b30*/  SHFL.IDX PT, R226, R11, R234, 0x1f ;  /* 0x00001fea0be27589 */ /* 0x000fe200000e0000 */
[----:B------:R-:W-:-:S02]  /*2b40*/  ISETP.GT.AND P5, PT, R18, 0x30, PT ;  /* 0x000000301200780c */ /* 0x000fc40003fa4270 */
[----:B------:R-:W-:Y:S01]  /*2b50*/  ISETP.GT.AND P6, PT, R18, 0x31, PT ;  /* 0x000000311200780c */ /* 0x000fe20003fc4270 */
[----:B------:R-:W-:Y:S01]  /*2b60*/  SHFL.IDX PT, R227, R13, R231, 0x1f ;  /* 0x00001fe70de37589 */ /* 0x000fe200000e0000 */
        /* <DEDUP_REMOVED lines=38> */
[----:B------:R-:W2:Y:S01]  /*2dd0*/  SHFL.IDX PT, R17, R10, R8, 0x1f ;  /* 0x00001f080a117589 */ /* 0x000ea200000e0000 */
[----:B------:R-:W-:Y:S02]  /*2de0*/  ISETP.GT.AND P1, PT, R7, 0x8, PT ;  /* 0x000000080700780c */ /* 0x000fe40003f24270 */
[----:B------:R-:W-:Y:S02]  /*2df0*/  FSEL R149, R149, -INF , !P6 ;  /* 0xff80000095957808 */ /* 0x000fe40007000000 */
[----:B------:R-:W-:Y:S02]  /*2e00*/  SEL R18, R18, 0x80, P1 ;  /* 0x0000008012127807 */ /* 0x000fe40000800000 */
[----:B------:R-:W-:-:S02]  /*2e10*/  FSEL R141, R141, -INF , !P2 ;  /* 0xff8000008d8d7808 */ /* 0x000fc40005000000 */
[C---:B------:R-:W-:Y:S02]  /*2e20*/  ISETP.GT.AND P1, PT, R18.reuse, 0x1, PT ;  /* 0x000000011200780c */ /* 0x040fe40003f24270 */
[----:B------:R-:W-:Y:S02]  /*2e30*/  ISETP.GT.AND P6, PT, R18, RZ, PT ;  /* 0x000000ff1200720c */ /* 0x000fe40003fc4270 */
[----:B------:R-:W-:Y:S01]  /*2e40*/  FSEL R218, R91, -INF , !P1 ;  /* 0xff8000005bda7808 */ /* 0x000fe20004800000 */
[----:B------:R-:W-:Y:S02]  /*2e50*/  WARPGROUP.DEPBAR.LE gsb0, 0x0 ;  /* 0x00008000000079c5 */ /* 0x000fe40000010000 */
[----:B------:R-:W-:Y:S01]  /*2e60*/  WARPGROUP.ARRIVE ;  /* 0x00000000000079c5 */ /* 0x000fe20000000000 */
[----:B------:R-:W3:Y:S01]  /*2e70*/  SHFL.IDX PT, R91, R10, R231, 0x1f ;  /* 0x00001fe70a5b7589 */ /* 0x000ee200000e0000 */
[----:B------:R-:W-:Y:S01]  /*2e80*/  FFMA.FTZ R218, R218, UR10, -R19 ;  /* 0x0000000adada7c23 */ /* 0x000fe20008010813 */
[----:B-1----:R-:W-:Y:S01]  /*2e90*/  FFMA.FTZ R19, R97, UR10, -R89 ;  /* 0x0000000a61137c23 */ /* 0x002fe20008010859 */
[----:B------:R-:W-:Y:S01]  /*2ea0*/  FSEL R144, R144, -INF , !P3 ;  /* 0xff80000090907808 */ /* 0x000fe20005800000 */
[----:B------:R-:W-:Y:S01]  /*2eb0*/  SHFL.IDX PT, R97, R14, R234, 0x1f ;  /* 0x00001fea0e617589 */ /* 0x000fe200000e0000 */
[----:B------:R-:W-:Y:S01]  /*2ec0*/  HGMMA.64x128x16.F32 R24, gdesc[UR4], R24, gsb0 ;  /* 0x01e00000041879f0 */ /* 0x000fe20008000818 */
[----:B------:R-:W-:Y:S01]  /*2ed0*/  FSEL R145, R145, -INF , !P4 ;  /* 0xff80000091917808 */ /* 0x000fe20006000000 */
[--C-:B--2---:R-:W-:Y:S01]  /*2ee0*/  FFMA.FTZ R88, R88, UR10, -R17.reuse ;  /* 0x0000000a58587c23 */ /* 0x104fe20008010811 */
[----:B------:R-:W-:Y:S01]  /*2ef0*/  FSEL R148, R148, -INF , !P5 ;  /* 0xff80000094947808 */ /* 0x000fe20006800000 */
[----:B------:R-:W-:Y:S01]  /*2f00*/  UIADD3 UR6, UR8, 0x4, URZ ;  /* 0x0000000408067890 */ /* 0x000fe2000fffe03f */
[----:B------:R-:W-:Y:S01]  /*2f10*/  FSEL R217, R90, -INF , !P6 ;  /* 0xff8000005ad97808 */ /* 0x000fe20007000000 */
[----:B------:R1:W2:Y:S01]  /*2f20*/  MUFU.EX2 R216, R88 ;  /* 0x0000005800d87308 */ /* 0x0002a20000000800 */
[C---:B------:R-:W-:Y:S01]  /*2f30*/  ISETP.GT.AND P2, PT, R18.reuse, 0x8, PT ;  /* 0x000000081200780c */ /* 0x040fe20003f44270 */
[----:B------:R-:W4:Y:S01]  /*2f40*/  SHFL.IDX PT, R90, R10, R230, 0x1f ;  /* 0x00001fe60a5a7589 */ /* 0x000f2200000e0000 */
[C---:B------:R-:W-:Y:S01]  /*2f50*/  ISETP.GT.AND P3, PT, R18.reuse, 0x9, PT ;  /* 0x000000091200780c */ /* 0x040fe20003f64270 */
[----:B------:R-:W-:Y:S01]  /*2f60*/  FFMA.FTZ R217, R217, UR10, -R17 ;  /* 0x0000000ad9d97c23 */ /* 0x000fe20008010811 */
[----:B------:R-:W-:Y:S01]  /*2f70*/  ISETP.GT.AND P4, PT, R18, 0x10, PT ;  /* 0x000000101200780c */ /* 0x000fe20003f84270 */
[----:B------:R-:W-:Y:S01]  /*2f80*/  FFMA.FTZ R17, R92, UR10, -R20 ;  /* 0x0000000a5c117c23 */ /* 0x000fe20008010814 */
[----:B------:R-:W-:Y:S01]  /*2f90*/  ISETP.GT.AND P5, PT, R18, 0x11, PT ;  /* 0x000000111200780c */ /* 0x000fe20003fa4270 */
[----:B------:R-:W5:Y:S01]  /*2fa0*/  SHFL.IDX PT, R92, R14, R8, 0x1f ;  /* 0x00001f080e5c7589 */ /* 0x000f6200000e0000 */
[----:B-1----:R-:W-:Y:S01]  /*2fb0*/  FFMA.FTZ R88, R108, UR10, -R96 ;  /* 0x0000000a6c587c23 */ /* 0x002fe20008010860 */
[C---:B------:R-:W-:Y:S01]  /*2fc0*/  ISETP.GT.AND P6, PT, R18.reuse, 0x18, PT ;  /* 0x000000181200780c */ /* 0x040fe20003fc4270 */
[----:B------:R-:W-:Y:S01]  /*2fd0*/  UIADD3 UR4, UR9, 0x4, URZ ;  /* 0x0000000409047890 */ /* 0x000fe2000fffe03f */
[----:B------:R-:W-:Y:S01]  /*2fe0*/  ISETP.GT.AND P1, PT, R18, 0x19, PT ;  /* 0x000000191200780c */ /* 0x000fe20003f24270 */
[----:B------:R-:W-:Y:S01]  /*2ff0*/  SHFL.IDX PT, R108, R14, R231, 0x1f ;  /* 0x00001fe70e6c7589 */ /* 0x000fe200000e0000 */
[----:B------:R-:W-:Y:S01]  /*3000*/  FSEL R220, R94, -INF , !P2 ;  /* 0xff8000005edc7808 */ /* 0x000fe20005000000 */
[----:B------:R-:W-:Y:S01]  /*3010*/  UMOV UR7, 0x40000040 ;  /* 0x4000004000077882 */ /* 0x000fe20000000000 */
[----:B------:R-:W-:Y:S01]  /*3020*/  FSEL R95, R95, -INF , !P3 ;  /* 0xff8000005f5f7808 */ /* 0x000fe20005800000 */
[----:B------:R-:W1:Y:S01]  /*3030*/  SHFL.IDX PT, R94, R14, R237, 0x1f ;  /* 0x00001fed0e5e7589 */ /* 0x000e6200000e0000 */
[----:B------:R-:W-:Y:S01]  /*3040*/  FSEL R98, R98, -INF , !P4 ;  /* 0xff80000062627808 */ /* 0x000fe20006000000 */
[----:B------:R-:W-:Y:S01]  /*3050*/  FFMA.FTZ R220, R220, UR10, -R20 ;  /* 0x0000000adcdc7c23 */ /* 0x000fe20008010814 */
[----:B------:R-:W-:Y:S01]  /*3060*/  FSEL R99, R99, -INF , !P5 ;  /* 0xff80000063637808 */ /* 0x000fe20006800000 */
[----:B---3--:R-:W-:Y:S01]  /*3070*/  FFMA.FTZ R20, R100, UR10, -R91 ;  /* 0x0000000a64147c23 */ /* 0x008fe2000801085b */
[----:B------:R-:W-:Y:S01]  /*3080*/  FSEL R102, R102, -INF , !P6 ;  /* 0xff80000066667808 */ /* 0x000fe20007000000 */
[----:B------:R-:W-:Y:S01]  /*3090*/  FFMA.FTZ R222, R98, UR10, -R222 ;  /* 0x0000000a62de7c23 */ /* 0x000fe200080108de */
[----:B------:R-:W-:Y:S01]  /*30a0*/  FSEL R103, R103, -INF , !P1 ;  /* 0xff80000067677808 */ /* 0x000fe20004800000 */
[----:B------:R-:W3:Y:S01]  /*30b0*/  SHFL.IDX PT, R98, R14, R233, 0x1f ;  /* 0x00001fe90e627589 */ /* 0x000ee200000e0000 */
[C---:B------:R-:W-:Y:S01]  /*30c0*/  ISETP.GT.AND P2, PT, R18.reuse, 0x20, PT ;  /* 0x000000201200780c */ /* 0x040fe20003f44270 */
[----:B------:R-:W-:Y:S01]  /*30d0*/  UMOV UR5, 0x40000040 ;  /* 0x4000004000057882 */ /* 0x000fe20000000000 */
[C---:B------:R-:W-:Y:S01]  /*30e0*/  ISETP.GT.AND P3, PT, R18.reuse, 0x21, PT ;  /* 0x000000211200780c */ /* 0x040fe20003f64270 */
[----:B------:R3:W2:Y:S01]  /*30f0*/  SHFL.IDX PT, R100, R14, R232, 0x1f ;  /* 0x00001fe80e647589 */ /* 0x0006a200000e0000 */
[C---:B------:R-:W-:Y:S01]  /*3100*/  ISETP.GT.AND P4, PT, R18.reuse, 0x28, PT ;  /* 0x000000281200780c */ /* 0x040fe20003f84270 */
[----:B----4-:R-:W-:Y:S01]  /*3110*/  FFMA.FTZ R101, R101, UR10, -R90 ;  /* 0x0000000a65657c23 */ /* 0x010fe2000801085a */
[----:B------:R-:W-:Y:S01]  /*3120*/  ISETP.GT.AND P5, PT, R18, 0x29, PT ;  /* 0x000000291200780c */ /* 0x000fe20003fa4270 */
[----:B-----5:R-:W-:Y:S01]  /*3130*/  FFMA.FTZ R22, R104, UR10, -R92 ;  /* 0x0000000a68167c23 */ /* 0x020fe2000801085c */
[C---:B------:R-:W-:Y:S01]  /*3140*/  ISETP.GT.AND P6, PT, R18.reuse, 0x30, PT ;  /* 0x000000301200780c */ /* 0x040fe20003fc4270 */
[----:B------:R-:W-:Y:S01]  /*3150*/  MUFU.EX2 R10, R21 ;  /* 0x00000015000a7308 */ /* 0x000fe20000000800 */
[----:B------:R-:W-:-:S02]  /*3160*/  ISETP.GT.AND P1, PT, R18, 0x31, PT ;  /* 0x000000311200780c */ /* 0x000fc40003f24270 */
[----:B------:R-:W-:Y:S02]  /*3170*/  FSEL R106, R106, -INF , !P2 ;  /* 0xff8000006a6a7808 */ /* 0x000fe40005000000 */
[----:B------:R-:W-:Y:S01]  /*3180*/  FSEL R107, R107, -INF , !P3 ;  /* 0xff8000006b6b7808 */ /* 0x000fe20005800000 */
[--C-:B-1----:R-:W-:Y:S01]  /*3190*/  FFMA.FTZ R23, R105, UR10, -R94.reuse ;  /* 0x0000000a69177c23 */ /* 0x102fe2000801085e */
[----:B------:R-:W-:Y:S01]  /*31a0*/  FSEL R110, R110, -INF , !P4 ;  /* 0xff8000006e6e7808 */ /* 0x000fe20006000000 */
[----:B------:R-:W-:Y:S01]  /*31b0*/  MUFU.EX2 R21, R101 ;  /* 0x0000006500157308 */ /* 0x000fe20000000800 */
[----:B------:R-:W-:Y:S01]  /*31c0*/  FSEL R111, R111, -INF , !P5 ;  /* 0xff8000006f6f7808 */ /* 0x000fe20006800000 */
[----:B------:R-:W-:Y:S01]  /*31d0*/  FFMA.FTZ R107, R107, UR10, -R94 ;  /* 0x0000000a6b6b7c23 */ /* 0x000fe2000801085e */
[----:B------:R-:W-:Y:S01]  /*31e0*/  FSEL R114, R114, -INF , !P6 ;  /* 0xff80000072727808 */ /* 0x000fe20007000000 */
[----:B------:R-:W-:Y:S01]  /*31f0*/  FFMA.FTZ R110, R110, UR10, -R96 ;  /* 0x0000000a6e6e7c23 */ /* 0x000fe20008010860 */
[----:B------:R-:W-:Y:S01]  /*3200*/  FSEL R115, R115, -INF , !P1 ;  /* 0xff80000073737808 */ /* 0x000fe20004800000 */
[----:B---3--:R-:W-:Y:S01]  /*3210*/  FFMA.FTZ R14, R112, UR10, -R98 ;  /* 0x0000000a700e7c23 */ /* 0x008fe20008010862 */
[----:B------:R-:W-:Y:S01]  /*3220*/  ISETP.GT.AND P2, PT, R18, 0x38, PT ;  /* 0x000000381200780c */ /* 0x000fe20003f44270 */
[----:B------:R-:W-:Y:S01]  /*3230*/  FFMA.FTZ R112, R102, UR10, -R91 ;  /* 0x0000000a66707c23 */ /* 0x000fe2000801085b */
[C---:B------:R-:W-:Y:S01]  /*3240*/  ISETP.GT.AND P3, PT, R18.reuse, 0x39, PT ;  /* 0x000000391200780c */ /* 0x040fe20003f64270 */
[----:B--2---:R-:W-:Y:S01]  /*3250*/  FFMA.FTZ R91, R113, UR10, -R100 ;  /* 0x0000000a715b7c23 */ /* 0x004fe20008010864 */
[C---:B------:R-:W-:Y:S01]  /*3260*/  ISETP.GT.AND P4, PT, R18.reuse, 0x40, PT ;  /* 0x000000401200780c */ /* 0x040fe20003f84270 */
[----:B------:R-:W-:Y:S01]  /*3270*/  FFMA.FTZ R113, R103, UR10, -R90 ;  /* 0x0000000a67717c23 */ /* 0x000fe2000801085a */
[C---:B------:R-:W-:Y:S01]  /*3280*/  ISETP.GT.AND P5, PT, R18.reuse, 0x41, PT ;  /* 0x000000411200780c */ /* 0x040fe20003fa4270 */
[----:B------:R-:W-:Y:S01]  /*3290*/  MUFU.EX2 R90, R91 ;  /* 0x0000005b005a7308 */ /* 0x000fe20000000800 */
[----:B------:R-:W-:Y:S01]  /*32a0*/  ISETP.GT.AND P6, PT, R18, 0x48, PT ;  /* 0x000000481200780c */ /* 0x000fe20003fc4270 */
[----:B------:R-:W-:Y:S01]  /*32b0*/  FFMA.FTZ R114, R114, UR10, -R98 ;  /* 0x0000000a72727c23 */ /* 0x000fe20008010862 */
[----:B------:R-:W-:Y:S01]  /*32c0*/  ISETP.GT.AND P1, PT, R18, 0x49, PT ;  /* 0x000000491200780c */ /* 0x000fe20003f24270 */
[----:B------:R-:W-:Y:S01]  /*32d0*/  FFMA.FTZ R111, R111, UR10, -R97 ;  /* 0x0000000a6f6f7c23 */ /* 0x000fe20008010861 */
[----:B------:R-:W-:Y:S01]  /*32e0*/  FSEL R118, R118, -INF , !P2 ;  /* 0xff80000076767808 */ /* 0x000fe20005000000 */
[----:B------:R-:W-:Y:S01]  /*32f0*/  FFMA.FTZ R115, R115, UR10, -R100 ;  /* 0x0000000a73737c23 */ /* 0x000fe20008010864 */
        /* <DEDUP_REMOVED lines=13> */
[----:B------:R-:W-:Y:S02]  /*33d0*/  ISETP.GT.AND P1, PT, R18, 0x61, PT ;  /* 0x000000611200780c */ /* 0x000fe40003f24270 */
[----:B------:R-:W-:Y:S02]  /*33e0*/  FSEL R130, R130, -INF , !P2 ;  /* 0xff80000082827808 */ /* 0x000fe40005000000 */
[----:B------:R-:W-:Y:S01]  /*33f0*/  FSEL R131, R131, -INF , !P3 ;  /* 0xff80000083837808 */ /* 0x000fe20005800000 */
[----:B------:R-:W-:Y:S02]  /*3400*/  WARPGROUP.DEPBAR.LE gsb0, 0x0 ;  /* 0x00008000000079c5 */ /* 0x000fe40000010000 */
[----:B------:R-:W-:Y:S01]  /*3410*/  FSEL R134, R134, -INF , !P4 ;  /* 0xff80000086867808 */ /* 0x000fe20006000000 */
[----:B------:R-:W-:Y:S01]  /*3420*/  WARPGROUP.ARRIVE ;  /* 0x00000000000079c5 */ /* 0x000fe20000000000 */
[----:B------:R-:W-:Y:S01]  /*3430*/  FSEL R135, R135, -INF , !P5 ;  /* 0xff80000087877808 */ /* 0x000fe20006800000 */
[----:B------:R-:W-:Y:S01]  /*3440*/  MUFU.EX2 R217, R217 ;  /* 0x000000d900d97308 */ /* 0x000fe20000000800 */
[----:B------:R-:W-:-:S02]  /*3450*/  FSEL R138, R138, -INF , !P6 ;  /* 0xff8000008a8a7808 */ /* 0x000fc40007000000 */
[----:B------:R-:W-:Y:S01]  /*3460*/  FSEL R139, R139, -INF , !P1 ;  /* 0xff8000008b8b7808 */ /* 0x000fe20004800000 */
[----:B------:R-:W-:Y:S01]  /*3470*/  HGMMA.64x128x16.F32 R24, gdesc[UR4], R24, gsb0 ;  /* 0x01e00000041879f0 */ /* 0x000fe20008000818 */
[C---:B------:R-:W-:Y:S01]  /*3480*/  ISETP.GT.AND P2, PT, R18.reuse, 0x68, PT ;  /* 0x000000681200780c */ /* 0x040fe20003f44270 */
[----:B------:R-:W-:Y:S01]  /*3490*/  UIADD3 UR6, UR8, 0x6, URZ ;  /* 0x0000000608067890 */ /* 0x000fe2000fffe03f */
[C---:B------:R-:W-:Y:S01]  /*34a0*/  ISETP.GT.AND P3, PT, R18.reuse, 0x69, PT ;  /* 0x000000691200780c */ /* 0x040fe20003f64270 */
[----:B------:R-:W-:Y:S01]  /*34b0*/  UIADD3 UR4, UR9, 0x6, URZ ;  /* 0x0000000609047890 */ /* 0x000fe2000fffe03f */
[C---:B------:R-:W-:Y:S01]  /*34c0*/  ISETP.GT.AND P4, PT, R18.reuse, 0x70, PT ;  /* 0x000000701200780c */ /* 0x040fe20003f84270 */
[----:B------:R-:W-:Y:S01]  /*34d0*/  UMOV UR7, 0x40000040 ;  /* 0x4000004000077882 */ /* 0x000fe20000000000 */
[C---:B------:R-:W-:Y:S01]  /*34e0*/  ISETP.GT.AND P5, PT, R18.reuse, 0x71, PT ;  /* 0x000000711200780c */ /* 0x040fe20003fa4270 */
[----:B------:R-:W-:Y:S01]  /*34f0*/  UMOV UR5, 0x40000040 ;  /* 0x4000004000057882 */ /* 0x000fe20000000000 */
[C---:B------:R-:W-:Y:S01]  /*3500*/  ISETP.GT.AND P6, PT, R18.reuse, 0x78, PT ;  /* 0x000000781200780c */ /* 0x040fe20003fc4270 */
[----:B------:R-:W-:Y:S01]  /*3510*/  MUFU.EX2 R220, R220 ;  /* 0x000000dc00dc7308 */ /* 0x000fe20000000800 */
[----:B------:R-:W-:Y:S01]  /*3520*/  ISETP.GT.AND P1, PT, R18, 0x79, PT ;  /* 0x000000791200780c */ /* 0x000fe20003f24270 */
[----:B------:R-:W-:Y:S01]  /*3530*/  FFMA.FTZ R18, R93, UR10, -R221 ;  /* 0x0000000a5d127c23 */ /* 0x000fe200080108dd */
[----:B------:R-:W-:Y:S01]  /*3540*/  FFMA.FTZ R93, R109, UR10, -R97 ;  /* 0x0000000a6d5d7c23 */ /* 0x000fe20008010861 */
[----:B------:R-:W-:Y:S01]  /*3550*/  FFMA.FTZ R221, R95, UR10, -R221 ;  /* 0x0000000a5fdd7c23 */ /* 0x000fe200080108dd */
[----:B------:R-:W-:Y:S01]  /*3560*/  FFMA.FTZ R95, R116, UR10, -R108 ;  /* 0x0000000a745f7c23 */ /* 0x000fe2000801086c */
[----:B------:R-:W-:Y:S01]  /*3570*/  FFMA.FTZ R109, R99, UR10, -R89 ;  /* 0x0000000a636d7c23 */ /* 0x000fe20008010859 */
[----:B------:R-:W1:Y:S01]  /*3580*/  SHFL.IDX PT, R116, R11, R237, 0x1f ;  /* 0x00001fed0b747589 */ /* 0x000e6200000e0000 */
[----:B------:R2:W-:Y:S01]  /*3590*/  MUFU.EX2 R89, R93 ;  /* 0x0000005d00597308 */ /* 0x0005e20000000800 */
[----:B------:R-:W-:-:S02]  /*35a0*/  FFMA.FTZ R99, R125, UR10, -R226 ;  /* 0x0000000a7d637c23 */ /* 0x000fc400080108e2 */
[----:B------:R-:W-:Y:S05]  /*35b0*/  SHFL.IDX PT, R125, R11, R230, 0x1f ;  /* 0x00001fe60b7d7589 */ /* 0x000fea00000e0000 */
[----:B------:R3:W-:Y:S01]  /*35c0*/  MUFU.EX2 R91, R95 ;  /* 0x0000005f005b7308 */ /* 0x0007e20000000800 */
[----:B--2---:R-:W-:Y:S01]  /*35d0*/  FFMA.FTZ R93, R117, UR10, -R223 ;  /* 0x0000000a755d7c23 */ /* 0x004fe200080108df */
[----:B------:R-:W-:-:S06]  /*35e0*/  FFMA.FTZ R117, R106, UR10, -R92 ;  /* 0x0000000a6a757c23 */ /* 0x000fcc000801085c */
[----:B------:R2:W-:Y:S01]  /*35f0*/  MUFU.EX2 R92, R93 ;  /* 0x0000005d005c7308 */ /* 0x0005e20000000800 */
[----:B---3--:R-:W-:Y:S02]  /*3600*/  FFMA.FTZ R95, R124, UR10, -R225 ;  /* 0x0000000a7c5f7c23 */ /* 0x008fe400080108e1 */
[----:B------:R-:W3:Y:S01]  /*3610*/  SHFL.IDX PT, R124, R11, R231, 0x1f ;  /* 0x00001fe70b7c7589 */ /* 0x000ee200000e0000 */
[----:B-1----:R-:W-:-:S04]  /*3620*/  FFMA.FTZ R121, R121, UR10, -R116 ;  /* 0x0000000a79797c23 */ /* 0x002fc80008010874 */
[----:B------:R-:W-:Y:S01]  /*3630*/  MUFU.EX2 R20, R20 ;  /* 0x0000001400147308 */ /* 0x000fe20000000800 */
[----:B--2---:R-:W-:Y:S02]  /*3640*/  FFMA.FTZ R93, R120, UR10, -R224 ;  /* 0x0000000a785d7c23 */ /* 0x004fe400080108e0 */
[----:B------:R-:W1:Y:S05]  /*3650*/  SHFL.IDX PT, R120, R11, R233, 0x1f ;  /* 0x00001fe90b787589 */ /* 0x000e6a00000e0000 */
[----:B------:R2:W-:Y:S01]  /*3660*/  MUFU.EX2 R94, R121 ;  /* 0x00000079005e7308 */ /* 0x0005e20000000800 */
[----:B------:R-:W-:-:S07]  /*3670*/  FFMA.FTZ R105, R148, UR10, -R227 ;  /* 0x0000000a94697c23 */ /* 0x000fce00080108e3 */
[----:B------:R-:W-:Y:S01]  /*3680*/  MUFU.EX2 R222, R222 ;  /* 0x000000de00de7308 */ /* 0x000fe20000000800 */
[----:B--2---:R2:W4:Y:S01]  /*3690*/  SHFL.IDX PT, R121, R11, R232, 0x1f ;  /* 0x00001fe80b797589 */ /* 0x00452200000e0000 */
[----:B---3--:R-:W-:-:S03]  /*36a0*/  FFMA.FTZ R98, R132, UR10, -R124 ;  /* 0x0000000a84627c23 */ /* 0x008fc6000801087c */
[----:B------:R-:W3:Y:S03]  /*36b0*/  SHFL.IDX PT, R132, R13, R235, 0x1f ;  /* 0x00001feb0d847589 */ /* 0x000ee600000e0000 */
[----:B------:R-:W-:Y:S01]  /*36c0*/  MUFU.EX2 R22, R22 ;  /* 0x0000001600167308 */ /* 0x000fe20000000800 */
[----:B-1----:R-:W-:Y:S02]  /*36d0*/  FFMA.FTZ R96, R128, UR10, -R120 ;  /* 0x0000000a80607c23 */ /* 0x002fe40008010878 */
[----:B------:R-:W1:Y:S05]  /*36e0*/  SHFL.IDX PT, R128, R13, R8, 0x1f ;  /* 0x00001f080d807589 */ /* 0x000e6a00000e0000 */
[----:B--2---:R2:W-:Y:S08]  /*36f0*/  MUFU.EX2 R11, R99 ;  /* 0x00000063000b7308 */ /* 0x0045f00000000800 */
[----:B------:R-:W-:Y:S01]  /*3700*/  MUFU.EX2 R23, R23 ;  /* 0x0000001700177308 */ /* 0x000fe20000000800 */
[----:B----4-:R-:W-:Y:S01]  /*3710*/  FFMA.FTZ R97, R129, UR10, -R121 ;  /* 0x0000000a81617c23 */ /* 0x010fe20008010879 */
[----:B--2---:R-:W-:Y:S01]  /*3720*/  FFMA.FTZ R99, R133, UR10, -R125 ;  /* 0x0000000a85637c23 */ /* 0x004fe2000801087d */
[----:B------:R-:W2:Y:S01]  /*3730*/  SHFL.IDX PT, R129, R13, R237, 0x1f ;  /* 0x00001fed0d817589 */ /* 0x000ea200000e0000 */
[----:B---3--:R-:W-:-:S03]  /*3740*/  FFMA.FTZ R102, R140, UR10, -R132 ;  /* 0x0000000a8c667c23 */ /* 0x008fc60008010884 */
[----:B------:R-:W-:Y:S01]  /*3750*/  SHFL.IDX PT, R133, R13, R233, 0x1f ;  /* 0x00001fe90d857589 */ /* 0x000fe200000e0000 */
[----:B------:R-:W-:Y:S03]  /*3760*/  MUFU.EX2 R88, R88 ;  /* 0x0000005800587308 */ /* 0x000fe60000000800 */
[----:B------:R-:W-:Y:S01]  /*3770*/  SHFL.IDX PT, R140, R13, R230, 0x1f ;  /* 0x00001fe60d8c7589 */ /* 0x000fe200000e0000 */
[----:B-1----:R-:W-:-:S03]  /*3780*/  FFMA.FTZ R100, R136, UR10, -R128 ;  /* 0x0000000a88647c23 */ /* 0x002fc60008010880 */
[----:B------:R-:W1:Y:S01]  /*3790*/  SHFL.IDX PT, R136, R13, R234, 0x1f ;  /* 0x00001fea0d887589 */ /* 0x000e6200000e0000 */
[----:B------:R-:W-:Y:S08]  /*37a0*/  MUFU.EX2 R107, R107 ;  /* 0x0000006b006b7308 */ /* 0x000ff00000000800 */
[----:B------:R-:W-:Y:S01]  /*37b0*/  MUFU.EX2 R110, R110 ;  /* 0x0000006e006e7308 */ /* 0x000fe20000000800 */
[----:B--2---:R-:W-:-:S02]  /*37c0*/  FFMA.FTZ R101, R137, UR10, -R129 ;  /* 0x0000000a89657c23 */ /* 0x004fc40008010881 */
[----:B------:R2:W3:Y:S05]  /*37d0*/  SHFL.IDX PT, R137, R13, R232, 0x1f ;  /* 0x00001fe80d897589 */ /* 0x0004ea00000e0000 */
[----:B------:R-:W-:Y:S08]  /*37e0*/  MUFU.EX2 R14, R14 ;  /* 0x0000000e000e7308 */ /* 0x000ff00000000800 */
[----:B--2---:R1:W-:Y:S01]  /*37f0*/  MUFU.EX2 R13, R102 ;  /* 0x00000066000d7308 */ /* 0x0043e20000000800 */
[----:B------:R-:W-:-:S02]  /*3800*/  WARPGROUP.DEPBAR.LE gsb0, 0x0 ;  /* 0x00008000000079c5 */ /* 0x000fc40000010000 */
[----:B-1----:R-:W-:Y:S01]  /*3810*/  FFMA.FTZ R102, R141, UR10, -R136 ;  /* 0x0000000a8d667c23 */ /* 0x002fe20008010888 */
[----:B------:R-:W-:Y:S01]  /*3820*/  WARPGROUP.ARRIVE ;  /* 0x00000000000079c5 */ /* 0x000fe20000000000 */
[----:B------:R-:W2:Y:S01]  /*3830*/  LDL R141, [R1+0x28] ;  /* 0x00002800018d7983 */ /* 0x000ea20000100800 */
[----:B------:R-:W-:Y:S01]  /*3840*/  FFMA.FTZ R118, R118, UR10, -R108 ;  /* 0x0000000a76767c23 */ /* 0x000fe2000801086c */
[----:B------:R-:W-:Y:S01]  /*3850*/  FFMA.FTZ R135, R135, UR10, -R125 ;  /* 0x0000000a87877c23 */ /* 0x000fe2000801087d */
[----:B------:R-:W-:Y:S01]  /*3860*/  FFMA.FTZ R123, R123, UR10, -R116 ;  /* 0x0000000a7b7b7c23 */ /* 0x000fe20008010874 */
[----:B------:R-:W-:Y:S01]  /*3870*/  FFMA.FTZ R131, R131, UR10, -R121 ;  /* 0x0000000a83837c23 */ /* 0x000fe20008010879 */
[----:B------:R-:W-:Y:S01]  /*3880*/  HGMMA.64x128x16.F32 R24, gdesc[UR4], R24, gsb0 ;  /* 0x01e00000041879f0 */ /* 0x000fe20008000818 */
[----:B------:R-:W-:Y:S01]  /*3890*/  R2UR UR4, R15 ;  /* 0x000000000f0472ca */ /* 0x000fe200000e0000 */
[----:B------:R-:W-:Y:S01]  /*38a0*/  FFMA.FTZ R134, R134, UR10, -R124 ;  /* 0x0000000a86867c23 */ /* 0x000fe2000801087c */
[----:B------:R-:W-:Y:S01]  /*38b0*/  FSEL R108, R147, -INF , !P5 ;  /* 0xff800000936c7808 */ /* 0x000fe20006800000 */
[----:B------:R-:W-:Y:S01]  /*38c0*/  FFMA.FTZ R130, R130, UR10, -R120 ;  /* 0x0000000a82827c23 */ /* 0x000fe20008010878 */
[----:B------:R-:W-:Y:S01]  /*38d0*/  FSEL R15, R142, -INF , !P2 ;  /* 0xff8000008e0f7808 */ /* 0x000fe20005000000 */
[--C-:B---3--:R-:W-:Y:S01]  /*38e0*/  FFMA.FTZ R104, R145, UR10, -R137.reuse ;  /* 0x0000000a91687c23 */ /* 0x108fe20008010889 */
[----:B------:R-:W1:Y:S01]  /*38f0*/  MUFU.EX2 R97, R97 ;  /* 0x0000006100617308 */ /* 0x000e620000000800 */
[----:B------:R-:W-:-:S02]  /*3900*/  FFMA.FTZ R137, R108, UR10, -R137 ;  /* 0x0000000a6c897c23 */ /* 0x000fc40008010889 */
[----:B------:R-:W-:Y:S01]  /*3910*/  FFMA.FTZ R132, R15, UR10, -R132 ;  /* 0x0000000a0f847c23 */ /* 0x000fe20008010884 */
[----:B------:R-:W-:Y:S01]  /*3920*/  FFMA.FTZ R126, R126, UR10, -R225 ;  /* 0x0000000a7e7e7c23 */ /* 0x000fe200080108e1 */
[----:B------:R-:W-:-:S03]  /*3930*/  FFMA.FTZ R127, R127, UR10, -R226 ;  /* 0x0000000a7f7f7c23 */ /* 0x000fc600080108e2 */
[----:B------:R-:W3:Y:S01]  /*3940*/  MUFU.EX2 R130, R130 ;  /* 0x0000008200827308 */ /* 0x000ee20000000800 */
[----:B------:R-:W-:-:S07]  /*3950*/  FFMA.FTZ R138, R138, UR10, -R128 ;  /* 0x0000000a8a8a7c23 */ /* 0x000fce0008010880 */
[----:B------:R-:W4:Y:S08]  /*3960*/  MUFU.EX2 R18, R18 ;  /* 0x0000001200127308 */ /* 0x000f300000000800 */
[----:B------:R-:W5:Y:S08]  /*3970*/  MUFU.EX2 R98, R98 ;  /* 0x0000006200627308 */ /* 0x000f700000000800 */
        /* <DEDUP_REMOVED lines=14> */
[----:B------:R-:W-:Y:S01]  /*3a60*/  MUFU.EX2 R93, R93 ;  /* 0x0000005d005d7308 */ /* 0x000fe20000000800 */
[----:B------:R-:W-:-:S02]  /*3a70*/  WARPGROUP.DEPBAR.LE gsb0, 0x0 ;  /* 0x00008000000079c5 */ /* 0x000fc40000010000 */
[----:B------:R-:W1:Y:S04]  /*3a80*/  LDS R16, [R16+0x400] ;  /* 0x0004000010107984 */ /* 0x000e680000000800 */
[----:B------:R-:W-:Y:S04]  /*3a90*/  LDS R228, [R228+0x400] ;  /* 0x00040000e4e47984 */ /* 0x000fe80000000800 */
[----:B------:R-:W-:Y:S04]  /*3aa0*/  LDS R12, [R12+0x400] ;  /* 0x000400000c0c7984 */ /* 0x000fe80000000800 */
[----:B------:R-:W-:Y:S04]  /*3ab0*/  LDS R9, [R9+0x400] ;  /* 0x0004000009097984 */ /* 0x000fe80000000800 */
[----:B-1----:R-:W1:Y:S04]  /*3ac0*/  SHFL.IDX PT, R125, R16, R8, 0x1f ;  /* 0x00001f08107d7589 */ /* 0x002e6800000e0000 */
[----:B------:R-:W3:Y:S04]  /*3ad0*/  SHFL.IDX PT, R108, R16, R232, 0x1f ;  /* 0x00001fe8106c7589 */ /* 0x000ee800000e0000 */
[----:B------:R-:W4:Y:S04]  /*3ae0*/  SHFL.IDX PT, R124, R16, R237, 0x1f ;  /* 0x00001fed107c7589 */ /* 0x000f2800000e0000 */
[----:B------:R-:W5:Y:S04]  /*3af0*/  SHFL.IDX PT, R121, R16, R235, 0x1f ;  /* 0x00001feb10797589 */ /* 0x000f6800000e0000 */
[----:B------:R-:W5:Y:S04]  /*3b00*/  SHFL.IDX PT, R116, R16, R233, 0x1f ;  /* 0x00001fe910747589 */ /* 0x000f6800000e0000 */
[----:B------:R-:W5:Y:S04]  /*3b10*/  SHFL.IDX PT, R15, R16, R231, 0x1f ;  /* 0x00001fe7100f7589 */ /* 0x000f6800000e0000 */
[----:B------:R-:W5:Y:S01]  /*3b20*/  SHFL.IDX PT, R120, R16, R234, 0x1f ;  /* 0x00001fea10787589 */ /* 0x000f6200000e0000 */
[--C-:B-1----:R-:W-:Y:S01]  /*3b30*/  FADD.FTZ R24, R24, -R125.reuse ;  /* 0x8000007d18187221 */ /* 0x102fe20000010000 */
[----:B------:R-:W-:-:S02]  /*3b40*/  FADD.FTZ R26, R26, -R125 ;  /* 0x8000007d1a1a7221 */ /* 0x000fc40000010000 */
[----:B------:R-:W-:Y:S01]  /*3b50*/  SHFL.IDX PT, R125, R16, R230, 0x1f ;  /* 0x00001fe6107d7589 */ /* 0x000fe200000e0000 */
[----:B---3--:R-:W-:-:S03]  /*3b60*/  FADD.FTZ R33, R33, -R108 ;  /* 0x8000006c21217221 */ /* 0x008fc60000010000 */
[----:B------:R-:W1:Y:S01]  /*3b70*/  SHFL.IDX PT, R16, R228, R232, 0x1f ;  /* 0x00001fe8e4107589 */ /* 0x000e6200000e0000 */
[----:B------:R-:W-:Y:S01]  /*3b80*/  FADD.FTZ R35, R35, -R108 ;  /* 0x8000006c23237221 */ /* 0x000fe20000010000 */
[--C-:B----4-:R-:W-:Y:S01]  /*3b90*/  FADD.FTZ R25, R25, -R124.reuse ;  /* 0x8000007c19197221 */ /* 0x110fe20000010000 */
[----:B------:R-:W-:Y:S01]  /*3ba0*/  FADD.FTZ R27, R27, -R124 ;  /* 0x8000007c1b1b7221 */ /* 0x000fe20000010000 */
[--C-:B-----5:R-:W-:Y:S01]  /*3bb0*/  FADD.FTZ R28, R28, -R121.reuse ;  /* 0x800000791c1c7221 */ /* 0x120fe20000010000 */
[----:B------:R-:W-:Y:S01]  /*3bc0*/  FADD.FTZ R30, R30, -R121 ;  /* 0x800000791e1e7221 */ /* 0x000fe20000010000 */
[----:B------:R-:W3:Y:S01]  /*3bd0*/  SHFL.IDX PT, R108, R228, R233, 0x1f ;  /* 0x00001fe9e46c7589 */ /* 0x000ee200000e0000 */
[--C-:B------:R-:W-:Y:S01]  /*3be0*/  FADD.FTZ R32, R32, -R116.reuse ;  /* 0x8000007420207221 */ /* 0x100fe20000010000 */
[----:B------:R-:W-:Y:S02]  /*3bf0*/  FADD.FTZ R34, R34, -R116 ;  /* 0x8000007422227221 */ /* 0x000fe40000010000 */
[----:B------:R-:W4:Y:S01]  /*3c00*/  SHFL.IDX PT, R124, R228, R8, 0x1f ;  /* 0x00001f08e47c7589 */ /* 0x000f2200000e0000 */
        /* <DEDUP_REMOVED lines=11> */
[--C-:B---3--:R-:W-:Y:S01]  /*3cc0*/  FADD.FTZ R48, R48, -R108.reuse ;  /* 0x8000006c30307221 */ /* 0x108fe20000010000 */
[----:B------:R-:W-:Y:S02]  /*3cd0*/  FADD.FTZ R50, R50, -R108 ;  /* 0x8000006c32327221 */ /* 0x000fe40000010000 */
[----:B------:R-:W1:Y:S01]  /*3ce0*/  SHFL.IDX PT, R231, R9, R231, 0x1f ;  /* 0x00001fe709e77589 */ /* 0x000e6200000e0000 */
[--C-:B------:R-:W-:Y:S01]  /*3cf0*/  FADD.FTZ R37, R37, -R125.reuse ;  /* 0x8000007d25257221 */ /* 0x100fe20000010000 */
[----:B------:R-:W-:Y:S01]  /*3d00*/  FADD.FTZ R39, R39, -R125 ;  /* 0x8000007d27277221 */ /* 0x000fe20000010000 */
[--C-:B----4-:R-:W-:Y:S01]  /*3d10*/  FADD.FTZ R40, R40, -R124.reuse ;  /* 0x8000007c28287221 */ /* 0x110fe20000010000 */
[----:B------:R-:W-:Y:S01]  /*3d20*/  FADD.FTZ R42, R42, -R124 ;  /* 0x8000007c2a2a7221 */ /* 0x000fe20000010000 */
[--C-:B-----5:R-:W-:Y:S01]  /*3d30*/  FADD.FTZ R44, R44, -R121.reuse ;  /* 0x800000792c2c7221 */ /* 0x120fe20000010000 */
[----:B------:R-:W-:Y:S01]  /*3d40*/  FADD.FTZ R46, R46, -R121 ;  /* 0x800000792e2e7221 */ /* 0x000fe20000010000 */
[----:B------:R-:W3:Y:S01]  /*3d50*/  SHFL.IDX PT, R108, R12, R232, 0x1f ;  /* 0x00001fe80c6c7589 */ /* 0x000ee200000e0000 */
        /* <DEDUP_REMOVED lines=8> */
[----:B------:R-:W4:Y:S04]  /*3de0*/  SHFL.IDX PT, R116, R12, R233, 0x1f ;  /* 0x00001fe90c747589 */ /* 0x000f2800000e0000 */
[----:B------:R-:W5:Y:S01]  /*3df0*/  SHFL.IDX PT, R12, R12, R230, 0x1f ;  /* 0x00001fe60c0c7589 */ /* 0x000f6200000e0000 */
[--C-:B------:R-:W-:Y:S01]  /*3e00*/  FADD.FTZ R41, R41, -R120.reuse ;  /* 0x8000007829297221 */ /* 0x100fe20000010000 */
[----:B------:R-:W-:-:S02]  /*3e10*/  FADD.FTZ R43, R43, -R120 ;  /* 0x800000782b2b7221 */ /* 0x000fc40000010000 */
[----:B------:R-:W-:Y:S04]  /*3e20*/  SHFL.IDX PT, R237, R9, R237, 0x1f ;  /* 0x00001fed09ed7589 */ /* 0x000fe800000e0000 */
[----:B------:R-:W2:Y:S01]  /*3e30*/  SHFL.IDX PT, R120, R9, R8, 0x1f ;  /* 0x00001f0809787589 */ /* 0x000ea200000e0000 */
[----:B------:R-:W5:Y:S01]  /*3e40*/  MUFU.EX2 R126, R126 ;  /* 0x0000007e007e7308 */ /* 0x000f620000000800 */
[----:B-1----:R-:W-:Y:S01]  /*3e50*/  FADD.FTZ R128, R84, -R231 ;  /* 0x800000e754807221 */ /* 0x002fe20000010000 */
[----:B------:R-:W-:Y:S01]  /*3e60*/  FMUL.FTZ R84, R216, R24 ;  /* 0x00000018d8547220 */ /* 0x000fe20000410000 */
[----:B------:R-:W1:Y:S01]  /*3e70*/  SHFL.IDX PT, R228, R228, R230, 0x1f ;  /* 0x00001fe6e4e47589 */ /* 0x000e6200000e0000 */
[----:B------:R-:W-:-:S04]  /*3e80*/  FMUL.FTZ R25, R219, R25 ;  /* 0x00000019db197220 */ /* 0x000fc80000410000 */
[----:B------:R-:W1:Y:S01]  /*3e90*/  MUFU.EX2 R127, R127 ;  /* 0x0000007f007f7308 */ /* 0x000e620000000800 */
[----:B------:R-:W2:Y:S01]  /*3ea0*/  SHFL.IDX PT, R235, R9, R235, 0x1f ;  /* 0x00001feb09eb7589 */ /* 0x000ea200000e0000 */
[----:B---3--:R-:W-:Y:S01]  /*3eb0*/  FADD.FTZ R65, R65, -R108 ;  /* 0x8000006c41417221 */ /* 0x008fe20000010000 */
[----:B----4-:R-:W-:Y:S02]  /*3ec0*/  FADD.FTZ R66, R66, -R116 ;  /* 0x8000007442427221 */ /* 0x010fe40000010000 */
[----:B------:R-:W3:Y:S04]  /*3ed0*/  SHFL.IDX PT, R234, R9, R234, 0x1f ;  /* 0x00001fea09ea7589 */ /* 0x000ee800000e0000 */
[----:B------:R-:W4:Y:S04]  /*3ee0*/  SHFL.IDX PT, R233, R9, R233, 0x1f ;  /* 0x00001fe909e97589 */ /* 0x000f2800000e0000 */
[----:B------:R-:W4:Y:S04]  /*3ef0*/  SHFL.IDX PT, R232, R9, R232, 0x1f ;  /* 0x00001fe809e87589 */ /* 0x000f2800000e0000 */
[----:B------:R5:W4:Y:S01]  /*3f00*/  SHFL.IDX PT, R230, R9, R230, 0x1f ;  /* 0x00001fe609e67589 */ /* 0x000b2200000e0000 */
        /* <DEDUP_REMOVED lines=16> */
[----:B------:R-:W4:Y:S01]  /*4010*/  MUFU.EX2 R112, R112 ;  /* 0x0000007000707308 */ /* 0x000f220000000800 */
[----:B------:R-:W-:Y:S01]  /*4020*/  FADD.FTZ R62, R62, -R121 ;  /* 0x800000793e3e7221 */ /* 0x000fe20000010000 */
[----:B------:R-:W-:Y:S01]  /*4030*/  FADD.FTZ R15, R63, -R15 ;  /* 0x8000000f3f0f7221 */ /* 0x000fe20000010000 */
[----:B------:R-:W-:Y:S01]  /*4040*/  FFMA.FTZ R227, R150, UR10, -R227 ;  /* 0x0000000a96e37c23 */ /* 0x000fe200080108e3 */
[----:B------:R-:W-:-:S04]  /*4050*/  FFMA.FTZ R140, R151, UR10, -R140 ;  /* 0x0000000a978c7c23 */ /* 0x000fc8000801088c */
[----:B------:R-:W4:Y:S01]  /*4060*/  MUFU.EX2 R113, R113 ;  /* 0x0000007100717308 */ /* 0x000f220000000800 */
[----:B------:R-:W-:Y:S01]  /*4070*/  FADD.FTZ R231, R86, -R231 ;  /* 0x800000e756e77221 */ /* 0x000fe20000010000 */
[----:B------:R-:W-:Y:S01]  /*4080*/  F2FP.F16.F32.PACK_AB R86, R29, R28 ;  /* 0x0000001c1d56723e */ /* 0x000fe200000000ff */
[----:B------:R-:W-:-:S05]  /*4090*/  FMUL.FTZ R60, R95, R60 ;  /* 0x0000003c5f3c7220 */ /* 0x000fca0000410000 */
[----:B------:R-:W4:Y:S01]  /*40a0*/  MUFU.EX2 R122, R122 ;  /* 0x0000007a007a7308 */ /* 0x000f220000000800 */
[----:B------:R-:W-:Y:S01]  /*40b0*/  FMUL.FTZ R61, R11, R61 ;  /* 0x0000003d0b3d7220 */ /* 0x000fe20000410000 */
[----:B------:R-:W-:Y:S01]  /*40c0*/  FMUL.FTZ R62, R126, R62 ;  /* 0x0000003e7e3e7220 */ /* 0x000fe20000410000 */
[----:B-1----:R-:W-:-:S05]  /*40d0*/  FMUL.FTZ R15, R127, R15 ;  /* 0x0000000f7f0f7220 */ /* 0x002fca0000410000 */
[----:B------:R-:W1:Y:S01]  /*40e0*/  MUFU.EX2 R123, R123 ;  /* 0x0000007b007b7308 */ /* 0x000e620000000800 */
[----:B------:R-:W-:Y:S01]  /*40f0*/  F2FP.F16.F32.PACK_AB R66, R66, R9 ;  /* 0x000000094242723e */ /* 0x000fe200000000ff */
[----:B------:R-:W-:-:S06]  /*4100*/  FADD.FTZ R67, R67, -R108 ;  /* 0x8000006c43437221 */ /* 0x000fcc0000010000 */
[----:B------:R-:W1:Y:S01]  /*4110*/  MUFU.EX2 R117, R117 ;  /* 0x0000007500757308 */ /* 0x000e620000000800 */
[----:B--2---:R-:W-:Y:S01]  /*4120*/  FADD.FTZ R63, R72, -R120 ;  /* 0x80000078483f7221 */ /* 0x004fe20000010000 */
[----:B------:R-:W-:-:S06]  /*4130*/  FADD.FTZ R108, R73, -R237 ;  /* 0x800000ed496c7221 */ /* 0x000fcc0000010000 */
[----:B------:R-:W2:Y:S01]  /*4140*/  MUFU.EX2 R111, R111 ;  /* 0x0000006f006f7308 */ /* 0x000ea20000000800 */
[----:B------:R-:W-:-:S07]  /*4150*/  FADD.FTZ R12, R71, -R12 ;  /* 0x8000000c470c7221 */ /* 0x000fce0000010000 */
[----:B------:R-:W2:Y:S08]  /*4160*/  MUFU.EX2 R114, R114 ;  /* 0x0000007200727308 */ /* 0x000eb00000000800 */
[----:B------:R-:W2:Y:S08]  /*4170*/  MUFU.EX2 R115, R115 ;  /* 0x0000007300737308 */ /* 0x000eb00000000800 */
[----:B------:R-:W2:Y:S08]  /*4180*/  MUFU.EX2 R118, R118 ;  /* 0x0000007600767308 */ /* 0x000eb00000000800 */
[----:B------:R-:W2:Y:S01]  /*4190*/  MUFU.EX2 R119, R119 ;  /* 0x0000007700777308 */ /* 0x000ea20000000800 */
[----:B------:R-:W-:-:S07]  /*41a0*/  F2FP.F16.F32.PACK_AB R70, R61, R60 ;  /* 0x0000003c3d46723e */ /* 0x000fce00000000ff */
[----:B------:R-:W2:Y:S01]  /*41b0*/  MUFU.EX2 R131, R131 ;  /* 0x0000008300837308 */ /* 0x000ea20000000800 */
[----:B------:R-:W-:-:S07]  /*41c0*/  F2FP.F16.F32.PACK_AB R71, R15, R62 ;  /* 0x0000003e0f47723e */ /* 0x000fce00000000ff */
[----:B------:R-:W2:Y:S01]  /*41d0*/  MUFU.EX2 R134, R134 ;  /* 0x0000008600867308 */ /* 0x000ea20000000800 */
[----:B------:R-:W-:-:S07]  /*41e0*/  FMUL.FTZ R60, R100, R63 ;  /* 0x0000003f643c7220 */ /* 0x000fce0000410000 */
[----:B------:R-:W2:Y:S01]  /*41f0*/  MUFU.EX2 R135, R135 ;  /* 0x0000008700877308 */ /* 0x000ea20000000800 */
[----:B------:R-:W-:-:S07]  /*4200*/  FMUL.FTZ R15, R101, R108 ;  /* 0x0000006c650f7220 */ /* 0x000fce0000410000 */
[----:B------:R-:W-:Y:S01]  /*4210*/  MUFU.EX2 R102, R102 ;  /* 0x0000006600667308 */ /* 0x000fe20000000800 */
[----:B------:R-:W-:-:S07]  /*4220*/  FADD.FTZ R64, R64, -R116 ;  /* 0x8000007440407221 */ /* 0x000fce0000010000 */
[----:B------:R-:W2:Y:S08]  /*4230*/  MUFU.EX2 R138, R138 ;  /* 0x0000008a008a7308 */ /* 0x000eb00000000800 */
[----:B------:R-:W2:Y:S08]  /*4240*/  MUFU.EX2 R139, R139 ;  /* 0x0000008b008b7308 */ /* 0x000eb00000000800 */
[----:B------:R-:W2:Y:S08]  /*4250*/  MUFU.EX2 R132, R132 ;  /* 0x0000008400847308 */ /* 0x000eb00000000800 */
[----:B------:R-:W2:Y:S01]  /*4260*/  MUFU.EX2 R136, R136 ;  /* 0x0000008800887308 */ /* 0x000ea20000000800 */
[----:B------:R-:W-:-:S07]  /*4270*/  FADD.FTZ R56, R56, -R124 ;  /* 0x8000007c38387221 */ /* 0x000fce0000010000 */
[----:B------:R-:W2:Y:S01]  /*4280*/  MUFU.EX2 R103, R103 ;  /* 0x0000006700677308 */ /* 0x000ea20000000800 */
[----:B------:R-:W-:-:S07]  /*4290*/  FADD.FTZ R58, R58, -R124 ;  /* 0x8000007c3a3a7221 */ /* 0x000fce0000010000 */
[----:B------:R-:W-:Y:S01]  /*42a0*/  MUFU.EX2 R104, R104 ;  /* 0x0000006800687308 */ /* 0x000fe20000000800 */
[----:B------:R-:W-:-:S07]  /*42b0*/  FADD.FTZ R57, R57, -R125 ;  /* 0x8000007d39397221 */ /* 0x000fce0000010000 */
[----:B------:R-:W-:Y:S01]  /*42c0*/  MUFU.EX2 R105, R105 ;  /* 0x0000006900697308 */ /* 0x000fe20000000800 */
[----:B------:R-:W-:-:S07]  /*42d0*/  FADD.FTZ R59, R59, -R125 ;  /* 0x8000007d3b3b7221 */ /* 0x000fce0000010000 */
[----:B------:R-:W-:Y:S08]  /*42e0*/  MUFU.EX2 R106, R106 ;  /* 0x0000006a006a7308 */ /* 0x000ff00000000800 */
[----:B------:R-:W2:Y:S08]  /*42f0*/  MUFU.EX2 R133, R133 ;  /* 0x0000008500857308 */ /* 0x000eb00000000800 */
[----:B------:R-:W2:Y:S08]  /*4300*/  MUFU.EX2 R137, R137 ;  /* 0x0000008900897308 */ /* 0x000eb00000000800 */
[----:B------:R-:W2:Y:S08]  /*4310*/  MUFU.EX2 R28, R227 ;  /* 0x000000e3001c7308 */ /* 0x000eb00000000800 */
[----:B------:R-:W2:Y:S01]  /*4320*/  MUFU.EX2 R9, R140 ;  /* 0x0000008c00097308 */ /* 0x000ea20000000800 */
[----:B------:R-:W-:Y:S01]  /*4330*/  FMUL.FTZ R26, R217, R26 ;  /* 0x0000001ad91a7220 */ /* 0x000fe20000410000 */
[----:B------:R-:W-:Y:S01]  /*4340*/  FMUL.FTZ R27, R218, R27 ;  /* 0x0000001bda1b7220 */ /* 0x000fe20000410000 */
[--C-:B------:R-:W-:Y:S01]  /*4350*/  FADD.FTZ R53, R53, -R228.reuse ;  /* 0x800000e435357221 */ /* 0x100fe20000010000 */
[----:B------:R-:W-:Y:S01]  /*4360*/  FADD.FTZ R55, R55, -R228 ;  /* 0x800000e437377221 */ /* 0x000fe20000010000 */
[----:B------:R-:W-:Y:S01]  /*4370*/  FMUL.FTZ R30, R220, R30 ;  /* 0x0000001edc1e7220 */ /* 0x000fe20000410000 */
[----:B------:R-:W-:Y:S01]  /*4380*/  FMUL.FTZ R31, R221, R31 ;  /* 0x0000001fdd1f7220 */ /* 0x000fe20000410000 */
[----:B------:R-:W-:Y:S01]  /*4390*/  FMUL.FTZ R64, R96, R64 ;  /* 0x0000004060407220 */ /* 0x000fe20000410000 */
[----:B------:R-:W-:Y:S01]  /*43a0*/  F2FP.F16.F32.PACK_AB R60, R15, R60 ;  /* 0x0000003c0f3c723e */ /* 0x000fe200000000ff */
[----:B------:R-:W-:Y:S01]  /*43b0*/  FADD.FTZ R116, R76, -R235 ;  /* 0x800000eb4c747221 */ /* 0x000fe20000010000 */
[----:B---3--:R-:W-:Y:S01]  /*43c0*/  FADD.FTZ R124, R77, -R234 ;  /* 0x800000ea4d7c7221 */ /* 0x008fe20000010000 */
[----:B------:R-:W-:Y:S01]  /*43d0*/  FMUL.FTZ R32, R10, R32 ;  /* 0x000000200a207220 */ /* 0x000fe20000410000 */
[----:B------:R-:W-:Y:S01]  /*43e0*/  FMUL.FTZ R33, R19, R33 ;  /* 0x0000002113217220 */ /* 0x000fe20000410000 */
[----:B------:R-:W-:Y:S01]  /*43f0*/  FMUL.FTZ R34, R222, R34 ;  /* 0x00000022de227220 */ /* 0x000fe20000410000 */
[----:B-----5:R-:W-:Y:S01]  /*4400*/  FMUL.FTZ R35, R109, R35 ;  /* 0x000000236d237220 */ /* 0x020fe20000410000 */
[----:B------:R-:W-:Y:S01]  /*4410*/  FMUL.FTZ R36, R20, R36 ;  /* 0x0000002414247220 */ /* 0x000fe20000410000 */
[----:B------:R-:W-:Y:S01]  /*4420*/  FMUL.FTZ R37, R21, R37 ;  /* 0x0000002515257220 */ /* 0x000fe20000410000 */
[----:B----4-:R-:W-:Y:S01]  /*4430*/  FMUL.FTZ R38, R112, R38 ;  /* 0x0000002670267220 */ /* 0x010fe20000410000 */
[----:B------:R-:W-:Y:S01]  /*4440*/  FMUL.FTZ R39, R113, R39 ;  /* 0x0000002771277220 */ /* 0x000fe20000410000 */
[----:B------:R-:W-:Y:S01]  /*4450*/  FMUL.FTZ R56, R93, R56 ;  /* 0x000000385d387220 */ /* 0x000fe20000410000 */
[----:B------:R-:W-:Y:S01]  /*4460*/  FMUL.FTZ R57, R94, R57 ;  /* 0x000000395e397220 */ /* 0x000fe20000410000 */
[----:B------:R-:W-:Y:S01]  /*4470*/  FMUL.FTZ R58, R122, R58 ;  /* 0x0000003a7a3a7220 */ /* 0x000fe20000410000 */
[----:B-1----:R-:W-:Y:S01]  /*4480*/  FMUL.FTZ R59, R123, R59 ;  /* 0x0000003b7b3b7220 */ /* 0x002fe20000410000 */
        /* <DEDUP_REMOVED lines=15> */
[----:B--2---:R-:W-:Y:S01]  /*4580*/  FMUL.FTZ R47, R111, R47 ;  /* 0x0000002f6f2f7220 */ /* 0x004fe20000410000 */
        /* <DEDUP_REMOVED lines=207> */
.L_x_3376:
        /* <DEDUP_REMOVED lines=68> */
.L_x_3377:
        /* <DEDUP_REMOVED lines=12> */
.L_x_3367:
        /* <DEDUP_REMOVED lines=116> */
.L_x_3390:
[----:B------:R-:W-:-:S05]  /*5ec0*/  IMAD.U32 R7, RZ, RZ, UR36 ;  /* 0x00000024ff077e24 */ /* 0x000fca000f8e00ff */
[----:B------:R-:W-:-:S04]  /*5ed0*/  LOP3.LUT R7, R7, 0x1, RZ, 0xfc, !PT ;  /* 0x0000000107077812 */ /* 0x000fc800078efcff */
[----:B------:R-:W-:-:S13]  /*5ee0*/  ISETP.NE.AND P0, PT, R7, 0x3, PT ;  /* 0x000000030700780c */ /* 0x000fda0003f05270 */
[----:B--2---:R-:W-:Y:S05]  /*5ef0*/  @!P0 BRA `(.L_x_3380) ;  /* 0x0000000000048947 */ /* 0x004fea0003800000 */
[----:B------:R-:W-:Y:S01]  /*5f00*/  BPT.TRAP 0x1 ;  /* 0x000000040000795c */ /* 0x000fe20000300000 */
.L_x_3380:
[----:B------:R-:W-:Y:S01]  /*5f10*/  IMAD R7, R0, 0x8, R236 ;  /* 0x0000000800077824 */ /* 0x000fe200078e02ec */
[----:B------:R-:W-:-:S04]  /*5f20*/  SHF.L.U32 R18, R4, 0x1f, RZ ;  /* 0x0000001f04127819 */ /* 0x000fc800000006ff */
[----:B------:R1:W2:Y:S01]  /*5f30*/  SYNCS.PHASECHK.TRANS64.TRYWAIT P1, [R7+URZ+0x30c10], R18 ;  /* 0x030c1012070075a7 */ /* 0x0002a2000802017f */
[----:B------:R-:W-:Y:S05]  /*5f40*/  @!P0 BRA `(.L_x_3381) ;  /* 0x0000000000048947 */ /* 0x000fea0003800000 */
[----:B------:R-:W-:Y:S01]  /*5f50*/  BPT.TRAP 0x1 ;  /* 0x000000040000795c */ /* 0x000fe20000300000 */
.L_x_3381:
[----:B---3--:R-:W-:-:S05]  /*5f60*/  VIADD R8, R236, 0x10000 ;  /* 0x00010000ec087836 */ /* 0x008fca0000000000 */
[----:B------:R-:W-:-:S04]  /*5f70*/  SHF.R.U32.HI R8, RZ, 0x4, R8 ;  /* 0x00000004ff087819 */ /* 0x000fc80000011608 */
[----:B------:R-:W-:-:S04]  /*5f80*/  LOP3.LUT R8, R8, 0x3fff, RZ, 0xc0, !PT ;  /* 0x00003fff08087812 */ /* 0x000fc800078ec0ff */
[----:B------:R-:W-:Y:S01]  /*5f90*/  LOP3.LUT R9, R8, 0x10000, RZ, 0xfc, !PT ;  /* 0x0001000008097812 */ /* 0x000fe200078efcff */
[----:B--2---:R-:W-:Y:S06]  /*5fa0*/  @P1 BRA `(.L_x_3382) ;  /* 0x0000000000081947 */ /* 0x004fec0003800000 */
[----:B------:R-:W2:Y:S02]  /*5fb0*/  SYNCS.PHASECHK.TRANS64.TRYWAIT P1, [R7+URZ+0x30c10], R18 ;  /* 0x030c1012070075a7 */ /* 0x000ea4000802017f */
[----:B--2---:R-:W-:Y:S05]  /*5fc0*/  @!P1 BRA `(.L_x_3383) ;  /* 0x0000007800109947 */ /* 0x004fea0003800000 */
.L_x_3382:
        /* <DEDUP_REMOVED lines=63> */
.L_x_3384:
[----:B------:R1:W1:Y:S01]  /*63c0*/  SYNCS.PHASECHK.TRANS64.TRYWAIT P1, [R7+URZ+0x30c30], R18 ;  /* 0x030c3012070075a7 */ /* 0x000262000802017f */
[----:B------:R-:W-:Y:S05]  /*63d0*/  @!P0 BRA `(.L_x_3385) ;  /* 0x0000000000048947 */ /* 0x000fea0003800000 */
[----:B------:R-:W-:Y:S01]  /*63e0*/  BPT.TRAP 0x1 ;  /* 0x000000040000795c */ /* 0x000fe20000300000 */
.L_x_3385:
        /* <DEDUP_REMOVED lines=8> */
.L_x_3386:
        /* <DEDUP_REMOVED lines=8> */
[----:B---3--:R-:W-:Y:S01]  /*64f0*/  SHFL.IDX PT, R18, R231, R5, 0x1f ;  /* 0x00001f05e7127589 */ /* 0x008fe200000e0000 */
[C---:B------:R-:W-:Y:S01]  /*6500*/  VIADD R13, R5.reuse, 0x10 ;  /* 0x00000010050d7836 */ /* 0x040fe20000000000 */
[----:B------:R-:W-:Y:S01]  /*6510*/  ISETP.GT.AND P2, PT, R6, RZ, PT ;  /* 0x000000ff0600720c */ /* 0x000fe20003f44270 */
[C---:B------:R-:W-:Y:S01]  /*6520*/  VIADD R14, R5.reuse, 0x14 ;  /* 0x00000014050e7836 */ /* 0x040fe20000000000 */
[----:B--2---:R-:W-:Y:S01]  /*6530*/  SHFL.IDX PT, R9, R16, R5, 0x1f ;  /* 0x00001f0510097589 */ /* 0x004fe200000e0000 */
[C---:B------:R-:W-:Y:S01]  /*6540*/  VIADD R15, R5.reuse, 0x18 ;  /* 0x00000018050f7836 */ /* 0x040fe20000000000 */
[----:B------:R-:W-:Y:S01]  /*6550*/  FSEL R104, R104, -INF , P2 ;  /* 0xff80000068687808 */ /* 0x000fe20001000000 */
[C---:B------:R-:W-:Y:S01]  /*6560*/  VIADD R19, R5.reuse, 0x4 ;  /* 0x0000000405137836 */ /* 0x040fe20000000000 */
[----:B------:R-:W-:Y:S01]  /*6570*/  HGMMA.64x128x16.F32 R24, gdesc[UR4], RZ, !UPT, gsb0 ;  /* 0x01e00000041879f0 */ /* 0x000fe2000c0008ff */
[----:B------:R-:W-:Y:S01]  /*6580*/  UIADD3 UR4, UR6, 0x2, URZ ;  /* 0x0000000206047890 */ /* 0x000fe2000fffe03f */
[C---:B------:R-:W-:Y:S01]  /*6590*/  VIADD R17, R5.reuse, 0x8 ;  /* 0x0000000805117836 */ /* 0x040fe20000000000 */
[----:B------:R-:W1:Y:S01]  /*65a0*/  SHFL.IDX PT, R12, R16, R12, 0x1f ;  /* 0x00001f0c100c7589 */ /* 0x000e6200000e0000 */
[----:B------:R-:W-:Y:S01]  /*65b0*/  VIADD R20, R5, 0x1c ;  /* 0x0000001c05147836 */ /* 0x000fe20000000000 */
[----:B------:R-:W-:Y:S01]  /*65c0*/  ISETP.GT.AND P1, PT, R6, 0x8, PT ;  /* 0x000000080600780c */ /* 0x000fe20003f24270 */
[----:B------:R-:W-:Y:S01]  /*65d0*/  ULDC UR5, c[0x0][0x744] ;  /* 0x0001d10000057ab9 */ /* 0x000fe20000000800 */
[----:B------:R-:W-:Y:S01]  /*65e0*/  SHFL.IDX PT, R13, R16, R13, 0x1f ;  /* 0x00001f0d100d7589 */ /* 0x000fe200000e0000 */
[----:B------:R-:W-:Y:S01]  /*65f0*/  UMOV UR10, UR4 ;  /* 0x00000004000a7c82 */ /* 0x000fe20008000000 */
[----:B------:R-:W-:Y:S01]  /*6600*/  UIADD3 UR4, UR6, 0x4, URZ ;  /* 0x0000000406047890 */ /* 0x000fe2000fffe03f */
[----:B------:R-:W-:Y:S01]  /*6610*/  FSEL R101, R101, -INF , P2 ;  /* 0xff80000065657808 */ /* 0x000fe20001000000 */
[----:B------:R-:W-:Y:S01]  /*6620*/  SHFL.IDX PT, R14, R16, R14, 0x1f ;  /* 0x00001f0e100e7589 */ /* 0x000fe200000e0000 */
[----:B------:R-:W-:Y:S01]  /*6630*/  FSEL R93, R93, -INF , P2 ;  /* 0xff8000005d5d7808 */ /* 0x000fe20001000000 */
[----:B------:R-:W-:Y:S01]  /*6640*/  UIADD3 UR6, UR6, 0x6, URZ ;  /* 0x0000000606067890 */ /* 0x000fe2000fffe03f */
[----:B------:R-:W-:Y:S01]  /*6650*/  FSEL R230, R92, -INF , P2 ;  /* 0xff8000005ce67808 */ /* 0x000fe20001000000 */
[----:B------:R-:W2:Y:S01]  /*6660*/  SHFL.IDX PT, R15, R16, R15, 0x1f ;  /* 0x00001f0f100f7589 */ /* 0x000ea200000e0000 */
[----:B------:R-:W-:Y:S01]  /*6670*/  FSEL R94, R94, -INF , P1 ;  /* 0xff8000005e5e7808 */ /* 0x000fe20000800000 */
[----:B------:R-:W-:Y:S01]  /*6680*/  IMAD R217, R0, 0x400, R217 ;  /* 0x0000040000d97824 */ /* 0x000fe200078e02d9 */
[----:B------:R-:W-:Y:S01]  /*6690*/  FSEL R103, R103, -INF , P1 ;  /* 0xff80000067677808 */ /* 0x000fe20000800000 */
[----:B------:R-:W3:Y:S01]  /*66a0*/  SHFL.IDX PT, R22, R231, R17, 0x1f ;  /* 0x00001f11e7167589 */ /* 0x000ee200000e0000 */
[----:B------:R-:W-:-:S02]  /*66b0*/  FSEL R106, R106, -INF , P1 ;  /* 0xff8000006a6a7808 */ /* 0x000fc40000800000 */
        /* <DEDUP_REMOVED lines=10> */
[----:B------:R-:W-:Y:S01]  /*6760*/  FSEL R147, R147, -INF , P1 ;  /* 0xff80000093937808 */ /* 0x000fe20000800000 */
[----:B------:R-:W-:Y:S01]  /*6770*/  FFMA.FTZ R12, R95, UR5, -R12 ;  /* 0x000000055f0c7c23 */ /* 0x000fe2000801080c */
[----:B------:R-:W-:Y:S01]  /*6780*/  FSEL R89, R89, -INF , P2 ;  /* 0xff80000059597808 */ /* 0x000fe20001000000 */
[----:B------:R-:W5:Y:S01]  /*6790*/  MUFU.EX2 R9, R9 ;  /* 0x0000000900097308 */ /* 0x000f620000000800 */
[----:B-1----:R-:W-:Y:S01]  /*67a0*/  VIADD R93, R5, 0x1c ;  /* 0x0000001c055d7836 */ /* 0x002fe20000000000 */
[----:B------:R-:W-:Y:S02]  /*67b0*/  FSEL R91, R91, -INF , P1 ;  /* 0xff8000005b5b7808 */ /* 0x000fe40000800000 */
[----:B------:R-:W-:Y:S02]  /*67c0*/  FSEL R100, R100, -INF , P2 ;  /* 0xff80000064647808 */ /* 0x000fe40001000000 */
[----:B------:R-:W-:-:S02]  /*67d0*/  FSEL R113, R113, -INF , P2 ;  /* 0xff80000071717808 */ /* 0x000fc40001000000 */
[----:B------:R-:W-:Y:S01]  /*67e0*/  FSEL R108, R108, -INF , P2 ;  /* 0xff8000006c6c7808 */ /* 0x000fe20001000000 */
[----:B--2---:R-:W-:Y:S01]  /*67f0*/  FFMA.FTZ R100, R100, UR5, -R15 ;  /* 0x0000000564647c23 */ /* 0x004fe2000801080f */
[----:B------:R-:W-:Y:S01]  /*6800*/  FSEL R110, R110, -INF , P1 ;  /* 0xff8000006e6e7808 */ /* 0x000fe20000800000 */
[----:B------:R-:W-:Y:S01]  /*6810*/  MUFU.EX2 R12, R12 ;  /* 0x0000000c000c7308 */ /* 0x000fe20000000800 */
[----:B------:R-:W-:Y:S01]  /*6820*/  FSEL R112, R112, -INF , P2 ;  /* 0xff80000070707808 */ /* 0x000fe20001000000 */
[--C-:B---3--:R-:W-:Y:S01]  /*6830*/  FFMA.FTZ R21, R108, UR5, -R22.reuse ;  /* 0x000000056c157c23 */ /* 0x108fe20008010816 */
[----:B------:R-:W-:Y:S01]  /*6840*/  FSEL R114, R114, -INF , P1 ;  /* 0xff80000072727808 */ /* 0x000fe20000800000 */
[----:B------:R-:W-:Y:S01]  /*6850*/  FFMA.FTZ R22, R110, UR5, -R22 ;  /* 0x000000056e167c23 */ /* 0x000fe20008010816 */
[----:B------:R-:W-:Y:S02]  /*6860*/  FSEL R96, R96, -INF , P2 ;  /* 0xff80000060607808 */ /* 0x000fe40001000000 */
[----:B------:R-:W-:Y:S01]  /*6870*/  FSEL R98, R98, -INF , P1 ;  /* 0xff80000062627808 */ /* 0x000fe20000800000 */
[----:B------:R-:W-:Y:S01]  /*6880*/  MUFU.EX2 R228, R100 ;  /* 0x0000006400e47308 */ /* 0x000fe20000000800 */
[----:B------:R-:W-:Y:S01]  /*6890*/  FSEL R102, R102, -INF , P1 ;  /* 0xff80000066667808 */ /* 0x000fe20000800000 */
[--C-:B------:R-:W-:Y:S01]  /*68a0*/  FFMA.FTZ R96, R96, UR5, -R13.reuse ;  /* 0x0000000560607c23 */ /* 0x100fe2000801080d */
[----:B------:R-:W-:Y:S01]  /*68b0*/  FSEL R109, R109, -INF , P2 ;  /* 0xff8000006d6d7808 */ /* 0x000fe20001000000 */
[----:B------:R-:W-:Y:S01]  /*68c0*/  FFMA.FTZ R13, R98, UR5, -R13 ;  /* 0x00000005620d7c23 */ /* 0x000fe2000801080d */
[----:B------:R-:W-:Y:S01]  /*68d0*/  FSEL R97, R97, -INF , P2 ;  /* 0xff80000061617808 */ /* 0x000fe20001000000 */
[----:B----4-:R-:W1:Y:S01]  /*68e0*/  SHFL.IDX PT, R98, R223, R5, 0x1f ;  /* 0x00001f05df627589 */ /* 0x010e6200000e0000 */
[----:B------:R-:W-:Y:S01]  /*68f0*/  FFMA.FTZ R15, R102, UR5, -R15 ;  /* 0x00000005660f7c23 */ /* 0x000fe2000801080f */
[----:B------:R-:W-:Y:S01]  /*6900*/  FSEL R99, R99, -INF , P1 ;  /* 0xff80000063637808 */ /* 0x000fe20000800000 */
[----:B------:R-:W-:Y:S01]  /*6910*/  MUFU.EX2 R229, R96 ;  /* 0x0000006000e57308 */ /* 0x000fe20000000800 */
[----:B------:R-:W-:Y:S01]  /*6920*/  FSEL R119, R119, -INF , P1 ;  /* 0xff80000077777808 */ /* 0x000fe20000800000 */
[--C-:B------:R-:W-:Y:S01]  /*6930*/  FFMA.FTZ R97, R97, UR5, -R14.reuse ;  /* 0x0000000561617c23 */ /* 0x100fe2000801080e */
[----:B------:R-:W-:Y:S01]  /*6940*/  FSEL R105, R105, -INF , P2 ;  /* 0xff80000069697808 */ /* 0x000fe20001000000 */
[----:B------:R-:W-:Y:S01]  /*6950*/  FFMA.FTZ R14, R99, UR5, -R14 ;  /* 0x00000005630e7c23 */ /* 0x000fe2000801080e */
[----:B------:R-:W-:-:S02]  /*6960*/  FSEL R107, R107, -INF , P1 ;  /* 0xff8000006b6b7808 */ /* 0x000fc40000800000 */
[----:B------:R-:W-:Y:S01]  /*6970*/  FSEL R99, R121, -INF , P2 ;  /* 0xff80000079637808 */ /* 0x000fe20001000000 */
[----:B------:R1:W-:Y:S01]  /*6980*/  MUFU.EX2 R226, R97 ;  /* 0x0000006100e27308 */ /* 0x0003e20000000800 */
[----:B------:R-:W-:Y:S02]  /*6990*/  FSEL R123, R123, -INF , P1 ;  /* 0xff8000007b7b7808 */ /* 0x000fe40000800000 */
[----:B------:R-:W-:Y:S02]  /*69a0*/  FSEL R134, R134, -INF , P1 ;  /* 0xff80000086867808 */ /* 0x000fe40000800000 */
[----:B------:R-:W-:Y:S02]  /*69b0*/  FSEL R120, R120, -INF , P2 ;  /* 0xff80000078787808 */ /* 0x000fe40001000000 */
[----:B------:R-:W-:Y:S01]  /*69c0*/  FSEL R131, R131, -INF , P1 ;  /* 0xff80000083837808 */ /* 0x000fe20000800000 */
[----:B------:R-:W-:Y:S01]  /*69d0*/  MUFU.EX2 R15, R15 ;  /* 0x0000000f000f7308 */ /* 0x000fe20000000800 */
[----:B------:R-:W-:-:S02]  /*69e0*/  FSEL R111, R111, -INF , P1 ;  /* 0xff8000006f6f7808 */ /* 0x000fc40000800000 */
[----:B------:R-:W-:Y:S01]  /*69f0*/  FSEL R126, R126, -INF , P1 ;  /* 0xff8000007e7e7808 */ /* 0x000fe20000800000 */
[----:B-1----:R-:W-:Y:S01]  /*6a00*/  FFMA.FTZ R97, R120, UR5, -R98 ;  /* 0x0000000578617c23 */ /* 0x002fe20008010862 */
[----:B------:R-:W-:Y:S01]  /*6a10*/  FSEL R120, R144, -INF , P2 ;  /* 0xff80000090787808 */ /* 0x000fe20001000000 */
[----:B------:R-:W-:Y:S01]  /*6a20*/  VIADD R144, R5, 0xc ;  /* 0x0000000c05907836 */ /* 0x000fe20000000000 */
[----:B------:R-:W-:Y:S01]  /*6a30*/  FSEL R130, R130, -INF , P1 ;  /* 0xff80000082827808 */ /* 0x000fe20000800000 */
[----:B------:R-:W-:Y:S01]  /*6a40*/  MUFU.EX2 R222, R222 ;  /* 0x000000de00de7308 */ /* 0x000fe20000000800 */
[----:B------:R-:W-:Y:S02]  /*6a50*/  FSEL R135, R135, -INF , P1 ;  /* 0xff80000087877808 */ /* 0x000fe40000800000 */
[----:B------:R-:W1:Y:S01]  /*6a60*/  SHFL.IDX PT, R121, R218, R144, 0x1f ;  /* 0x00001f90da797589 */ /* 0x000e6200000e0000 */
[----:B------:R-:W-:Y:S02]  /*6a70*/  FSEL R142, R142, -INF , P1 ;  /* 0xff8000008e8e7808 */ /* 0x000fe40000800000 */
[----:B------:R-:W-:-:S02]  /*6a80*/  FSEL R139, R139, -INF , P1 ;  /* 0xff8000008b8b7808 */ /* 0x000fc40000800000 */
        /* <DEDUP_REMOVED lines=9> */
[----:B------:R-:W-:-:S05]  /*6b20*/  FSEL R150, R150, -INF , P1 ;  /* 0xff80000096967808 */ /* 0x000fca0000800000 */
[----:B------:R-:W-:Y:S01]  /*6b30*/  MUFU.EX2 R97, R97 ;  /* 0x0000006100617308 */ /* 0x000fe20000000800 */
[--C-:B-1----:R-:W-:Y:S01]  /*6b40*/  FFMA.FTZ R122, R122, UR5, -R121.reuse ;  /* 0x000000057a7a7c23 */ /* 0x102fe20008010879 */
[----:B------:R-:W-:-:S06]  /*6b50*/  FFMA.FTZ R121, R143, UR5, -R121 ;  /* 0x000000058f797c23 */ /* 0x000fcc0008010879 */
[----:B------:R-:W-:Y:S08]  /*6b60*/  MUFU.EX2 R98, R98 ;  /* 0x0000006200627308 */ /* 0x000ff00000000800 */
[----:B------:R-:W-:Y:S01]  /*6b70*/  MUFU.EX2 R21, R21 ;  /* 0x0000001500157308 */ /* 0x000fe20000000800 */
[----:B------:R-:W-:Y:S02]  /*6b80*/  WARPGROUP.DEPBAR.LE gsb0, 0x0 ;  /* 0x00008000000079c5 */ /* 0x000fe40000010000 */
[----:B------:R-:W-:-:S05]  /*6b90*/  WARPGROUP.ARRIVE ;  /* 0x00000000000079c5 */ /* 0x000fca0000000000 */
[----:B------:R-:W-:Y:S01]  /*6ba0*/  MUFU.EX2 R22, R22 ;  /* 0x0000001600167308 */ /* 0x000fe20000000800 */
[----:B-----5:R-:W-:Y:S02]  /*6bb0*/  R2UR UR8, R10 ;  /* 0x000000000a0872ca */ /* 0x020fe400000e0000 */
[----:B------:R-:W-:Y:S01]  /*6bc0*/  R2UR UR9, R11 ;  /* 0x000000000b0972ca */ /* 0x000fe200000e0000 */
[----:B------:R-:W1:Y:S04]  /*6bd0*/  SHFL.IDX PT, R10, R16, R19, 0x1f ;  /* 0x00001f13100a7589 */ /* 0x000e6800000e0000 */
[----:B------:R2:W3:Y:S04]  /*6be0*/  SHFL.IDX PT, R11, R16, R17, 0x1f ;  /* 0x00001f11100b7589 */ /* 0x0004e800000e0000 */
[----:B------:R-:W4:Y:S04]  /*6bf0*/  SHFL.IDX PT, R16, R16, R20, 0x1f ;  /* 0x00001f1410107589 */ /* 0x000f2800000e0000 */
[----:B------:R-:W-:Y:S01]  /*6c00*/  HGMMA.64x128x16.F32 R24, gdesc[UR8], R24, gsb0 ;  /* 0x01e00000081879f0 */ /* 0x000fe20008000818 */
[----:B------:R-:W-:Y:S01]  /*6c10*/  R2UR UR8, R234 ;  /* 0x00000000ea0872ca */ /* 0x000fe200000e0000 */
[----:B------:R-:W-:Y:S01]  /*6c20*/  UMOV UR10, UR4 ;  /* 0x00000004000a7c82 */ /* 0x000fe20008000000 */
[----:B------:R-:W-:Y:S01]  /*6c30*/  R2UR UR9, R235 ;  /* 0x00000000eb0972ca */ /* 0x000fe200000e0000 */
[----:B------:R-:W-:Y:S01]  /*6c40*/  UMOV UR11, 0x40000040 ;  /* 0x40000040000b7882 */ /* 0x000fe20000000000 */
[----:B--2---:R-:W-:Y:S01]  /*6c50*/  FFMA.FTZ R17, R104, UR5, -R18 ;  /* 0x0000000568117c23 */ /* 0x004fe20008010812 */
[----:B------:R-:W-:-:S02]  /*6c60*/  VIADD R104, R5, 0x18 ;  /* 0x0000001805687836 */ /* 0x000fc40000000000 */
[----:B------:R-:W-:Y:S01]  /*6c70*/  FFMA.FTZ R18, R106, UR5, -R18 ;  /* 0x000000056a127c23 */ /* 0x000fe20008010812 */
[----:B------:R-:W-:Y:S01]  /*6c80*/  VIADD R106, R5, 0x10 ;  /* 0x00000010056a7836 */ /* 0x000fe20000000000 */
[----:B------:R-:W2:Y:S01]  /*6c90*/  SHFL.IDX PT, R20, R231, R19, 0x1f ;  /* 0x00001f13e7147589 */ /* 0x000ea200000e0000 */
[----:B------:R-:W-:Y:S01]  /*6ca0*/  R2UR UR4, R217 ;  /* 0x00000000d90472ca */ /* 0x000fe200000e0000 */
[----:B------:R-:W-:Y:S01]  /*6cb0*/  MUFU.EX2 R17, R17 ;  /* 0x0000001100117308 */ /* 0x000fe20000000800 */
[--C-:B-1----:R-:W-:Y:S01]  /*6cc0*/  FFMA.FTZ R89, R89, UR5, -R10.reuse ;  /* 0x0000000559597c23 */ /* 0x102fe2000801080a */
[----:B------:R-:W1:Y:S01]  /*6cd0*/  SHFL.IDX PT, R90, R231, R106, 0x1f ;  /* 0x00001f6ae75a7589 */ /* 0x000e6200000e0000 */
[----:B------:R-:W-:Y:S01]  /*6ce0*/  FFMA.FTZ R10, R91, UR5, -R10 ;  /* 0x000000055b0a7c23 */ /* 0x000fe2000801080a */
[--C-:B---3--:R-:W-:Y:S01]  /*6cf0*/  FFMA.FTZ R230, R230, UR5, -R11.reuse ;  /* 0x00000005e6e67c23 */ /* 0x108fe2000801080b */
[----:B------:R-:W-:Y:S01]  /*6d00*/  FFMA.FTZ R11, R94, UR5, -R11 ;  /* 0x000000055e0b7c23 */ /* 0x000fe2000801080b */
[----:B------:R-:W-:Y:S02]  /*6d10*/  SHFL.IDX PT, R110, R223, R104, 0x1f ;  /* 0x00001f68df6e7589 */ /* 0x000fe400000e0000 */
[----:B------:R-:W-:Y:S01]  /*6d20*/  MUFU.EX2 R224, R89 ;  /* 0x0000005900e07308 */ /* 0x000fe20000000800 */
[--C-:B----4-:R-:W-:Y:S01]  /*6d30*/  FFMA.FTZ R101, R101, UR5, -R16.reuse ;  /* 0x0000000565657c23 */ /* 0x110fe20008010810 */
[----:B------:R-:W-:Y:S01]  /*6d40*/  FFMA.FTZ R16, R103, UR5, -R16 ;  /* 0x0000000567107c23 */ /* 0x000fe20008010810 */
[----:B------:R3:W-:Y:S01]  /*6d50*/  SHFL.IDX PT, R94, R231, R104, 0x1f ;  /* 0x00001f68e75e7589 */ /* 0x0007e200000e0000 */
[----:B------:R-:W-:-:S03]  /*6d60*/  VIADD R103, R5, 0xc ;  /* 0x0000000c05677836 */ /* 0x000fc60000000000 */
[----:B------:R-:W4:Y:S01]  /*6d70*/  SHFL.IDX PT, R106, R223, R106, 0x1f ;  /* 0x00001f6adf6a7589 */ /* 0x000f2200000e0000 */
[----:B------:R5:W-:Y:S03]  /*6d80*/  MUFU.EX2 R225, R101 ;  /* 0x0000006500e17308 */ /* 0x000be60000000800 */
[----:B------:R-:W4:Y:S01]  /*6d90*/  SHFL.IDX PT, R88, R231, R103, 0x1f ;  /* 0x00001f67e7587589 */ /* 0x000f2200000e0000 */
[----:B---3--:R-:W-:Y:S01]  /*6da0*/  FSEL R104, R127, -INF , P1 ;  /* 0xff8000007f687808 */ /* 0x008fe20000800000 */
[--C-:B--2---:R-:W-:Y:S02]  /*6db0*/  FFMA.FTZ R19, R105, UR5, -R20.reuse ;  /* 0x0000000569137c23 */ /* 0x104fe40008010814 */
[----:B------:R-:W2:Y:S01]  /*6dc0*/  SHFL.IDX PT, R103, R223, R103, 0x1f ;  /* 0x00001f67df677589 */ /* 0x000ea200000e0000 */
[----:B------:R-:W-:Y:S01]  /*6dd0*/  FFMA.FTZ R20, R107, UR5, -R20 ;  /* 0x000000056b147c23 */ /* 0x000fe20008010814 */
[----:B-----5:R-:W-:-:S02]  /*6de0*/  VIADD R101, R5, 0x14 ;  /* 0x0000001405657836 */ /* 0x020fc40000000000 */
[--C-:B-1----:R-:W-:Y:S01]  /*6df0*/  FFMA.FTZ R89, R112, UR5, -R90.reuse ;  /* 0x0000000570597c23 */ /* 0x102fe2000801085a */
[----:B------:R-:W-:Y:S01]  /*6e00*/  FFMA.FTZ R90, R114, UR5, -R90 ;  /* 0x00000005725a7c23 */ /* 0x000fe2000801085a */
[----:B------:R-:W-:Y:S01]  /*6e10*/  VIADD R114, R5, 0x8 ;  /* 0x0000000805727836 */ /* 0x000fe20000000000 */
[----:B------:R-:W-:Y:S01]  /*6e20*/  FSEL R107, R129, -INF , P2 ;  /* 0xff800000816b7808 */ /* 0x000fe20001000000 */
[----:B------:R-:W1:Y:S01]  /*6e30*/  SHFL.IDX PT, R92, R231, R101, 0x1f ;  /* 0x00001f65e75c7589 */ /* 0x000e6200000e0000 */
[----:B------:R-:W-:Y:S01]  /*6e40*/  FSEL R105, R128, -INF , P2 ;  /* 0xff80000080697808 */ /* 0x000fe20001000000 */
[----:B------:R-:W-:Y:S02]  /*6e50*/  MUFU.EX2 R10, R10 ;  /* 0x0000000a000a7308 */ /* 0x000fe40000000800 */
[----:B------:R3:W5:Y:S04]  /*6e60*/  SHFL.IDX PT, R231, R231, R93, 0x1f ;  /* 0x00001f5de7e77589 */ /* 0x00076800000e0000 */
[----:B------:R2:W5:Y:S01]  /*6e70*/  SHFL.IDX PT, R108, R223, R101, 0x1f ;  /* 0x00001f65df6c7589 */ /* 0x00056200000e0000 */
[--C-:B----4-:R-:W-:Y:S01]  /*6e80*/  FFMA.FTZ R105, R105, UR5, -R106.reuse ;  /* 0x0000000569697c23 */ /* 0x110fe2000801086a */
[----:B------:R-:W-:Y:S01]  /*6e90*/  FFMA.FTZ R106, R130, UR5, -R106 ;  /* 0x00000005826a7c23 */ /* 0x000fe2000801086a */
[----:B------:R-:W-:Y:S01]  /*6ea0*/  FSEL R130, R136, -INF , P2 ;  /* 0xff80000088827808 */ /* 0x000fe20001000000 */
[----:B------:R-:W4:Y:S01]  /*6eb0*/  SHFL.IDX PT, R102, R223, R114, 0x1f ;  /* 0x00001f72df667589 */ /* 0x000f2200000e0000 */
[----:B------:R-:W-:Y:S01]  /*6ec0*/  FFMA.FTZ R23, R109, UR5, -R88 ;  /* 0x000000056d177c23 */ /* 0x000fe20008010858 */
[--C-:B---3--:R-:W-:Y:S01]  /*6ed0*/  FFMA.FTZ R93, R116, UR5, -R94.reuse ;  /* 0x00000005745d7c23 */ /* 0x108fe2000801085e */
[----:B------:R-:W-:Y:S01]  /*6ee0*/  FFMA.FTZ R94, R118, UR5, -R94 ;  /* 0x00000005765e7c23 */ /* 0x000fe2000801085e */
[----:B------:R-:W-:Y:S01]  /*6ef0*/  FSEL R118, R145, -INF , P2 ;  /* 0xff80000091767808 */ /* 0x000fe20001000000 */
[----:B------:R-:W-:Y:S01]  /*6f00*/  VIADD R145, R5, 0x14 ;  /* 0x0000001405917836 */ /* 0x000fe20000000000 */
[----:B------:R-:W-:Y:S01]  /*6f10*/  FSEL R109, R125, -INF , P2 ;  /* 0xff8000007d6d7808 */ /* 0x000fe20001000000 */
[--C-:B--2---:R-:W-:Y:S01]  /*6f20*/  FFMA.FTZ R104, R104, UR5, -R103.reuse ;  /* 0x0000000568687c23 */ /* 0x104fe20008010867 */
[----:B------:R-:W-:Y:S01]  /*6f30*/  FSEL R101, R124, -INF , P2 ;  /* 0xff8000007c657808 */ /* 0x000fe20001000000 */
[----:B------:R-:W-:Y:S01]  /*6f40*/  FFMA.FTZ R88, R111, UR5, -R88 ;  /* 0x000000056f587c23 */ /* 0x000fe20008010858 */
[----:B------:R-:W-:Y:S01]  /*6f50*/  FSEL R116, R148, -INF , P2 ;  /* 0xff80000094747808 */ /* 0x000fe20001000000 */
[----:B------:R-:W-:Y:S01]  /*6f60*/  FFMA.FTZ R109, R109, UR5, -R103 ;  /* 0x000000056d6d7c23 */ /* 0x000fe20008010867 */
[----:B-1----:R-:W-:Y:S01]  /*6f70*/  FFMA.FTZ R91, R113, UR5, -R92 ;  /* 0x00000005715b7c23 */ /* 0x002fe2000801085c */
[----:B------:R-:W-:Y:S01]  /*6f80*/  VIADD R113, R5, 0x4 ;  /* 0x0000000405717836 */ /* 0x000fe20000000000 */
[----:B------:R-:W-:Y:S01]  /*6f90*/  FSEL R111, R133, -INF , P2 ;  /* 0xff800000856f7808 */ /* 0x000fe20001000000 */
[----:B------:R1:W-:Y:S01]  /*6fa0*/  MUFU.EX2 R103, R109 ;  /* 0x0000006d00677308 */ /* 0x0003e20000000800 */
[--C-:B-----5:R-:W-:Y:S01]  /*6fb0*/  FFMA.FTZ R95, R117, UR5, -R231.reuse ;  /* 0x00000005755f7c23 */ /* 0x120fe200080108e7 */
[----:B------:R-:W-:Y:S01]  /*6fc0*/  FFMA.FTZ R96, R119, UR5, -R231 ;  /* 0x0000000577607c23 */ /* 0x000fe200080108e7 */
[----:B------:R-:W2:Y:S01]  /*6fd0*/  SHFL.IDX PT, R117, R218, R145, 0x1f ;  /* 0x00001f91da757589 */ /* 0x000ea200000e0000 */
[----:B------:R-:W-:-:S02]  /*6fe0*/  VIADD R231, R5, 0x1c ;  /* 0x0000001c05e77836 */ /* 0x000fc40000000000 */
[--C-:B------:R-:W-:Y:S01]  /*6ff0*/  FFMA.FTZ R107, R107, UR5, -R108.reuse ;  /* 0x000000056b6b7c23 */ /* 0x100fe2000801086c */
[----:B------:R-:W-:Y:S01]  /*7000*/  FFMA.FTZ R108, R131, UR5, -R108 ;  /* 0x00000005836c7c23 */ /* 0x000fe2000801086c */
[----:B------:R-:W3:Y:S01]  /*7010*/  SHFL.IDX PT, R100, R223, R113, 0x1f ;  /* 0x00001f71df647589 */ /* 0x000ee200000e0000 */
[----:B------:R-:W-:Y:S01]  /*7020*/  VIADD R148, R5, 0x10 ;  /* 0x0000001005947836 */ /* 0x000fe20000000000 */
[----:B-1----:R-:W-:Y:S01]  /*7030*/  FSEL R109, R132, -INF , P2 ;  /* 0xff800000846d7808 */ /* 0x002fe20001000000 */
[--C-:B----4-:R-:W-:Y:S01]  /*7040*/  FFMA.FTZ R101, R101, UR5, -R102.reuse ;  /* 0x0000000565657c23 */ /* 0x110fe20008010866 */
[----:B------:R1:W4:Y:S01]  /*7050*/  SHFL.IDX PT, R112, R223, R231, 0x1f ;  /* 0x00001fe7df707589 */ /* 0x00032200000e0000 */
[----:B------:R-:W-:Y:S01]  /*7060*/  FFMA.FTZ R102, R126, UR5, -R102 ;  /* 0x000000057e667c23 */ /* 0x000fe20008010866 */
[----:B------:R-:W-:Y:S01]  /*7070*/  FSEL R125, R140, -INF , P2 ;  /* 0xff8000008c7d7808 */ /* 0x000fe20001000000 */
[--C-:B------:R-:W-:Y:S01]  /*7080*/  FFMA.FTZ R109, R109, UR5, -R110.reuse ;  /* 0x000000056d6d7c23 */ /* 0x100fe2000801086e */
[----:B------:R-:W-:Y:S01]  /*7090*/  FFMA.FTZ R110, R134, UR5, -R110 ;  /* 0x00000005866e7c23 */ /* 0x000fe2000801086e */
[----:B------:R-:W5:Y:S01]  /*70a0*/  SHFL.IDX PT, R131, R218, R5, 0x1f ;  /* 0x00001f05da837589 */ /* 0x000f6200000e0000 */
[----:B------:R-:W-:Y:S01]  /*70b0*/  FFMA.FTZ R92, R115, UR5, -R92 ;  /* 0x00000005735c7c23 */ /* 0x000fe2000801085c */
[----:B------:R-:W5:Y:S02]  /*70c0*/  MUFU.EX2 R11, R11 ;  /* 0x0000000b000b7308 */ /* 0x000f640000000800 */
[----:B------:R3:W5:Y:S01]  /*70d0*/  SHFL.IDX PT, R134, R218, R113, 0x1f ;  /* 0x00001f71da867589 */ /* 0x00076200000e0000 */
[----:B-1----:R-:W-:-:S03]  /*70e0*/  VIADD R223, R5, 0x18 ;  /* 0x0000001805df7836 */ /* 0x002fc60000000000 */
[----:B------:R-:W1:Y:S02]  /*70f0*/  SHFL.IDX PT, R119, R218, R148, 0x1f ;  /* 0x00001f94da777589 */ /* 0x000e6400000e0000 */
[----:B------:R-:W-:Y:S01]  /*7100*/  MUFU.EX2 R107, R107 ;  /* 0x0000006b006b7308 */ /* 0x000fe20000000800 */
[--C-:B--2---:R-:W-:Y:S01]  /*7110*/  FFMA.FTZ R118, R118, UR5, -R117.reuse ;  /* 0x0000000576767c23 */ /* 0x104fe20008010875 */
[----:B------:R-:W-:Y:S01]  /*7120*/  FFMA.FTZ R117, R147, UR5, -R117 ;  /* 0x0000000593757c23 */ /* 0x000fe20008010875 */
[----:B------:R-:W2:Y:S01]  /*7130*/  SHFL.IDX PT, R115, R218, R223, 0x1f ;  /* 0x00001fdfda737589 */ /* 0x000ea200000e0000 */
[----:B---3--:R-:W-:Y:S01]  /*7140*/  FSEL R113, R151, -INF , P1 ;  /* 0xff80000097717808 */ /* 0x008fe20000800000 */
[--C-:B------:R-:W-:Y:S01]  /*7150*/  FFMA.FTZ R99, R99, UR5, -R100.reuse ;  /* 0x0000000563637c23 */ /* 0x100fe20008010864 */
[----:B------:R-:W-:Y:S01]  /*7160*/  FFMA.FTZ R100, R123, UR5, -R100 ;  /* 0x000000057b647c23 */ /* 0x000fe20008010864 */
[----:B------:R-:W3:Y:S01]  /*7170*/  LDL R147, [R1+0x28] ;  /* 0x0000280001937983 */ /* 0x000ee20000100800 */
[----:B------:R-:W-:-:S02]  /*7180*/  VIADD R151, R5, 0x4 ;  /* 0x0000000405977836 */ /* 0x000fc40000000000 */
[--C-:B----4-:R-:W-:Y:S01]  /*7190*/  FFMA.FTZ R111, R111, UR5, -R112.reuse ;  /* 0x000000056f6f7c23 */ /* 0x110fe20008010870 */
[----:B------:R-:W-:Y:S01]  /*71a0*/  FFMA.FTZ R112, R135, UR5, -R112 ;  /* 0x0000000587707c23 */ /* 0x000fe20008010870 */
[----:B------:R4:W2:Y:S01]  /*71b0*/  SHFL.IDX PT, R123, R218, R114, 0x1f ;  /* 0x00001f72da7b7589 */ /* 0x0008a200000e0000 */
[----:B------:R-:W-:Y:S01]  /*71c0*/  FSEL R135, R137, -INF , P2 ;  /* 0xff80000089877808 */ /* 0x000fe20001000000 */
[----:B------:R-:W3:Y:S01]  /*71d0*/  MUFU.EX2 R16, R16 ;  /* 0x0000001000107308 */ /* 0x000ee20000000800 */
[--C-:B-----5:R-:W-:Y:S01]  /*71e0*/  FFMA.FTZ R130, R130, UR5, -R131.reuse ;  /* 0x0000000582827c23 */ /* 0x120fe20008010883 */
[----:B------:R-:W-:Y:S01]  /*71f0*/  FFMA.FTZ R131, R138, UR5, -R131 ;  /* 0x000000058a837c23 */ /* 0x000fe20008010883 */
[----:B------:R-:W5:Y:S01]  /*7200*/  SHFL.IDX PT, R218, R218, R231, 0x1f ;  /* 0x00001fe7dada7589 */ /* 0x000f6200000e0000 */
[--C-:B------:R-:W-:Y:S01]  /*7210*/  FFMA.FTZ R135, R135, UR5, -R134.reuse ;  /* 0x0000000587877c23 */ /* 0x100fe20008010886 */
[----:B------:R-:W-:Y:S01]  /*7220*/  FFMA.FTZ R134, R139, UR5, -R134 ;  /* 0x000000058b867c23 */ /* 0x000fe20008010886 */
[----:B----4-:R-:W-:Y:S01]  /*7230*/  FSEL R114, R149, -INF , P2 ;  /* 0xff80000095727808 */ /* 0x010fe20001000000 */
[----:B------:R-:W-:Y:S01]  /*7240*/  VIADD R149, R5, 0x8 ;  /* 0x0000000805957836 */ /* 0x000fe20000000000 */
[----:B------:R-:W4:Y:S01]  /*7250*/  MUFU.EX2 R101, R101 ;  /* 0x0000006500657308 */ /* 0x000f220000000800 */
[--C-:B-1----:R-:W-:Y:S01]  /*7260*/  FFMA.FTZ R120, R120, UR5, -R119.reuse ;  /* 0x0000000578787c23 */ /* 0x102fe20008010877 */
[----:B------:R-:W-:Y:S01]  /*7270*/  FFMA.FTZ R119, R146, UR5, -R119 ;  /* 0x0000000592777c23 */ /* 0x000fe20008010877 */
[--C-:B--2---:R-:W-:Y:S01]  /*7280*/  FFMA.FTZ R116, R116, UR5, -R115.reuse ;  /* 0x0000000574747c23 */ /* 0x104fe20008010873 */
[----:B------:R-:W-:-:S04]  /*7290*/  FFMA.FTZ R115, R150, UR5, -R115 ;  /* 0x0000000596737c23 */ /* 0x000fc80008010873 */
[----:B------:R-:W1:Y:S01]  /*72a0*/  MUFU.EX2 R105, R105 ;  /* 0x0000006900697308 */ /* 0x000e620000000800 */
[--C-:B------:R-:W-:Y:S01]  /*72b0*/  FFMA.FTZ R125, R125, UR5, -R123.reuse ;  /* 0x000000057d7d7c23 */ /* 0x100fe2000801087b */
[----:B------:R-:W-:-:S06]  /*72c0*/  FFMA.FTZ R123, R142, UR5, -R123 ;  /* 0x000000058e7b7c23 */ /* 0x000fcc000801087b */
        /* <DEDUP_REMOVED lines=44> */
[----:B------:R-:W5:Y:S04]  /*7590*/  SHFL.IDX PT, R127, R216, R144, 0x1f ;  /* 0x00001f90d87f7589 */ /* 0x000f6800000e0000 */
[----:B------:R-:W3:Y:S04]  /*75a0*/  SHFL.IDX PT, R129, R216, R148, 0x1f ;  /* 0x00001f94d8817589 */ /* 0x000ee800000e0000 */
[----:B------:R-:W-:Y:S01]  /*75b0*/  SHFL.IDX PT, R132, R216, R145, 0x1f ;  /* 0x00001f91d8847589 */ /* 0x000fe200000e0000 */
[--C-:B----4-:R-:W-:Y:S01]  /*75c0*/  FADD.FTZ R24, R24, -R124.reuse ;  /* 0x8000007c18187221 */ /* 0x110fe20000010000 */
[----:B------:R-:W-:-:S02]  /*75d0*/  FADD.FTZ R26, R26, -R124 ;  /* 0x8000007c1a1a7221 */ /* 0x000fc40000010000 */
[----:B------:R-:W4:Y:S01]  /*75e0*/  SHFL.IDX PT, R142, R216, R231, 0x1f ;  /* 0x00001fe7d88e7589 */ /* 0x000f2200000e0000 */
[--C-:B-1----:R-:W-:Y:S01]  /*75f0*/  FADD.FTZ R124, R25, -R126.reuse ;  /* 0x8000007e197c7221 */ /* 0x102fe20000010000 */
[----:B------:R-:W-:Y:S02]  /*7600*/  FADD.FTZ R126, R27, -R126 ;  /* 0x8000007e1b7e7221 */ /* 0x000fe40000010000 */
[----:B------:R-:W1:Y:S01]  /*7610*/  SHFL.IDX PT, R139, R220, R149, 0x1f ;  /* 0x00001f95dc8b7589 */ /* 0x000e6200000e0000 */
[--C-:B--2---:R-:W-:Y:S01]  /*7620*/  FADD.FTZ R128, R28, -R133.reuse ;  /* 0x800000851c807221 */ /* 0x104fe20000010000 */
[----:B------:R-:W-:Y:S01]  /*7630*/  FADD.FTZ R25, R30, -R133 ;  /* 0x800000851e197221 */ /* 0x000fe20000010000 */
[----:B------:R2:W1:Y:S01]  /*7640*/  MUFU.EX2 R28, R130 ;  /* 0x00000082001c7308 */ /* 0x0004620000000800 */
[----:B------:R-:W1:Y:S01]  /*7650*/  SHFL.IDX PT, R138, R220, R148, 0x1f ;  /* 0x00001f94dc8a7589 */ /* 0x000e6200000e0000 */
[----:B-----5:R-:W-:-:S03]  /*7660*/  FADD.FTZ R27, R31, -R127 ;  /* 0x8000007f1f1b7221 */ /* 0x020fc60000010000 */
[----:B------:R-:W5:Y:S03]  /*7670*/  SHFL.IDX PT, R137, R220, R144, 0x1f ;  /* 0x00001f90dc897589 */ /* 0x000f6600000e0000 */
[----:B------:R4:W5:Y:S01]  /*7680*/  MUFU.EX2 R30, R135 ;  /* 0x00000087001e7308 */ /* 0x0009620000000800 */
[----:B--2---:R-:W-:Y:S01]  /*7690*/  FADD.FTZ R130, R29, -R127 ;  /* 0x8000007f1d827221 */ /* 0x004fe20000010000 */
[--C-:B---3--:R-:W-:Y:S01]  /*76a0*/  FADD.FTZ R127, R32, -R129.reuse ;  /* 0x80000081207f7221 */ /* 0x108fe20000010000 */
[----:B------:R-:W2:Y:S01]  /*76b0*/  SHFL.IDX PT, R143, R216, R223, 0x1f ;  /* 0x00001fdfd88f7589 */ /* 0x000ea200000e0000 */
[----:B------:R-:W-:-:S03]  /*76c0*/  FADD.FTZ R129, R34, -R129 ;  /* 0x8000008122817221 */ /* 0x000fc60000010000 */
[----:B------:R-:W3:Y:S01]  /*76d0*/  SHFL.IDX PT, R32, R220, R145, 0x1f ;  /* 0x00001f91dc207589 */ /* 0x000ee200000e0000 */
[----:B------:R5:W3:Y:S01]  /*76e0*/  MUFU.EX2 R29, R131 ;  /* 0x00000083001d7308 */ /* 0x000ae20000000800 */
[--C-:B----4-:R-:W-:Y:S01]  /*76f0*/  FADD.FTZ R37, R37, -R142.reuse ;  /* 0x8000008e25257221 */ /* 0x110fe20000010000 */
[----:B------:R-:W-:Y:S01]  /*7700*/  FADD.FTZ R39, R39, -R142 ;  /* 0x8000008e27277221 */ /* 0x000fe20000010000 */
[----:B------:R-:W4:Y:S01]  /*7710*/  SHFL.IDX PT, R135, R219, R5, 0x1f ;  /* 0x00001f05db877589 */ /* 0x000f2200000e0000 */
[--C-:B-1----:R-:W-:Y:S01]  /*7720*/  FADD.FTZ R44, R44, -R139.reuse ;  /* 0x8000008b2c2c7221 */ /* 0x102fe20000010000 */
[----:B------:R-:W-:Y:S02]  /*7730*/  FADD.FTZ R46, R46, -R139 ;  /* 0x8000008b2e2e7221 */ /* 0x000fe40000010000 */
[----:B------:R-:W1:Y:S01]  /*7740*/  SHFL.IDX PT, R136, R220, R223, 0x1f ;  /* 0x00001fdfdc887589 */ /* 0x000e6200000e0000 */
[----:B------:R2:W1:Y:S01]  /*7750*/  MUFU.EX2 R31, R134 ;  /* 0x00000086001f7308 */ /* 0x0004620000000800 */
[--C-:B-----5:R-:W-:Y:S01]  /*7760*/  FADD.FTZ R131, R33, -R132.reuse ;  /* 0x8000008421837221 */ /* 0x120fe20000010000 */
[----:B------:R-:W-:Y:S01]  /*7770*/  FADD.FTZ R132, R35, -R132 ;  /* 0x8000008423847221 */ /* 0x000fe20000010000 */
[--C-:B------:R-:W-:Y:S01]  /*7780*/  FADD.FTZ R48, R48, -R138.reuse ;  /* 0x8000008a30307221 */ /* 0x100fe20000010000 */
[----:B------:R-:W-:Y:S01]  /*7790*/  FADD.FTZ R50, R50, -R138 ;  /* 0x8000008a32327221 */ /* 0x000fe20000010000 */
[----:B------:R-:W5:Y:S01]  /*77a0*/  SHFL.IDX PT, R35, R219, R144, 0x1f ;  /* 0x00001f90db237589 */ /* 0x000f6200000e0000 */
[--C-:B------:R-:W-:Y:S01]  /*77b0*/  FADD.FTZ R45, R45, -R137.reuse ;  /* 0x800000892d2d7221 */ /* 0x100fe20000010000 */
[----:B------:R-:W-:-:S02]  /*77c0*/  FADD.FTZ R47, R47, -R137 ;  /* 0x800000892f2f7221 */ /* 0x000fc40000010000 */
[----:B--2---:R-:W2:Y:S01]  /*77d0*/  SHFL.IDX PT, R134, R219, R145, 0x1f ;  /* 0x00001f91db867589 */ /* 0x004ea200000e0000 */
[----:B------:R-:W-:-:S03]  /*77e0*/  FADD.FTZ R133, R36, -R143 ;  /* 0x8000008f24857221 */ /* 0x000fc60000010000 */
[----:B------:R-:W-:Y:S04]  /*77f0*/  SHFL.IDX PT, R140, R220, R151, 0x1f ;  /* 0x00001f97dc8c7589 */ /* 0x000fe800000e0000 */
[----:B------:R-:W-:Y:S01]  /*7800*/  SHFL.IDX PT, R141, R220, R5, 0x1f ;  /* 0x00001f05dc8d7589 */ /* 0x000fe200000e0000 */
[--C-:B---3--:R-:W-:Y:S01]  /*7810*/  FADD.FTZ R49, R49, -R32.reuse ;  /* 0x8000002031317221 */ /* 0x108fe20000010000 */
[----:B------:R-:W-:Y:S01]  /*7820*/  FADD.FTZ R51, R51, -R32 ;  /* 0x8000002033337221 */ /* 0x000fe20000010000 */
[--C-:B----4-:R-:W-:Y:S01]  /*7830*/  FADD.FTZ R56, R56, -R135.reuse ;  /* 0x8000008738387221 */ /* 0x110fe20000010000 */
[----:B------:R3:W4:Y:S01]  /*7840*/  MUFU.EX2 R32, R125 ;  /* 0x0000007d00207308 */ /* 0x0007220000000800 */
[----:B------:R-:W-:Y:S01]  /*7850*/  FADD.FTZ R58, R58, -R135 ;  /* 0x800000873a3a7221 */ /* 0x000fe20000010000 */
[----:B------:R-:W-:Y:S01]  /*7860*/  SHFL.IDX PT, R142, R221, R145, 0x1f ;  /* 0x00001f91dd8e7589 */ /* 0x000fe200000e0000 */
[--C-:B-1----:R-:W-:Y:S01]  /*7870*/  FADD.FTZ R52, R52, -R136.reuse ;  /* 0x8000008834347221 */ /* 0x102fe20000010000 */
[----:B------:R-:W-:Y:S01]  /*7880*/  FADD.FTZ R54, R54, -R136 ;  /* 0x8000008836367221 */ /* 0x000fe20000010000 */
[----:B------:R-:W-:Y:S01]  /*7890*/  FMUL.FTZ R26, R9, R26 ;  /* 0x0000001a091a7220 */ /* 0x000fe20000410000 */
[----:B------:R-:W-:Y:S01]  /*78a0*/  SHFL.IDX PT, R135, R221, R151, 0x1f ;  /* 0x00001f97dd877589 */ /* 0x000fe200000e0000 */
[----:B------:R-:W-:Y:S01]  /*78b0*/  FMUL.FTZ R25, R11, R25 ;  /* 0x000000190b197220 */ /* 0x000fe20000410000 */
[----:B------:R-:W-:Y:S01]  /*78c0*/  MUFU.EX2 R119, R119 ;  /* 0x0000007700777308 */ /* 0x000fe20000000800 */
[----:B------:R-:W-:Y:S01]  /*78d0*/  FADD.FTZ R38, R38, -R143 ;  /* 0x8000008f26267221 */ /* 0x000fe20000010000 */
[----:B---3--:R-:W-:Y:S04]  /*78e0*/  SHFL.IDX PT, R125, R221, R5, 0x1f ;  /* 0x00001f05dd7d7589 */ /* 0x008fe800000e0000 */
[----:B------:R-:W1:Y:S01]  /*78f0*/  SHFL.IDX PT, R34, R219, R151, 0x1f ;  /* 0x00001f97db227589 */ /* 0x000e6200000e0000 */
[----:B------:R-:W-:Y:S01]  /*7900*/  FMUL.FTZ R37, R225, R37 ;  /* 0x00000025e1257220 */ /* 0x000fe20000410000 */
[--C-:B-----5:R-:W-:Y:S01]  /*7910*/  FADD.FTZ R61, R61, -R35.reuse ;  /* 0x800000233d3d7221 */ /* 0x120fe20000010000 */
[----:B------:R-:W-:Y:S01]  /*7920*/  FADD.FTZ R63, R63, -R35 ;  /* 0x800000233f3f7221 */ /* 0x000fe20000010000 */
[----:B------:R-:W-:Y:S01]  /*7930*/  SHFL.IDX PT, R139, R221, R149, 0x1f ;  /* 0x00001f95dd8b7589 */ /* 0x000fe200000e0000 */
[----:B------:R3:W-:Y:S03]  /*7940*/  MUFU.EX2 R35, R121 ;  /* 0x0000007900237308 */ /* 0x0007e60000000800 */
[----:B------:R-:W-:Y:S04]  /*7950*/  SHFL.IDX PT, R144, R221, R144, 0x1f ;  /* 0x00001f90dd907589 */ /* 0x000fe800000e0000 */
[----:B------:R-:W-:Y:S04]  /*7960*/  SHFL.IDX PT, R138, R221, R148, 0x1f ;  /* 0x00001f94dd8a7589 */ /* 0x000fe800000e0000 */
[----:B------:R-:W5:Y:S04]  /*7970*/  SHFL.IDX PT, R137, R219, R149, 0x1f ;  /* 0x00001f95db897589 */ /* 0x000f6800000e0000 */
[----:B------:R-:W4:Y:S01]  /*7980*/  SHFL.IDX PT, R33, R220, R231, 0x1f ;  /* 0x00001fe7dc217589 */ /* 0x000f2200000e0000 */
[----:B--2---:R-:W-:Y:S01]  /*7990*/  FADD.FTZ R65, R65, -R134 ;  /* 0x8000008641417221 */ /* 0x004fe20000010000 */
[----:B------:R-:W-:Y:S01]  /*79a0*/  MUFU.EX2 R118, R118 ;  /* 0x0000007600767308 */ /* 0x000fe20000000800 */
[----:B------:R-:W-:Y:S01]  /*79b0*/  FMUL.FTZ R39, R16, R39 ;  /* 0x0000002710277220 */ /* 0x000fe20000410000 */
[----:B------:R-:W-:Y:S01]  /*79c0*/  SHFL.IDX PT, R145, R221, R223, 0x1f ;  /* 0x00001fdfdd917589 */ /* 0x000fe200000e0000 */
[--C-:B-1----:R-:W-:Y:S01]  /*79d0*/  FADD.FTZ R57, R57, -R34.reuse ;  /* 0x8000002239397221 */ /* 0x102fe20000010000 */
[----:B------:R-:W-:Y:S01]  /*79e0*/  FADD.FTZ R59, R59, -R34 ;  /* 0x800000223b3b7221 */ /* 0x000fe20000010000 */
[--C-:B------:R-:W-:Y:S01]  /*79f0*/  FADD.FTZ R41, R41, -R140.reuse ;  /* 0x8000008c29297221 */ /* 0x100fe20000010000 */
[----:B------:R-:W1:Y:S01]  /*7a00*/  SHFL.IDX PT, R221, R221, R231, 0x1f ;  /* 0x00001fe7dddd7589 */ /* 0x000e6200000e0000 */
[----:B------:R-:W-:Y:S01]  /*7a10*/  FADD.FTZ R43, R43, -R140 ;  /* 0x8000008c2b2b7221 */ /* 0x000fe20000010000 */
[----:B------:R-:W-:Y:S01]  /*7a20*/  MUFU.EX2 R117, R117 ;  /* 0x0000007500757308 */ /* 0x000fe20000000800 */
[--C-:B------:R-:W-:Y:S01]  /*7a30*/  FADD.FTZ R40, R40, -R141.reuse ;  /* 0x8000008d28287221 */ /* 0x100fe20000010000 */
[----:B------:R-:W2:Y:S01]  /*7a40*/  SHFL.IDX PT, R36, R219, R223, 0x1f ;  /* 0x00001fdfdb247589 */ /* 0x000ea200000e0000 */
[----:B------:R-:W-:-:S03]  /*7a50*/  FADD.FTZ R42, R42, -R141 ;  /* 0x8000008d2a2a7221 */ /* 0x000fc60000010000 */
[----:B------:R-:W2:Y:S01]  /*7a60*/  SHFL.IDX PT, R136, R219, R148, 0x1f ;  /* 0x00001f94db887589 */ /* 0x000ea200000e0000 */
[----:B---3--:R-:W-:Y:S01]  /*7a70*/  FADD.FTZ R121, R67, -R134 ;  /* 0x8000008643797221 */ /* 0x008fe20000010000 */
[----:B------:R-:W-:Y:S02]  /*7a80*/  MUFU.EX2 R34, R122 ;  /* 0x0000007a00227308 */ /* 0x000fe40000000800 */
[----:B------:R-:W3:Y:S01]  /*7a90*/  SHFL.IDX PT, R219, R219, R231, 0x1f ;  /* 0x00001fe7dbdb7589 */ /* 0x000ee200000e0000 */
[--C-:B-----5:R-:W-:Y:S01]  /*7aa0*/  FADD.FTZ R60, R60, -R137.reuse ;  /* 0x800000893c3c7221 */ /* 0x120fe20000010000 */
[----:B------:R-:W-:Y:S01]  /*7ab0*/  FADD.FTZ R62, R62, -R137 ;  /* 0x800000893e3e7221 */ /* 0x000fe20000010000 */
[--C-:B------:R-:W-:Y:S01]  /*7ac0*/  FADD.FTZ R137, R80, -R138.reuse ;  /* 0x8000008a50897221 */ /* 0x100fe20000010000 */
[----:B------:R-:W-:Y:S01]  /*7ad0*/  FADD.FTZ R138, R82, -R138 ;  /* 0x8000008a528a7221 */ /* 0x000fe20000010000 */
[----:B------:R-:W-:Y:S01]  /*7ae0*/  FMUL.FTZ R82, R228, R133 ;  /* 0x00000085e4527220 */ /* 0x000fe20000410000 */
[--C-:B----4-:R-:W-:Y:S01]  /*7af0*/  FADD.FTZ R53, R53, -R33.reuse ;  /* 0x8000002135357221 */ /* 0x110fe20000010000 */
[----:B------:R-:W-:-:S02]  /*7b00*/  FADD.FTZ R55, R55, -R33 ;  /* 0x8000002137377221 */ /* 0x000fc40000010000 */
[----:B------:R4:W5:Y:S01]  /*7b10*/  MUFU.EX2 R33, R123 ;  /* 0x0000007b00217308 */ /* 0x0009620000000800 */
[----:B-1----:R-:W-:Y:S01]  /*7b20*/  FADD.FTZ R146, R85, -R221 ;  /* 0x800000dd55927221 */ /* 0x002fe20000010000 */
[----:B------:R-:W-:Y:S01]  /*7b30*/  FMUL.FTZ R85, R10, R126 ;  /* 0x0000007e0a557220 */ /* 0x000fe20000410000 */
[----:B------:R-:W-:Y:S01]  /*7b40*/  F2FP.F16.F32.PACK_AB R82, R37, R82 ;  /* 0x000000522552723e */ /* 0x000fe200000000ff */
[----:B--2---:R-:W-:-:S03]  /*7b50*/  FADD.FTZ R67, R70, -R36 ;  /* 0x8000002446437221 */ /* 0x004fc60000010000 */
[----:B------:R-:W-:Y:S01]  /*7b60*/  F2FP.F16.F32.PACK_AB R85, R85, R26 ;  /* 0x0000001a5555723e */ /* 0x000fe200000000ff */
[----:B------:R-:W-:Y:S01]  /*7b70*/  FMUL.FTZ R26, R12, R27 ;  /* 0x0000001b0c1a7220 */ /* 0x000fe20000410000 */
[----:B----4-:R-:W-:Y:S01]  /*7b80*/  FADD.FTZ R123, R68, -R36 ;  /* 0x80000024447b7221 */ /* 0x010fe20000010000 */
[----:B------:R-:W-:Y:S01]  /*7b90*/  MUFU.EX2 R116, R116 ;  /* 0x0000007400747308 */ /* 0x000fe20000000800 */
[--C-:B------:R-:W-:Y:S01]  /*7ba0*/  FADD.FTZ R64, R64, -R136.reuse ;  /* 0x8000008840407221 */ /* 0x100fe20000010000 */
[----:B------:R-:W-:Y:S01]  /*7bb0*/  FADD.FTZ R66, R66, -R136 ;  /* 0x8000008842427221 */ /* 0x000fe20000010000 */
[----:B------:R-:W-:Y:S01]  /*7bc0*/  FADD.FTZ R221, R87, -R221 ;  /* 0x800000dd57dd7221 */ /* 0x000fe20000010000 */
[----:B------:R-:W-:-:S04]  /*7bd0*/  F2FP.F16.F32.PACK_AB R87, R26, R25 ;  /* 0x000000191a57723e */ /* 0x000fc800000000ff */
[----:B------:R1:W2:Y:S01]  /*7be0*/  MUFU.EX2 R36, R120 ;  /* 0x0000007800247308 */ /* 0x0002a20000000800 */
[----:B------:R-:W-:Y:S01]  /*7bf0*/  FMUL.FTZ R25, R107, R65 ;  /* 0x000000416b197220 */ /* 0x000fe20000410000 */
[----:B---3--:R-:W-:Y:S01]  /*7c00*/  FADD.FTZ R70, R69, -R219 ;  /* 0x800000db45467221 */ /* 0x008fe20000010000 */
[----:B------:R-:W-:-:S05]  /*7c10*/  FMUL.FTZ R38, R15, R38 ;  /* 0x000000260f267220 */ /* 0x000fca0000410000 */
[----:B------:R-:W3:Y:S01]  /*7c20*/  MUFU.EX2 R115, R115 ;  /* 0x0000007300737308 */ /* 0x000ee20000000800 */
        /* <DEDUP_REMOVED lines=12> */
[----:B-1----:R-:W-:Y:S01]  /*7cf0*/  FADD.FTZ R120, R71, -R219 ;  /* 0x800000db47787221 */ /* 0x002fe20000010000 */
        /* <DEDUP_REMOVED lines=235> */
.L_x_3388:
        /* <DEDUP_REMOVED lines=70> */
.L_x_3389:
        /* <DEDUP_REMOVED lines=12> */
.L_x_3379:
        /* <DEDUP_REMOVED lines=34> */
.L_x_3359:
[----:B------:R-:W-:Y:S05]  /*92f0*/  @P0 BRA `(.L_x_3354) ;  /* 0x0000004000e40947 */ /* 0x000fea0003800000 */
[----:B------:R-:W-:Y:S01]  /*9300*/  ULDC.64 UR4, c[0x0][0x878] ;  /* 0x00021e0000047ab9 */ /* 0x000fe20000000a00 */
[----:B--2---:R-:W2:Y:S01]  /*9310*/  LDL.LU R8, [R1+0x3c] ;  /* 0x00003c0001087983 */ /* 0x004ea20000300800 */
[----:B------:R-:W-:Y:S01]  /*9320*/  UISETP.NE.U32.AND UP0, UPT, UR4, URZ, UPT ;  /* 0x0000003f0400728c */ /* 0x000fe2000bf05070 */
[----:B------:R-:W3:Y:S01]  /*9330*/  LDC R0, c[0x0][0x850] ;  /* 0x00021400ff007b82 */ /* 0x000ee20000000800 */
[----:B------:R-:W1:Y:S02]  /*9340*/  S2R R12, SR_TID.X ;  /* 0x00000000000c7919 */ /* 0x000e640000002100 */
[----:B------:R-:W-:Y:S01]  /*9350*/  UISETP.NE.AND.EX UP0, UPT, UR5, URZ, UPT, UP0 ;  /* 0x0000003f0500728c */ /* 0x000fe2000bf05300 */
[----:B------:R-:W4:Y:S01]  /*9360*/  S2R R7, SR_CgaCtaId ;  /* 0x0000000000077919 */ /* 0x000f220000008800 */
[----:B------:R-:W-:-:S04]  /*9370*/  USHF.L.U32 UR6, UR37, 0xd, URZ ;  /* 0x0000000d25067899 */ /* 0x000fc8000800063f */
[----:B------:R-:W-:Y:S01]  /*9380*/  PLOP3.LUT P1, PT, PT, PT, UP0, 0x80, 0x0 ;  /* 0x000000000000781c */ /* 0x000fe20003f2f008 */
[----:B------:R-:W-:-:S04]  /*9390*/  ULDC.64 UR8, c[0x0][0x818] ;  /* 0x0002060000087ab9 */ /* 0x000fc80000000a00 */
[----:B------:R-:W-:Y:S02]  /*93a0*/  @UP0 ULDC.64 UR4, c[0x0][0x878] ;  /* 0x00021e0000040ab9 */ /* 0x000fe40000000a00 */
[----:B------:R-:W-:-:S06]  /*93b0*/  @UP0 UIMAD.WIDE UR4, UR40, 0x4, UR4 ;  /* 0x00000004280408a5 */ /* 0x000fcc000f8e0204 */
[----:B------:R-:W-:Y:S02]  /*93c0*/  IMAD.U32 R2, RZ, RZ, UR4 ;  /* 0x00000004ff027e24 */ /* 0x000fe4000f8e00ff */
[----:B------:R-:W-:-:S05]  /*93d0*/  IMAD.U32 R3, RZ, RZ, UR5 ;  /* 0x00000005ff037e24 */ /* 0x000fca000f8e00ff */
[----:B------:R-:W5:Y:S01]  /*93e0*/  @P1 LDG.E R2, desc[UR38][R2.64] ;  /* 0x0000002602021981 */ /* 0x000f62000c1e1900 */
[----:B---3--:R-:W-:Y:S01]  /*93f0*/  ISETP.NE.AND P0, PT, R0, 0x1, PT ;  /* 0x000000010000780c */ /* 0x008fe20003f05270 */
[----:B------:R-:W-:Y:S01]  /*9400*/  USEL UR10, UR40, URZ, !UP0 ;  /* 0x0000003f280a7287 */ /* 0x000fe2000c000000 */
[----:B-1----:R-:W-:-:S05]  /*9410*/  VIADD R13, R12, 0xffffff80 ;  /* 0xffffff800c0d7836 */ /* 0x002fca0000000000 */
[----:B------:R-:W-:-:S06]  /*9420*/  SHF.R.S32.HI R6, RZ, 0x1f, R13 ;  /* 0x0000001fff067819 */ /* 0x000fcc000001140d */
[----:B------:R-:W2:Y:S01]  /*9430*/  @P0 LDC R0, c[0x0][0x854] ;  /* 0x00021500ff000b82 */ /* 0x000ea20000000800 */
[----:B------:R-:W-:-:S07]  /*9440*/  LEA.HI R6, R6, R13, RZ, 0x7 ;  /* 0x0000000d06067211 */ /* 0x000fce00078f38ff */
[----:B------:R-:W1:Y:S01]  /*9450*/  @P0 LDC R5, c[0x0][0x858] ;  /* 0x00021600ff050b82 */ /* 0x000e620000000800 */
[----:B--2---:R-:W-:-:S05]  /*9460*/  @P0 IMAD.HI.U32 R0, R8, R0, RZ ;  /* 0x0000000008000227 */ /* 0x004fca00078e00ff */
[----:B-1----:R-:W-:-:S04]  /*9470*/  @P0 SHF.R.U32.HI R8, RZ, R5, R0 ;  /* 0x00000005ff080219 */ /* 0x002fc80000011600 */
[----:B------:R-:W-:Y:S01]  /*9480*/  SHF.R.S32.HI R0, RZ, 0x1f, R8 ;  /* 0x0000001fff007819 */ /* 0x000fe20000011408 */
[----:B------:R1:W-:Y:S01]  /*9490*/  @P0 STL [R1+0x3c], R8 ;  /* 0x00003c0801000387 */ /* 0x0003e20000100800 */
[----:B-----5:R-:W-:Y:S02]  /*94a0*/  @P1 R2UR UR4, R2 ;  /* 0x00000000020412ca */ /* 0x020fe400000e0000 */
[----:B------:R-:W-:-:S04]  /*94b0*/  MOV R2, 0x400 ;  /* 0x0000040000027802 */ /* 0x000fc80000000f00 */
[----:B----4-:R-:W-:Y:S01]  /*94c0*/  LEA R15, R7, R2, 0x18 ;  /* 0x00000002070f7211 */ /* 0x010fe200078ec0ff */
[----:B------:R-:W-:-:S04]  /*94d0*/  IMAD R2, R0, UR8, RZ ;  /* 0x0000000800027c24 */ /* 0x000fc8000f8e02ff */
[----:B------:R-:W-:Y:S02]  /*94e0*/  IMAD R9, R8, UR9, R2 ;  /* 0x0000000908097c24 */ /* 0x000fe4000f8e0202 */
[----:B------:R-:W-:-:S04]  /*94f0*/  @UP0 ULEA UR4, UR40, UR4, 0x7 ;  /* 0x0000000428040291 */ /* 0x000fc8000f8e383f */
[----:B------:R-:W-:-:S04]  /*9500*/  @UP0 USHF.R.S32.HI UR5, URZ, 0x1f, UR4 ;  /* 0x0000001f3f050899 */ /* 0x000fc80008011404 */
[----:B------:R-:W-:-:S04]  /*9510*/  @UP0 ULEA.HI UR5, UR5, UR4, URZ, 0x7 ;  /* 0x0000000405050291 */ /* 0x000fc8000f8f383f */
[----:B------:R-:W-:-:S04]  /*9520*/  @UP0 USHF.L.U32 UR5, UR5, 0x6, URZ ;  /* 0x0000000605050899 */ /* 0x000fc8000800063f */
[----:B------:R-:W-:-:S04]  /*9530*/  @UP0 ULOP3.LUT UR4, UR5, 0xffffe000, URZ, 0xc0, !UPT ;  /* 0xffffe00005040892 */ /* 0x000fc8000f8ec03f */
[----:B------:R-:W-:-:S03]  /*9540*/  @UP0 USHF.R.S32.HI UR5, URZ, 0x1f, UR4 ;  /* 0x0000001f3f050899 */ /* 0x000fc60008011404 */
[----:B------:R-:W-:Y:S02]  /*9550*/  @!UP0 UMOV UR4, URZ ;  /* 0x0000003f00048c82 */ /* 0x000fe40008000000 */
[----:B------:R-:W-:Y:S02]  /*9560*/  UIADD3 UR7, UP1, UR6, UR4, URZ ;  /* 0x0000000406077290 */ /* 0x000fe4000ff3e03f */
[----:B------:R-:W-:Y:S02]  /*9570*/  @!UP0 UMOV UR5, URZ ;  /* 0x0000003f00058c82 */ /* 0x000fe40008000000 */
[----:B------:R-:W-:Y:S02]  /*9580*/  ULEA.HI.X.SX32 UR4, UR6, UR5, 0x1, UP1 ;  /* 0x0000000506047291 */ /* 0x000fe400088f0e3f */
[----:B------:R-:W-:Y:S01]  /*9590*/  IMAD.U32 R4, RZ, RZ, UR7 ;  /* 0x00000007ff047e24 */ /* 0x000fe2000f8e00ff */
[----:B------:R-:W-:-:S03]  /*95a0*/  ULDC.64 UR6, c[0x0][0x820] ;  /* 0x0002080000067ab9 */ /* 0x000fc60000000a00 */
[----:B------:R-:W-:Y:S01]  /*95b0*/  IMAD.U32 R5, RZ, RZ, UR4 ;  /* 0x00000004ff057e24 */ /* 0x000fe2000f8e00ff */
[----:B------:R-:W-:Y:S02]  /*95c0*/  ULDC.64 UR4, c[0x0][0x840] ;  /* 0x0002100000047ab9 */ /* 0x000fe40000000a00 */
[----:B------:R-:W-:Y:S01]  /*95d0*/  IMAD R7, R0, UR4, RZ ;  /* 0x0000000400077c24 */ /* 0x000fe2000f8e02ff */
[----:B------:R-:W-:Y:S01]  /*95e0*/  LOP3.LUT R0, R6, 0xfffff80, RZ, 0xc0, !PT ;  /* 0x0fffff8006007812 */ /* 0x000fe200078ec0ff */
[----:B------:R-:W-:Y:S01]  /*95f0*/  IMAD.WIDE.U32 R2, R8, UR8, R4 ;  /* 0x0000000808027c25 */ /* 0x000fe2000f8e0004 */
[----:B------:R-:W-:-:S03]  /*9600*/  ULDC.64 UR8, c[0x0][0x848] ;  /* 0x0002120000087ab9 */ /* 0x000fc60000000a00 */
[----:B------:R-:W-:Y:S01]  /*9610*/  IMAD.WIDE.U32 R4, R8, UR4, R4 ;  /* 0x0000000408047c25 */ /* 0x000fe2000f8e0004 */
[----:B------:R-:W-:-:S03]  /*9620*/  USHF.R.S32.HI UR4, URZ, 0x1f, UR40 ;  /* 0x0000001f3f047899 */ /* 0x000fc60008011428 */
[----:B------:R-:W-:Y:S01]  /*9630*/  IMAD.SHL.U32 R6, R6, 0x20, RZ ;  /* 0x0000002006067824 */ /* 0x000fe200078e00ff */
[----:B------:R-:W-:Y:S01]  /*9640*/  USEL UR4, UR4, URZ, !UP0 ;  /* 0x0000003f04047287 */ /* 0x000fe2000c000000 */
[----:B------:R-:W-:Y:S02]  /*9650*/  IMAD R11, R8, UR5, R7 ;  /* 0x00000005080b7c24 */ /* 0x000fe4000f8e0207 */
[----:B------:R-:W-:Y:S01]  /*9660*/  IMAD.IADD R0, R13, 0x1, -R0 ;  /* 0x000000010d007824 */ /* 0x000fe200078e0a00 */
[----:B------:R-:W-:Y:S01]  /*9670*/  LOP3.LUT R7, R6, 0x3ffff000, RZ, 0xc0, !PT ;  /* 0x3ffff00006077812 */ /* 0x000fe200078ec0ff */
[----:B------:R-:W-:Y:S01]  /*9680*/  UIMAD UR5, UR4, UR6, URZ ;  /* 0x00000006040572a4 */ /* 0x000fe2000f8e023f */
[----:B------:R-:W-:Y:S01]  /*9690*/  IMAD.IADD R3, R3, 0x1, R9 ;  /* 0x0000000103037824 */ /* 0x000fe200078e0209 */
[----:B------:R-:W-:Y:S01]  /*96a0*/  UIMAD UR4, UR4, UR8, URZ ;  /* 0x00000008040472a4 */ /* 0x000fe2000f8e023f */
[----:B------:R-:W-:Y:S01]  /*96b0*/  IMAD.IADD R5, R5, 0x1, R11 ;  /* 0x0000000105057824 */ /* 0x000fe200078e020b */
[----:B------:R-:W-:Y:S01]  /*96c0*/  UIMAD UR5, UR10, UR7, UR5 ;  /* 0x000000070a0572a4 */ /* 0x000fe2000f8e0205 */
[----:B------:R-:W-:Y:S01]  /*96d0*/  IMAD R0, R0, 0x4, R7 ;  /* 0x0000000400007824 */ /* 0x000fe200078e0207 */
[----:B------:R-:W-:Y:S01]  /*96e0*/  UIMAD UR4, UR10, UR9, UR4 ;  /* 0x000000090a0472a4 */ /* 0x000fe2000f8e0204 */
[----:B------:R-:W-:-:S02]  /*96f0*/  IMAD.U32 R7, RZ, RZ, UR6 ;  /* 0x00000006ff077e24 */ /* 0x000fc4000f8e00ff */
        /* <DEDUP_REMOVED lines=9> */
[----:B-1----:R-:W1:Y:S01]  /*9790*/  LDC.64 R8, c[0x0][0x800] ;  /* 0x00020000ff087b82 */ /* 0x002e620000000a00 */
        /* <DEDUP_REMOVED lines=29> */
.L_x_3393:
[----:B------:R-:W-:Y:S01]  /*9970*/  @P0 ELECT P1, URZ, PT ;  /* 0x00000000003f082f */ /* 0x000fe20003820000 */
[----:B------:R1:W-:-:S12]  /*9980*/  UBLKRED.G.S.ADD.F32.RN [UR4], [UR6], UR7, desc[UR8] ;  /* 0x00000804060073bb */ /* 0x0003d800080a1407 */
[----:B------:R-:W-:Y:S02]  /*9990*/  @P1 PLOP3.LUT P0, PT, P1, PT, PT, 0x8, 0x0 ;  /* 0x000000000000181c */ /* 0x000fe40000f0e170 */
[----:B------:R-:W-:-:S11]  /*99a0*/  PLOP3.LUT P1, PT, PT, PT, PT, 0x8, 0x0 ;  /* 0x000000000000781c */ /* 0x000fd60003f2e170 */
[----:B-1----:R-:W-:Y:S05]  /*99b0*/  @P0 BRA.U.ANY `(.L_x_3393) ;  /* 0xfffffffd00ec0947 */ /* 0x002fea000393ffff */
[----:B------:R0:W-:Y:S01]  /*99c0*/  UTMACMDFLUSH ;  /* 0x00000000000079b7 */ /* 0x0001e20000000000 */
[----:B------:R-:W-:-:S04]  /*99d0*/  DEPBAR.LE SB0, 0x0 ;  /* 0x000080000000791a */ /* 0x000fc80000000000 */
.L_x_3392:
[----:B------:R-:W-:Y:S05]  /*99e0*/  BSYNC B0 ;  /* 0x0000000000007941 */ /* 0x000fea0003800000 */
.L_x_3391:
        /* <DEDUP_REMOVED lines=25> */
.L_x_3394:
        /* <DEDUP_REMOVED lines=8> */
.L_x_3347:
        /* <DEDUP_REMOVED lines=29> */
.L_x_3396:
[----:B------:R-:W-:Y:S01]  /*9dd0*/  ULDC UR9, c[0x0][0x8cc] ;  /* 0x0002330000097ab9 */ /* 0x000fe20000000800 */
[----:B------:R-:W-:Y:S01]  /*9de0*/  UMOV UR7, UR8 ;  /* 0x0000000800077c82 */ /* 0x000fe20008000000 */
[----:B------:R-:W-:-:S11]  /*9df0*/  UISETP.NE.AND UP0, UPT, UR9, 0x1, UPT ;  /* 0x000000010900788c */ /* 0x000fd6000bf05270 */
[----:B------:R-:W-:Y:S02]  /*9e00*/  @UP0 ULDC.64 UR10, c[0x0][0x8d0] ;  /* 0x00023400000a0ab9 */ /* 0x000fe40000000a00 */
[----:B------:R-:W-:-:S04]  /*9e10*/  UIMAD.WIDE.U32 UR4, UR8, UR10, URZ ;  /* 0x0000000a080472a5 */ /* 0x000fc8000f8e003f */
[----:B------:R-:W-:-:S04]  /*9e20*/  @UP0 USHF.R.U32.HI UR7, URZ, UR11, UR5 ;  /* 0x0000000b3f070299 */ /* 0x000fc80008011605 */
[----:B------:R-:W-:-:S12]  /*9e30*/  UIMAD UR4, UR7, UR9, URZ ;  /* 0x00000009070472a4 */ /* 0x000fd8000f8e023f */
.L_x_3397:
        /* <DEDUP_REMOVED lines=23> */
.L_x_3398:
        /* <DEDUP_REMOVED lines=13> */
.L_x_3400:
[----:B------:R-:W-:-:S05]  /*a080*/  ULDC UR4, c[0x0][0x8f4] ;  /* 0x00023d0000047ab9 */ /* 0x000fca0000000800 */
.L_x_3399:
        /* <DEDUP_REMOVED lines=46> */
.L_x_3401:
        /* <DEDUP_REMOVED lines=13> */
.L_x_3402:
        /* <DEDUP_REMOVED lines=12> */
.L_x_3403:
        /* <DEDUP_REMOVED lines=54> */
.L_x_3406:
[----:B------:R-:W-:Y:S05]  /*a860*/  BSYNC B0 ;  /* 0x0000000000007941 */ /* 0x000fea0003800000 */
.L_x_3405:
        /* <DEDUP_REMOVED lines=19> */
.L_x_3408:
[----:B------:R-:W-:Y:S05]  /*a9a0*/  BSYNC B0 ;  /* 0x0000000000007941 */ /* 0x000fea0003800000 */
.L_x_3407:
[----:B------:R-:W-:Y:S06]  /*a9b0*/  BAR.ARV 0xa, 0xa0 ;  /* 0x0282800000007b1d */ /* 0x000fec0000002000 */
[----:B------:R-:W-:Y:S04]  /*a9c0*/  BSSY B0, `(.L_x_3409) ;  /* 0x0000003000007945 */ /* 0x000fe80003800000 */
[----:B------:R-:W-:Y:S05]  /*a9d0*/  @!P0 BRA `(.L_x_3410) ;  /* 0x0000000000048947 */ /* 0x000fea0003800000 */
[----:B------:R-:W-:-:S04]  /*a9e0*/  DEPBAR.LE SB0, 0x0 ;  /* 0x000080000000791a */ /* 0x000fc80000000000 */
.L_x_3410:
[----:B------:R-:W-:Y:S05]  /*a9f0*/  BSYNC B0 ;  /* 0x0000000000007941 */ /* 0x000fea0003800000 */
.L_x_3409:
[----:B------:R-:W-:Y:S06]  /*aa00*/  BAR.ARV 0xb, 0xa0 ;  /* 0x02c2800000007b1d */ /* 0x000fec0000002000 */
[----:B------:R-:W-:Y:S01]  /*aa10*/  UIADD3 UR18, UR12, 0x1, URZ ;  /* 0x000000010c127890 */ /* 0x000fe2000fffe03f */
[----:B------:R-:W-:Y:S11]  /*aa20*/  BRA `(.L_x_3411) ;  /* 0x0000000000047947 */ /* 0x000ff60003800000 */
.L_x_3404:
[----:B------:R-:W-:-:S05]  /*aa30*/  UMOV UR18, UR12 ;  /* 0x0000000c00127c82 */ /* 0x000fca0008000000 */
.L_x_3411:
        /* <DEDUP_REMOVED lines=22> */
.L_x_3424:
        /* <DEDUP_REMOVED lines=20> */
.L_x_3413:
[----:B------:R-:W-:Y:S05]  /*ace0*/  BSYNC B0 ;  /* 0x0000000000007941 */ /* 0x000fea0003800000 */
.L_x_3412:
        /* <DEDUP_REMOVED lines=13> */
.L_x_3415:
[----:B------:R-:W-:Y:S05]  /*adc0*/  BSYNC B0 ;  /* 0x0000000000007941 */ /* 0x000fea0003800000 */
.L_x_3414:
[----:B------:R-:W-:Y:S06]  /*add0*/  BAR.ARV 0xa, 0xa0 ;  /* 0x0282800000007b1d */ /* 0x000fec0000002000 */
[----:B------:R-:W-:Y:S04]  /*ade0*/  BSSY B0, `(.L_x_3416) ;  /* 0x0000003000007945 */ /* 0x000fe80003800000 */
[----:B------:R-:W-:Y:S05]  /*adf0*/  @!P0 BRA `(.L_x_3417) ;  /* 0x0000000000048947 */ /* 0x000fea0003800000 */
[----:B------:R-:W-:-:S04]  /*ae00*/  DEPBAR.LE SB0, 0x0 ;  /* 0x000080000000791a */ /* 0x000fc80000000000 */
.L_x_3417:
[----:B------:R-:W-:Y:S05]  /*ae10*/  BSYNC B0 ;  /* 0x0000000000007941 */ /* 0x000fea0003800000 */
.L_x_3416:
        /* <DEDUP_REMOVED lines=13> */
.L_x_3419:
[----:B------:R-:W-:Y:S05]  /*aef0*/  BSYNC B0 ;  /* 0x0000000000007941 */ /* 0x000fea0003800000 */
.L_x_3418:
        /* <DEDUP_REMOVED lines=13> */
.L_x_3421:
[----:B------:R-:W-:Y:S05]  /*afd0*/  BSYNC B0 ;  /* 0x0000000000007941 */ /* 0x000fea0003800000 */
.L_x_3420:
[----:B------:R-:W-:Y:S01]  /*afe0*/  UIADD3 UR18, UR18, 0x2, URZ ;  /* 0x0000000212127890 */ /* 0x000fe2000fffe03f */
[----:B------:R-:W-:Y:S06]  /*aff0*/  BAR.ARV 0xa, 0xa0 ;  /* 0x0282800000007b1d */ /* 0x000fec0000002000 */
[----:B------:R-:W-:Y:S01]  /*b000*/  UISETP.GE.AND UP0, UPT, UR18, UR7, UPT ;  /* 0x000000071200728c */ /* 0x000fe2000bf06270 */
[----:B------:R-:W-:Y:S04]  /*b010*/  BSSY B0, `(.L_x_3422) ;  /* 0x0000003000007945 */ /* 0x000fe80003800000 */
[----:B------:R-:W-:Y:S06]  /*b020*/  @!P0 BRA `(.L_x_3423) ;  /* 0x0000000000048947 */ /* 0x000fec0003800000 */
[----:B------:R-:W-:-:S04]  /*b030*/  DEPBAR.LE SB0, 0x0 ;  /* 0x000080000000791a */ /* 0x000fc80000000000 */
.L_x_3423:
[----:B------:R-:W-:Y:S05]  /*b040*/  BSYNC B0 ;  /* 0x0000000000007941 */ /* 0x000fea0003800000 */
.L_x_3422:
[----:B------:R-:W-:Y:S06]  /*b050*/  BAR.ARV 0xb, 0xa0 ;  /* 0x02c2800000007b1d */ /* 0x000fec0000002000 */
[----:B------:R-:W-:Y:S01]  /*b060*/  PLOP3.LUT P1, PT, PT, PT, UP0, 0x80, 0x0 ;  /* 0x000000000000781c */ /* 0x000fe20003f2f008 */
[----:B------:R-:W-:Y:S02]  /*b070*/  UIADD3 UR26, UR26, 0x4000, URZ ;  /* 0x000040001a1a7890 */ /* 0x000fe4000fffe03f */
[----:B------:R-:W-:-:S10]  /*b080*/  UIADD3 UR6, UR6, 0x4000, URZ ;  /* 0x0000400006067890 */ /* 0x000fd4000fffe03f */
[----:B------:R-:W-:Y:S05]  /*b090*/  @!P1 BRA `(.L_x_3424) ;  /* 0xfffffff800c09947 */ /* 0x000fea000383ffff */
[----:B------:R-:W-:Y:S05]  /*b0a0*/  BRA `(.L_x_3354) ;  /* 0x0000002400787947 */ /* 0x000fea0003800000 */
.L_x_3395:
        /* <DEDUP_REMOVED lines=22> */
.L_x_3425:
[----:B------:R-:W-:Y:S01]  /*b210*/  ULDC UR9, c[0x0][0x8cc] ;  /* 0x0002330000097ab9 */ /* 0x000fe20000000800 */
[----:B------:R-:W-:Y:S01]  /*b220*/  UMOV UR7, UR8 ;  /* 0x0000000800077c82 */ /* 0x000fe20008000000 */
[----:B------:R-:W-:-:S11]  /*b230*/  UISETP.NE.AND UP0, UPT, UR9, 0x1, UPT ;  /* 0x000000010900788c */ /* 0x000fd6000bf05270 */
[----:B------:R-:W-:Y:S02]  /*b240*/  @UP0 ULDC.64 UR10, c[0x0][0x8d0] ;  /* 0x00023400000a0ab9 */ /* 0x000fe40000000a00 */
[----:B------:R-:W-:-:S04]  /*b250*/  UIMAD.WIDE.U32 UR4, UR8, UR10, URZ ;  /* 0x0000000a080472a5 */ /* 0x000fc8000f8e003f */
[----:B------:R-:W-:-:S04]  /*b260*/  @UP0 USHF.R.U32.HI UR7, URZ, UR11, UR5 ;  /* 0x0000000b3f070299 */ /* 0x000fc80008011605 */
[----:B------:R-:W-:-:S12]  /*b270*/  UIMAD UR4, UR7, UR9, URZ ;  /* 0x00000009070472a4 */ /* 0x000fd8000f8e023f */
.L_x_3426:
        /* <DEDUP_REMOVED lines=23> */
.L_x_3427:
        /* <DEDUP_REMOVED lines=14> */
.L_x_3429:
[----:B------:R-:W-:-:S05]  /*b4d0*/  ULDC UR4, c[0x0][0x8f4] ;  /* 0x00023d0000047ab9 */ /* 0x000fca0000000800 */
.L_x_3428:
        /* <DEDUP_REMOVED lines=60> */
.L_x_3431:
        /* <DEDUP_REMOVED lines=12> */
.L_x_3432:
[----:B------:R-:W-:Y:S05]  /*b960*/  @!P2 BRA `(.L_x_3433) ;  /* 0x000000000014a947 */ /* 0x000fea0003800000 */
[----:B------:R-:W-:Y:S02]  /*b970*/  IMAD.U32 R2, RZ, RZ, UR14 ;  /* 0x0000000eff027e24 */ /* 0x000fe4000f8e00ff */
[----:B------:R-:W-:-:S05]  /*b980*/  IMAD.U32 R3, RZ, RZ, UR15 ;  /* 0x0000000fff037e24 */ /* 0x000fca000f8e00ff */
[----:B------:R-:W2:Y:S04]  /*b990*/  LDG.E R5, desc[UR38][R2.64] ;  /* 0x0000002602057981 */ /* 0x000ea8000c1e1900 */
[----:B------:R-:W2:Y:S02]  /*b9a0*/  LDG.E R4, desc[UR38][R2.64+0x4] ;  /* 0x0000042602047981 */ /* 0x000ea4000c1e1900 */
[----:B--2---:R-:W-:-:S07]  /*b9b0*/  IMAD.IADD R4, R4, 0x1, -R5 ;  /* 0x0000000104047824 */ /* 0x004fce00078e0a05 */
.L_x_3433:
        /* <DEDUP_REMOVED lines=62> */
.L_x_3463:
        /* <DEDUP_REMOVED lines=15> */
.L_x_3436:
        /* <DEDUP_REMOVED lines=72> */
.L_x_3447:
[----:B-123--:R-:W-:-:S04]  /*c310*/  SHF.L.U32 R18, R10, 0x1f, RZ ;  /* 0x0000001f0a127819 */ /* 0x00efc800000006ff */
[----:B------:R-:W3:Y:S02]  /*c320*/  SYNCS.PHASECHK.TRANS64.TRYWAIT P1, [R15+URZ+0x30c40], R18 ;  /* 0x030c40120f0075a7 */ /* 0x000ee4000802017f */
[----:B---3--:R-:W-:Y:S05]  /*c330*/  @!P1 BRA `(.L_x_3439) ;  /* 0x0000001400709947 */ /* 0x008fea0003800000 */
.L_x_3464:
        /* <DEDUP_REMOVED lines=8> */
.L_x_3440:
        /* <DEDUP_REMOVED lines=30> */
.L_x_3465:
        /* <DEDUP_REMOVED lines=8> */
.L_x_3442:
        /* <DEDUP_REMOVED lines=30> */
.L_x_3466:
        /* <DEDUP_REMOVED lines=8> */
.L_x_3444:
        /* <DEDUP_REMOVED lines=24> */
.L_x_3468:
        /* <DEDUP_REMOVED lines=8> */
.L_x_3446:
        /* <DEDUP_REMOVED lines=30> */
.L_x_3438:
[----:B------:R-:W4:Y:S02]  /*cc60*/  LDL.LU R4, [R1+0x8] ;  /* 0x0000080001047983 */ /* 0x000f240000300800 */
[----:B----4-:R-:W-:Y:S02]  /*cc70*/  ISETP.NE.AND P1, PT, R4, RZ, PT ;  /* 0x000000ff0400720c */ /* 0x010fe40003f25270 */
[----:B------:R4:W5:Y:S11]  /*cc80*/  LDL R4, [R1+0x4] ;  /* 0x0000040001047983 */ /* 0x0009760000100800 */
[----:B----4-:R-:W-:Y:S05]  /*cc90*/  @!P1 BRA `(.L_x_3437) ;  /* 0x0000000400249947 */ /* 0x010fea0003800000 */
[----:B-1----:R-:W-:-:S04]  /*cca0*/  SHF.L.U32 R12, R10, 0x1f, RZ ;  /* 0x0000001f0a0c7819 */ /* 0x002fc800000006ff */
[----:B------:R-:W1:Y:S02]  /*ccb0*/  SYNCS.PHASECHK.TRANS64.TRYWAIT P1, [R15+URZ+0x30c40], R12 ;  /* 0x030c400c0f0075a7 */ /* 0x000e64000802017f */
[----:B-1----:R-:W-:Y:S05]  /*ccc0*/  @!P1 BRA `(.L_x_3448) ;  /* 0x0000000c00609947 */ /* 0x002fea0003800000 */
.L_x_3469:
        /* <DEDUP_REMOVED lines=8> */
.L_x_3449:
        /* <DEDUP_REMOVED lines=27> */
.L_x_3470:
        /* <DEDUP_REMOVED lines=8> */
.L_x_3451:
        /* <DEDUP_REMOVED lines=27> */
.L_x_3437:
[----:B------:R-:W4:Y:S01]  /*d130*/  S2R R0, SR_TID.X ;  /* 0x0000000000007919 */ /* 0x000f220000002100 */
[----:B------:R-:W-:Y:S01]  /*d140*/  IMAD R3, R16, 0x8, R15 ;  /* 0x0000000810037824 */ /* 0x000fe200078e020f */
[----:B----4-:R-:W-:Y:S02]  /*d150*/  LOP3.LUT R2, R0, 0x7f, RZ, 0xc0, !PT ;  /* 0x0000007f00027812 */ /* 0x010fe400078ec0ff */
[----:B------:R-:W-:Y:S02]  /*d160*/  SHF.L.U32 R0, R10, 0x1f, RZ ;  /* 0x0000001f0a007819 */ /* 0x000fe400000006ff */
[----:B------:R-:W-:Y:S02]  /*d170*/  ISETP.NE.AND P1, PT, R2, RZ, PT ;  /* 0x000000ff0200720c */ /* 0x000fe40003f25270 */
[----:B------:R-:W4:Y:S02]  /*d180*/  SYNCS.PHASECHK.TRANS64.TRYWAIT P0, [R3+URZ+0x30c40], R0 ;  /* 0x030c4000030075a7 */ /* 0x000f24000800017f */
[----:B----4-:R-:W-:Y:S09]  /*d190*/  @!P0 BRA `(.L_x_3452) ;  /* 0x0000000800548947 */ /* 0x010ff20003800000 */
.L_x_3471:
[----:B------:R-:W-:Y:S05]  /*d1a0*/  @P1 BRA `(.L_x_3453) ;  /* 0x0000000000181947 */ /* 0x000fea0003800000 */
[----:B------:R-:W1:Y:S01]  /*d1b0*/  S2R R2, SR_TID.X ;  /* 0x0000000000027919 */ /* 0x000e620000002100 */
[----:B----4-:R-:W-:-:S04]  /*d1c0*/  IMAD.MOV.U32 R0, RZ, RZ, 0x4200 ;  /* 0x00004200ff007424 */ /* 0x010fc800078e00ff */
[----:B------:R4:W-:Y:S01]  /*d1d0*/  SYNCS.ARRIVE.TRANS64 RZ, [R3+URZ+0x30c30], R0 ;  /* 0x030c300003ff79a7 */ /* 0x0009e2000800003f */
[----:B-1----:R-:W-:-:S13]  /*d1e0*/  LOP3.LUT P0, RZ, R2, 0x1f, RZ, 0xc0, !PT ;  /* 0x0000001f02ff7812 */ /* 0x002fda000780c0ff */
[----:B----4-:R-:W-:Y:S05]  /*d1f0*/  @!P0 BRA `(.L_x_3453) ;  /* 0x0000000000048947 */ /* 0x010fea0003800000 */
[----:B------:R-:W-:Y:S01]  /*d200*/  BPT.TRAP 0x1 ;  /* 0x000000040000795c */ /* 0x000fe20000300000 */
.L_x_3453:
        /* <DEDUP_REMOVED lines=34> */
.L_x_3434:
[----:B------:R-:W-:Y:S05]  /*d430*/  BSYNC B0 ;  /* 0x0000000000007941 */ /* 0x000fea0003800000 */
.L_x_3430:
[----:B------:R-:W-:-:S03]  /*d440*/  UMOV UR7, 0xffffffff ;  /* 0xffffffff00077882 */ /* 0x000fc60000000000 */
[----:B------:R-:W-:Y:S05]  /*d450*/  BRA.DIV UR7, `(.L_x_3454) ;  /* 0x0000000607b87947 */ /* 0x000fea000b800000 */
[----:B------:R-:W-:-:S13]  /*d460*/  ELECT P6, URZ, PT ;  /* 0x00000000003f782f */ /* 0x000fda00038c0000 */
.L_x_3474:
[----:B------:R-:W-:Y:S05]  /*d470*/  @!P6 BRA `(.L_x_3354) ;  /* 0x000000000084e947 */ /* 0x000fea0003800000 */
[----:B------:R-:W-:-:S06]  /*d480*/  ULOP3.LUT UR7, UR36, 0x2, URZ, 0xfc, !UPT ;  /* 0x0000000224077892 */ /* 0x000fcc000f8efc3f */
[----:B------:R-:W-:-:S05]  /*d490*/  IMAD.U32 R0, RZ, RZ, UR7 ;  /* 0x00000007ff007e24 */ /* 0x000fca000f8e00ff */
[----:B------:R-:W-:-:S13]  /*d4a0*/  ISETP.NE.AND P2, PT, R0, 0x3, PT ;  /* 0x000000030000780c */ /* 0x000fda0003f45270 */
[----:B------:R-:W-:Y:S05]  /*d4b0*/  @!P2 BRA `(.L_x_3455) ;  /* 0x000000000004a947 */ /* 0x000fea0003800000 */
[----:B------:R-:W-:Y:S01]  /*d4c0*/  BPT.TRAP 0x1 ;  /* 0x000000040000795c */ /* 0x000fe20000300000 */
.L_x_3455:
        /* <DEDUP_REMOVED lines=15> */
.L_x_3475:
[----:B------:R-:W2:Y:S02]  /*d5c0*/  SYNCS.PHASECHK.TRANS64.TRYWAIT P0, [R3+URZ], R0 ;  /* 0x00000000030075a7 */ /* 0x000ea4000800017f */
[----:B--2---:R-:W-:Y:S05]  /*d5d0*/  @!P0 BRA `(.L_x_3457) ;  /* 0x00000004008c8947 */ /* 0x004fea0003800000 */
.L_x_3476:
[----:B------:R-:W-:Y:S05]  /*d5e0*/  @!P2 BRA `(.L_x_3458) ;  /* 0x000000000004a947 */ /* 0x000fea0003800000 */
[----:B------:R-:W-:Y:S01]  /*d5f0*/  BPT.TRAP 0x1 ;  /* 0x000000040000795c */ /* 0x000fe20000300000 */
.L_x_3458:
[----:B--2---:R-:W-:-:S04]  /*d600*/  VIADD R3, R8, 0x30c40 ;  /* 0x00030c4008037836 */ /* 0x004fc80000000000 */
[----:B------:R-:W-:-:S04]  /*d610*/  IMAD R5, R2, 0x8, R3 ;  /* 0x0000000802057824 */ /* 0x000fc800078e0203 */
[----:B------:R-:W2:Y:S02]  /*d620*/  SYNCS.PHASECHK.TRANS64.TRYWAIT P0, [R5+URZ], R4 ;  /* 0x00000004050075a7 */ /* 0x000ea4000800017f */
[----:B--2---:R-:W-:Y:S05]  /*d630*/  @!P0 BRA `(.L_x_3459) ;  /* 0x0000000400888947 */ /* 0x004fea0003800000 */
.L_x_3477:
[----:B------:R-:W-:-:S07]  /*d640*/  IMAD R3, R6, 0x8, R3 ;  /* 0x0000000806037824 */ /* 0x000fce00078e0203 */
.L_x_3460:
[----:B---3--:R3:W4:Y:S02]  /*d650*/  SYNCS.PHASECHK.TRANS64.TRYWAIT P0, [R3+URZ], R0 ;  /* 0x00000000030075a7 */ /* 0x008724000800017f */
[----:B----4-:R-:W-:Y:S05]  /*d660*/  @!P0 NANOSLEEP.SYNCS 0x989680 ;  /* 0x009896800000895d */ /* 0x010fea0003900000 */
[----:B------:R-:W4:Y:S02]  /*d670*/  @!P0 SYNCS.PHASECHK.TRANS64 P0, [R3+URZ], R0 ;  /* 0x00000000030085a7 */ /* 0x000f24000800007f */
[----:B----4-:R-:W-:Y:S05]  /*d680*/  @!P0 BRA `(.L_x_3460) ;  /* 0xfffffffc00f08947 */ /* 0x010fea000383ffff */
.L_x_3354:
[----:B------:R-:W-:Y:S05]  /*d690*/  BSYNC B6 ;  /* 0x0000000000067941 */ /* 0x000fea0003800000 */
.L_x_3346:
[----:B------:R-:W-:Y:S05]  /*d6a0*/  EXIT ;  /* 0x000000000000794d */ /* 0x000fea0003800000 */
.L_x_3364:
[----:B------:R-:W-:Y:S02]  /*d6b0*/  IMAD.MOV.U32 R12, RZ, RZ, RZ ;  /* 0x000000ffff0c7224 */ /* 0x000fe400078e00ff */
[----:B------:R-:W-:Y:S02]  /*d6c0*/  IMAD.MOV.U32 R11, RZ, RZ, 0x1f ;  /* 0x0000001fff0b7424 */ /* 0x000fe400078e00ff */
[----:B------:R-:W-:-:S07]  /*d6d0*/  IMAD.MOV.U32 R15, RZ, RZ, -0x1 ;  /* 0xffffffffff0f7424 */ /* 0x000fce00078e00ff */
[----:B------:R-:W-:Y:S05]  /*d6e0*/  WARPSYNC.COLLECTIVE R15, `(.L_x_3461) ;  /* 0x000000000f087348 */ /* 0x000fea0003c00000 */
[----:B------:R1:W2:Y:S02]  /*d6f0*/  SHFL.IDX P6, R14, R13, R12, R11 ;  /* 0x0000000c0d0e7389 */ /* 0x0002a400000c000b */
[----:B-12---:R-:W-:Y:S01]  /*d700*/  ENDCOLLECTIVE ;  /* 0x000000000000791b */ /* 0x006fe20003800000 */
.L_x_3461:
[----:B------:R-:W-:Y:S05]  /*d710*/  BRA `(.L_x_3462) ;  /* 0xffffff3c00c47947 */ /* 0x000fea000383ffff */
.L_x_3366:
[----:B--2---:R2:W3:Y:S02]  /*d720*/  SYNCS.PHASECHK.TRANS64.TRYWAIT P0, [R236+URZ+0x30c00], R15 ;  /* 0x030c000fec0075a7 */ /* 0x0044e4000800017f */
[----:B---3--:R-:W-:Y:S05]  /*d730*/  @!P0 NANOSLEEP.SYNCS 0x989680 ;  /* 0x009896800000895d */ /* 0x008fea0003900000 */
[----:B------:R-:W3:Y:S02]  /*d740*/  @!P0 SYNCS.PHASECHK.TRANS64 P0, [R236+URZ+0x30c00], R15 ;  /* 0x030c000fec0085a7 */ /* 0x000ee4000800007f */
[----:B---3--:R-:W-:Y:S05]  /*d750*/  @!P0 BRA `(.L_x_3366) ;  /* 0xfffffffc00f08947 */ /* 0x008fea000383ffff */
[----:B------:R-:W-:Y:S05]  /*d760*/  BRA `(.L_x_3365) ;  /* 0xffffff4000107947 */ /* 0x000fea000383ffff */
.L_x_3371:
[----:B--2---:R2:W3:Y:S02]  /*d770*/  SYNCS.PHASECHK.TRANS64.TRYWAIT P1, [R6+URZ+0x30c10], R21 ;  /* 0x030c1015060075a7 */ /* 0x0044e4000802017f */
[----:B---3--:R-:W-:Y:S05]  /*d780*/  @!P1 NANOSLEEP.SYNCS 0x989680 ;  /* 0x009896800000995d */ /* 0x008fea0003900000 */
[----:B------:R-:W3:Y:S02]  /*d790*/  @!P1 SYNCS.PHASECHK.TRANS64 P1, [R6+URZ+0x30c10], R21 ;  /* 0x030c1015060095a7 */ /* 0x000ee4000802007f */
[----:B---3--:R-:W-:Y:S05]  /*d7a0*/  @!P1 BRA `(.L_x_3371) ;  /* 0xfffffffc00f09947 */ /* 0x008fea000383ffff */
[----:B------:R-:W-:Y:S05]  /*d7b0*/  BRA `(.L_x_3370) ;  /* 0xffffff4800b87947 */ /* 0x000fea000383ffff */
.L_x_3375:
[----:B------:R1:W1:Y:S02]  /*d7c0*/  SYNCS.PHASECHK.TRANS64.TRYWAIT P1, [R6+URZ+0x30c30], R21 ;  /* 0x030c3015060075a7 */ /* 0x000264000802017f */
[----:B-1----:R-:W-:Y:S05]  /*d7d0*/  @!P1 NANOSLEEP.SYNCS 0x989680 ;  /* 0x009896800000995d */ /* 0x002fea0003900000 */
[----:B------:R-:W1:Y:S02]  /*d7e0*/  @!P1 SYNCS.PHASECHK.TRANS64 P1, [R6+URZ+0x30c30], R21 ;  /* 0x030c3015060095a7 */ /* 0x000e64000802007f */
[----:B-1----:R-:W-:Y:S05]  /*d7f0*/  @!P1 BRA `(.L_x_3375) ;  /* 0xfffffffc00f09947 */ /* 0x002fea000383ffff */
[----:B------:R-:W-:Y:S05]  /*d800*/  BRA `(.L_x_3374) ;  /* 0xffffff4c00cc7947 */ /* 0x000fea000383ffff */
.L_x_3383:
[----:B--2---:R2:W3:Y:S02]  /*d810*/  SYNCS.PHASECHK.TRANS64.TRYWAIT P1, [R7+URZ+0x30c10], R18 ;  /* 0x030c1012070075a7 */ /* 0x0044e4000802017f */
[----:B---3--:R-:W-:Y:S05]  /*d820*/  @!P1 NANOSLEEP.SYNCS 0x989680 ;  /* 0x009896800000995d */ /* 0x008fea0003900000 */
[----:B------:R-:W3:Y:S02]  /*d830*/  @!P1 SYNCS.PHASECHK.TRANS64 P1, [R7+URZ+0x30c10], R18 ;  /* 0x030c1012070095a7 */ /* 0x000ee4000802007f */
[----:B---3--:R-:W-:Y:S05]  /*d840*/  @!P1 BRA `(.L_x_3383) ;  /* 0xfffffffc00f09947 */ /* 0x008fea000383ffff */
[----:B------:R-:W-:Y:S05]  /*d850*/  BRA `(.L_x_3382) ;  /* 0xffffff8400dc7947 */ /* 0x000fea000383ffff */
.L_x_3387:
[----:B------:R1:W1:Y:S02]  /*d860*/  SYNCS.PHASECHK.TRANS64.TRYWAIT P1, [R7+URZ+0x30c30], R18 ;  /* 0x030c3012070075a7 */ /* 0x000264000802017f */
[----:B-1----:R-:W-:Y:S05]  /*d870*/  @!P1 NANOSLEEP.SYNCS 0x989680 ;  /* 0x009896800000995d */ /* 0x002fea0003900000 */
[----:B------:R-:W1:Y:S02]  /*d880*/  @!P1 SYNCS.PHASECHK.TRANS64 P1, [R7+URZ+0x30c30], R18 ;  /* 0x030c3012070095a7 */ /* 0x000e64000802007f */
[----:B-1----:R-:W-:Y:S05]  /*d890*/  @!P1 BRA `(.L_x_3387) ;  /* 0xfffffffc00f09947 */ /* 0x002fea000383ffff */
[----:B------:R-:W-:Y:S05]  /*d8a0*/  BRA `(.L_x_3386) ;  /* 0xffffff8800f07947 */ /* 0x000fea000383ffff */
.L_x_3435:
[----:B-1----:R1:W2:Y:S02]  /*d8b0*/  SYNCS.PHASECHK.TRANS64.TRYWAIT P0, [R15+URZ+0x30c20], R2 ;  /* 0x030c20020f0075a7 */ /* 0x0022a4000800017f */
[----:B--2---:R-:W-:Y:S05]  /*d8c0*/  @!P0 NANOSLEEP.SYNCS 0x989680 ;  /* 0x009896800000895d */ /* 0x004fea0003900000 */
[----:B------:R-:W2:Y:S02]  /*d8d0*/  @!P0 SYNCS.PHASECHK.TRANS64 P0, [R15+URZ+0x30c20], R2 ;  /* 0x030c20020f0085a7 */ /* 0x000ea4000800007f */
[----:B--2---:R-:W-:Y:S05]  /*d8e0*/  @!P0 BRA `(.L_x_3435) ;  /* 0xfffffffc00f08947 */ /* 0x004fea000383ffff */
[----:B------:R-:W-:Y:S05]  /*d8f0*/  BRA `(.L_x_3463) ;  /* 0xffffffe400287947 */ /* 0x000fea000383ffff */
.L_x_3439:
[----:B---3--:R3:W4:Y:S02]  /*d900*/  SYNCS.PHASECHK.TRANS64.TRYWAIT P1, [R15+URZ+0x30c40], R18 ;  /* 0x030c40120f0075a7 */ /* 0x008724000802017f */
[----:B----4-:R-:W-:Y:S05]  /*d910*/  @!P1 NANOSLEEP.SYNCS 0x989680 ;  /* 0x009896800000995d */ /* 0x010fea0003900000 */
[----:B------:R-:W4:Y:S02]  /*d920*/  @!P1 SYNCS.PHASECHK.TRANS64 P1, [R15+URZ+0x30c40], R18 ;  /* 0x030c40120f0095a7 */ /* 0x000f24000802007f */
[----:B----4-:R-:W-:Y:S05]  /*d930*/  @!P1 BRA `(.L_x_3439) ;  /* 0xfffffffc00f09947 */ /* 0x010fea000383ffff */
[----:B------:R-:W-:Y:S05]  /*d940*/  BRA `(.L_x_3464) ;  /* 0xffffffe8007c7947 */ /* 0x000fea000383ffff */
.L_x_3441:
[----:B-1----:R1:W2:Y:S02]  /*d950*/  SYNCS.PHASECHK.TRANS64.TRYWAIT P1, [R15+URZ+0x30c28], R18 ;  /* 0x030c28120f0075a7 */ /* 0x0022a4000802017f */
[----:B--2---:R-:W-:Y:S05]  /*d960*/  @!P1 NANOSLEEP.SYNCS 0x989680 ;  /* 0x009896800000995d */ /* 0x004fea0003900000 */
[----:B------:R-:W2:Y:S02]  /*d970*/  @!P1 SYNCS.PHASECHK.TRANS64 P1, [R15+URZ+0x30c28], R18 ;  /* 0x030c28120f0095a7 */ /* 0x000ea4000802007f */
[----:B--2---:R-:W-:Y:S05]  /*d980*/  @!P1 BRA `(.L_x_3441) ;  /* 0xfffffffc00f09947 */ /* 0x004fea000383ffff */
[----:B------:R-:W-:Y:S05]  /*d990*/  BRA `(.L_x_3465) ;  /* 0xffffffec00007947 */ /* 0x000fea000383ffff */
.L_x_3443:
[----:B--2---:R2:W4:Y:S02]  /*d9a0*/  SYNCS.PHASECHK.TRANS64.TRYWAIT P1, [R15+URZ+0x30c48], R18 ;  /* 0x030c48120f0075a7 */ /* 0x004524000802017f */
[----:B----4-:R-:W-:Y:S05]  /*d9b0*/  @!P1 NANOSLEEP.SYNCS 0x989680 ;  /* 0x009896800000995d */ /* 0x010fea0003900000 */
[----:B------:R-:W4:Y:S02]  /*d9c0*/  @!P1 SYNCS.PHASECHK.TRANS64 P1, [R15+URZ+0x30c48], R18 ;  /* 0x030c48120f0095a7 */ /* 0x000f24000802007f */
[----:B----4-:R-:W-:Y:S05]  /*d9d0*/  @!P1 BRA `(.L_x_3443) ;  /* 0xfffffffc00f09947 */ /* 0x010fea000383ffff */
[----:B------:R-:W-:Y:S05]  /*d9e0*/  BRA `(.L_x_3466) ;  /* 0xffffffec00847947 */ /* 0x000fea000383ffff */
.L_x_3445:
[----:B------:R-:W-:-:S07]  /*d9f0*/  SHF.L.U32 R4, R10, 0x1f, RZ ;  /* 0x0000001f0a047819 */ /* 0x000fce00000006ff */
.L_x_3467:
[----:B----4-:R4:W1:Y:S02]  /*da00*/  SYNCS.PHASECHK.TRANS64.TRYWAIT P1, [R15+URZ+0x30c20], R4 ;  /* 0x030c20040f0075a7 */ /* 0x010864000802017f */
[----:B-1----:R-:W-:Y:S05]  /*da10*/  @!P1 NANOSLEEP.SYNCS 0x989680 ;  /* 0x009896800000995d */ /* 0x002fea0003900000 */
[----:B------:R-:W1:Y:S02]  /*da20*/  @!P1 SYNCS.PHASECHK.TRANS64 P1, [R15+URZ+0x30c20], R4 ;  /* 0x030c20040f0095a7 */ /* 0x000e64000802007f */
[----:B-1----:R-:W-:Y:S05]  /*da30*/  @!P1 BRA `(.L_x_3467) ;  /* 0xfffffffc00f09947 */ /* 0x002fea000383ffff */
[----:B------:R-:W-:Y:S05]  /*da40*/  BRA `(.L_x_3468) ;  /* 0xffffffec00ec7947 */ /* 0x000fea000383ffff */
.L_x_3448:
[----:B-1----:R1:W4:Y:S02]  /*da50*/  SYNCS.PHASECHK.TRANS64.TRYWAIT P1, [R15+URZ+0x30c40], R12 ;  /* 0x030c400c0f0075a7 */ /* 0x002324000802017f */
[----:B----4-:R-:W-:Y:S05]  /*da60*/  @!P1 NANOSLEEP.SYNCS 0x989680 ;  /* 0x009896800000995d */ /* 0x010fea0003900000 */
[----:B------:R-:W4:Y:S02]  /*da70*/  @!P1 SYNCS.PHASECHK.TRANS64 P1, [R15+URZ+0x30c40], R12 ;  /* 0x030c400c0f0095a7 */ /* 0x000f24000802007f */
[----:B----4-:R-:W-:Y:S05]  /*da80*/  @!P1 BRA `(.L_x_3448) ;  /* 0xfffffffc00f09947 */ /* 0x010fea000383ffff */
[----:B------:R-:W-:Y:S05]  /*da90*/  BRA `(.L_x_3469) ;  /* 0xfffffff0008c7947 */ /* 0x000fea000383ffff */
.L_x_3450:
[----:B--2---:R2:W4:Y:S02]  /*daa0*/  SYNCS.PHASECHK.TRANS64.TRYWAIT P1, [R15+URZ+0x30c28], R12 ;  /* 0x030c280c0f0075a7 */ /* 0x004524000802017f */
[----:B----4-:R-:W-:Y:S05]  /*dab0*/  @!P1 NANOSLEEP.SYNCS 0x989680 ;  /* 0x009896800000995d */ /* 0x010fea0003900000 */
[----:B------:R-:W4:Y:S02]  /*dac0*/  @!P1 SYNCS.PHASECHK.TRANS64 P1, [R15+URZ+0x30c28], R12 ;  /* 0x030c280c0f0095a7 */ /* 0x000f24000802007f */
[----:B----4-:R-:W-:Y:S05]  /*dad0*/  @!P1 BRA `(.L_x_3450) ;  /* 0xfffffffc00f09947 */ /* 0x010fea000383ffff */
[----:B------:R-:W-:Y:S05]  /*dae0*/  BRA `(.L_x_3470) ;  /* 0xfffffff400047947 */ /* 0x000fea000383ffff */
.L_x_3452:
[----:B----4-:R4:W1:Y:S02]  /*daf0*/  SYNCS.PHASECHK.TRANS64.TRYWAIT P0, [R3+URZ+0x30c40], R0 ;  /* 0x030c4000030075a7 */ /* 0x010864000800017f */
[----:B-1----:R-:W-:Y:S05]  /*db00*/  @!P0 NANOSLEEP.SYNCS 0x989680 ;  /* 0x009896800000895d */ /* 0x002fea0003900000 */
[----:B------:R-:W1:Y:S02]  /*db10*/  @!P0 SYNCS.PHASECHK.TRANS64 P0, [R3+URZ+0x30c40], R0 ;  /* 0x030c4000030085a7 */ /* 0x000e64000800007f */
[----:B-1----:R-:W-:Y:S05]  /*db20*/  @!P0 BRA `(.L_x_3452) ;  /* 0xfffffffc00f08947 */ /* 0x002fea000383ffff */
[----:B------:R-:W-:Y:S05]  /*db30*/  BRA `(.L_x_3471) ;  /* 0xfffffff400987947 */ /* 0x000fea000383ffff */
.L_x_3454:
[----:B------:R-:W-:Y:S01]  /*db40*/  BSSY B0, `(.L_x_3472) ;  /* 0x0000006000007945 */ /* 0x000fe20003800000 */
[----:B------:R-:W-:-:S07]  /*db50*/  IMAD.MOV.U32 R15, RZ, RZ, -0x1 ;  /* 0xffffffffff0f7424 */ /* 0x000fce00078e00ff */
[----:B------:R-:W-:Y:S05]  /*db60*/  WARPSYNC.COLLECTIVE R15, `(.L_x_3473) ;  /* 0x000000000f0c7348 */ /* 0x000fea0003c00000 */
[----:B------:R-:W-:Y:S02]  /*db70*/  ELECT P6, UR62, PT ;  /* 0x00000000003e782f */ /* 0x000fe400038c0000 */
[----:B------:R-:W-:Y:S01]  /*db80*/  MOV R14, UR62 ;  /* 0x0000003e000e7c02 */ /* 0x000fe20008000f00 */
[----:B------:R-:W-:Y:S10]  /*db90*/  ENDCOLLECTIVE ;  /* 0x000000000000791b */ /* 0x000ff40003800000 */
.L_x_3473:
[----:B------:R-:W-:Y:S05]  /*dba0*/  BSYNC B0 ;  /* 0x0000000000007941 */ /* 0x000fea0003800000 */
.L_x_3472:
[----:B------:R-:W-:Y:S05]  /*dbb0*/  BRA `(.L_x_3474) ;  /* 0xfffffff8002c7947 */ /* 0x000fea000383ffff */
.L_x_3456:
[----:B-1----:R1:W2:Y:S02]  /*dbc0*/  SYNCS.PHASECHK.TRANS64.TRYWAIT P0, [R7+URZ], R4 ;  /* 0x00000004070075a7 */ /* 0x0022a4000800017f */
[----:B--2---:R-:W-:Y:S05]  /*dbd0*/  @!P0 NANOSLEEP.SYNCS 0x989680 ;  /* 0x009896800000895d */ /* 0x004fea0003900000 */
[----:B------:R-:W2:Y:S02]  /*dbe0*/  @!P0 SYNCS.PHASECHK.TRANS64 P0, [R7+URZ], R4 ;  /* 0x00000004070085a7 */ /* 0x000ea4000800007f */
[----:B--2---:R-:W-:Y:S05]  /*dbf0*/  @!P0 BRA `(.L_x_3456) ;  /* 0xfffffffc00f08947 */ /* 0x004fea000383ffff */
[----:B------:R-:W-:Y:S05]  /*dc00*/  BRA `(.L_x_3475) ;  /* 0xfffffff8006c7947 */ /* 0x000fea000383ffff */
.L_x_3457:
[----:B--2---:R2:W3:Y:S02]  /*dc10*/  SYNCS.PHASECHK.TRANS64.TRYWAIT P0, [R3+URZ], R0 ;  /* 0x00000000030075a7 */ /* 0x0044e4000800017f */
[----:B---3--:R-:W-:Y:S05]  /*dc20*/  @!P0 NANOSLEEP.SYNCS 0x989680 ;  /* 0x009896800000895d */ /* 0x008fea0003900000 */
[----:B------:R-:W3:Y:S02]  /*dc30*/  @!P0 SYNCS.PHASECHK.TRANS64 P0, [R3+URZ], R0 ;  /* 0x00000000030085a7 */ /* 0x000ee4000800007f */
[----:B---3--:R-:W-:Y:S05]  /*dc40*/  @!P0 BRA `(.L_x_3457) ;  /* 0xfffffffc00f08947 */ /* 0x008fea000383ffff */
[----:B------:R-:W-:Y:S05]  /*dc50*/  BRA `(.L_x_3476) ;  /* 0xfffffff800607947 */ /* 0x000fea000383ffff */
.L_x_3459:
[----:B--2---:R2:W3:Y:S02]  /*dc60*/  SYNCS.PHASECHK.TRANS64.TRYWAIT P0, [R5+URZ], R4 ;  /* 0x00000004050075a7 */ /* 0x0044e4000800017f */
[----:B---3--:R-:W-:Y:S05]  /*dc70*/  @!P0 NANOSLEEP.SYNCS 0x989680 ;  /* 0x009896800000895d */ /* 0x008fea0003900000 */
[----:B------:R-:W3:Y:S02]  /*dc80*/  @!P0 SYNCS.PHASECHK.TRANS64 P0, [R5+URZ], R4 ;  /* 0x00000004050085a7 */ /* 0x000ee4000800007f */
[----:B---3--:R-:W-:Y:S05]  /*dc90*/  @!P0 BRA `(.L_x_3459) ;  /* 0xfffffffc00f08947 */ /* 0x008fea000383ffff */
[----:B------:R-:W-:Y:S05]  /*dca0*/  BRA `(.L_x_3477) ;  /* 0xfffffff800647947 */ /* 0x000fea000383ffff */
.L_x_3478:
        /* <DEDUP_REMOVED lines=13> */
.L_x_3716:


//--------------------- .text._ZN7cutlass13device_kernelIN5flash32FlashAttnBwdPostprocessConvertdQIN4cute5tupleIJNS3_1CILi128EEENS5_ILi64EEEEEENS_6half_tEfNS_4arch4Sm90ELi256ENS3_8TiledMMAINS3_8MMA_AtomIJNS3_4SM904GMMA25MMA_64x64x16_F32F16F16_RSILNSF_5MajorE0ELSH_1ELNSF_7ScaleInE1ELSI_1EEEEEENS3_6LayoutINS4_IJNS5_ILi2EEENS5_ILi1EEESN_EEENS4_IJSN_NS5_ILi0EEESP_EEEEENS4_IJNS3_10UnderscoreESS_SS_EEEEELb0EEEEEvNT_6ParamsE --------------------------
	.section	.text._ZN7cutlass13device_kernelIN5flash32FlashAttnBwdPostprocessConvertdQIN4cute5tupleIJNS3_1CILi128EEENS5_ILi64EEEEEENS_6half_tEfNS_4arch4Sm90ELi256ENS3_8TiledMMAINS3_8MMA_AtomIJNS3_4SM904GMMA25MMA_64x64x16_F32F16F16_RSILNSF_5MajorE0ELSH_1ELNSF_7ScaleInE1ELSI_1EEEEEENS3_6LayoutINS4_IJNS5_ILi2EEENS5_ILi1EEESN_EEENS4_IJSN_NS5_ILi0EEESP_EEEEENS4_IJNS3_10UnderscoreESS_SS_EEEEELb0EEEEEvNT_6ParamsE,"ax",@progbits
	.align	128
.text._ZN7cutlass13device_kernelIN5flash32FlashAttnBwdPostprocessConvertdQIN4cute5tupleIJNS3_1CILi128EEENS5_ILi64EEEEEENS_6half_tEfNS_4arch4Sm90ELi256ENS3_8TiledMMAINS3_8MMA_AtomIJNS3_4SM904GMMA25MMA_64x64x16_F32F16F16_RSILNSF_5MajorE0ELSH_1ELNSF_7ScaleInE1ELSI_1EEEEEENS3_6LayoutINS4_IJNS5_ILi2EEENS5_ILi1EEESN_EEENS4_IJSN_NS5_ILi0EEESP_EEEEENS4_IJNS3_10UnderscoreESS_SS_EEEEELb0EEEEEvNT_6ParamsE:
        .type           _ZN7cutlass13device_kernelIN5flash32FlashAttnBwdPostprocessConvertdQIN4cute5tupleIJNS3_1CILi128EEENS5_ILi64EEEEEENS_6half_tEfNS_4arch4Sm90ELi256ENS3_8TiledMMAINS3_8MMA_AtomIJNS3_4SM904GMMA25MMA_64x64x16_F32F16F16_RSILNSF_5MajorE0ELSH_1ELNSF_7ScaleInE1ELSI_1EEEEEENS3_6LayoutINS4_IJNS5_ILi2EEENS5_ILi1EEESN_EEENS4_IJSN_NS5_ILi0EEESP_EEEEENS4_IJNS3_10UnderscoreESS_SS_EEEEELb0EEEEEvNT_6ParamsE,@function
        .size           _ZN7cutlass13device_kernelIN5flash32FlashAttnBwdPostprocessConvertdQIN4cute5tupleIJNS3_1CILi128EEENS5_ILi64EEEEEENS_6half_tEfNS_4arch4Sm90ELi256ENS3_8TiledMMAINS3_8MMA_AtomIJNS3_4SM904GMMA25MMA_64x64x16_F32F16F16_RSILNSF_5MajorE0ELSH_1ELNSF_7ScaleInE1ELSI_1EEEEEENS3_6LayoutINS4_IJNS5_ILi2EEENS5_ILi1EEESN_EEENS4_IJSN_NS5_ILi0EEESP_EEEEENS4_IJNS3_10UnderscoreESS_SS_EEEEELb0EEEEEvNT_6ParamsE,(.L_x_3717 - _ZN7cutlass13device_kernelIN5flash32FlashAttnBwdPostprocessConvertdQIN4cute5tupleIJNS3_1CILi128EEENS5_ILi64EEEEEENS_6half_tEfNS_4arch4Sm90ELi256ENS3_8TiledMMAINS3_8MMA_AtomIJNS3_4SM904GMMA25MMA_64x64x16_F32F16F16_RSILNSF_5MajorE0ELSH_1ELNSF_7ScaleInE1ELSI_1EEEEEENS3_6LayoutINS4_IJNS5_ILi2EEENS5_ILi1EEESN_EEENS4_IJSN_NS5_ILi0EEESP_EEEEENS4_IJNS3_10UnderscoreESS_SS_EEEEELb0EEEEEvNT_6ParamsE)
        .other          _ZN7cutlass13device_kernelIN5flash32FlashAttnBwdPostprocessConvertdQIN4cute5tupleIJNS3_1CILi128EEENS5_ILi64EEEEEENS_6half_tEfNS_4arch4Sm90ELi256ENS3_8TiledMMAINS3_8MMA_AtomIJNS3_4SM904GMMA25MMA_64x64x16_F32F16F16_RSILNSF_5MajorE0ELSH_1ELNSF_7ScaleInE1ELSI_1EEEEEENS3_6LayoutINS4_IJNS5_ILi2EEENS5_ILi1EEESN_EEENS4_IJSN_NS5_ILi0EEESP_EEEEENS4_IJNS3_10UnderscoreESS_SS_EEEEELb0EEEEEvNT_6ParamsE,@"STO_CUDA_ENTRY STV_DEFAULT"
_ZN7cutlass13device_kernelIN5flash32FlashAttnBwdPostprocessConvertdQIN4cute5tupleIJNS3_1CILi128EEENS5_ILi64EEEEEENS_6half_tEfNS_4arch4Sm90ELi256ENS3_8TiledMMAINS3_8MMA_AtomIJNS3_4SM904GMMA25MMA_64x64x16_F32F16F16_RSILNSF_5MajorE0ELSH_1ELNSF_7ScaleInE1ELSI_1EEEEEENS3_6LayoutINS4_IJNS5_ILi2EEENS5_ILi1EEESN_EEENS4_IJSN_NS5_ILi0EEESP_EEEEENS4_IJNS3_10UnderscoreESS_SS_EEEEELb0EEEEEvNT_6ParamsE:
[----:B------:R-:W-:Y:S08]  /*0000*/  LDC R1, c[0x0][0x28] ;  /* 0x00000a00ff017b82 */ /* 0x000ff00000000800 */
[----:B------:R-:W0:Y:S01]  /*0010*/  LDC.64 R2, c[0x0][0x278] ;  /* 0x00009e00ff027b82 */ /* 0x000e220000000a00 */
[----:B------:R-:W1:Y:S01]  /*0020*/  S2R R13, SR_CTAID.Z ;  /* 0x00000000000d7919 */ /* 0x000e620000002700 */
[----:B------:R-:W-:-:S06]  /*0030*/  ULDC.64 UR8, c[0x0][0x208] ;  /* 0x0000820000087ab9 */ /* 0x000fcc0000000a00 */
[----:B------:R-:W2:Y:S08]  /*0040*/  LDC.64 R10, c[0x0][0x270] ;  /* 0x00009c00ff0a7b82 */ /* 0x000eb00000000a00 */
[----:B------:R-:W1:Y:S01]  /*0050*/  LDC.64 R4, c[0x0][0x270] ;  /* 0x00009c00ff047b82 */ /* 0x000e620000000a00 */
[----:B0-----:R-:W-:-:S04]  /*0060*/  ISETP.NE.U32.AND P2, PT, R2, RZ, PT ;  /* 0x000000ff0200720c */ /* 0x001fc80003f45070 */
[----:B------:R-:W-:Y:S02]  /*0070*/  ISETP.NE.AND.EX P2, PT, R3, RZ, PT, P2 ;  /* 0x000000ff0300720c */ /* 0x000fe40003f45320 */
[----:B--2---:R-:W-:-:S04]  /*0080*/  ISETP.NE.U32.AND P1, PT, R10, RZ, PT ;  /* 0x000000ff0a00720c */ /* 0x004fc80003f25070 */
[----:B------:R-:W-:Y:S01]  /*0090*/  ISETP.NE.AND.EX P1, PT, R11, RZ, PT, P1 ;  /* 0x000000ff0b00720c */ /* 0x000fe20003f25310 */
[----:B------:R-:W-:Y:S01]  /*00a0*/  ULDC UR4, c[0x0][0x240] ;  /* 0x0000900000047ab9 */ /* 0x000fe20000000800 */
[----:B-1----:R-:W-:-:S05]  /*00b0*/  IMAD.WIDE R4, R13, 0x4, R4 ;  /* 0x000000040d047825 */ /* 0x002fca00078e0204 */
[----:B------:R-:W0:Y:S01]  /*00c0*/  @P2 LDC.64 R6, c[0x0][0x278] ;  /* 0x00009e00ff062b82 */ /* 0x000e220000000a00 */
[----:B------:R-:W-:-:S05]  /*00d0*/  IMAD.U32 R43, RZ, RZ, UR4 ;  /* 0x00000004ff2b7e24 */ /* 0x000fca000f8e00ff */
[----:B------:R1:W5:Y:S01]  /*00e0*/  @P1 LDG.E R9, desc[UR8][R4.64] ;  /* 0x0000000804091981 */ /* 0x000362000c1e1900 */
[----:B0-----:R-:W-:-:S05]  /*00f0*/  @P2 IMAD.WIDE R6, R13, 0x4, R6 ;  /* 0x000000040d062825 */ /* 0x001fca00078e0206 */
[----:B------:R1:W5:Y:S01]  /*0100*/  @P2 LDG.E R43, desc[UR8][R6.64] ;  /* 0x00000008062b2981 */ /* 0x000362000c1e1900 */
[----:B------:R-:W-:Y:S01]  /*0110*/  ISETP.NE.U32.AND P0, PT, R10, RZ, PT ;  /* 0x000000ff0a00720c */ /* 0x000fe20003f05070 */
[----:B------:R-:W0:Y:S03]  /*0120*/  S2R R3, SR_CTAID.X ;  /* 0x0000000000037919 */ /* 0x000e260000002500 */
[----:B------:R-:W-:Y:S01]  /*0130*/  ISETP.NE.AND.EX P0, PT, R11, RZ, PT, P0 ;  /* 0x000000ff0b00720c */ /* 0x000fe20003f05300 */
[----:B0-----:R-:W-:Y:S01]  /*0140*/  IMAD.SHL.U32 R40, R3, 0x80, RZ ;  /* 0x0000008003287824 */ /* 0x001fe200078e00ff */
[----:B-1----:R-:W-:Y:S11]  /*0150*/  @P2 BRA `(.L_x_3479) ;  /* 0x0000000000102947 */ /* 0x002ff60003800000 */
[----:B------:R-:W-:Y:S05]  /*0160*/  @!P1 BRA `(.L_x_3479) ;  /* 0x00000000000c9947 */ /* 0x000fea0003800000 */
[----:B------:R-:W2:Y:S04]  /*0170*/  LDG.E R0, desc[UR8][R4.64] ;  /* 0x0000000804007981 */ /* 0x000ea8000c1e1900 */
[----:B-----5:R-:W2:Y:S02]  /*0180*/  LDG.E R43, desc[UR8][R4.64+0x4] ;  /* 0x00000408042b7981 */ /* 0x020ea4000c1e1900 */
[----:B--2---:R-:W-:-:S07]  /*0190*/  IMAD.IADD R43, R43, 0x1, -R0 ;  /* 0x000000012b2b7824 */ /* 0x004fce00078e0a00 */
.L_x_3479:
[----:B-----5:R-:W-:-:S13]  /*01a0*/  ISETP.LE.AND P2, PT, R43, R40, PT ;  /* 0x000000282b00720c */ /* 0x020fda0003f43270 */
[----:B------:R-:W-:Y:S05]  /*01b0*/  @P0 EXIT P2 ;  /* 0x000000000000094d */ /* 0x000fea0001000000 */
[----:B------:R-:W0:Y:S01]  /*01c0*/  S2R R6, SR_CTAID.Y ;  /* 0x0000000000067919 */ /* 0x000e220000002600 */
[----:B------:R-:W-:Y:S01]  /*01d0*/  @P1 IMAD R0, R13, 0x80, R9 ;  /* 0x000000800d001824 */ /* 0x000fe200078e0209 */
[----:B------:R-:W1:Y:S01]  /*01e0*/  LDC.64 R14, c[0x0][0x228] ;  /* 0x00008a00ff0e7b82 */ /* 0x000e620000000a00 */
[----:B------:R-:W-:Y:S01]  /*01f0*/  CS2R R10, SRZ ;  /* 0x00000000000a7805 */ /* 0x000fe2000001ff00 */
[----:B------:R-:W2:Y:S01]  /*0200*/  S2R R46, SR_TID.X ;  /* 0x00000000002e7919 */ /* 0x000ea20000002100 */
[----:B------:R-:W-:Y:S01]  /*0210*/  IMAD.SHL.U32 R7, R3, 0x2000, RZ ;  /* 0x0000200003077824 */ /* 0x000fe200078e00ff */
[----:B------:R-:W-:Y:S01]  /*0220*/  @P1 SHF.R.S32.HI R5, RZ, 0x1f, R0 ;  /* 0x0000001fff051819 */ /* 0x000fe20000011400 */
[----:B------:R-:W-:Y:S01]  /*0230*/  BSSY B0, `(.L_x_3480) ;  /* 0x0000030000007945 */ /* 0x000fe20003800000 */
[----:B------:R-:W3:Y:S01]  /*0240*/  S2R R2, SR_CgaCtaId ;  /* 0x0000000000027919 */ /* 0x000ee20000008800 */
[----:B------:R-:W-:Y:S01]  /*0250*/  SEL R4, R13, RZ, !P0 ;  /* 0x000000ff0d047207 */ /* 0x000fe20004000000 */
[----:B------:R-:W4:Y:S01]  /*0260*/  LDC.64 R16, c[0x0][0x230] ;  /* 0x00008c00ff107b82 */ /* 0x000f220000000a00 */
[----:B------:R-:W-:-:S05]  /*0270*/  @P1 LEA.HI R5, R5, R0, RZ, 0x7 ;  /* 0x0000000005051211 */ /* 0x000fca00078f38ff */
[----:B------:R-:W-:Y:S02]  /*0280*/  @P1 IMAD.SHL.U32 R5, R5, 0x40, RZ ;  /* 0x0000004005051824 */ /* 0x000fe400078e00ff */
[----:B------:R-:W5:Y:S03]  /*0290*/  LDC.64 R18, c[0x0][0x210] ;  /* 0x00008400ff127b82 */ /* 0x000f660000000a00 */
[----:B------:R-:W-:-:S04]  /*02a0*/  @P1 LOP3.LUT R5, R5, 0xffffe000, RZ, 0xc0, !PT ;  /* 0xffffe00005051812 */ /* 0x000fc800078ec0ff */
[----:B------:R-:W-:Y:S02]  /*02b0*/  @P1 MOV R10, R5 ;  /* 0x00000005000a1202 */ /* 0x000fe40000000f00 */
[----:B------:R-:W-:Y:S02]  /*02c0*/  @P1 SHF.R.S32.HI R11, RZ, 0x1f, R5 ;  /* 0x0000001fff0b1819 */ /* 0x000fe40000011405 */
[C---:B------:R-:W-:Y:S02]  /*02d0*/  IADD3 R10, P2, R7.reuse, R10, RZ ;  /* 0x0000000a070a7210 */ /* 0x040fe40007f5e0ff */
[----:B0-----:R-:W-:Y:S02]  /*02e0*/  SHF.R.S32.HI R5, RZ, 0x1f, R6 ;  /* 0x0000001fff057819 */ /* 0x001fe40000011406 */
[----:B------:R-:W-:Y:S02]  /*02f0*/  LEA.HI.X.SX32 R11, R7, R11, 0x1, P2 ;  /* 0x0000000b070b7211 */ /* 0x000fe400010f0eff */
[----:B------:R-:W-:Y:S01]  /*0300*/  SHF.R.S32.HI R7, RZ, 0x1f, R13 ;  /* 0x0000001fff077819 */ /* 0x000fe2000001140d */
[----:B-1----:R-:W-:-:S02]  /*0310*/  IMAD R0, R5, R14, RZ ;  /* 0x0000000e05007224 */ /* 0x002fc400078e02ff */
[----:B------:R-:W-:Y:S01]  /*0320*/  IMAD.WIDE.U32 R10, R6, R14, R10 ;  /* 0x0000000e060a7225 */ /* 0x000fe200078e000a */
[----:B------:R-:W-:Y:S02]  /*0330*/  SEL R7, R7, RZ, !P0 ;  /* 0x000000ff07077207 */ /* 0x000fe40004000000 */
[----:B--2---:R-:W-:Y:S01]  /*0340*/  ISETP.NE.AND P0, PT, R46, RZ, PT ;  /* 0x000000ff2e00720c */ /* 0x004fe20003f05270 */
[----:B------:R-:W-:Y:S02]  /*0350*/  IMAD R15, R6, R15, R0 ;  /* 0x0000000f060f7224 */ /* 0x000fe400078e0200 */
[----:B----4-:R-:W-:Y:S02]  /*0360*/  IMAD R0, R7, R16, RZ ;  /* 0x0000001007007224 */ /* 0x010fe400078e02ff */
[----:B------:R-:W-:Y:S02]  /*0370*/  IMAD.IADD R11, R11, 0x1, R15 ;  /* 0x000000010b0b7824 */ /* 0x000fe400078e020f */
[----:B------:R-:W-:-:S02]  /*0380*/  IMAD R13, R4, R17, R0 ;  /* 0x00000011040d7224 */ /* 0x000fc400078e0200 */
[----:B------:R-:W-:-:S04]  /*0390*/  IMAD.WIDE.U32 R10, R4, R16, R10 ;  /* 0x00000010040a7225 */ /* 0x000fc800078e000a */
[----:B------:R-:W-:Y:S01]  /*03a0*/  IMAD.IADD R0, R11, 0x1, R13 ;  /* 0x000000010b007824 */ /* 0x000fe200078e020d */
[----:B-----5:R-:W-:-:S04]  /*03b0*/  LEA R18, P2, R10, R18, 0x2 ;  /* 0x000000120a127211 */ /* 0x020fc800078410ff */
[----:B------:R-:W-:Y:S01]  /*03c0*/  LEA.HI.X R0, R10, R19, R0, 0x2, P2 ;  /* 0x000000130a007211 */ /* 0x000fe200010f1400 */
[----:B---3--:R-:W-:Y:S08]  /*03d0*/  @P0 BRA `(.L_x_3481) ;  /* 0x0000000000540947 */ /* 0x008ff00003800000 */
[----:B------:R-:W0:Y:S01]  /*03e0*/  S2UR UR7, SR_CgaCtaId ;  /* 0x00000000000779c3 */ /* 0x000e220000008800 */
[----:B------:R-:W-:Y:S01]  /*03f0*/  UMOV UR6, 0x400 ;  /* 0x0000040000067882 */ /* 0x000fe20000000000 */
[----:B------:R-:W-:Y:S01]  /*0400*/  UMOV UR4, 0x1 ;  /* 0x0000000100047882 */ /* 0x000fe20000000000 */
[----:B------:R-:W-:Y:S01]  /*0410*/  IMAD.MOV.U32 R8, RZ, RZ, 0x8000 ;  /* 0x00008000ff087424 */ /* 0x000fe200078e00ff */
[----:B------:R-:W-:-:S04]  /*0420*/  UIADD3 UR4, -UR4, 0x100000, URZ ;  /* 0x0010000004047890 */ /* 0x000fc8000fffe13f */
[----:B------:R-:W-:Y:S02]  /*0430*/  USHF.L.U32 UR5, UR4, 0xb, URZ ;  /* 0x0000000b04057899 */ /* 0x000fe4000800063f */
[----:B------:R-:W-:Y:S01]  /*0440*/  USHF.L.U32 UR4, UR4, 0x1, URZ ;  /* 0x0000000104047899 */ /* 0x000fe2000800063f */
[----:B------:R-:W-:Y:S01]  /*0450*/  PLOP3.LUT P0, PT, PT, PT, PT, 0x80, 0x0 ;  /* 0x000000000000781c */ /* 0x000fe20003f0f070 */
[----:B------:R-:W-:Y:S01]  /*0460*/  UMOV UR10, 0x800 ;  /* 0x00000800000a7882 */ /* 0x000fe20000000000 */
[----:B0-----:R-:W-:-:S04]  /*0470*/  ULEA UR6, UR7, UR6, 0x18 ;  /* 0x0000000607067291 */ /* 0x001fc8000f8ec03f */
[----:B------:R-:W-:Y:S01]  /*0480*/  UIADD3 UR7, UR6, 0xc000, URZ ;  /* 0x0000c00006077890 */ /* 0x000fe2000fffe03f */
[----:B------:R-:W0:Y:S07]  /*0490*/  FENCE.VIEW.ASYNC.S ;  /* 0x00000000000073c6 */ /* 0x000e2e0000000000 */
[----:B0-----:R0:W1:Y:S02]  /*04a0*/  SYNCS.EXCH.64 URZ, [UR6+0xc000], UR4 ;  /* 0x00c00004063f75b2 */ /* 0x0010640008000100 */
[----:B0-----:R-:W-:-:S02]  /*04b0*/  R2UR UR4, R18 ;  /* 0x00000000120472ca */ /* 0x001fc400000e0000 */
[----:B------:R-:W-:Y:S01]  /*04c0*/  R2UR UR5, R0 ;  /* 0x00000000000572ca */ /* 0x000fe200000e0000 */
[----:B-1----:R0:W-:-:S14]  /*04d0*/  SYNCS.ARRIVE.TRANS64 RZ, [UR6+0xc000], R8 ;  /* 0x00c00008ffff79a7 */ /* 0x0021dc0008000006 */
.L_x_3482:
[----:B------:R-:W-:Y:S01]  /*04e0*/  @P0 ELECT P2, URZ, PT ;  /* 0x00000000003f082f */ /* 0x000fe20003840000 */
[----:B------:R1:W-:-:S12]  /*04f0*/  UBLKCP.S.G [UR6], [UR4], UR10 ;  /* 0x00000006040073ba */ /* 0x0003d8000800020a */
[----:B------:R-:W-:Y:S02]  /*0500*/  @P2 PLOP3.LUT P0, PT, P2, PT, PT, 0x8, 0x0 ;  /* 0x000000000000281c */ /* 0x000fe4000170e170 */
[----:B------:R-:W-:-:S11]  /*0510*/  PLOP3.LUT P2, PT, PT, PT, PT, 0x8, 0x0 ;  /* 0x000000000000781c */ /* 0x000fd60003f4e170 */
[----:B-1----:R-:W-:Y:S05]  /*0520*/  @P0 BRA.U.ANY `(.L_x_3482) ;  /* 0xfffffffd00ec0947 */ /* 0x002fea000393ffff */
.L_x_3481:
[----:B------:R-:W-:Y:S05]  /*0530*/  BSYNC B0 ;  /* 0x0000000000007941 */ /* 0x000fea0003800000 */
.L_x_3480:
[----:B------:R-:W-:Y:S01]  /*0540*/  BAR.SYNC.DEFER_BLOCKING 0x0 ;  /* 0x0000000000007b1d */ /* 0x000fe20000010000 */
[----:B------:R-:W-:Y:S02]  /*0550*/  MOV R41, 0x400 ;  /* 0x0000040000297802 */ /* 0x000fe40000000f00 */
[----:B------:R-:W-:Y:S02]  /*0560*/  CS2R R50, SRZ ;  /* 0x0000000000327805 */ /* 0x000fe4000001ff00 */
[----:B------:R-:W-:Y:S01]  /*0570*/  SHF.L.U32 R0, RZ, 0x1f, RZ ;  /* 0x0000001fff007819 */ /* 0x000fe200000006ff */
[--C-:B------:R-:W-:Y:S01]  /*0580*/  @P1 IMAD.MOV.U32 R50, RZ, RZ, R9.reuse ;  /* 0x000000ffff321224 */ /* 0x100fe200078e0009 */
[----:B------:R-:W-:Y:S02]  /*0590*/  LEA R41, R2, R41, 0x18 ;  /* 0x0000002902297211 */ /* 0x000fe400078ec0ff */
[----:B------:R-:W-:-:S07]  /*05a0*/  @P1 SHF.R.S32.HI R51, RZ, 0x1f, R9 ;  /* 0x0000001fff331819 */ /* 0x000fce0000011409 */
.L_x_3483:
[----:B-1----:R1:W2:Y:S02]  /*05b0*/  SYNCS.PHASECHK.TRANS64.TRYWAIT P0, [R41+URZ+0xc000], R0 ;  /* 0x00c00000290075a7 */ /* 0x0022a4000800017f */
[----:B--2---:R-:W-:Y:S05]  /*05c0*/  @!P0 NANOSLEEP.SYNCS 0x989680 ;  /* 0x009896800000895d */ /* 0x004fea0003900000 */
[----:B------:R-:W2:Y:S02]  /*05d0*/  @!P0 SYNCS.PHASECHK.TRANS64 P0, [R41+URZ+0xc000], R0 ;  /* 0x00c00000290085a7 */ /* 0x000ea4000800007f */
[----:B--2---:R-:W-:Y:S05]  /*05e0*/  @!P0 BRA `(.L_x_3483) ;  /* 0xfffffffc00f08947 */ /* 0x004fea000383ffff */
[----:B------:R-:W-:Y:S01]  /*05f0*/  SHF.R.S32.HI R37, RZ, 0x1f, R46 ;  /* 0x0000001fff257819 */ /* 0x000fe2000001142e */
[----:B------:R-:W-:Y:S01]  /*0600*/  ULDC UR4, c[0x0][0x268] ;  /* 0x00009a0000047ab9 */ /* 0x000fe20000000800 */
[----:B------:R-:W-:Y:S01]  /*0610*/  ULDC.64 UR6, c[0x0][0x258] ;  /* 0x0000960000067ab9 */ /* 0x000fe20000000a00 */
[----:B------:R-:W-:Y:S01]  /*0620*/  VIADDMNMX R43, R43, -R40, 0x80, PT ;  /* 0x000000802b2b7446 */ /* 0x000fe20003800928 */
[----:B------:R-:W-:Y:S01]  /*0630*/  IMAD R5, R5, UR6, RZ ;  /* 0x0000000605057c24 */ /* 0x000fe2000f8e02ff */
[CC--:B-1----:R-:W-:Y:S01]  /*0640*/  LEA.HI R0, R37.reuse, R46.reuse, RZ, 0x7 ;  /* 0x0000002e25007211 */ /* 0x0c2fe200078f38ff */
[----:B------:R-:W-:Y:S01]  /*0650*/  BSSY B0, `(.L_x_3484) ;  /* 0x0000092000007945 */ /* 0x000fe20003800000 */
[----:B------:R-:W-:Y:S02]  /*0660*/  LEA.HI R48, R37, R46, RZ, 0x4 ;  /* 0x0000002e25307211 */ /* 0x000fe400078f20ff */
[C---:B------:R-:W-:Y:S01]  /*0670*/  LOP3.LUT R9, R0.reuse, 0xfffff80, RZ, 0xc0, !PT ;  /* 0x0fffff8000097812 */ /* 0x040fe200078ec0ff */
[----:B------:R-:W-:Y:S01]  /*0680*/  IMAD.SHL.U32 R0, R0, 0x20, RZ ;  /* 0x0000002000007824 */ /* 0x000fe200078e00ff */
[----:B------:R-:W-:-:S02]  /*0690*/  LOP3.LUT R11, R48, 0xfffffff0, RZ, 0xc0, !PT ;  /* 0xfffffff0300b7812 */ /* 0x000fc400078ec0ff */
[-C--:B------:R-:W-:Y:S02]  /*06a0*/  IADD3 R9, -R9, R46.reuse, RZ ;  /* 0x0000002e09097210 */ /* 0x080fe40007ffe1ff */
[----:B------:R-:W-:Y:S01]  /*06b0*/  LOP3.LUT R0, R0, 0x3ffff000, RZ, 0xc0, !PT ;  /* 0x3ffff00000007812 */ /* 0x000fe200078ec0ff */
[----:B------:R-:W-:Y:S01]  /*06c0*/  IMAD.IADD R42, R46, 0x1, -R11 ;  /* 0x000000012e2a7824 */ /* 0x000fe200078e0a0b */
[-C--:B------:R-:W-:Y:S02]  /*06d0*/  LEA.HI R2, R37, R46.reuse, RZ, 0x5 ;  /* 0x0000002e25027211 */ /* 0x080fe400078f28ff */
[----:B------:R-:W-:Y:S01]  /*06e0*/  SHF.R.U32.HI R48, RZ, 0x1, R48 ;  /* 0x00000001ff307819 */ /* 0x000fe20000011630 */
[----:B------:R-:W-:Y:S01]  /*06f0*/  IMAD R0, R9, 0x4, R0 ;  /* 0x0000000409007824 */ /* 0x000fe200078e0200 */
[----:B------:R-:W-:Y:S01]  /*0700*/  SHF.R.S32.HI R45, RZ, 0x1f, R42 ;  /* 0x0000001fff2d7819 */ /* 0x000fe2000001142a */
[----:B------:R-:W-:Y:S02]  /*0710*/  IMAD.SHL.U32 R2, R2, 0x20, RZ ;  /* 0x0000002002027824 */ /* 0x000fe400078e00ff */
[----:B------:R-:W-:Y:S01]  /*0720*/  IMAD R52, R0, 0x4, R41 ;  /* 0x0000000400347824 */ /* 0x000fe200078e0229 */
[----:B------:R-:W-:-:S02]  /*0730*/  LEA.HI R0, R37, R46, RZ, 0x3 ;  /* 0x0000002e25007211 */ /* 0x000fc400078f18ff */
[----:B------:R-:W-:Y:S02]  /*0740*/  LEA.HI R45, R45, R42, RZ, 0x3 ;  /* 0x0000002a2d2d7211 */ /* 0x000fe400078f18ff */
[----:B------:R-:W-:Y:S01]  /*0750*/  LOP3.LUT R23, R0, 0x1ffffff8, RZ, 0xc0, !PT ;  /* 0x1ffffff800177812 */ /* 0x000fe200078ec0ff */
[----:B------:R-:W1:Y:S01]  /*0760*/  LDS.128 R12, [R52+0x800] ;  /* 0x00080000340c7984 */ /* 0x000e620000000c00 */
[----:B------:R-:W-:Y:S02]  /*0770*/  SHF.R.S32.HI R0, RZ, 0x3, R0 ;  /* 0x00000003ff007819 */ /* 0x000fe40000011400 */
[----:B------:R-:W-:Y:S01]  /*0780*/  LOP3.LUT R21, R45, 0xfffffff8, RZ, 0xc0, !PT ;  /* 0xfffffff82d157812 */ /* 0x000fe200078ec0ff */
[----:B------:R-:W-:Y:S01]  /*0790*/  IMAD.IADD R44, R46, 0x1, -R23 ;  /* 0x000000012e2c7824 */ /* 0x000fe200078e0a17 */
[----:B------:R-:W-:Y:S01]  /*07a0*/  SHF.L.U32 R28, R0, 0x6, RZ ;  /* 0x00000006001c7819 */ /* 0x000fe200000006ff */
[----:B0-----:R-:W0:Y:S01]  /*07b0*/  LDS.128 R8, [R52] ;  /* 0x0000000034087984 */ /* 0x001e220000000c00 */
[----:B------:R-:W-:Y:S01]  /*07c0*/  LEA.HI R46, R37, R46, RZ, 0x6 ;  /* 0x0000002e252e7211 */ /* 0x000fe200078f30ff */
[----:B------:R-:W-:Y:S01]  /*07d0*/  IMAD.SHL.U32 R44, R44, 0x8, RZ ;  /* 0x000000082c2c7824 */ /* 0x000fe200078e00ff */
[----:B------:R-:W-:Y:S01]  /*07e0*/  LOP3.LUT R33, R28, 0x1c0, RZ, 0xc0, !PT ;  /* 0x000001c01c217812 */ /* 0x000fe200078ec0ff */
[----:B------:R-:W-:Y:S01]  /*07f0*/  IMAD.IADD R42, R42, 0x1, -R21 ;  /* 0x000000012a2a7824 */ /* 0x000fe200078e0a15 */
[----:B------:R-:W2:Y:S01]  /*0800*/  LDS.128 R24, [R52+0x2000] ;  /* 0x0020000034187984 */ /* 0x000ea20000000c00 */
[----:B------:R-:W-:Y:S01]  /*0810*/  IMAD.SHL.U32 R45, R45, 0x40, RZ ;  /* 0x000000402d2d7824 */ /* 0x000fe200078e00ff */
[----:B------:R-:W-:Y:S01]  /*0820*/  SHF.R.U32.HI R36, RZ, 0x3, R33 ;  /* 0x00000003ff247819 */ /* 0x000fe20000011621 */
[----:B------:R-:W-:Y:S01]  /*0830*/  IMAD.SHL.U32 R49, R42, 0x40, RZ ;  /* 0x000000402a317824 */ /* 0x000fe200078e00ff */
[----:B------:R-:W3:Y:S01]  /*0840*/  LDS.128 R20, [R52+0x1800] ;  /* 0x0018000034147984 */ /* 0x000ee20000000c00 */
[----:B------:R-:W-:Y:S01]  /*0850*/  LOP3.LUT R47, R33, 0x38, R44, 0xf8, !PT ;  /* 0x00000038212f7812 */ /* 0x000fe200078ef82c */
[----:B------:R-:W-:Y:S01]  /*0860*/  IMAD.SHL.U32 R46, R46, 0x8, RZ ;  /* 0x000000082e2e7824 */ /* 0x000fe200078e00ff */
[----:B------:R-:W-:Y:S01]  /*0870*/  LOP3.LUT R45, R45, 0x7ffffe00, RZ, 0xc0, !PT ;  /* 0x7ffffe002d2d7812 */ /* 0x000fe200078ec0ff */
[----:B------:R-:W4:Y:S01]  /*0880*/  LDS.128 R16, [R52+0x1000] ;  /* 0x0010000034107984 */ /* 0x000f220000000c00 */
[----:B------:R-:W-:-:S02]  /*0890*/  LOP3.LUT R47, R47, R36, RZ, 0x3c, !PT ;  /* 0x000000242f2f7212 */ /* 0x000fc400078e3cff */
[----:B------:R-:W-:Y:S01]  /*08a0*/  LOP3.LUT R49, R49, 0x1c0, RZ, 0xc0, !PT ;  /* 0x000001c031317812 */ /* 0x000fe200078ec0ff */
[----:B------:R-:W5:Y:S01]  /*08b0*/  LDS.128 R32, [R52+0x3000] ;  /* 0x0030000034207984 */ /* 0x000f620000000c00 */
[----:B------:R-:W-:Y:S02]  /*08c0*/  R2P PR, R42, 0x6 ;  /* 0x000000062a007804 */ /* 0x000fe40000000000 */
[----:B------:R-:W-:Y:S01]  /*08d0*/  LOP3.LUT R48, R49, 0x8, R48, 0xf8, !PT ;  /* 0x0000000831307812 */ /* 0x000fe200078ef830 */
[----:B------:R-:W5:Y:S01]  /*08e0*/  LDS.128 R28, [R52+0x2800] ;  /* 0x00280000341c7984 */ /* 0x000f620000000c00 */
[----:B------:R-:W-:-:S03]  /*08f0*/  SHF.R.U32.HI R49, RZ, 0x3, R49 ;  /* 0x00000003ff317819 */ /* 0x000fc60000011631 */
[----:B------:R-:W5:Y:S01]  /*0900*/  LDS.128 R36, [R52+0x3800] ;  /* 0x0038000034247984 */ /* 0x000f620000000c00 */
[----:B------:R-:W-:Y:S02]  /*0910*/  LOP3.LUT R48, R48, R49, RZ, 0x3c, !PT ;  /* 0x0000003130307212 */ /* 0x000fe400078e3cff */
[----:B------:R-:W-:Y:S02]  /*0920*/  LOP3.LUT R49, R2, 0x7ffffc00, RZ, 0xc0, !PT ;  /* 0x7ffffc0002317812 */ /* 0x000fe400078ec0ff */
[----:B------:R-:W-:Y:S02]  /*0930*/  LOP3.LUT R2, R47, 0x7ffffe00, R46, 0xf8, !PT ;  /* 0x7ffffe002f027812 */ /* 0x000fe400078ef82e */
[----:B------:R-:W-:Y:S01]  /*0940*/  IADD3 R42, R48, R45, R49 ;  /* 0x0000002d302a7210 */ /* 0x000fe20007ffe031 */
[----:B-1----:R-:W-:Y:S01]  /*0950*/  FMUL.FTZ R48, R15, UR4 ;  /* 0x000000040f307c20 */ /* 0x002fe20008410000 */
[----:B------:R-:W-:Y:S01]  /*0960*/  FMUL.FTZ R13, R13, UR4 ;  /* 0x000000040d0d7c20 */ /* 0x000fe20008410000 */
[----:B0-----:R-:W-:Y:S01]  /*0970*/  FMUL.FTZ R45, R9, UR4 ;  /* 0x00000004092d7c20 */ /* 0x001fe20008410000 */
[----:B------:R-:W-:Y:S01]  /*0980*/  FMUL.FTZ R46, R11, UR4 ;  /* 0x000000040b2e7c20 */ /* 0x000fe20008410000 */
[----:B------:R-:W-:Y:S01]  /*0990*/  FMUL.FTZ R9, R10, UR4 ;  /* 0x000000040a097c20 */ /* 0x000fe20008410000 */
[----:B------:R-:W-:Y:S01]  /*09a0*/  FMUL.FTZ R11, R14, UR4 ;  /* 0x000000040e0b7c20 */ /* 0x000fe20008410000 */
[----:B------:R-:W-:Y:S01]  /*09b0*/  FMUL.FTZ R10, R12, UR4 ;  /* 0x000000040c0a7c20 */ /* 0x000fe20008410000 */
[----:B--2---:R-:W-:Y:S01]  /*09c0*/  FMUL.FTZ R25, R25, UR4 ;  /* 0x0000000419197c20 */ /* 0x004fe20008410000 */
[----:B------:R-:W-:Y:S01]  /*09d0*/  FMUL.FTZ R8, R8, UR4 ;  /* 0x0000000408087c20 */ /* 0x000fe20008410000 */
[----:B------:R-:W-:Y:S01]  /*09e0*/  F2FP.F16.F32.PACK_AB R9, R46, R9 ;  /* 0x000000092e09723e */ /* 0x000fe200000000ff */
[----:B---3--:R-:W-:Y:S01]  /*09f0*/  FMUL.FTZ R15, R20, UR4 ;  /* 0x00000004140f7c20 */ /* 0x008fe20008410000 */
[----:B------:R-:W-:Y:S01]  /*0a00*/  FMUL.FTZ R20, R21, UR4 ;  /* 0x0000000415147c20 */ /* 0x000fe20008410000 */
[----:B------:R-:W-:Y:S01]  /*0a10*/  FMUL.FTZ R21, R26, UR4 ;  /* 0x000000041a157c20 */ /* 0x000fe20008410000 */
[----:B------:R-:W-:Y:S01]  /*0a20*/  FMUL.FTZ R26, R27, UR4 ;  /* 0x000000041b1a7c20 */ /* 0x000fe20008410000 */
[----:B----4-:R-:W-:Y:S01]  /*0a30*/  FMUL.FTZ R14, R18, UR4 ;  /* 0x00000004120e7c20 */ /* 0x010fe20008410000 */
[----:B------:R-:W-:Y:S01]  /*0a40*/  FMUL.FTZ R19, R19, UR4 ;  /* 0x0000000413137c20 */ /* 0x000fe20008410000 */
[----:B------:R-:W-:Y:S01]  /*0a50*/  FMUL.FTZ R18, R24, UR4 ;  /* 0x0000000418127c20 */ /* 0x000fe20008410000 */
[----:B------:R-:W-:Y:S01]  /*0a60*/  FMUL.FTZ R12, R16, UR4 ;  /* 0x00000004100c7c20 */ /* 0x000fe20008410000 */
[----:B-----5:R-:W-:Y:S01]  /*0a70*/  FMUL.FTZ R27, R32, UR4 ;  /* 0x00000004201b7c20 */ /* 0x020fe20008410000 */
[----:B------:R-:W-:Y:S01]  /*0a80*/  FMUL.FTZ R32, R33, UR4 ;  /* 0x0000000421207c20 */ /* 0x000fe20008410000 */
[----:B------:R-:W-:Y:S01]  /*0a90*/  FMUL.FTZ R16, R22, UR4 ;  /* 0x0000000416107c20 */ /* 0x000fe20008410000 */
[----:B------:R-:W-:Y:S01]  /*0aa0*/  FMUL.FTZ R23, R23, UR4 ;  /* 0x0000000417177c20 */ /* 0x000fe20008410000 */
[----:B------:R-:W-:Y:S01]  /*0ab0*/  FMUL.FTZ R24, R30, UR4 ;  /* 0x000000041e187c20 */ /* 0x000fe20008410000 */
[----:B------:R-:W-:Y:S01]  /*0ac0*/  FMUL.FTZ R31, R31, UR4 ;  /* 0x000000041f1f7c20 */ /* 0x000fe20008410000 */
[----:B------:R-:W-:Y:S01]  /*0ad0*/  F2FP.F16.F32.PACK_AB R10, R13, R10 ;  /* 0x0000000a0d0a723e */ /* 0x000fe200000000ff */
[----:B------:R-:W-:Y:S01]  /*0ae0*/  FMUL.FTZ R22, R28, UR4 ;  /* 0x000000041c167c20 */ /* 0x000fe20008410000 */
[----:B------:R-:W-:Y:S01]  /*0af0*/  FMUL.FTZ R33, R38, UR4 ;  /* 0x0000000426217c20 */ /* 0x000fe20008410000 */
[----:B------:R-:W-:Y:S01]  /*0b00*/  FMUL.FTZ R38, R39, UR4 ;  /* 0x0000000427267c20 */ /* 0x000fe20008410000 */
[----:B------:R-:W-:Y:S01]  /*0b10*/  IADD3 R39, R41, 0x8000, RZ ;  /* 0x0000800029277810 */ /* 0x000fe20007ffe0ff */
[----:B------:R-:W-:Y:S01]  /*0b20*/  FMUL.FTZ R29, R29, UR4 ;  /* 0x000000041d1d7c20 */ /* 0x000fe20008410000 */
[----:B------:R-:W-:Y:S01]  /*0b30*/  F2FP.F16.F32.PACK_AB R13, R19, R14 ;  /* 0x0000000e130d723e */ /* 0x000fe200000000ff */
[----:B------:R-:W-:Y:S01]  /*0b40*/  FMUL.FTZ R30, R36, UR4 ;  /* 0x00000004241e7c20 */ /* 0x000fe20008410000 */
[----:B------:R-:W-:Y:S01]  /*0b50*/  F2FP.F16.F32.PACK_AB R19, R31, R24 ;  /* 0x000000181f13723e */ /* 0x000fe200000000ff */
[----:B------:R-:W-:Y:S01]  /*0b60*/  IMAD.MOV.U32 R24, RZ, RZ, 0x20 ;  /* 0x00000020ff187424 */ /* 0x000fe200078e00ff */
[----:B------:R-:W-:Y:S01]  /*0b70*/  F2FP.F16.F32.PACK_AB R14, R20, R15 ;  /* 0x0000000f140e723e */ /* 0x000fe200000000ff */
[----:B------:R-:W-:Y:S01]  /*0b80*/  FMUL.FTZ R37, R37, UR4 ;  /* 0x0000000425257c20 */ /* 0x000fe20008410000 */
[----:B------:R-:W-:Y:S01]  /*0b90*/  F2FP.F16.F32.PACK_AB R15, R23, R16 ;  /* 0x00000010170f723e */ /* 0x000fe200000000ff */
[----:B------:R-:W-:-:S02]  /*0ba0*/  IMAD R23, R42, 0x2, R39 ;  /* 0x000000022a177824 */ /* 0x000fc400078e0227 */
[----:B------:R-:W-:Y:S01]  /*0bb0*/  FMUL.FTZ R17, R17, UR4 ;  /* 0x0000000411117c20 */ /* 0x000fe20008410000 */
[----:B------:R-:W-:Y:S01]  /*0bc0*/  SEL R24, R24, 0xffffffe0, !P1 ;  /* 0xffffffe018187807 */ /* 0x000fe20004800000 */
[----:B------:R-:W-:Y:S01]  /*0bd0*/  FMUL.FTZ R28, R34, UR4 ;  /* 0x00000004221c7c20 */ /* 0x000fe20008410000 */
[----:B------:R-:W-:Y:S01]  /*0be0*/  FMUL.FTZ R35, R35, UR4 ;  /* 0x0000000423237c20 */ /* 0x000fe20008410000 */
[----:B------:R-:W-:Y:S01]  /*0bf0*/  F2FP.F16.F32.PACK_AB R16, R25, R18 ;  /* 0x000000121910723e */ /* 0x000fe200000000ff */
[----:B------:R-:W-:Y:S01]  /*0c00*/  VIADD R31, R23, 0x40 ;  /* 0x00000040171f7836 */ /* 0x000fe20000000000 */
[----:B------:R-:W-:Y:S01]  /*0c10*/  F2FP.F16.F32.PACK_AB R18, R29, R22 ;  /* 0x000000161d12723e */ /* 0x000fe200000000ff */
[----:B------:R-:W-:Y:S01]  /*0c20*/  @P2 VIADD R31, R23, 0xffffffc0 ;  /* 0xffffffc0171f2836 */ /* 0x000fe20000000000 */
[----:B------:R-:W-:Y:S01]  /*0c30*/  F2FP.F16.F32.PACK_AB R8, R45, R8 ;  /* 0x000000082d08723e */ /* 0x000fe200000000ff */
[--C-:B------:R-:W-:Y:S01]  /*0c40*/  IMAD R42, R42, 0x2, R41.reuse ;  /* 0x000000022a2a7824 */ /* 0x100fe200078e0229 */
[----:B------:R-:W-:Y:S01]  /*0c50*/  F2FP.F16.F32.PACK_AB R11, R48, R11 ;  /* 0x0000000b300b723e */ /* 0x000fe200000000ff */
[----:B------:R-:W-:Y:S01]  /*0c60*/  IMAD R41, R2, 0x2, R41 ;  /* 0x0000000202297824 */ /* 0x000fe200078e0229 */
[----:B------:R-:W-:Y:S01]  /*0c70*/  F2FP.F16.F32.PACK_AB R22, R37, R30 ;  /* 0x0000001e2516723e */ /* 0x000fe200000000ff */
[----:B------:R-:W-:Y:S01]  /*0c80*/  ULDC UR4, c[0x0][0x244] ;  /* 0x0000910000047ab9 */ /* 0x000fe20000000800 */
[----:B------:R-:W-:Y:S01]  /*0c90*/  F2FP.F16.F32.PACK_AB R12, R17, R12 ;  /* 0x0000000c110c723e */ /* 0x000fe200000000ff */
[----:B------:R0:W-:Y:S01]  /*0ca0*/  STSM.16.M88.4 [R42+0x8000], R8 ;  /* 0x008000082a007844 */ /* 0x0001e20000000200 */
[----:B------:R-:W-:-:S02]  /*0cb0*/  IADD3 R30, R23, R24, RZ ;  /* 0x00000018171e7210 */ /* 0x000fc40007ffe0ff */
[----:B------:R-:W-:Y:S02]  /*0cc0*/  F2FP.F16.F32.PACK_AB R17, R26, R21 ;  /* 0x000000151a11723e */ /* 0x000fe400000000ff */
[----:B------:R-:W-:Y:S01]  /*0cd0*/  F2FP.F16.F32.PACK_AB R20, R32, R27 ;  /* 0x0000001b2014723e */ /* 0x000fe200000000ff */
[----:B------:R-:W-:Y:S01]  /*0ce0*/  IMAD.IADD R32, R24, 0x1, R31 ;  /* 0x0000000118207824 */ /* 0x000fe200078e021f */
[----:B------:R-:W-:Y:S01]  /*0cf0*/  F2FP.F16.F32.PACK_AB R21, R35, R28 ;  /* 0x0000001c2315723e */ /* 0x000fe200000000ff */
[----:B------:R1:W-:Y:S01]  /*0d00*/  STSM.16.M88.4 [R30], R12 ;  /* 0x0000000c1e007844 */ /* 0x0003e20000000200 */
[----:B------:R-:W-:Y:S02]  /*0d10*/  F2FP.F16.F32.PACK_AB R23, R38, R33 ;  /* 0x000000212617723e */ /* 0x000fe400000000ff */
[----:B------:R-:W-:Y:S01]  /*0d20*/  IADD3 R28, P0, R0, R50, RZ ;  /* 0x00000032001c7210 */ /* 0x000fe20007f1e0ff */
[----:B------:R1:W-:Y:S01]  /*0d30*/  STSM.16.M88.4 [R31], R16 ;  /* 0x000000101f007844 */ /* 0x0003e20000000200 */
[----:B------:R-:W-:-:S02]  /*0d40*/  SHF.R.S32.HI R45, RZ, 0x1f, R44 ;  /* 0x0000001fff2d7819 */ /* 0x000fc4000001142c */
[----:B------:R-:W-:Y:S01]  /*0d50*/  LEA.HI.X.SX32 R29, R0, R51, 0x1, P0 ;  /* 0x00000033001d7211 */ /* 0x000fe200000f0eff */
[----:B------:R1:W-:Y:S01]  /*0d60*/  STSM.16.M88.4 [R32], R20 ;  /* 0x0000001420007844 */ /* 0x0003e20000000200 */
[----:B------:R-:W-:Y:S01]  /*0d70*/  BAR.SYNC.DEFER_BLOCKING 0x0 ;  /* 0x0000000000007b1d */ /* 0x000fe20000010000 */
[----:B------:R-:W-:Y:S01]  /*0d80*/  ISETP.GE.AND P0, PT, R44, UR4, PT ;  /* 0x000000042c007c0c */ /* 0x000fe2000bf06270 */
[C---:B0-----:R-:W-:Y:S02]  /*0d90*/  IMAD R9, R6.reuse, UR7, R5 ;  /* 0x0000000706097c24 */ /* 0x041fe4000f8e0205 */
[----:B------:R-:W-:Y:S01]  /*0da0*/  IMAD.WIDE.U32 R44, R6, UR6, R44 ;  /* 0x00000006062c7c25 */ /* 0x000fe2000f8e002c */
[C---:B------:R-:W-:Y:S01]  /*0db0*/  ISETP.GE.OR P3, PT, R0.reuse, R43, P0 ;  /* 0x0000002b0000720c */ /* 0x040fe20000766670 */
[----:B------:R-:W-:Y:S02]  /*0dc0*/  ULDC.64 UR4, c[0x0][0x260] ;  /* 0x0000980000047ab9 */ /* 0x000fe40000000a00 */
[----:B------:R-:W-:Y:S01]  /*0dd0*/  VIADD R5, R0, 0x20 ;  /* 0x0000002000057836 */ /* 0x000fe20000000000 */
[----:B------:R-:W-:Y:S01]  /*0de0*/  IADD3 R45, R45, R9, RZ ;  /* 0x000000092d2d7210 */ /* 0x000fe20007ffe0ff */
[----:B------:R-:W-:-:S02]  /*0df0*/  IMAD R7, R7, UR4, RZ ;  /* 0x0000000407077c24 */ /* 0x000fc4000f8e02ff */
[C---:B------:R-:W-:Y:S01]  /*0e00*/  VIADD R6, R0.reuse, 0x40 ;  /* 0x0000004000067836 */ /* 0x040fe20000000000 */
[-C--:B------:R-:W-:Y:S01]  /*0e10*/  ISETP.GE.OR P2, PT, R5, R43.reuse, P0 ;  /* 0x0000002b0500720c */ /* 0x080fe20000746670 */
[----:B------:R-:W-:Y:S02]  /*0e20*/  VIADD R0, R0, 0x60 ;  /* 0x0000006000007836 */ /* 0x000fe40000000000 */
[----:B------:R-:W-:Y:S01]  /*0e30*/  IMAD R9, R4, UR5, R7 ;  /* 0x0000000504097c24 */ /* 0x000fe2000f8e0207 */
[-C--:B------:R-:W-:Y:S01]  /*0e40*/  ISETP.GE.OR P1, PT, R6, R43.reuse, P0 ;  /* 0x0000002b0600720c */ /* 0x080fe20000726670 */
[----:B------:R-:W-:Y:S01]  /*0e50*/  IMAD.WIDE.U32 R4, R4, UR4, R44 ;  /* 0x0000000404047c25 */ /* 0x000fe2000f8e002c */
[----:B------:R-:W-:-:S03]  /*0e60*/  ISETP.GE.OR P0, PT, R0, R43, P0 ;  /* 0x0000002b0000720c */ /* 0x000fc60000706670 */
[----:B------:R-:W-:Y:S01]  /*0e70*/  IMAD.WIDE R6, R3, 0x80, R28 ;  /* 0x0000008003067825 */ /* 0x000fe200078e021c */
[----:B------:R1:W0:Y:S03]  /*0e80*/  LDS.128 R24, [R41+0xb000] ;  /* 0x00b0000029187984 */ /* 0x0002260000000c00 */
[----:B------:R-:W-:Y:S02]  /*0e90*/  IMAD R8, R2, 0x2, R39 ;  /* 0x0000000202087824 */ /* 0x000fe400078e0227 */
[----:B------:R-:W-:Y:S01]  /*0ea0*/  IMAD.IADD R3, R5, 0x1, R9 ;  /* 0x0000000105037824 */ /* 0x000fe200078e0209 */
[----:B------:R-:W-:Y:S06]  /*0eb0*/  @P3 BRA `(.L_x_3485) ;  /* 0x00000000002c3947 */ /* 0x000fec0003800000 */
[----:B------:R-:W2:Y:S01]  /*0ec0*/  LDS.128 R8, [R8] ;  /* 0x0000000008087984 */ /* 0x000ea20000000c00 */
[----:B------:R-:W-:Y:S01]  /*0ed0*/  ULDC.64 UR4, c[0x0][0x250] ;  /* 0x0000940000047ab9 */ /* 0x000fe20000000a00 */
[----:B------:R-:W-:Y:S02]  /*0ee0*/  IMAD.MOV.U32 R2, RZ, RZ, R4 ;  /* 0x000000ffff027224 */ /* 0x000fe400078e0004 */
[----:B-1----:R-:W-:Y:S02]  /*0ef0*/  IMAD R15, R7, UR4, RZ ;  /* 0x00000004070f7c24 */ /* 0x002fe4000f8e02ff */
[----:B------:R-:W-:-:S04]  /*0f00*/  IMAD.WIDE.U32 R12, R6, UR4, R2 ;  /* 0x00000004060c7c25 */ /* 0x000fc8000f8e0002 */
[----:B------:R-:W-:Y:S01]  /*0f10*/  IMAD R15, R6, UR5, R15 ;  /* 0x00000005060f7c24 */ /* 0x000fe2000f8e020f */
[----:B------:R-:W-:Y:S02]  /*0f20*/  ULDC.64 UR4, c[0x0][0x238] ;  /* 0x00008e0000047ab9 */ /* 0x000fe40000000a00 */
[----:B------:R-:W-:Y:S01]  /*0f30*/  LEA R14, P3, R12, UR4, 0x1 ;  /* 0x000000040c0e7c11 */ /* 0x000fe2000f8608ff */
[----:B------:R-:W-:-:S05]  /*0f40*/  IMAD.IADD R13, R13, 0x1, R15 ;  /* 0x000000010d0d7824 */ /* 0x000fca00078e020f */
[----:B------:R-:W-:-:S05]  /*0f50*/  LEA.HI.X R15, R12, UR5, R13, 0x1, P3 ;  /* 0x000000050c0f7c11 */ /* 0x000fca00098f0c0d */
[----:B--2---:R2:W-:Y:S02]  /*0f60*/  STG.E.128 desc[UR8][R14.64], R8 ;  /* 0x000000080e007986 */ /* 0x0045e4000c101d08 */
.L_x_3485:
[----:B------:R-:W-:Y:S05]  /*0f70*/  BSYNC B0 ;  /* 0x0000000000007941 */ /* 0x000fea0003800000 */
.L_x_3484:
[----:B--2---:R2:W3:Y:S01]  /*0f80*/  LDS.128 R8, [R41+0x9000] ;  /* 0x0090000029087984 */ /* 0x0044e20000000c00 */
[----:B------:R-:W-:Y:S04]  /*0f90*/  BSSY B0, `(.L_x_3486) ;  /* 0x000000f000007945 */ /* 0x000fe80003800000 */
[----:B------:R-:W-:Y:S05]  /*0fa0*/  @P2 BRA `(.L_x_3487) ;  /* 0x0000000000342947 */ /* 0x000fea0003800000 */
[----:B-1----:R-:W-:Y:S01]  /*0fb0*/  IADD3 R15, P2, R6, 0x20, RZ ;  /* 0x00000020060f7810 */ /* 0x002fe20007f5e0ff */
[----:B------:R-:W-:Y:S01]  /*0fc0*/  ULDC.64 UR4, c[0x0][0x250] ;  /* 0x0000940000047ab9 */ /* 0x000fe20000000a00 */
[----:B------:R-:W-:Y:S01]  /*0fd0*/  MOV R12, R4 ;  /* 0x00000004000c7202 */ /* 0x000fe20000000f00 */
        /* <DEDUP_REMOVED lines=10> */
.L_x_3487:
[----:B------:R-:W-:Y:S05]  /*1080*/  BSYNC B0 ;  /* 0x0000000000007941 */ /* 0x000fea0003800000 */
.L_x_3486:
[----:B---34-:R3:W4:Y:S01]  /*1090*/  LDS.128 R8, [R41+0xa000] ;  /* 0x00a0000029087984 */ /* 0x0187220000000c00 */
        /* <DEDUP_REMOVED lines=11> */
[----:B------:R-:W-:Y:S02]  /*1150*/  LEA R14, P1, R12, UR4, 0x1 ;  /* 0x000000040c0e7c11 */ /* 0x000fe4000f8208ff */
[----:B------:R-:W-:-:S04]  /*1160*/  IADD3 R13, R13, R15, RZ ;  /* 0x0000000f0d0d7210 */ /* 0x000fc80007ffe0ff */
[----:B------:R-:W-:-:S05]  /*1170*/  LEA.HI.X R15, R12, UR5, R13, 0x1, P1 ;  /* 0x000000050c0f7c11 */ /* 0x000fca00088f0c0d */
[----:B----4-:R1:W-:Y:S02]  /*1180*/  STG.E.128 desc[UR8][R14.64], R8 ;  /* 0x000000080e007986 */ /* 0x0103e4000c101d08 */
.L_x_3489:
[----:B------:R-:W-:Y:S05]  /*1190*/  BSYNC B0 ;  /* 0x0000000000007941 */ /* 0x000fea0003800000 */
.L_x_3488:
[----:B------:R-:W-:Y:S05]  /*11a0*/  @P0 EXIT ;  /* 0x000000000000094d */ /* 0x000fea0003800000 */
        /* <DEDUP_REMOVED lines=11> */
[----:B0-----:R-:W-:Y:S01]  /*1260*/  STG.E.128 desc[UR8][R4.64], R24 ;  /* 0x0000001804007986 */ /* 0x001fe2000c101d08 */
[----:B------:R-:W-:Y:S05]  /*1270*/  EXIT ;  /* 0x000000000000794d */ /* 0x000fea0003800000 */
.L_x_3490:
        /* <DEDUP_REMOVED lines=16> */
.L_x_3717:


//--------------------- .text._ZN7cutlass13device_kernelIN5flash32FlashAttnBwdPostprocessConvertdQIN4cute5tupleIJNS3_1CILi128EEENS5_ILi64EEEEEENS_6half_tEfNS_4arch4Sm90ELi256ENS3_8TiledMMAINS3_8MMA_AtomIJNS3_4SM904GMMA25MMA_64x64x16_F32F16F16_SSILNSF_5MajorE0ELSH_1ELNSF_7ScaleInE1ELSI_1EEEEEENS3_6LayoutINS4_IJNS5_ILi2EEENS5_ILi1EEESN_EEENS4_IJSN_NS5_ILi0EEESP_EEEEENS4_IJNS3_10UnderscoreESS_SS_EEEEELb0EEEEEvNT_6ParamsE --------------------------
	.section	.text._ZN7cutlass13device_kernelIN5flash32FlashAttnBwdPostprocessConvertdQIN4cute5tupleIJNS3_1CILi128EEENS5_ILi64EEEEEENS_6half_tEfNS_4arch4Sm90ELi256ENS3_8TiledMMAINS3_8MMA_AtomIJNS3_4SM904GMMA25MMA_64x64x16_F32F16F16_SSILNSF_5MajorE0ELSH_1ELNSF_7ScaleInE1ELSI_1EEEEEENS3_6LayoutINS4_IJNS5_ILi2EEENS5_ILi1EEESN_EEENS4_IJSN_NS5_ILi0EEESP_EEEEENS4_IJNS3_10UnderscoreESS_SS_EEEEELb0EEEEEvNT_6ParamsE,"ax",@progbits
	.align	128
.text._ZN7cutlass13device_kernelIN5flash32FlashAttnBwdPostprocessConvertdQIN4cute5tupleIJNS3_1CILi128EEENS5_ILi64EEEEEENS_6half_tEfNS_4arch4Sm90ELi256ENS3_8TiledMMAINS3_8MMA_AtomIJNS3_4SM904GMMA25MMA_64x64x16_F32F16F16_SSILNSF_5MajorE0ELSH_1ELNSF_7ScaleInE1ELSI_1EEEEEENS3_6LayoutINS4_IJNS5_ILi2EEENS5_ILi1EEESN_EEENS4_IJSN_NS5_ILi0EEESP_EEEEENS4_IJNS3_10UnderscoreESS_SS_EEEEELb0EEEEEvNT_6ParamsE:
        .type           _ZN7cutlass13device_kernelIN5flash32FlashAttnBwdPostprocessConvertdQIN4cute5tupleIJNS3_1CILi128EEENS5_ILi64EEEEEENS_6half_tEfNS_4arch4Sm90ELi256ENS3_8TiledMMAINS3_8MMA_AtomIJNS3_4SM904GMMA25MMA_64x64x16_F32F16F16_SSILNSF_5MajorE0ELSH_1ELNSF_7ScaleInE1ELSI_1EEEEEENS3_6LayoutINS4_IJNS5_ILi2EEENS5_ILi1EEESN_EEENS4_IJSN_NS5_ILi0EEESP_EEEEENS4_IJNS3_10UnderscoreESS_SS_EEEEELb0EEEEEvNT_6ParamsE,@function
        .size           _ZN7cutlass13device_kernelIN5flash32FlashAttnBwdPostprocessConvertdQIN4cute5tupleIJNS3_1CILi128EEENS5_ILi64EEEEEENS_6half_tEfNS_4arch4Sm90ELi256ENS3_8TiledMMAINS3_8MMA_AtomIJNS3_4SM904GMMA25MMA_64x64x16_F32F16F16_SSILNSF_5MajorE0ELSH_1ELNSF_7ScaleInE1ELSI_1EEEEEENS3_6LayoutINS4_IJNS5_ILi2EEENS5_ILi1EEESN_EEENS4_IJSN_NS5_ILi0EEESP_EEEEENS4_IJNS3_10UnderscoreESS_SS_EEEEELb0EEEEEvNT_6ParamsE,(.L_x_3718 - _ZN7cutlass13device_kernelIN5flash32FlashAttnBwdPostprocessConvertdQIN4cute5tupleIJNS3_1CILi128EEENS5_ILi64EEEEEENS_6half_tEfNS_4arch4Sm90ELi256ENS3_8TiledMMAINS3_8MMA_AtomIJNS3_4SM904GMMA25MMA_64x64x16_F32F16F16_SSILNSF_5MajorE0ELSH_1ELNSF_7ScaleInE1ELSI_1EEEEEENS3_6LayoutINS4_IJNS5_ILi2EEENS5_ILi1EEESN_EEENS4_IJSN_NS5_ILi0EEESP_EEEEENS4_IJNS3_10UnderscoreESS_SS_EEEEELb0EEEEEvNT_6ParamsE)
        .other          _ZN7cutlass13device_kernelIN5flash32FlashAttnBwdPostprocessConvertdQIN4cute5tupleIJNS3_1CILi128EEENS5_ILi64EEEEEENS_6half_tEfNS_4arch4Sm90ELi256ENS3_8TiledMMAINS3_8MMA_AtomIJNS3_4SM904GMMA25MMA_64x64x16_F32F16F16_SSILNSF_5MajorE0ELSH_1ELNSF_7ScaleInE1ELSI_1EEEEEENS3_6LayoutINS4_IJNS5_ILi2EEENS5_ILi1EEESN_EEENS4_IJSN_NS5_ILi0EEESP_EEEEENS4_IJNS3_10UnderscoreESS_SS_EEEEELb0EEEEEvNT_6ParamsE,@"STO_CUDA_ENTRY STV_DEFAULT"
_ZN7cutlass13device_kernelIN5flash32FlashAttnBwdPostprocessConvertdQIN4cute5tupleIJNS3_1CILi128EEENS5_ILi64EEEEEENS_6half_tEfNS_4arch4Sm90ELi256ENS3_8TiledMMAINS3_8MMA_AtomIJNS3_4SM904GMMA25MMA_64x64x16_F32F16F16_SSILNSF_5MajorE0ELSH_1ELNSF_7ScaleInE1ELSI_1EEEEEENS3_6LayoutINS4_IJNS5_ILi2EEENS5_ILi1EEESN_EEENS4_IJSN_NS5_ILi0EEESP_EEEEENS4_IJNS3_10UnderscoreESS_SS_EEEEELb0EEEEEvNT_6ParamsE:
        /* <DEDUP_REMOVED lines=26> */
.L_x_3491:
        /* <DEDUP_REMOVED lines=52> */
.L_x_3494:
[----:B------:R-:W-:Y:S01]  /*04e0*/  @P0 ELECT P2, URZ, PT ;  /* 0x00000000003f082f */ /* 0x000fe20003840000 */
[----:B------:R1:W-:-:S12]  /*04f0*/  UBLKCP.S.G [UR6], [UR4], UR10 ;  /* 0x00000006040073ba */ /* 0x0003d8000800020a */
[----:B------:R-:W-:Y:S02]  /*0500*/  @P2 PLOP3.LUT P0, PT, P2, PT, PT, 0x8, 0x0 ;  /* 0x000000000000281c */ /* 0x000fe4000170e170 */
[----:B------:R-:W-:-:S11]  /*0510*/  PLOP3.LUT P2, PT, PT, PT, PT, 0x8, 0x0 ;  /* 0x000000000000781c */ /* 0x000fd60003f4e170 */
[----:B-1----:R-:W-:Y:S05]  /*0520*/  @P0 BRA.U.ANY `(.L_x_3494) ;  /* 0xfffffffd00ec0947 */ /* 0x002fea000393ffff */
.L_x_3493:
[----:B------:R-:W-:Y:S05]  /*0530*/  BSYNC B0 ;  /* 0x0000000000007941 */ /* 0x000fea0003800000 */
.L_x_3492:
[----:B------:R-:W-:Y:S01]  /*0540*/  BAR.SYNC.DEFER_BLOCKING 0x0 ;  /* 0x0000000000007b1d */ /* 0x000fe20000010000 */
[----:B------:R-:W-:Y:S02]  /*0550*/  MOV R41, 0x400 ;  /* 0x0000040000297802 */ /* 0x000fe40000000f00 */
[----:B------:R-:W-:Y:S02]  /*0560*/  CS2R R50, SRZ ;  /* 0x0000000000327805 */ /* 0x000fe4000001ff00 */
[----:B------:R-:W-:Y:S01]  /*0570*/  SHF.L.U32 R0, RZ, 0x1f, RZ ;  /* 0x0000001fff007819 */ /* 0x000fe200000006ff */
[--C-:B------:R-:W-:Y:S01]  /*0580*/  @P1 IMAD.MOV.U32 R50, RZ, RZ, R9.reuse ;  /* 0x000000ffff321224 */ /* 0x100fe200078e0009 */
[----:B------:R-:W-:Y:S02]  /*0590*/  LEA R41, R2, R41, 0x18 ;  /* 0x0000002902297211 */ /* 0x000fe400078ec0ff */
[----:B------:R-:W-:-:S07]  /*05a0*/  @P1 SHF.R.S32.HI R51, RZ, 0x1f, R9 ;  /* 0x0000001fff331819 */ /* 0x000fce0000011409 */
.L_x_3495:
        /* <DEDUP_REMOVED lines=156> */
.L_x_3497:
[----:B------:R-:W-:Y:S05]  /*0f70*/  BSYNC B0 ;  /* 0x0000000000007941 */ /* 0x000fea0003800000 */
.L_x_3496:
        /* <DEDUP_REMOVED lines=16> */
.L_x_3499:
[----:B------:R-:W-:Y:S05]  /*1080*/  BSYNC B0 ;  /* 0x0000000000007941 */ /* 0x000fea0003800000 */
.L_x_3498:
        /* <DEDUP_REMOVED lines=16> */
.L_x_3501:
[----:B------:R-:W-:Y:S05]  /*1190*/  BSYNC B0 ;  /* 0x0000000000007941 */ /* 0x000fea0003800000 */
.L_x_3500:
        /* <DEDUP_REMOVED lines=14> */
.L_x_3502:
        /* <DEDUP_REMOVED lines=16> */
.L_x_3718:


//--------------------- .text._ZN7cutlass13device_kernelIN5flash11enable_sm90INS1_16FlashAttnBwdSm90INS1_25CollectiveMainloopBwdSm90ILi2ELi2ELi2EN4cute5tupleIJNS5_1CILi1EEES8_S8_EEENS6_IJNS7_ILi128EEESA_NS7_ILi64EEEEEENS_6half_tEfNS_4arch4Sm90ELb1ELb0ELb0ELb1ELb1ELb1ELb0ELb0ELi2ELi1ELi2ELi2ELb0EEENS1_24CollectiveEpilogueBwdGQAISC_fSF_Li256ELb1ELb1EEENS1_25SingleTileBwdLPTSchedulerILb1ELi128ELb1EEEEEEEEEvNT_6ParamsE --------------------------
	.section	.text._ZN7cutlass13device_kernelIN5flash11enable_sm90INS1_16FlashAttnBwdSm90INS1_25CollectiveMainloopBwdSm90ILi2ELi2ELi2EN4cute5tupleIJNS5_1CILi1EEES8_S8_EEENS6_IJNS7_ILi128EEESA_NS7_ILi64EEEEEENS_6half_tEfNS_4arch4Sm90ELb1ELb0ELb0ELb1ELb1ELb1ELb0ELb0ELi2ELi1ELi2ELi2ELb0EEENS1_24CollectiveEpilogueBwdGQAISC_fSF_Li256ELb1ELb1EEENS1_25SingleTileBwdLPTSchedulerILb1ELi128ELb1EEEEEEEEEvNT_6ParamsE,"ax",@progbits
	.align	128
.text._ZN7cutlass13device_kernelIN5flash11enable_sm90INS1_16FlashAttnBwdSm90INS1_25CollectiveMainloopBwdSm90ILi2ELi2ELi2EN4cute5tupleIJNS5_1CILi1EEES8_S8_EEENS6_IJNS7_ILi128EEESA_NS7_ILi64EEEEEENS_6half_tEfNS_4arch4Sm90ELb1ELb0ELb0ELb1ELb1ELb1ELb0ELb0ELi2ELi1ELi2ELi2ELb0EEENS1_24CollectiveEpilogueBwdGQAISC_fSF_Li256ELb1ELb1EEENS1_25SingleTileBwdLPTSchedulerILb1ELi128ELb1EEEEEEEEEvNT_6ParamsE:
        .type           _ZN7cutlass13device_kernelIN5flash11enable_sm90INS1_16FlashAttnBwdSm90INS1_25CollectiveMainloopBwdSm90ILi2ELi2ELi2EN4cute5tupleIJNS5_1CILi1EEES8_S8_EEENS6_IJNS7_ILi128EEESA_NS7_ILi64EEEEEENS_6half_tEfNS_4arch4Sm90ELb1ELb0ELb0ELb1ELb1ELb1ELb0ELb0ELi2ELi1ELi2ELi2ELb0EEENS1_24CollectiveEpilogueBwdGQAISC_fSF_Li256ELb1ELb1EEENS1_25SingleTileBwdLPTSchedulerILb1ELi128ELb1EEEEEEEEEvNT_6ParamsE,@function
        .size           _ZN7cutlass13device_kernelIN5flash11enable_sm90INS1_16FlashAttnBwdSm90INS1_25CollectiveMainloopBwdSm90ILi2ELi2ELi2EN4cute5tupleIJNS5_1CILi1EEES8_S8_EEENS6_IJNS7_ILi128EEESA_NS7_ILi64EEEEEENS_6half_tEfNS_4arch4Sm90ELb1ELb0ELb0ELb1ELb1ELb1ELb0ELb0ELi2ELi1ELi2ELi2ELb0EEENS1_24CollectiveEpilogueBwdGQAISC_fSF_Li256ELb1ELb1EEENS1_25SingleTileBwdLPTSchedulerILb1ELi128ELb1EEEEEEEEEvNT_6ParamsE,(.L_x_3719 - _ZN7cutlass13device_kernelIN5flash11enable_sm90INS1_16FlashAttnBwdSm90INS1_25CollectiveMainloopBwdSm90ILi2ELi2ELi2EN4cute5tupleIJNS5_1CILi1EEES8_S8_EEENS6_IJNS7_ILi128EEESA_NS7_ILi64EEEEEENS_6half_tEfNS_4arch4Sm90ELb1ELb0ELb0ELb1ELb1ELb1ELb0ELb0ELi2ELi1ELi2ELi2ELb0EEENS1_24CollectiveEpilogueBwdGQAISC_fSF_Li256ELb1ELb1EEENS1_25SingleTileBwdLPTSchedulerILb1ELi128ELb1EEEEEEEEEvNT_6ParamsE)
        .other          _ZN7cutlass13device_kernelIN5flash11enable_sm90INS1_16FlashAttnBwdSm90INS1_25CollectiveMainloopBwdSm90ILi2ELi2ELi2EN4cute5tupleIJNS5_1CILi1EEES8_S8_EEENS6_IJNS7_ILi128EEESA_NS7_ILi64EEEEEENS_6half_tEfNS_4arch4Sm90ELb1ELb0ELb0ELb1ELb1ELb1ELb0ELb0ELi2ELi1ELi2ELi2ELb0EEENS1_24CollectiveEpilogueBwdGQAISC_fSF_Li256ELb1ELb1EEENS1_25SingleTileBwdLPTSchedulerILb1ELi128ELb1EEEEEEEEEvNT_6ParamsE,@"STO_CUDA_ENTRY STV_DEFAULT"
_ZN7cutlass13device_kernelIN5flash11enable_sm90INS1_16FlashAttnBwdSm90INS1_25CollectiveMainloopBwdSm90ILi2ELi2ELi2EN4cute5tupleIJNS5_1CILi1EEES8_S8_EEENS6_IJNS7_ILi128EEESA_NS7_ILi64EEEEEENS_6half_tEfNS_4arch4Sm90ELb1ELb0ELb0ELb1ELb1ELb1ELb0ELb0ELi2ELi1ELi2ELi2ELb0EEENS1_24CollectiveEpilogueBwdGQAISC_fSF_Li256ELb1ELb1EEENS1_25SingleTileBwdLPTSchedulerILb1ELi128ELb1EEEEEEEEEvNT_6ParamsE:
        /* <DEDUP_REMOVED lines=24> */
.L_x_3504:
[----:B------:R-:W-:Y:S05]  /*0180*/  BSYNC B0 ;  /* 0x0000000000007941 */ /* 0x000fea0003800000 */
.L_x_3503:
        /* <DEDUP_REMOVED lines=37> */
.L_x_3505:
        /* <DEDUP_REMOVED lines=22> */
.L_x_3506:
[----:B------:R-:W-:Y:S01]  /*0540*/  PLOP3.LUT P0, PT, PT, PT, UP0, 0x80, 0x0 ;  /* 0x000000000000781c */ /* 0x000fe20003f0f008 */
[----:B------:R-:W-:Y:S01]  /*0550*/  NOP ;  /* 0x0000000000007918 */ /* 0x000fe20000000000 */
[----:B------:R-:W-:Y:S01]  /*0560*/  ULDC.64 UR38, c[0x0][0x208] ;  /* 0x0000820000267ab9 */ /* 0x000fe20000000a00 */
[----:B------:R-:W-:Y:S01]  /*0570*/  BSSY B6, `(.L_x_3507) ;  /* 0x0000df3000067945 */ /* 0x000fe20003800000 */
[----:B-12-4-:R-:W-:Y:S09]  /*0580*/  BAR.SYNC.DEFER_BLOCKING 0x0 ;  /* 0x0000000000007b1d */ /* 0x016ff20000010000 */
[----:B------:R-:W-:Y:S05]  /*0590*/  @!P0 BRA `(.L_x_3508) ;  /* 0x0000009800dc8947 */ /* 0x000fea0003800000 */
.L_x_3509:
        /* <DEDUP_REMOVED lines=32> */
.L_x_3510:
[----:B------:R-:W-:Y:S01]  /*07a0*/  ULDC UR8, c[0x0][0x8cc] ;  /* 0x0002330000087ab9 */ /* 0x000fe20000000800 */
[----:B------:R-:W-:Y:S01]  /*07b0*/  UMOV UR7, UR9 ;  /* 0x0000000900077c82 */ /* 0x000fe20008000000 */
[----:B------:R-:W-:-:S11]  /*07c0*/  UISETP.NE.AND UP0, UPT, UR8, 0x1, UPT ;  /* 0x000000010800788c */ /* 0x000fd6000bf05270 */
[----:B------:R-:W-:Y:S02]  /*07d0*/  @UP0 ULDC.64 UR10, c[0x0][0x8d0] ;  /* 0x00023400000a0ab9 */ /* 0x000fe40000000a00 */
[----:B------:R-:W-:-:S04]  /*07e0*/  UIMAD.WIDE.U32 UR4, UR9, UR10, URZ ;  /* 0x0000000a090472a5 */ /* 0x000fc8000f8e003f */
[----:B------:R-:W-:-:S04]  /*07f0*/  @UP0 USHF.R.U32.HI UR7, URZ, UR11, UR5 ;  /* 0x0000000b3f070299 */ /* 0x000fc80008011605 */
[----:B------:R-:W-:-:S12]  /*0800*/  UIMAD UR4, UR7, UR8, URZ ;  /* 0x00000008070472a4 */ /* 0x000fd8000f8e023f */
.L_x_3511:
        /* <DEDUP_REMOVED lines=23> */
.L_x_3512:
        /* <DEDUP_REMOVED lines=14> */
.L_x_3514:
[----:B------:R-:W-:-:S05]  /*0a60*/  ULDC UR4, c[0x0][0x8f4] ;  /* 0x00023d0000047ab9 */ /* 0x000fca0000000800 */
.L_x_3513:
        /* <DEDUP_REMOVED lines=24> */
.L_x_3516:
        /* <DEDUP_REMOVED lines=14> */
.L_x_3517:
        /* <DEDUP_REMOVED lines=11> */
.L_x_3518:
        /* <DEDUP_REMOVED lines=13> */
.L_x_3519:
        /* <DEDUP_REMOVED lines=68> */
.L_x_3522:
        /* <DEDUP_REMOVED lines=15> */
.L_x_3521:
        /* <DEDUP_REMOVED lines=22> */
.L_x_3524:
        /* <DEDUP_REMOVED lines=15> */
.L_x_3523:
[----:B------:R-:W-:Y:S01]  /*15d0*/  SHF.R.S32.HI R5, RZ, 0x1f, R16 ;  /* 0x0000001fff057819 */ /* 0x000fe20000011410 */
[----:B------:R-:W-:-:S03]  /*15e0*/  UMOV UR4, 0xffffffff ;  /* 0xffffffff00047882 */ /* 0x000fc60000000000 */
[----:B------:R-:W-:-:S04]  /*15f0*/  LEA.HI R0, R5, R16, RZ, 0x7 ;  /* 0x0000001005007211 */ /* 0x000fc800078f38ff */
[----:B------:R-:W-:Y:S01]  /*1600*/  SHF.R.S32.HI R13, RZ, 0x7, R0 ;  /* 0x00000007ff0d7819 */ /* 0x000fe20000011400 */
[----:B------:R-:W-:Y:S06]  /*1610*/  BRA.DIV UR4, `(.L_x_3525) ;  /* 0x000000ce04a87947 */ /* 0x000fec000b800000 */
[----:B------:R1:W2:Y:S02]  /*1620*/  SHFL.IDX PT, R14, R13, RZ, 0x1f ;  /* 0x00001fff0d0e7589 */ /* 0x0002a400000e0000 */
.L_x_3653:
        /* <DEDUP_REMOVED lines=24> */
.L_x_3526:
        /* <DEDUP_REMOVED lines=159> */
.L_x_3539:
[----:B------:R-:W-:-:S06]  /*21a0*/  ULOP3.LUT UR4, UR36, 0x1, URZ, 0xfc, !UPT ;  /* 0x0000000124047892 */ /* 0x000fcc000f8efc3f */
[----:B---3--:R-:W-:-:S05]  /*21b0*/  IMAD.U32 R5, RZ, RZ, UR4 ;  /* 0x00000004ff057e24 */ /* 0x008fca000f8e00ff */
[----:B------:R-:W-:-:S13]  /*21c0*/  ISETP.NE.AND P0, PT, R5, 0x3, PT ;  /* 0x000000030500780c */ /* 0x000fda0003f05270 */
[----:B------:R-:W-:Y:S05]  /*21d0*/  @!P0 BRA `(.L_x_3529) ;  /* 0x0000000000048947 */ /* 0x000fea0003800000 */
[----:B------:R-:W-:Y:S01]  /*21e0*/  BPT.TRAP 0x1 ;  /* 0x000000040000795c */ /* 0x000fe20000300000 */
.L_x_3529:
[----:B------:R-:W-:Y:S01]  /*21f0*/  IMAD R6, R0, 0x8, R236 ;  /* 0x0000000800067824 */ /* 0x000fe200078e02ec */
[----:B------:R-:W-:-:S04]  /*2200*/  SHF.L.U32 R21, R4, 0x1f, RZ ;  /* 0x0000001f04157819 */ /* 0x000fc800000006ff */
[----:B------:R1:W2:Y:S01]  /*2210*/  SYNCS.PHASECHK.TRANS64.TRYWAIT P1, [R6+URZ+0x30c10], R21 ;  /* 0x030c1015060075a7 */ /* 0x0002a2000802017f */
[----:B------:R-:W-:Y:S05]  /*2220*/  @!P0 BRA `(.L_x_3530) ;  /* 0x0000000000048947 */ /* 0x000fea0003800000 */
[----:B------:R-:W-:Y:S01]  /*2230*/  BPT.TRAP 0x1 ;  /* 0x000000040000795c */ /* 0x000fe20000300000 */
.L_x_3530:
[----:B------:R-:W-:-:S05]  /*2240*/  VIADD R5, R236, 0x10000 ;  /* 0x00010000ec057836 */ /* 0x000fca0000000000 */
[----:B------:R-:W-:-:S04]  /*2250*/  SHF.R.U32.HI R5, RZ, 0x4, R5 ;  /* 0x00000004ff057819 */ /* 0x000fc80000011605 */
[----:B------:R-:W-:Y:S01]  /*2260*/  LOP3.LUT R5, R5, 0x3fff, RZ, 0xc0, !PT ;  /* 0x00003fff05057812 */ /* 0x000fe200078ec0ff */
[----:B--2---:R-:W-:Y:S06]  /*2270*/  @P1 BRA `(.L_x_3531) ;  /* 0x0000000000081947 */ /* 0x004fec0003800000 */
[----:B------:R-:W2:Y:S02]  /*2280*/  SYNCS.PHASECHK.TRANS64.TRYWAIT P1, [R6+URZ+0x30c10], R21 ;  /* 0x030c1015060075a7 */ /* 0x000ea4000802017f */
[----:B--2---:R-:W-:Y:S05]  /*2290*/  @!P1 BRA `(.L_x_3532) ;  /* 0x000000c000b89947 */ /* 0x004fea0003800000 */
.L_x_3531:
        /* <DEDUP_REMOVED lines=64> */
.L_x_3533:
[----:B------:R1:W1:Y:S01]  /*26a0*/  SYNCS.PHASECHK.TRANS64.TRYWAIT P1, [R6+URZ+0x30c30], R21 ;  /* 0x030c3015060075a7 */ /* 0x000262000802017f */
[----:B------:R-:W-:Y:S05]  /*26b0*/  @!P0 BRA `(.L_x_3534) ;  /* 0x0000000000048947 */ /* 0x000fea0003800000 */
[----:B------:R-:W-:Y:S01]  /*26c0*/  BPT.TRAP 0x1 ;  /* 0x000000040000795c */ /* 0x000fe20000300000 */
.L_x_3534:
[----:B------:R-:W-:-:S05]  /*26d0*/  VIADD R15, R236, 0x18000 ;  /* 0x00018000ec0f7836 */ /* 0x000fca0000000000 */
[----:B------:R-:W-:-:S04]  /*26e0*/  SHF.R.U32.HI R15, RZ, 0x4, R15 ;  /* 0x00000004ff0f7819 */ /* 0x000fc8000001160f */
[----:B------:R-:W-:-:S04]  /*26f0*/  LOP3.LUT R15, R15, 0x3fff, RZ, 0xc0, !PT ;  /* 0x00003fff0f0f7812 */ /* 0x000fc800078ec0ff */
[----:B------:R-:W-:Y:S01]  /*2700*/  LOP3.LUT R17, R15, 0x10000, RZ, 0xfc, !PT ;  /* 0x000100000f117812 */ /* 0x000fe200078efcff */
[----:B-1----:R-:W-:Y:S06]  /*2710*/  @P1 BRA `(.L_x_3535) ;  /* 0x0000000000081947 */ /* 0x002fec0003800000 */
[----:B------:R-:W1:Y:S02]  /*2720*/  SYNCS.PHASECHK.TRANS64.TRYWAIT P1, [R6+URZ+0x30c30], R21 ;  /* 0x030c3015060075a7 */ /* 0x000e64000802017f */
[----:B-1----:R-:W-:Y:S05]  /*2730*/  @!P1 BRA `(.L_x_3536) ;  /* 0x000000bc00a49947 */ /* 0x002fea0003800000 */
.L_x_3535:
        /* <DEDUP_REMOVED lines=50> */
[----:B---3--:R-:W-:Y:S01]  /*2a60*/  SHFL.IDX PT, R223, R14, R230, 0x1f ;  /* 0x00001fe60edf7589 */ /* 0x008fe200000e0000 */
[----:B------:R-:W-:Y:S02]  /*2a70*/  FSEL R100, R100, -INF , !P5 ;  /* 0xff80000064647808 */ /* 0x000fe40006800000 */
[----:B------:R-:W-:Y:S01]  /*2a80*/  FSEL R101, R101, -INF , !P6 ;  /* 0xff80000065657808 */ /* 0x000fe20007000000 */
[----:B------:R-:W-:Y:S01]  /*2a90*/  SHFL.IDX PT, R226, R11, R234, 0x1f ;  /* 0x00001fea0be27589 */ /* 0x000fe200000e0000 */
        /* <DEDUP_REMOVED lines=60> */
[----:B------:R-:W2:Y:S01]  /*2e60*/  SHFL.IDX PT, R90, R10, R230, 0x1f ;  /* 0x00001fe60a5a7589 */ /* 0x000ea200000e0000 */
        /* <DEDUP_REMOVED lines=11> */
[----:B------:R1:W3:Y:S01]  /*2f20*/  MUFU.EX2 R216, R88 ;  /* 0x0000005800d87308 */ /* 0x0002e20000000800 */
[----:B------:R-:W-:Y:S01]  /*2f30*/  FSEL R144, R144, -INF , !P3 ;  /* 0xff80000090907808 */ /* 0x000fe20005800000 */
[----:B------:R-:W-:Y:S01]  /*2f40*/  FFMA.FTZ R222, R98, UR10, -R222 ;  /* 0x0000000a62de7c23 */ /* 0x000fe200080108de */
[----:B------:R-:W-:Y:S01]  /*2f50*/  FSEL R148, R148, -INF , !P5 ;  /* 0xff80000094947808 */ /* 0x000fe20006800000 */
[----:B------:R-:W-:Y:S01]  /*2f60*/  SHFL.IDX PT, R98, R14, R233, 0x1f ;  /* 0x00001fe90e627589 */ /* 0x000fe200000e0000 */
[----:B------:R-:W-:Y:S01]  /*2f70*/  FSEL R218, R91, -INF , !P1 ;  /* 0xff8000005bda7808 */ /* 0x000fe20004800000 */
[----:B------:R-:W-:Y:S01]  /*2f80*/  UIADD3 UR6, UR8, 0x4, URZ ;  /* 0x0000000408067890 */ /* 0x000fe2000fffe03f */
[C---:B------:R-:W-:Y:S01]  /*2f90*/  ISETP.GT.AND P3, PT, R18.reuse, 0x9, PT ;  /* 0x000000091200780c */ /* 0x040fe20003f64270 */
[----:B------:R4:W5:Y:S01]  /*2fa0*/  SHFL.IDX PT, R91, R10, R231, 0x1f ;  /* 0x00001fe70a5b7589 */ /* 0x00096200000e0000 */
[C---:B------:R-:W-:Y:S01]  /*2fb0*/  ISETP.GT.AND P5, PT, R18.reuse, 0x11, PT ;  /* 0x000000111200780c */ /* 0x040fe20003fa4270 */
[----:B------:R-:W-:Y:S01]  /*2fc0*/  UIADD3 UR4, UR9, 0x4, URZ ;  /* 0x0000000409047890 */ /* 0x000fe2000fffe03f */
[C---:B------:R-:W-:Y:S01]  /*2fd0*/  ISETP.GT.AND P6, PT, R18.reuse, 0x18, PT ;  /* 0x000000181200780c */ /* 0x040fe20003fc4270 */
[----:B--2---:R-:W-:Y:S01]  /*2fe0*/  FFMA.FTZ R101, R101, UR10, -R90 ;  /* 0x0000000a65657c23 */ /* 0x004fe2000801085a */
[----:B------:R-:W-:Y:S01]  /*2ff0*/  ISETP.GT.AND P1, PT, R18, 0x19, PT ;  /* 0x000000191200780c */ /* 0x000fe20003f24270 */
[----:B------:R-:W2:Y:S01]  /*3000*/  SHFL.IDX PT, R94, R14, R237, 0x1f ;  /* 0x00001fed0e5e7589 */ /* 0x000ea200000e0000 */
[----:B------:R-:W-:Y:S01]  /*3010*/  FSEL R95, R95, -INF , !P3 ;  /* 0xff8000005f5f7808 */ /* 0x000fe20005800000 */
[----:B------:R-:W-:Y:S01]  /*3020*/  UMOV UR7, 0x40000040 ;  /* 0x4000004000077882 */ /* 0x000fe20000000000 */
[----:B------:R-:W-:Y:S01]  /*3030*/  FSEL R99, R99, -INF , !P5 ;  /* 0xff80000063637808 */ /* 0x000fe20006800000 */
[----:B----4-:R-:W-:Y:S01]  /*3040*/  MUFU.EX2 R10, R21 ;  /* 0x00000015000a7308 */ /* 0x010fe20000000800 */
[----:B------:R-:W-:Y:S01]  /*3050*/  FSEL R102, R102, -INF , !P6 ;  /* 0xff80000066667808 */ /* 0x000fe20007000000 */
[----:B------:R-:W-:Y:S01]  /*3060*/  UMOV UR5, 0x40000040 ;  /* 0x4000004000057882 */ /* 0x000fe20000000000 */
[----:B------:R-:W-:Y:S01]  /*3070*/  FSEL R103, R103, -INF , !P1 ;  /* 0xff80000067677808 */ /* 0x000fe20004800000 */
[----:B-1----:R-:W-:Y:S01]  /*3080*/  FFMA.FTZ R88, R108, UR10, -R96 ;  /* 0x0000000a6c587c23 */ /* 0x002fe20008010860 */
[C---:B------:R-:W-:Y:S01]  /*3090*/  ISETP.GT.AND P2, PT, R18.reuse, 0x20, PT ;  /* 0x000000201200780c */ /* 0x040fe20003f44270 */
[----:B------:R-:W-:Y:S01]  /*30a0*/  SHFL.IDX PT, R108, R14, R231, 0x1f ;  /* 0x00001fe70e6c7589 */ /* 0x000fe200000e0000 */
[C---:B------:R-:W-:Y:S01]  /*30b0*/  ISETP.GT.AND P3, PT, R18.reuse, 0x21, PT ;  /* 0x000000211200780c */ /* 0x040fe20003f64270 */
[----:B------:R1:W-:Y:S01]  /*30c0*/  MUFU.EX2 R21, R101 ;  /* 0x0000006500157308 */ /* 0x0003e20000000800 */
[----:B------:R-:W-:Y:S01]  /*30d0*/  ISETP.GT.AND P4, PT, R18, 0x28, PT ;  /* 0x000000281200780c */ /* 0x000fe20003f84270 */
[----:B------:R-:W-:Y:S01]  /*30e0*/  FFMA.FTZ R218, R218, UR10, -R19 ;  /* 0x0000000adada7c23 */ /* 0x000fe20008010813 */
[C---:B------:R-:W-:Y:S01]  /*30f0*/  ISETP.GT.AND P5, PT, R18.reuse, 0x29, PT ;  /* 0x000000291200780c */ /* 0x040fe20003fa4270 */
[----:B------:R-:W-:Y:S01]  /*3100*/  FFMA.FTZ R19, R97, UR10, -R89 ;  /* 0x0000000a61137c23 */ /* 0x000fe20008010859 */
[----:B------:R-:W-:Y:S01]  /*3110*/  ISETP.GT.AND P6, PT, R18, 0x30, PT ;  /* 0x000000301200780c */ /* 0x000fe20003fc4270 */
[----:B-----5:R-:W-:Y:S01]  /*3120*/  FFMA.FTZ R20, R100, UR10, -R91 ;  /* 0x0000000a64147c23 */ /* 0x020fe2000801085b */
[----:B------:R-:W-:Y:S01]  /*3130*/  ISETP.GT.AND P1, PT, R18, 0x31, PT ;  /* 0x000000311200780c */ /* 0x000fe20003f24270 */
[----:B------:R-:W4:Y:S01]  /*3140*/  SHFL.IDX PT, R97, R14, R234, 0x1f ;  /* 0x00001fea0e617589 */ /* 0x000f2200000e0000 */
[----:B------:R-:W-:Y:S01]  /*3150*/  FSEL R106, R106, -INF , !P2 ;  /* 0xff8000006a6a7808 */ /* 0x000fe20005000000 */
[----:B-1----:R-:W-:Y:S01]  /*3160*/  FFMA.FTZ R101, R120, UR10, -R224 ;  /* 0x0000000a78657c23 */ /* 0x002fe200080108e0 */
[----:B------:R-:W-:Y:S01]  /*3170*/  FSEL R107, R107, -INF , !P3 ;  /* 0xff8000006b6b7808 */ /* 0x000fe20005800000 */
[----:B------:R-:W1:Y:S01]  /*3180*/  SHFL.IDX PT, R120, R11, R233, 0x1f ;  /* 0x00001fe90b787589 */ /* 0x000e6200000e0000 */
[----:B------:R-:W-:Y:S01]  /*3190*/  FSEL R110, R110, -INF , !P4 ;  /* 0xff8000006e6e7808 */ /* 0x000fe20006000000 */
[--C-:B--2---:R-:W-:Y:S01]  /*31a0*/  FFMA.FTZ R23, R105, UR10, -R94.reuse ;  /* 0x0000000a69177c23 */ /* 0x104fe2000801085e */
[----:B------:R-:W-:Y:S01]  /*31b0*/  FSEL R111, R111, -INF , !P5 ;  /* 0xff8000006f6f7808 */ /* 0x000fe20006800000 */
[----:B------:R-:W-:Y:S01]  /*31c0*/  SHFL.IDX PT, R92, R14, R8, 0x1f ;  /* 0x00001f080e5c7589 */ /* 0x000fe200000e0000 */
[----:B------:R-:W-:Y:S01]  /*31d0*/  FSEL R114, R114, -INF , !P6 ;  /* 0xff80000072727808 */ /* 0x000fe20007000000 */
[----:B------:R-:W-:Y:S01]  /*31e0*/  FFMA.FTZ R107, R107, UR10, -R94 ;  /* 0x0000000a6b6b7c23 */ /* 0x000fe2000801085e */
[----:B------:R-:W-:Y:S01]  /*31f0*/  FSEL R115, R115, -INF , !P1 ;  /* 0xff80000073737808 */ /* 0x000fe20004800000 */
[----:B------:R-:W2:Y:S01]  /*3200*/  SHFL.IDX PT, R100, R14, R232, 0x1f ;  /* 0x00001fe80e647589 */ /* 0x000ea200000e0000 */
[----:B------:R-:W-:Y:S01]  /*3210*/  ISETP.GT.AND P2, PT, R18, 0x38, PT ;  /* 0x000000381200780c */ /* 0x000fe20003f44270 */
[----:B------:R-:W-:Y:S01]  /*3220*/  FFMA.FTZ R110, R110, UR10, -R96 ;  /* 0x0000000a6e6e7c23 */ /* 0x000fe20008010860 */
[----:B------:R-:W-:Y:S01]  /*3230*/  ISETP.GT.AND P3, PT, R18, 0x39, PT ;  /* 0x000000391200780c */ /* 0x000fe20003f64270 */
[----:B------:R-:W-:Y:S01]  /*3240*/  FFMA.FTZ R114, R114, UR10, -R98 ;  /* 0x0000000a72727c23 */ /* 0x000fe20008010862 */
[C---:B------:R-:W-:Y:S01]  /*3250*/  ISETP.GT.AND P4, PT, R18.reuse, 0x40, PT ;  /* 0x000000401200780c */ /* 0x040fe20003f84270 */
[----:B------:R-:W-:Y:S01]  /*3260*/  MUFU.EX2 R17, R17 ;  /* 0x0000001100117308 */ /* 0x000fe20000000800 */
[----:B------:R-:W-:-:S02]  /*3270*/  ISETP.GT.AND P5, PT, R18, 0x41, PT ;  /* 0x000000411200780c */ /* 0x000fc40003fa4270 */
[C---:B------:R-:W-:Y:S02]  /*3280*/  ISETP.GT.AND P6, PT, R18.reuse, 0x48, PT ;  /* 0x000000481200780c */ /* 0x040fe40003fc4270 */
[----:B------:R-:W-:Y:S01]  /*3290*/  ISETP.GT.AND P1, PT, R18, 0x49, PT ;  /* 0x000000491200780c */ /* 0x000fe20003f24270 */
[----:B----4-:R-:W-:Y:S01]  /*32a0*/  FFMA.FTZ R111, R111, UR10, -R97 ;  /* 0x0000000a6f6f7c23 */ /* 0x010fe20008010861 */
[----:B------:R-:W-:Y:S01]  /*32b0*/  FSEL R118, R118, -INF , !P2 ;  /* 0xff80000076767808 */ /* 0x000fe20005000000 */
[----:B------:R-:W-:Y:S02]  /*32c0*/  WARPGROUP.DEPBAR.LE gsb0, 0x0 ;  /* 0x00008000000079c5 */ /* 0x000fe40000010000 */
[----:B------:R-:W-:Y:S01]  /*32d0*/  FSEL R119, R119, -INF , !P3 ;  /* 0xff80000077777808 */ /* 0x000fe20005800000 */
[----:B------:R-:W-:Y:S01]  /*32e0*/  WARPGROUP.ARRIVE ;  /* 0x00000000000079c5 */ /* 0x000fe20000000000 */
[----:B------:R-:W-:Y:S01]  /*32f0*/  FSEL R122, R122, -INF , !P4 ;  /* 0xff8000007a7a7808 */ /* 0x000fe20006000000 */
[----:B-1----:R-:W-:Y:S01]  /*3300*/  FFMA.FTZ R96, R128, UR10, -R120 ;  /* 0x0000000a80607c23 */ /* 0x002fe20008010878 */
[----:B------:R-:W-:Y:S01]  /*3310*/  FSEL R123, R123, -INF , !P5 ;  /* 0xff8000007b7b7808 */ /* 0x000fe20006800000 */
[----:B------:R-:W1:Y:S01]  /*3320*/  SHFL.IDX PT, R128, R13, R8, 0x1f ;  /* 0x00001f080d807589 */ /* 0x000e6200000e0000 */
[----:B------:R-:W-:Y:S01]  /*3330*/  FSEL R126, R126, -INF , !P6 ;  /* 0xff8000007e7e7808 */ /* 0x000fe20007000000 */
[----:B------:R-:W-:Y:S01]  /*3340*/  HGMMA.64x128x16.F32 R24, gdesc[UR4], R24, gsb0 ;  /* 0x01e00000041879f0 */ /* 0x000fe20008000818 */
[----:B------:R-:W-:Y:S01]  /*3350*/  FSEL R127, R127, -INF , !P1 ;  /* 0xff8000007f7f7808 */ /* 0x000fe20004800000 */
[----:B--2---:R-:W-:Y:S01]  /*3360*/  FFMA.FTZ R115, R115, UR10, -R100 ;  /* 0x0000000a73737c23 */ /* 0x004fe20008010864 */
[----:B------:R-:W-:Y:S01]  /*3370*/  ISETP.GT.AND P2, PT, R18, 0x50, PT ;  /* 0x000000501200780c */ /* 0x000fe20003f44270 */
[----:B------:R-:W-:Y:S01]  /*3380*/  FFMA.FTZ R22, R104, UR10, -R92 ;  /* 0x0000000a68167c23 */ /* 0x000fe2000801085c */
        /* <DEDUP_REMOVED lines=8> */
[----:B------:R-:W-:Y:S01]  /*3410*/  ISETP.GT.AND P1, PT, R18, 0x61, PT ;  /* 0x000000611200780c */ /* 0x000fe20003f24270 */
[----:B------:R-:W-:Y:S01]  /*3420*/  FFMA.FTZ R118, R118, UR10, -R108 ;  /* 0x0000000a76767c23 */ /* 0x000fe2000801086c */
[----:B------:R-:W-:Y:S01]  /*3430*/  FSEL R130, R130, -INF , !P2 ;  /* 0xff80000082827808 */ /* 0x000fe20005000000 */
        /* <DEDUP_REMOVED lines=8> */
[C---:B------:R-:W-:Y:S01]  /*34c0*/  ISETP.GT.AND P2, PT, R18.reuse, 0x68, PT ;  /* 0x000000681200780c */ /* 0x040fe20003f44270 */
[----:B------:R-:W-:Y:S01]  /*34d0*/  MUFU.EX2 R218, R218 ;  /* 0x000000da00da7308 */ /* 0x000fe20000000800 */
[C---:B------:R-:W-:Y:S02]  /*34e0*/  ISETP.GT.AND P3, PT, R18.reuse, 0x69, PT ;  /* 0x000000691200780c */ /* 0x040fe40003f64270 */
[C---:B------:R-:W-:Y:S02]  /*34f0*/  ISETP.GT.AND P4, PT, R18.reuse, 0x70, PT ;  /* 0x000000701200780c */ /* 0x040fe40003f84270 */
[----:B------:R-:W-:-:S02]  /*3500*/  ISETP.GT.AND P5, PT, R18, 0x71, PT ;  /* 0x000000711200780c */ /* 0x000fc40003fa4270 */
[C---:B------:R-:W-:Y:S01]  /*3510*/  ISETP.GT.AND P6, PT, R18.reuse, 0x78, PT ;  /* 0x000000781200780c */ /* 0x040fe20003fc4270 */
[----:B------:R-:W-:Y:S01]  /*3520*/  MUFU.EX2 R96, R96 ;  /* 0x0000006000607308 */ /* 0x000fe20000000800 */
[----:B------:R-:W-:Y:S01]  /*3530*/  ISETP.GT.AND P1, PT, R18, 0x79, PT ;  /* 0x000000791200780c */ /* 0x000fe20003f24270 */
[--C-:B------:R-:W-:Y:S01]  /*3540*/  FFMA.FTZ R18, R93, UR10, -R221.reuse ;  /* 0x0000000a5d127c23 */ /* 0x100fe200080108dd */
[----:B------:R-:W-:Y:S01]  /*3550*/  FFMA.FTZ R221, R95, UR10, -R221 ;  /* 0x0000000a5fdd7c23 */ /* 0x000fe200080108dd */
[----:B------:R-:W-:Y:S01]  /*3560*/  FFMA.FTZ R95, R112, UR10, -R98 ;  /* 0x0000000a705f7c23 */ /* 0x000fe20008010862 */
[----:B------:R-:W-:Y:S01]  /*3570*/  FFMA.FTZ R112, R102, UR10, -R91 ;  /* 0x0000000a66707c23 */ /* 0x000fe2000801085b */
[----:B------:R-:W-:Y:S01]  /*3580*/  FFMA.FTZ R91, R116, UR10, -R108 ;  /* 0x0000000a745b7c23 */ /* 0x000fe2000801086c */
[----:B------:R-:W-:Y:S01]  /*3590*/  FFMA.FTZ R93, R109, UR10, -R97 ;  /* 0x0000000a6d5d7c23 */ /* 0x000fe20008010861 */
[----:B------:R-:W2:Y:S01]  /*35a0*/  SHFL.IDX PT, R116, R11, R237, 0x1f ;  /* 0x00001fed0b747589 */ /* 0x000ea200000e0000 */
[----:B------:R4:W-:Y:S01]  /*35b0*/  MUFU.EX2 R14, R95 ;  /* 0x0000005f000e7308 */ /* 0x0009e20000000800 */
[----:B------:R-:W-:Y:S01]  /*35c0*/  FFMA.FTZ R109, R99, UR10, -R89 ;  /* 0x0000000a636d7c23 */ /* 0x000fe20008010859 */
[----:B------:R-:W-:Y:S01]  /*35d0*/  FFMA.FTZ R99, R113, UR10, -R100 ;  /* 0x0000000a71637c23 */ /* 0x000fe20008010864 */
[----:B------:R-:W-:Y:S01]  /*35e0*/  FFMA.FTZ R113, R103, UR10, -R90 ;  /* 0x0000000a67717c23 */ /* 0x000fe2000801085a */
[----:B-1----:R-:W-:-:S02]  /*35f0*/  FFMA.FTZ R100, R136, UR10, -R128 ;  /* 0x0000000a88647c23 */ /* 0x002fc40008010880 */
[----:B------:R-:W-:Y:S02]  /*3600*/  SHFL.IDX PT, R136, R13, R234, 0x1f ;  /* 0x00001fea0d887589 */ /* 0x000fe400000e0000 */
[----:B------:R1:W-:Y:S01]  /*3610*/  MUFU.EX2 R90, R99 ;  /* 0x00000063005a7308 */ /* 0x0003e20000000800 */
[----:B----4-:R-:W-:Y:S02]  /*3620*/  FFMA.FTZ R95, R124, UR10, -R225 ;  /* 0x0000000a7c5f7c23 */ /* 0x010fe400080108e1 */
[----:B------:R-:W4:Y:S05]  /*3630*/  SHFL.IDX PT, R124, R11, R231, 0x1f ;  /* 0x00001fe70b7c7589 */ /* 0x000f2a00000e0000 */
[----:B------:R5:W-:Y:S01]  /*3640*/  MUFU.EX2 R89, R93 ;  /* 0x0000005d00597308 */ /* 0x000be20000000800 */
[----:B-1----:R-:W-:-:S02]  /*3650*/  FFMA.FTZ R99, R125, UR10, -R226 ;  /* 0x0000000a7d637c23 */ /* 0x002fc400080108e2 */
[----:B------:R-:W-:Y:S01]  /*3660*/  SHFL.IDX PT, R125, R11, R230, 0x1f ;  /* 0x00001fe60b7d7589 */ /* 0x000fe200000e0000 */
[----:B--2---:R-:W-:-:S04]  /*3670*/  FFMA.FTZ R121, R121, UR10, -R116 ;  /* 0x0000000a79797c23 */ /* 0x004fc80008010874 */
[----:B------:R-:W-:Y:S01]  /*3680*/  MUFU.EX2 R220, R220 ;  /* 0x000000dc00dc7308 */ /* 0x000fe20000000800 */
[----:B-----5:R-:W-:Y:S01]  /*3690*/  FFMA.FTZ R93, R117, UR10, -R223 ;  /* 0x0000000a755d7c23 */ /* 0x020fe200080108df */
[----:B------:R-:W-:-:S06]  /*36a0*/  FFMA.FTZ R117, R106, UR10, -R92 ;  /* 0x0000000a6a757c23 */ /* 0x000fcc000801085c */
[----:B------:R1:W-:Y:S01]  /*36b0*/  MUFU.EX2 R94, R121 ;  /* 0x00000079005e7308 */ /* 0x0003e20000000800 */
[----:B----4-:R-:W-:Y:S02]  /*36c0*/  FFMA.FTZ R98, R132, UR10, -R124 ;  /* 0x0000000a84627c23 */ /* 0x010fe4000801087c */
[----:B------:R-:W2:Y:S05]  /*36d0*/  SHFL.IDX PT, R132, R13, R235, 0x1f ;  /* 0x00001feb0d847589 */ /* 0x000eaa00000e0000 */
[----:B------:R-:W-:Y:S01]  /*36e0*/  MUFU.EX2 R92, R93 ;  /* 0x0000005d005c7308 */ /* 0x000fe20000000800 */
[----:B-1----:R1:W4:Y:S07]  /*36f0*/  SHFL.IDX PT, R121, R11, R232, 0x1f ;  /* 0x00001fe80b797589 */ /* 0x00232e00000e0000 */
[----:B------:R-:W-:Y:S08]  /*3700*/  MUFU.EX2 R93, R101 ;  /* 0x00000065005d7308 */ /* 0x000ff00000000800 */
[----:B-1----:R1:W-:Y:S01]  /*3710*/  MUFU.EX2 R11, R99 ;  /* 0x00000063000b7308 */ /* 0x0023e20000000800 */
[----:B--2---:R-:W-:-:S02]  /*3720*/  FFMA.FTZ R102, R140, UR10, -R132 ;  /* 0x0000000a8c667c23 */ /* 0x004fc40008010884 */
[----:B------:R-:W-:Y:S05]  /*3730*/  SHFL.IDX PT, R140, R13, R230, 0x1f ;  /* 0x00001fe60d8c7589 */ /* 0x000fea00000e0000 */
[----:B------:R-:W-:Y:S01]  /*3740*/  MUFU.EX2 R19, R19 ;  /* 0x0000001300137308 */ /* 0x000fe20000000800 */
[----:B----4-:R-:W-:Y:S01]  /*3750*/  FFMA.FTZ R97, R129, UR10, -R121 ;  /* 0x0000000a81617c23 */ /* 0x010fe20008010879 */
[----:B-1----:R-:W-:Y:S01]  /*3760*/  FFMA.FTZ R99, R133, UR10, -R125 ;  /* 0x0000000a85637c23 */ /* 0x002fe2000801087d */
[----:B------:R-:W1:Y:S04]  /*3770*/  SHFL.IDX PT, R129, R13, R237, 0x1f ;  /* 0x00001fed0d817589 */ /* 0x000e6800000e0000 */
[----:B------:R-:W-:Y:S01]  /*3780*/  SHFL.IDX PT, R133, R13, R233, 0x1f ;  /* 0x00001fe90d857589 */ /* 0x000fe200000e0000 */
[----:B------:R-:W-:Y:S01]  /*3790*/  MUFU.EX2 R20, R20 ;  /* 0x0000001400147308 */ /* 0x000fe20000000800 */
[----:B------:R-:W-:-:S07]  /*37a0*/  FFMA.FTZ R105, R148, UR10, -R227 ;  /* 0x0000000a94697c23 */ /* 0x000fce00080108e3 */
[----:B------:R-:W-:Y:S08]  /*37b0*/  MUFU.EX2 R222, R222 ;  /* 0x000000de00de7308 */ /* 0x000ff00000000800 */
[----:B------:R-:W-:Y:S01]  /*37c0*/  MUFU.EX2 R23, R23 ;  /* 0x0000001700177308 */ /* 0x000fe20000000800 */
[----:B------:R-:W-:Y:S02]  /*37d0*/  WARPGROUP.DEPBAR.LE gsb0, 0x0 ;  /* 0x00008000000079c5 */ /* 0x000fe40000010000 */
[----:B-1----:R-:W-:Y:S01]  /*37e0*/  FFMA.FTZ R101, R137, UR10, -R129 ;  /* 0x0000000a89657c23 */ /* 0x002fe20008010881 */
[----:B------:R-:W-:Y:S01]  /*37f0*/  WARPGROUP.ARRIVE ;  /* 0x00000000000079c5 */ /* 0x000fe20000000000 */
[----:B------:R1:W2:Y:S01]  /*3800*/  SHFL.IDX PT, R137, R13, R232, 0x1f ;  /* 0x00001fe80d897589 */ /* 0x0002a200000e0000 */
[----:B------:R-:W-:Y:S01]  /*3810*/  FFMA.FTZ R135, R135, UR10, -R125 ;  /* 0x0000000a87877c23 */ /* 0x000fe2000801087d */
[----:B------:R-:W-:Y:S01]  /*3820*/  FSEL R108, R147, -INF , !P5 ;  /* 0xff800000936c7808 */ /* 0x000fe20006800000 */
[----:B------:R-:W-:Y:S01]  /*3830*/  FFMA.FTZ R123, R123, UR10, -R116 ;  /* 0x0000000a7b7b7c23 */ /* 0x000fe20008010874 */
[----:B------:R-:W-:Y:S01]  /*3840*/  FFMA.FTZ R131, R131, UR10, -R121 ;  /* 0x0000000a83837c23 */ /* 0x000fe20008010879 */
[----:B------:R-:W-:Y:S01]  /*3850*/  HGMMA.64x128x16.F32 R24, gdesc[UR4], R24, gsb0 ;  /* 0x01e00000041879f0 */ /* 0x000fe20008000818 */
[----:B------:R-:W-:Y:S01]  /*3860*/  FFMA.FTZ R134, R134, UR10, -R124 ;  /* 0x0000000a86867c23 */ /* 0x000fe2000801087c */
[----:B------:R-:W-:Y:S01]  /*3870*/  FFMA.FTZ R130, R130, UR10, -R120 ;  /* 0x0000000a82827c23 */ /* 0x000fe20008010878 */
[----:B------:R-:W4:Y:S08]  /*3880*/  MUFU.EX2 R97, R97 ;  /* 0x0000006100617308 */ /* 0x000f300000000800 */
[----:B-1----:R1:W-:Y:S01]  /*3890*/  MUFU.EX2 R13, R102 ;  /* 0x00000066000d7308 */ /* 0x0023e20000000800 */
[----:B------:R-:W-:Y:S01]  /*38a0*/  FFMA.FTZ R126, R126, UR10, -R225 ;  /* 0x0000000a7e7e7c23 */ /* 0x000fe200080108e1 */
[----:B------:R-:W-:-:S06]  /*38b0*/  FFMA.FTZ R127, R127, UR10, -R226 ;  /* 0x0000000a7f7f7c23 */ /* 0x000fcc00080108e2 */
[----:B------:R-:W-:Y:S01]  /*38c0*/  MUFU.EX2 R18, R18 ;  /* 0x0000001200127308 */ /* 0x000fe20000000800 */
[----:B-1----:R-:W-:Y:S02]  /*38d0*/  FFMA.FTZ R102, R141, UR10, -R136 ;  /* 0x0000000a8d667c23 */ /* 0x002fe40008010888 */
[----:B------:R-:W5:Y:S01]  /*38e0*/  LDL R141, [R1+0x28] ;  /* 0x00002800018d7983 */ /* 0x000f620000100800 */
[----:B------:R-:W-:Y:S02]  /*38f0*/  R2UR UR6, R15 ;  /* 0x000000000f0672ca */ /* 0x000fe400000e0000 */
[----:B------:R-:W-:Y:S01]  /*3900*/  FSEL R15, R142, -INF , !P2 ;  /* 0xff8000008e0f7808 */ /* 0x000fe20005000000 */
[--C-:B--2---:R-:W-:Y:S01]  /*3910*/  FFMA.FTZ R104, R145, UR10, -R137.reuse ;  /* 0x0000000a91687c23 */ /* 0x104fe20008010889 */
[----:B------:R-:W-:Y:S01]  /*3920*/  FFMA.FTZ R137, R108, UR10, -R137 ;  /* 0x0000000a6c897c23 */ /* 0x000fe20008010889 */
[----:B------:R-:W-:Y:S02]  /*3930*/  MUFU.EX2 R98, R98 ;  /* 0x0000006200627308 */ /* 0x000fe40000000800 */
[----:B------:R-:W-:-:S06]  /*3940*/  FFMA.FTZ R132, R15, UR10, -R132 ;  /* 0x0000000a0f847c23 */ /* 0x000fcc0008010884 */
[----:B------:R-:W-:Y:S01]  /*3950*/  MUFU.EX2 R99, R99 ;  /* 0x0000006300637308 */ /* 0x000fe20000000800 */
[----:B------:R-:W-:Y:S01]  /*3960*/  FFMA.FTZ R138, R138, UR10, -R128 ;  /* 0x0000000a8a8a7c23 */ /* 0x000fe20008010880 */
[----:B------:R-:W-:-:S06]  /*3970*/  FSEL R143, R143, -INF , !P3 ;  /* 0xff8000008f8f7808 */ /* 0x000fcc0005800000 */
[----:B------:R-:W-:Y:S01]  /*3980*/  MUFU.EX2 R95, R95 ;  /* 0x0000005f005f7308 */ /* 0x000fe20000000800 */
[----:B------:R-:W-:Y:S02]  /*3990*/  FSEL R146, R146, -INF , !P4 ;  /* 0xff80000092927808 */ /* 0x000fe40006000000 */
        /* <DEDUP_REMOVED lines=21> */
[----:B------:R-:W2:Y:S04]  /*3af0*/  SHFL.IDX PT, R108, R16, R232, 0x1f ;  /* 0x00001fe8106c7589 */ /* 0x000ea800000e0000 */
[----:B------:R-:W3:Y:S04]  /*3b00*/  SHFL.IDX PT, R124, R16, R237, 0x1f ;  /* 0x00001fed107c7589 */ /* 0x000ee800000e0000 */
[----:B------:R-:W4:Y:S04]  /*3b10*/  SHFL.IDX PT, R121, R16, R235, 0x1f ;  /* 0x00001feb10797589 */ /* 0x000f2800000e0000 */
[----:B------:R-:W4:Y:S04]  /*3b20*/  SHFL.IDX PT, R116, R16, R233, 0x1f ;  /* 0x00001fe910747589 */ /* 0x000f2800000e0000 */
[----:B------:R-:W4:Y:S04]  /*3b30*/  SHFL.IDX PT, R15, R16, R231, 0x1f ;  /* 0x00001fe7100f7589 */ /* 0x000f2800000e0000 */
[----:B------:R-:W4:Y:S01]  /*3b40*/  SHFL.IDX PT, R120, R16, R234, 0x1f ;  /* 0x00001fea10787589 */ /* 0x000f2200000e0000 */
[--C-:B-1----:R-:W-:Y:S01]  /*3b50*/  FADD.FTZ R24, R24, -R125.reuse ;  /* 0x8000007d18187221 */ /* 0x102fe20000010000 */
[----:B------:R-:W-:-:S02]  /*3b60*/  FADD.FTZ R26, R26, -R125 ;  /* 0x8000007d1a1a7221 */ /* 0x000fc40000010000 */
[----:B------:R-:W-:Y:S01]  /*3b70*/  SHFL.IDX PT, R125, R16, R230, 0x1f ;  /* 0x00001fe6107d7589 */ /* 0x000fe200000e0000 */
[----:B--2---:R-:W-:-:S03]  /*3b80*/  FADD.FTZ R33, R33, -R108 ;  /* 0x8000006c21217221 */ /* 0x004fc60000010000 */
[----:B------:R-:W1:Y:S01]  /*3b90*/  SHFL.IDX PT, R16, R228, R232, 0x1f ;  /* 0x00001fe8e4107589 */ /* 0x000e6200000e0000 */
[----:B------:R-:W-:Y:S01]  /*3ba0*/  FADD.FTZ R35, R35, -R108 ;  /* 0x8000006c23237221 */ /* 0x000fe20000010000 */
[--C-:B---3--:R-:W-:Y:S01]  /*3bb0*/  FADD.FTZ R25, R25, -R124.reuse ;  /* 0x8000007c19197221 */ /* 0x108fe20000010000 */
[----:B------:R-:W-:Y:S01]  /*3bc0*/  FADD.FTZ R27, R27, -R124 ;  /* 0x8000007c1b1b7221 */ /* 0x000fe20000010000 */
[--C-:B----4-:R-:W-:Y:S01]  /*3bd0*/  FADD.FTZ R28, R28, -R121.reuse ;  /* 0x800000791c1c7221 */ /* 0x110fe20000010000 */
[----:B------:R-:W-:Y:S01]  /*3be0*/  FADD.FTZ R30, R30, -R121 ;  /* 0x800000791e1e7221 */ /* 0x000fe20000010000 */
[----:B------:R-:W2:Y:S01]  /*3bf0*/  SHFL.IDX PT, R108, R228, R233, 0x1f ;  /* 0x00001fe9e46c7589 */ /* 0x000ea200000e0000 */
[--C-:B------:R-:W-:Y:S01]  /*3c00*/  FADD.FTZ R32, R32, -R116.reuse ;  /* 0x8000007420207221 */ /* 0x100fe20000010000 */
[----:B------:R-:W-:Y:S02]  /*3c10*/  FADD.FTZ R34, R34, -R116 ;  /* 0x8000007422227221 */ /* 0x000fe40000010000 */
[----:B------:R-:W3:Y:S01]  /*3c20*/  SHFL.IDX PT, R124, R228, R8, 0x1f ;  /* 0x00001f08e47c7589 */ /* 0x000ee200000e0000 */
[--C-:B------:R-:W-:Y:S01]  /*3c30*/  FADD.FTZ R36, R36, -R15.reuse ;  /* 0x8000000f24247221 */ /* 0x100fe20000010000 */
[----:B------:R-:W-:-:S02]  /*3c40*/  FADD.FTZ R38, R38, -R15 ;  /* 0x8000000f26267221 */ /* 0x000fc40000010000 */
[----:B------:R-:W4:Y:S04]  /*3c50*/  SHFL.IDX PT, R121, R228, R235, 0x1f ;  /* 0x00001febe4797589 */ /* 0x000f2800000e0000 */
[----:B------:R-:W4:Y:S04]  /*3c60*/  SHFL.IDX PT, R116, R228, R234, 0x1f ;  /* 0x00001feae4747589 */ /* 0x000f2800000e0000 */
[----:B------:R-:W4:Y:S01]  /*3c70*/  SHFL.IDX PT, R15, R228, R231, 0x1f ;  /* 0x00001fe7e40f7589 */ /* 0x000f2200000e0000 */
[--C-:B------:R-:W-:Y:S01]  /*3c80*/  FADD.FTZ R29, R29, -R120.reuse ;  /* 0x800000781d1d7221 */ /* 0x100fe20000010000 */
[----:B------:R-:W-:-:S02]  /*3c90*/  FADD.FTZ R31, R31, -R120 ;  /* 0x800000781f1f7221 */ /* 0x000fc40000010000 */
[----:B------:R-:W4:Y:S01]  /*3ca0*/  SHFL.IDX PT, R120, R228, R237, 0x1f ;  /* 0x00001fede4787589 */ /* 0x000f2200000e0000 */
        /* <DEDUP_REMOVED lines=10> */
[--C-:B----4-:R-:W-:Y:S01]  /*3d50*/  FADD.FTZ R44, R44, -R121.reuse ;  /* 0x800000792c2c7221 */ /* 0x110fe20000010000 */
        /* <DEDUP_REMOVED lines=11> */
[----:B------:R-:W4:Y:S01]  /*3e10*/  SHFL.IDX PT, R12, R12, R230, 0x1f ;  /* 0x00001fe60c0c7589 */ /* 0x000f2200000e0000 */
[--C-:B------:R-:W-:Y:S01]  /*3e20*/  FADD.FTZ R41, R41, -R120.reuse ;  /* 0x8000007829297221 */ /* 0x100fe20000010000 */
[----:B------:R-:W-:Y:S01]  /*3e30*/  FADD.FTZ R43, R43, -R120 ;  /* 0x800000782b2b7221 */ /* 0x000fe20000010000 */
[----:B------:R-:W4:Y:S01]  /*3e40*/  MUFU.EX2 R130, R130 ;  /* 0x0000008200827308 */ /* 0x000f220000000800 */
[----:B------:R-:W-:Y:S04]  /*3e50*/  SHFL.IDX PT, R237, R9, R237, 0x1f ;  /* 0x00001fed09ed7589 */ /* 0x000fe800000e0000 */
[----:B------:R-:W5:Y:S03]  /*3e60*/  SHFL.IDX PT, R120, R9, R8, 0x1f ;  /* 0x00001f0809787589 */ /* 0x000f6600000e0000 */
[----:B------:R-:W5:Y:S01]  /*3e70*/  MUFU.EX2 R126, R126 ;  /* 0x0000007e007e7308 */ /* 0x000f620000000800 */
[----:B------:R-:W5:Y:S01]  /*3e80*/  SHFL.IDX PT, R228, R228, R230, 0x1f ;  /* 0x00001fe6e4e47589 */ /* 0x000f6200000e0000 */
[----:B-1----:R-:W-:Y:S01]  /*3e90*/  FADD.FTZ R128, R84, -R231 ;  /* 0x800000e754807221 */ /* 0x002fe20000010000 */
[----:B------:R-:W-:Y:S01]  /*3ea0*/  FMUL.FTZ R84, R216, R24 ;  /* 0x00000018d8547220 */ /* 0x000fe20000410000 */
[----:B------:R-:W-:-:S04]  /*3eb0*/  FMUL.FTZ R25, R219, R25 ;  /* 0x00000019db197220 */ /* 0x000fc80000410000 */
[----:B------:R-:W1:Y:S01]  /*3ec0*/  MUFU.EX2 R127, R127 ;  /* 0x0000007f007f7308 */ /* 0x000e620000000800 */
        /* <DEDUP_REMOVED lines=10> */
[----:B----4-:R-:W-:Y:S01]  /*3f70*/  FMUL.FTZ R65, R130, R66 ;  /* 0x0000004282417220 */ /* 0x010fe20000410000 */
[--C-:B-1----:R-:W-:Y:S01]  /*3f80*/  FADD.FTZ R9, R68, -R16.reuse ;  /* 0x8000001044097221 */ /* 0x102fe20000010000 */
[----:B------:R-:W-:Y:S01]  /*3f90*/  FADD.FTZ R16, R70, -R16 ;  /* 0x8000001046107221 */ /* 0x000fe20000010000 */
[----:B------:R-:W-:Y:S01]  /*3fa0*/  FADD.FTZ R70, R69, -R12 ;  /* 0x8000000c45467221 */ /* 0x000fe20000010000 */
[--C-:B------:R-:W-:Y:S01]  /*3fb0*/  FFMA.FTZ R106, R149, UR10, -R140.reuse ;  /* 0x0000000a956a7c23 */ /* 0x100fe2000801088c */
[----:B------:R-:W1:Y:S01]  /*3fc0*/  MUFU.EX2 R109, R109 ;  /* 0x0000006d006d7308 */ /* 0x000e620000000800 */
        /* <DEDUP_REMOVED lines=12> */
[----:B------:R-:W3:Y:S01]  /*4090*/  MUFU.EX2 R123, R123 ;  /* 0x0000007b007b7308 */ /* 0x000ee20000000800 */
[----:B------:R-:W-:Y:S01]  /*40a0*/  FADD.FTZ R231, R86, -R231 ;  /* 0x800000e756e77221 */ /* 0x000fe20000010000 */
[----:B------:R-:W-:Y:S01]  /*40b0*/  F2FP.F16.F32.PACK_AB R86, R29, R28 ;  /* 0x0000001c1d56723e */ /* 0x000fe200000000ff */
[----:B------:R-:W-:Y:S01]  /*40c0*/  FMUL.FTZ R60, R95, R60 ;  /* 0x0000003c5f3c7220 */ /* 0x000fe20000410000 */
[----:B------:R-:W-:-:S04]  /*40d0*/  FMUL.FTZ R61, R11, R61 ;  /* 0x0000003d0b3d7220 */ /* 0x000fc80000410000 */
[----:B------:R-:W3:Y:S01]  /*40e0*/  MUFU.EX2 R117, R117 ;  /* 0x0000007500757308 */ /* 0x000ee20000000800 */
[----:B-----5:R-:W-:Y:S01]  /*40f0*/  FMUL.FTZ R62, R126, R62 ;  /* 0x0000003e7e3e7220 */ /* 0x020fe20000410000 */
[----:B------:R-:W-:Y:S01]  /*4100*/  FMUL.FTZ R15, R127, R15 ;  /* 0x0000000f7f0f7220 */ /* 0x000fe20000410000 */
[----:B------:R-:W-:Y:S01]  /*4110*/  F2FP.F16.F32.PACK_AB R66, R66, R9 ;  /* 0x000000094242723e */ /* 0x000fe200000000ff */
[----:B------:R-:W-:-:S04]  /*4120*/  FADD.FTZ R67, R67, -R108 ;  /* 0x8000006c43437221 */ /* 0x000fc80000010000 */
[----:B------:R-:W5:Y:S01]  /*4130*/  MUFU.EX2 R114, R114 ;  /* 0x0000007200727308 */ /* 0x000f620000000800 */
[----:B------:R-:W-:Y:S01]  /*4140*/  FADD.FTZ R63, R72, -R120 ;  /* 0x80000078483f7221 */ /* 0x000fe20000010000 */
[----:B------:R-:W-:-:S06]  /*4150*/  FADD.FTZ R108, R73, -R237 ;  /* 0x800000ed496c7221 */ /* 0x000fcc0000010000 */
[----:B------:R-:W5:Y:S01]  /*4160*/  MUFU.EX2 R115, R115 ;  /* 0x0000007300737308 */ /* 0x000f620000000800 */
[----:B------:R-:W-:-:S07]  /*4170*/  FADD.FTZ R12, R71, -R12 ;  /* 0x8000000c470c7221 */ /* 0x000fce0000010000 */
[----:B------:R-:W5:Y:S08]  /*4180*/  MUFU.EX2 R118, R118 ;  /* 0x0000007600767308 */ /* 0x000f700000000800 */
[----:B------:R-:W5:Y:S01]  /*4190*/  MUFU.EX2 R119, R119 ;  /* 0x0000007700777308 */ /* 0x000f620000000800 */
[----:B------:R-:W-:-:S07]  /*41a0*/  F2FP.F16.F32.PACK_AB R70, R61, R60 ;  /* 0x0000003c3d46723e */ /* 0x000fce00000000ff */
[----:B------:R-:W5:Y:S01]  /*41b0*/  MUFU.EX2 R131, R131 ;  /* 0x0000008300837308 */ /* 0x000f620000000800 */
[----:B------:R-:W-:-:S07]  /*41c0*/  F2FP.F16.F32.PACK_AB R71, R15, R62 ;  /* 0x0000003e0f47723e */ /* 0x000fce00000000ff */
[----:B------:R-:W5:Y:S01]  /*41d0*/  MUFU.EX2 R134, R134 ;  /* 0x0000008600867308 */ /* 0x000f620000000800 */
[----:B------:R-:W-:-:S07]  /*41e0*/  FMUL.FTZ R60, R100, R63 ;  /* 0x0000003f643c7220 */ /* 0x000fce0000410000 */
[----:B------:R-:W5:Y:S01]  /*41f0*/  MUFU.EX2 R135, R135 ;  /* 0x0000008700877308 */ /* 0x000f620000000800 */
[----:B------:R-:W-:-:S07]  /*4200*/  FMUL.FTZ R15, R101, R108 ;  /* 0x0000006c650f7220 */ /* 0x000fce0000410000 */
[----:B------:R-:W-:Y:S01]  /*4210*/  MUFU.EX2 R102, R102 ;  /* 0x0000006600667308 */ /* 0x000fe20000000800 */
[----:B------:R-:W-:-:S07]  /*4220*/  FADD.FTZ R64, R64, -R116 ;  /* 0x8000007440407221 */ /* 0x000fce0000010000 */
[----:B------:R-:W5:Y:S08]  /*4230*/  MUFU.EX2 R138, R138 ;  /* 0x0000008a008a7308 */ /* 0x000f700000000800 */
[----:B------:R-:W5:Y:S08]  /*4240*/  MUFU.EX2 R139, R139 ;  /* 0x0000008b008b7308 */ /* 0x000f700000000800 */
[----:B------:R-:W5:Y:S08]  /*4250*/  MUFU.EX2 R132, R132 ;  /* 0x0000008400847308 */ /* 0x000f700000000800 */
[----:B------:R-:W5:Y:S01]  /*4260*/  MUFU.EX2 R136, R136 ;  /* 0x0000008800887308 */ /* 0x000f620000000800 */
[----:B------:R-:W-:-:S07]  /*4270*/  FADD.FTZ R56, R56, -R124 ;  /* 0x8000007c38387221 */ /* 0x000fce0000010000 */
[----:B------:R-:W5:Y:S01]  /*4280*/  MUFU.EX2 R103, R103 ;  /* 0x0000006700677308 */ /* 0x000f620000000800 */
[----:B------:R-:W-:-:S07]  /*4290*/  FADD.FTZ R58, R58, -R124 ;  /* 0x8000007c3a3a7221 */ /* 0x000fce0000010000 */
[----:B------:R-:W-:Y:S01]  /*42a0*/  MUFU.EX2 R104, R104 ;  /* 0x0000006800687308 */ /* 0x000fe20000000800 */
[----:B------:R-:W-:-:S07]  /*42b0*/  FADD.FTZ R57, R57, -R125 ;  /* 0x8000007d39397221 */ /* 0x000fce0000010000 */
[----:B------:R-:W-:Y:S01]  /*42c0*/  MUFU.EX2 R105, R105 ;  /* 0x0000006900697308 */ /* 0x000fe20000000800 */
[----:B------:R-:W-:-:S07]  /*42d0*/  FADD.FTZ R59, R59, -R125 ;  /* 0x8000007d3b3b7221 */ /* 0x000fce0000010000 */
[----:B------:R-:W-:Y:S08]  /*42e0*/  MUFU.EX2 R106, R106 ;  /* 0x0000006a006a7308 */ /* 0x000ff00000000800 */
[----:B------:R-:W5:Y:S08]  /*42f0*/  MUFU.EX2 R133, R133 ;  /* 0x0000008500857308 */ /* 0x000f700000000800 */
[----:B------:R-:W5:Y:S08]  /*4300*/  MUFU.EX2 R137, R137 ;  /* 0x0000008900897308 */ /* 0x000f700000000800 */
[----:B------:R-:W5:Y:S08]  /*4310*/  MUFU.EX2 R28, R227 ;  /* 0x000000e3001c7308 */ /* 0x000f700000000800 */
[----:B------:R-:W5:Y:S01]  /*4320*/  MUFU.EX2 R9, R140 ;  /* 0x0000008c00097308 */ /* 0x000f620000000800 */
        /* <DEDUP_REMOVED lines=13> */
[----:B-1----:R-:W-:Y:S01]  /*4400*/  FMUL.FTZ R35, R109, R35 ;  /* 0x000000236d237220 */ /* 0x002fe20000410000 */
[----:B------:R-:W-:Y:S01]  /*4410*/  FMUL.FTZ R36, R20, R36 ;  /* 0x0000002414247220 */ /* 0x000fe20000410000 */
[----:B------:R-:W-:Y:S01]  /*4420*/  FMUL.FTZ R37, R21, R37 ;  /* 0x0000002515257220 */ /* 0x000fe20000410000 */
[----:B------:R-:W-:Y:S01]  /*4430*/  FMUL.FTZ R38, R112, R38 ;  /* 0x0000002670267220 */ /* 0x000fe20000410000 */
[----:B----4-:R-:W-:Y:S01]  /*4440*/  FMUL.FTZ R39, R113, R39 ;  /* 0x0000002771277220 */ /* 0x010fe20000410000 */
[----:B------:R-:W-:Y:S01]  /*4450*/  FMUL.FTZ R56, R93, R56 ;  /* 0x000000385d387220 */ /* 0x000fe20000410000 */
[----:B------:R-:W-:Y:S01]  /*4460*/  FMUL.FTZ R57, R94, R57 ;  /* 0x000000395e397220 */ /* 0x000fe20000410000 */
[----:B------:R-:W-:Y:S01]  /*4470*/  FMUL.FTZ R58, R122, R58 ;  /* 0x0000003a7a3a7220 */ /* 0x000fe20000410000 */
[----:B---3--:R-:W-:Y:S01]  /*4480*/  FMUL.FTZ R59, R123, R59 ;  /* 0x0000003b7b3b7220 */ /* 0x008fe20000410000 */
        /* <DEDUP_REMOVED lines=22> */
[----:B-----5:R-:W-:Y:S01]  /*45f0*/  FMUL.FTZ R50, R114, R50 ;  /* 0x0000003272327220 */ /* 0x020fe20000410000 */
        /* <DEDUP_REMOVED lines=61> */
[----:B------:R-:W-:-:S05]  /*49d0*/  UMOV UR7, 0x40000040 ;  /* 0x4000004000077882 */ /* 0x000fca0000000000 */
        /* <DEDUP_REMOVED lines=141> */
.L_x_3537:
        /* <DEDUP_REMOVED lines=68> */
.L_x_3538:
        /* <DEDUP_REMOVED lines=12> */
.L_x_3528:
        /* <DEDUP_REMOVED lines=116> */
.L_x_3551:
[----:B------:R-:W-:-:S05]  /*5ef0*/  IMAD.U32 R7, RZ, RZ, UR36 ;  /* 0x00000024ff077e24 */ /* 0x000fca000f8e00ff */
[----:B------:R-:W-:-:S04]  /*5f00*/  LOP3.LUT R7, R7, 0x1, RZ, 0xfc, !PT ;  /* 0x0000000107077812 */ /* 0x000fc800078efcff */
[----:B------:R-:W-:-:S13]  /*5f10*/  ISETP.NE.AND P0, PT, R7, 0x3, PT ;  /* 0x000000030700780c */ /* 0x000fda0003f05270 */
[----:B--2---:R-:W-:Y:S05]  /*5f20*/  @!P0 BRA `(.L_x_3541) ;  /* 0x0000000000048947 */ /* 0x004fea0003800000 */
[----:B------:R-:W-:Y:S01]  /*5f30*/  BPT.TRAP 0x1 ;  /* 0x000000040000795c */ /* 0x000fe20000300000 */
.L_x_3541:
[----:B------:R-:W-:Y:S01]  /*5f40*/  IMAD R7, R0, 0x8, R236 ;  /* 0x0000000800077824 */ /* 0x000fe200078e02ec */
[----:B------:R-:W-:-:S04]  /*5f50*/  SHF.L.U32 R18, R4, 0x1f, RZ ;  /* 0x0000001f04127819 */ /* 0x000fc800000006ff */
[----:B------:R1:W2:Y:S01]  /*5f60*/  SYNCS.PHASECHK.TRANS64.TRYWAIT P1, [R7+URZ+0x30c10], R18 ;  /* 0x030c1012070075a7 */ /* 0x0002a2000802017f */
[----:B------:R-:W-:Y:S05]  /*5f70*/  @!P0 BRA `(.L_x_3542) ;  /* 0x0000000000048947 */ /* 0x000fea0003800000 */
[----:B------:R-:W-:Y:S01]  /*5f80*/  BPT.TRAP 0x1 ;  /* 0x000000040000795c */ /* 0x000fe20000300000 */
.L_x_3542:
[----:B---3--:R-:W-:-:S05]  /*5f90*/  VIADD R8, R236, 0x10000 ;  /* 0x00010000ec087836 */ /* 0x008fca0000000000 */
[----:B------:R-:W-:-:S04]  /*5fa0*/  SHF.R.U32.HI R8, RZ, 0x4, R8 ;  /* 0x00000004ff087819 */ /* 0x000fc80000011608 */
[----:B------:R-:W-:-:S04]  /*5fb0*/  LOP3.LUT R8, R8, 0x3fff, RZ, 0xc0, !PT ;  /* 0x00003fff08087812 */ /* 0x000fc800078ec0ff */
[----:B------:R-:W-:Y:S01]  /*5fc0*/  LOP3.LUT R9, R8, 0x10000, RZ, 0xfc, !PT ;  /* 0x0001000008097812 */ /* 0x000fe200078efcff */
[----:B--2---:R-:W-:Y:S06]  /*5fd0*/  @P1 BRA `(.L_x_3543) ;  /* 0x0000000000081947 */ /* 0x004fec0003800000 */
[----:B------:R-:W2:Y:S02]  /*5fe0*/  SYNCS.PHASECHK.TRANS64.TRYWAIT P1, [R7+URZ+0x30c10], R18 ;  /* 0x030c1012070075a7 */ /* 0x000ea4000802017f */
[----:B--2---:R-:W-:Y:S05]  /*5ff0*/  @!P1 BRA `(.L_x_3544) ;  /* 0x0000008400889947 */ /* 0x004fea0003800000 */
.L_x_3543:
        /* <DEDUP_REMOVED lines=63> */
.L_x_3545:
[----:B------:R1:W1:Y:S01]  /*63f0*/  SYNCS.PHASECHK.TRANS64.TRYWAIT P1, [R7+URZ+0x30c30], R18 ;  /* 0x030c3012070075a7 */ /* 0x000262000802017f */
[----:B------:R-:W-:Y:S05]  /*6400*/  @!P0 BRA `(.L_x_3546) ;  /* 0x0000000000048947 */ /* 0x000fea0003800000 */
[----:B------:R-:W-:Y:S01]  /*6410*/  BPT.TRAP 0x1 ;  /* 0x000000040000795c */ /* 0x000fe20000300000 */
.L_x_3546:
        /* <DEDUP_REMOVED lines=8> */
.L_x_3547:
        /* <DEDUP_REMOVED lines=131> */
[----:B------:R-:W-:Y:S01]  /*6cd0*/  MUFU.EX2 R17, R17 ;  /* 0x0000001100117308 */ /* 0x000fe20000000800 */
[--C-:B-1----:R-:W-:Y:S02]  /*6ce0*/  FFMA.FTZ R89, R89, UR5, -R10.reuse ;  /* 0x0000000559597c23 */ /* 0x102fe4000801080a */
[----:B------:R-:W1:Y:S01]  /*6cf0*/  SHFL.IDX PT, R90, R231, R106, 0x1f ;  /* 0x00001f6ae75a7589 */ /* 0x000e6200000e0000 */
[----:B------:R-:W-:Y:S01]  /*6d00*/  FFMA.FTZ R10, R91, UR5, -R10 ;  /* 0x000000055b0a7c23 */ /* 0x000fe2000801080a */
[--C-:B---3--:R-:W-:Y:S01]  /*6d10*/  FFMA.FTZ R230, R230, UR5, -R11.reuse ;  /* 0x00000005e6e67c23 */ /* 0x108fe2000801080b */
[----:B------:R-:W-:Y:S01]  /*6d20*/  FFMA.FTZ R11, R94, UR5, -R11 ;  /* 0x000000055e0b7c23 */ /* 0x000fe2000801080b */
[----:B------:R-:W-:Y:S01]  /*6d30*/  SHFL.IDX PT, R110, R223, R104, 0x1f ;  /* 0x00001f68df6e7589 */ /* 0x000fe200000e0000 */
        /* <DEDUP_REMOVED lines=101> */
[----:B------:R-:W-:Y:S01]  /*7390*/  UMOV UR11, 0x40000040 ;  /* 0x40000040000b7882 */ /* 0x000fe20000000000 */
[----:B------:R-:W-:Y:S02]  /*73a0*/  R2UR UR6, R217 ;  /* 0x00000000d90672ca */ /* 0x000fe400000e0000 */
        /* <DEDUP_REMOVED lines=230> */
[----:B------:R-:W-:Y:S01]  /*8210*/  UMOV UR7, 0x40000040 ;  /* 0x4000004000077882 */ /* 0x000fe20000000000 */
[----:B------:R-:W-:Y:S01]  /*8220*/  F2FP.F16.F32.PACK_AB R73, R51, R50 ;  /* 0x000000323349723e */ /* 0x000fe200000000ff */
[----:B------:R-:W-:Y:S01]  /*8230*/  UIADD3 UR4, UR6, 0x80, URZ ;  /* 0x0000008006047890 */ /* 0x000fe2000fffe03f */
[----:B------:R-:W-:Y:S01]  /*8240*/  F2FP.F16.F32.PACK_AB R74, R53, R52 ;  /* 0x00000034354a723e */ /* 0x000fe200000000ff */
[----:B------:R-:W-:Y:S01]  /*8250*/  UMOV UR11, 0x40000040 ;  /* 0x40000040000b7882 */ /* 0x000fe20000000000 */
        /* <DEDUP_REMOVED lines=17> */
[----:B------:R-:W-:-:S03]  /*8370*/  F2FP.F16.F32.PACK_AB R27, R12, R11 ;  /* 0x0000000b0c1b723e */ /* 0x000fc600000000ff */
[----:B------:R-:W-:Y:S04]  /*8380*/  STSM.16.MT88.4 [R39+0x23c00], R60 ;  /* 0x023c003c27007844 */ /* 0x000fe80000004200 */
[----:B------:R1:W-:Y:S01]  /*8390*/  STSM.16.MT88.4 [R39+0x24400], R56 ;  /* 0x0244003827007844 */ /* 0x0003e20000004200 */
[----:B------:R-:W-:-:S03]  /*83a0*/  WARPGROUP.ARRIVE ;  /* 0x00000000000079c5 */ /* 0x000fc60000000000 */
[----:B------:R-:W2:Y:S03]  /*83b0*/  LDL R38, [R1+0x30] ;  /* 0x0000300001267983 */ /* 0x000ea60000100800 */
[----:B------:R-:W-:Y:S01]  /*83c0*/  HGMMA.64x64x16.F32 R184, R24, gdesc[UR4].tnspB, R184, gsb0 ;  /* 0x40e0000418b87df0 */ /* 0x000fe200080008b8 */
[----:B------:R-:W-:Y:S02]  /*83d0*/  UMOV UR10, UR4 ;  /* 0x00000004000a7c82 */ /* 0x000fe40008000000 */
[----:B------:R-:W-:Y:S02]  /*83e0*/  WARPGROUP.DEPBAR.LE gsb0, 0x0 ;  /* 0x00008000000079c5 */ /* 0x000fe40000010000 */
[----:B------:R-:W-:Y:S02]  /*83f0*/  F2FP.F16.F32.PACK_AB R24, R226, R229 ;  /* 0x000000e5e218723e */ /* 0x000fe400000000ff */
[----:B------:R-:W-:-:S02]  /*8400*/  F2FP.F16.F32.PACK_AB R25, R14, R13 ;  /* 0x0000000d0e19723e */ /* 0x000fc400000000ff */
        /* <DEDUP_REMOVED lines=69> */
[----:B------:R-:W-:-:S04]  /*8860*/  UMOV UR5, 0x40000040 ;  /* 0x4000004000057882 */ /* 0x000fc80000000000 */
        /* <DEDUP_REMOVED lines=59> */
.L_x_3549:
        /* <DEDUP_REMOVED lines=70> */
.L_x_3550:
        /* <DEDUP_REMOVED lines=12> */
.L_x_3540:
        /* <DEDUP_REMOVED lines=34> */
.L_x_3520:
[----:B------:R-:W-:Y:S05]  /*9360*/  @P0 BRA `(.L_x_3515) ;  /* 0x00000050004c0947 */ /* 0x000fea0003800000 */
[----:B------:R-:W-:Y:S01]  /*9370*/  ULDC.64 UR4, c[0x0][0x878] ;  /* 0x00021e0000047ab9 */ /* 0x000fe20000000a00 */
[----:B------:R-:W3:Y:S01]  /*9380*/  LDC R10, c[0x0][0x850] ;  /* 0x00021400ff0a7b82 */ /* 0x000ee20000000800 */
[----:B------:R-:W-:Y:S01]  /*9390*/  UISETP.NE.U32.AND UP0, UPT, UR4, URZ, UPT ;  /* 0x0000003f0400728c */ /* 0x000fe2000bf05070 */
[----:B------:R-:W4:Y:S01]  /*93a0*/  S2R R16, SR_TID.X ;  /* 0x0000000000107919 */ /* 0x000f220000002100 */
[----:B--2---:R-:W2:Y:S02]  /*93b0*/  S2R R9, SR_CgaCtaId ;  /* 0x0000000000097919 */ /* 0x004ea40000008800 */
[----:B------:R-:W-:Y:S02]  /*93c0*/  UISETP.NE.AND.EX UP0, UPT, UR5, URZ, UPT, UP0 ;  /* 0x0000003f0500728c */ /* 0x000fe4000bf05300 */
[----:B------:R-:W-:Y:S01]  /*93d0*/  USHF.L.U32 UR6, UR41, 0xd, URZ ;  /* 0x0000000d29067899 */ /* 0x000fe2000800063f */
[----:B------:R-:W-:Y:S01]  /*93e0*/  IMAD.U32 R7, RZ, RZ, UR37 ;  /* 0x00000025ff077e24 */ /* 0x000fe2000f8e00ff */
[----:B------:R-:W-:Y:S01]  /*93f0*/  ULDC.64 UR8, c[0x0][0x818] ;  /* 0x0002060000087ab9 */ /* 0x000fe20000000a00 */
[----:B------:R-:W-:Y:S01]  /*9400*/  ULDC.64 UR10, c[0x0][0x848] ;  /* 0x00021200000a7ab9 */ /* 0x000fe20000000a00 */
[----:B------:R-:W-:-:S05]  /*9410*/  PLOP3.LUT P1, PT, PT, PT, UP0, 0x80, 0x0 ;  /* 0x000000000000781c */ /* 0x000fca0003f2f008 */
[----:B------:R-:W-:Y:S02]  /*9420*/  @UP0 ULDC.64 UR4, c[0x0][0x878] ;  /* 0x00021e0000040ab9 */ /* 0x000fe40000000a00 */
[----:B------:R-:W-:-:S06]  /*9430*/  @UP0 UIMAD.WIDE UR4, UR40, 0x4, UR4 ;  /* 0x00000004280408a5 */ /* 0x000fcc000f8e0204 */
[----:B------:R-:W-:Y:S02]  /*9440*/  IMAD.U32 R2, RZ, RZ, UR4 ;  /* 0x00000004ff027e24 */ /* 0x000fe4000f8e00ff */
[----:B------:R-:W-:-:S05]  /*9450*/  IMAD.U32 R3, RZ, RZ, UR5 ;  /* 0x00000005ff037e24 */ /* 0x000fca000f8e00ff */
[----:B------:R-:W5:Y:S01]  /*9460*/  @P1 LDG.E R2, desc[UR38][R2.64] ;  /* 0x0000002602021981 */ /* 0x000f62000c1e1900 */
[----:B---3--:R-:W-:Y:S01]  /*9470*/  ISETP.NE.AND P0, PT, R10, 0x1, PT ;  /* 0x000000010a00780c */ /* 0x008fe20003f05270 */
[----:B----4-:R-:W-:-:S12]  /*9480*/  VIADD R15, R16, 0xffffff80 ;  /* 0xffffff80100f7836 */ /* 0x010fd80000000000 */
[----:B------:R-:W3:Y:S08]  /*9490*/  @P0 LDC R0, c[0x0][0x854] ;  /* 0x00021500ff000b82 */ /* 0x000ef00000000800 */
[----:B------:R-:W4:Y:S01]  /*94a0*/  @P0 LDC R5, c[0x0][0x858] ;  /* 0x00021600ff050b82 */ /* 0x000f220000000800 */
[----:B---3--:R-:W-:-:S05]  /*94b0*/  @P0 IMAD.HI.U32 R0, R0, UR37, RZ ;  /* 0x0000002500000c27 */ /* 0x008fca000f8e00ff */
[----:B----4-:R-:W-:Y:S02]  /*94c0*/  @P0 SHF.R.U32.HI R7, RZ, R5, R0 ;  /* 0x00000005ff070219 */ /* 0x010fe40000011600 */
[----:B------:R-:W-:Y:S02]  /*94d0*/  MOV R0, 0x400 ;  /* 0x0000040000007802 */ /* 0x000fe40000000f00 */
[----:B------:R-:W-:Y:S02]  /*94e0*/  SHF.R.S32.HI R8, RZ, 0x1f, R7 ;  /* 0x0000001fff087819 */ /* 0x000fe40000011407 */
[----:B--2---:R-:W-:-:S03]  /*94f0*/  LEA R19, R9, R0, 0x18 ;  /* 0x0000000009137211 */ /* 0x004fc600078ec0ff */
[----:B------:R-:W-:-:S04]  /*9500*/  IMAD R0, R8, UR8, RZ ;  /* 0x0000000808007c24 */ /* 0x000fc8000f8e02ff */
[----:B------:R-:W-:Y:S01]  /*9510*/  IMAD R11, R7, UR9, R0 ;  /* 0x00000009070b7c24 */ /* 0x000fe2000f8e0200 */
[----:B-----5:R-:W-:Y:S02]  /*9520*/  @P1 R2UR UR4, R2 ;  /* 0x00000000020412ca */ /* 0x020fe400000e0000 */
        /* <DEDUP_REMOVED lines=15> */
[----:B------:R-:W-:-:S03]  /*9620*/  USEL UR6, UR40, URZ, !UP0 ;  /* 0x0000003f28067287 */ /* 0x000fc6000c000000 */
[----:B------:R-:W-:Y:S01]  /*9630*/  IMAD.U32 R5, RZ, RZ, UR4 ;  /* 0x00000004ff057e24 */ /* 0x000fe2000f8e00ff */
[----:B------:R-:W-:Y:S02]  /*9640*/  ULDC.64 UR4, c[0x0][0x840] ;  /* 0x0002100000047ab9 */ /* 0x000fe40000000a00 */
[----:B------:R-:W-:Y:S02]  /*9650*/  IMAD R6, R8, UR4, RZ ;  /* 0x0000000408067c24 */ /* 0x000fe4000f8e02ff */
[----:B------:R-:W-:Y:S01]  /*9660*/  IMAD.WIDE.U32 R2, R7, UR8, R4 ;  /* 0x0000000807027c25 */ /* 0x000fe2000f8e0004 */
[----:B------:R-:W-:-:S03]  /*9670*/  ULDC.64 UR8, c[0x0][0x820] ;  /* 0x0002080000087ab9 */ /* 0x000fc60000000a00 */
[----:B------:R-:W-:Y:S01]  /*9680*/  IMAD.WIDE.U32 R4, R7, UR4, R4 ;  /* 0x0000000407047c25 */ /* 0x000fe2000f8e0004 */
[----:B------:R-:W-:-:S03]  /*9690*/  USHF.R.S32.HI UR4, URZ, 0x1f, UR40 ;  /* 0x0000001f3f047899 */ /* 0x000fc60008011428 */
[----:B-1----:R-:W-:Y:S01]  /*96a0*/  IMAD R13, R7, UR5, R6 ;  /* 0x00000005070d7c24 */ /* 0x002fe2000f8e0206 */
[----:B------:R-:W-:Y:S01]  /*96b0*/  USEL UR4, UR4, URZ, !UP0 ;  /* 0x0000003f04047287 */ /* 0x000fe2000c000000 */
[----:B------:R-:W-:Y:S02]  /*96c0*/  IMAD.SHL.U32 R6, R9, 0x20, RZ ;  /* 0x0000002009067824 */ /* 0x000fe400078e00ff */
[----:B------:R-:W-:Y:S01]  /*96d0*/  IMAD.IADD R3, R3, 0x1, R11 ;  /* 0x0000000103037824 */ /* 0x000fe200078e020b */
[----:B------:R-:W-:Y:S01]  /*96e0*/  UIMAD UR5, UR4, UR8, URZ ;  /* 0x00000008040572a4 */ /* 0x000fe2000f8e023f */
[----:B------:R-:W-:Y:S01]  /*96f0*/  IMAD.IADD R5, R5, 0x1, R13 ;  /* 0x0000000105057824 */ /* 0x000fe200078e020d */
[----:B------:R-:W-:Y:S01]  /*9700*/  LOP3.LUT R9, R6, 0x3ffff000, RZ, 0xc0, !PT ;  /* 0x3ffff00006097812 */ /* 0x000fe200078ec0ff */
[----:B------:R-:W-:Y:S01]  /*9710*/  UIMAD UR4, UR4, UR10, URZ ;  /* 0x0000000a040472a4 */ /* 0x000fe2000f8e023f */
[----:B------:R-:W-:Y:S01]  /*9720*/  IMAD.U32 R11, RZ, RZ, UR8 ;  /* 0x00000008ff0b7e24 */ /* 0x000fe2000f8e00ff */
[----:B------:R-:W-:Y:S01]  /*9730*/  UIMAD UR5, UR6, UR9, UR5 ;  /* 0x00000009060572a4 */ /* 0x000fe2000f8e0205 */
[----:B------:R-:W-:Y:S01]  /*9740*/  IMAD.U32 R13, RZ, RZ, UR10 ;  /* 0x0000000aff0d7e24 */ /* 0x000fe2000f8e00ff */
[----:B------:R-:W-:Y:S01]  /*9750*/  UIMAD UR4, UR6, UR11, UR4 ;  /* 0x0000000b060472a4 */ /* 0x000fe2000f8e0204 */
[----:B------:R-:W-:-:S02]  /*9760*/  IMAD R0, R0, 0x4, R9 ;  /* 0x0000000400007824 */ /* 0x000fc400078e0209 */
[----:B------:R-:W-:Y:S02]  /*9770*/  IMAD.MOV R9, RZ, RZ, -R7 ;  /* 0x000000ffff097224 */ /* 0x000fe400078e0a07 */
[----:B------:R-:W-:-:S04]  /*9780*/  IMAD.WIDE.U32 R2, R11, UR6, R2 ;  /* 0x000000060b027c25 */ /* 0x000fc8000f8e0002 */
[----:B------:R-:W-:-:S04]  /*9790*/  IMAD.WIDE.U32 R4, R13, UR6, R4 ;  /* 0x000000060d047c25 */ /* 0x000fc8000f8e0004 */
[----:B------:R-:W-:Y:S02]  /*97a0*/  IMAD R11, R10, R9, UR37 ;  /* 0x000000250a0b7e24 */ /* 0x000fe4000f8e0209 */
[----:B------:R-:W-:Y:S02]  /*97b0*/  VIADD R10, R3, UR5 ;  /* 0x00000005030a7c36 */ /* 0x000fe40008000000 */
[----:B------:R-:W-:Y:S01]  /*97c0*/  VIADD R9, R5, UR4 ;  /* 0x0000000405097c36 */ /* 0x000fe20008000000 */
[----:B------:R-:W-:Y:S05]  /*97d0*/  WARPSYNC.ALL ;  /* 0x0000000000007948 */ /* 0x000fea0003800000 */
[----:B------:R-:W-:Y:S01]  /*97e0*/  IMAD R0, R0, 0x4, R19 ;  /* 0x0000000400007824 */ /* 0x000fe200078e0213 */
[----:B------:R-:W-:Y:S01]  /*97f0*/  BAR.SYNC.DEFER_BLOCKING 0x1, 0x100 ;  /* 0x0044000000007b1d */ /* 0x000fe20000010000 */
[----:B------:R-:W-:-:S02]  /*9800*/  ISETP.NE.AND P0, PT, R15, RZ, PT ;  /* 0x000000ff0f00720c */ /* 0x000fc40003f05270 */
[----:B------:R-:W-:-:S03]  /*9810*/  ISETP.NE.AND P1, PT, R16, 0x80, PT ;  /* 0x000000801000780c */ /* 0x000fc60003f25270 */
[----:B------:R-:W-:Y:S01]  /*9820*/  ULDC UR4, c[0x0][0x870] ;  /* 0x00021c0000047ab9 */ /* 0x000fe20000000800 */
[----:B------:R-:W-:Y:S01]  /*9830*/  ULDC UR5, c[0x0][0x80c] ;  /* 0x0002030000057ab9 */ /* 0x000fe20000000800 */
[----:B------:R-:W-:Y:S01]  /*9840*/  UIMAD UR4, UR41, UR4, URZ ;  /* 0x00000004290472a4 */ /* 0x000fe2000f8e023f */
[----:B------:R-:W1:Y:S01]  /*9850*/  LDC.64 R12, c[0x0][0x800] ;  /* 0x00020000ff0c7b82 */ /* 0x000e620000000a00 */
[----:B------:R-:W-:Y:S01]  /*9860*/  UIMAD UR6, UR40, UR5, URZ ;  /* 0x00000005280672a4 */ /* 0x000fe2000f8e023f */
[----:B------:R-:W-:Y:S01]  /*9870*/  BSSY B0, `(.L_x_3552) ;  /* 0x000001e000007945 */ /* 0x000fe20003800000 */
[----:B------:R-:W-:Y:S02]  /*9880*/  UIMAD UR4, UR4, UR5, URZ ;  /* 0x00000005040472a4 */ /* 0x000fe4000f8e023f */
[----:B------:R-:W-:Y:S02]  /*9890*/  USHF.R.S32.HI UR5, URZ, 0x1f, UR6 ;  /* 0x0000001f3f057899 */ /* 0x000fe40008011406 */
[----:B------:R-:W-:Y:S01]  /*98a0*/  IMAD.U32 R6, RZ, RZ, UR6 ;  /* 0x00000006ff067e24 */ /* 0x000fe2000f8e00ff */
[----:B------:R-:W2:Y:S01]  /*98b0*/  LDC.64 R14, c[0x0][0x828] ;  /* 0x00020a00ff0e7b82 */ /* 0x000ea20000000a00 */
[----:B------:R-:W-:-:S02]  /*98c0*/  USHF.R.S32.HI UR6, URZ, 0x1f, UR4 ;  /* 0x0000001f3f067899 */ /* 0x000fc40008011404 */
[----:B------:R-:W-:Y:S01]  /*98d0*/  IMAD.U32 R17, RZ, RZ, UR5 ;  /* 0x00000005ff117e24 */ /* 0x000fe2000f8e00ff */
[----:B------:R-:W-:Y:S01]  /*98e0*/  IADD3 R7, P2, P3, R6, UR4, R7 ;  /* 0x0000000406077c10 */ /* 0x000fe2000fb5e007 */
[----:B------:R-:W-:Y:S01]  /*98f0*/  ULDC.64 UR4, c[0x0][0x868] ;  /* 0x00021a0000047ab9 */ /* 0x000fe20000000a00 */
[----:B------:R3:W-:Y:S02]  /*9900*/  STS.128 [R0], R184 ;  /* 0x000000b800007388 */ /* 0x0007e40000000c00 */
[----:B------:R-:W-:Y:S01]  /*9910*/  IADD3.X R8, R17, UR6, R8, P2, P3 ;  /* 0x0000000611087c10 */ /* 0x000fe200097e6408 */
[C---:B------:R-:W-:Y:S01]  /*9920*/  IMAD.SHL.U32 R17, R7.reuse, 0x4, RZ ;  /* 0x0000000407117824 */ /* 0x040fe200078e00ff */
[----:B------:R3:W-:Y:S02]  /*9930*/  STS.128 [R0+0x800], R188 ;  /* 0x000800bc00007388 */ /* 0x0007e40000000c00 */
        /* <DEDUP_REMOVED lines=12> */
.L_x_3554:
[----:B------:R-:W2:Y:S04]  /*9a00*/  LDG.E.STRONG.GPU R8, desc[UR38][R6.64] ;  /* 0x0000002606087981 */ /* 0x000ea8000c1ef900 */
[----:B--2---:R-:W-:Y:S01]  /*9a10*/  CCTL.IVALL ;  /* 0x00000000ff00798f */ /* 0x004fe20002000000 */
[----:B------:R-:W-:Y:S05]  /*9a20*/  YIELD ;  /* 0x0000000000007946 */ /* 0x000fea0003800000 */
[----:B------:R-:W-:-:S13]  /*9a30*/  ISETP.NE.AND P0, PT, R8, R11, PT ;  /* 0x0000000b0800720c */ /* 0x000fda0003f05270 */
[----:B------:R-:W-:Y:S05]  /*9a40*/  @P0 BRA `(.L_x_3554) ;  /* 0xfffffffc00ec0947 */ /* 0x000fea000383ffff */
.L_x_3553:
[----:B------:R-:W-:Y:S05]  /*9a50*/  BSYNC B0 ;  /* 0x0000000000007941 */ /* 0x000fea0003800000 */
.L_x_3552:
[----:B------:R-:W-:Y:S01]  /*9a60*/  UMOV UR4, 0xffffffff ;  /* 0xffffffff00047882 */ /* 0x000fe20000000000 */
[----:B------:R-:W-:Y:S02]  /*9a70*/  LEA.HI.X R10, R2, R13, R10, 0x2, P2 ;  /* 0x0000000d020a7211 */ /* 0x000fe400010f140a */
[----:B------:R-:W-:Y:S01]  /*9a80*/  LEA.HI.X R9, R4, R15, R9, 0x2, P3 ;  /* 0x0000000f04097211 */ /* 0x000fe200018f1409 */
[----:B------:R-:W-:Y:S06]  /*9a90*/  BRA.DIV UR4, `(.L_x_3555) ;  /* 0x0000004e04087947 */ /* 0x000fec000b800000 */
[----:B------:R-:W-:Y:S01]  /*9aa0*/  NOP ;  /* 0x0000000000007918 */ /* 0x000fe20000000000 */
.L_x_3656:
        /* <DEDUP_REMOVED lines=17> */
.L_x_3558:
[----:B------:R-:W-:Y:S01]  /*9bc0*/  @P0 ELECT P2, URZ, PT ;  /* 0x00000000003f082f */ /* 0x000fe20003840000 */
[----:B------:R1:W-:-:S12]  /*9bd0*/  UBLKRED.G.S.ADD.F32.RN [UR4], [UR6], UR7, desc[UR8] ;  /* 0x00000804060073bb */ /* 0x0003d800080a1407 */
[----:B------:R-:W-:Y:S02]  /*9be0*/  @P2 PLOP3.LUT P0, PT, P2, PT, PT, 0x8, 0x0 ;  /* 0x000000000000281c */ /* 0x000fe4000170e170 */
[----:B------:R-:W-:-:S11]  /*9bf0*/  PLOP3.LUT P2, PT, PT, PT, PT, 0x8, 0x0 ;  /* 0x000000000000781c */ /* 0x000fd60003f4e170 */
[----:B-1----:R-:W-:Y:S05]  /*9c00*/  @P0 BRA.U.ANY `(.L_x_3558) ;  /* 0xfffffffd00ec0947 */ /* 0x002fea000393ffff */
[----:B------:R0:W-:Y:S01]  /*9c10*/  UTMACMDFLUSH ;  /* 0x00000000000079b7 */ /* 0x0001e20000000000 */
[----:B------:R-:W-:-:S04]  /*9c20*/  DEPBAR.LE SB0, 0x0 ;  /* 0x000080000000791a */ /* 0x000fc80000000000 */
.L_x_3557:
[----:B------:R-:W-:Y:S05]  /*9c30*/  BSYNC B0 ;  /* 0x0000000000007941 */ /* 0x000fea0003800000 */
.L_x_3556:
        /* <DEDUP_REMOVED lines=14> */
.L_x_3560:
[----:B------:R-:W-:Y:S05]  /*9d20*/  BSYNC B0 ;  /* 0x0000000000007941 */ /* 0x000fea0003800000 */
.L_x_3559:
        /* <DEDUP_REMOVED lines=14> */
.L_x_3563:
[----:B-1-3--:R-:W2:Y:S04]  /*9e10*/  LDG.E.STRONG.GPU R0, desc[UR38][R2.64] ;  /* 0x0000002602007981 */ /* 0x00aea8000c1ef900 */
[----:B--2---:R-:W-:Y:S01]  /*9e20*/  CCTL.IVALL ;  /* 0x00000000ff00798f */ /* 0x004fe20002000000 */
[----:B------:R-:W-:Y:S05]  /*9e30*/  YIELD ;  /* 0x0000000000007946 */ /* 0x000fea0003800000 */
[----:B------:R-:W-:-:S13]  /*9e40*/  ISETP.NE.AND P0, PT, R0, R11, PT ;  /* 0x0000000b0000720c */ /* 0x000fda0003f05270 */
[----:B------:R-:W-:Y:S05]  /*9e50*/  @P0 BRA `(.L_x_3563) ;  /* 0xfffffffc00ec0947 */ /* 0x000fea000383ffff */
.L_x_3562:
[----:B------:R-:W-:Y:S05]  /*9e60*/  BSYNC B0 ;  /* 0x0000000000007941 */ /* 0x000fea0003800000 */
.L_x_3561:
[----:B------:R-:W-:-:S03]  /*9e70*/  UMOV UR4, 0xffffffff ;  /* 0xffffffff00047882 */ /* 0x000fc60000000000 */
[----:B------:R-:W-:Y:S05]  /*9e80*/  BRA.DIV UR4, `(.L_x_3564) ;  /* 0x0000004a04287947 */ /* 0x000fea000b800000 */
[----:B------:R-:W-:Y:S01]  /*9e90*/  NOP ;  /* 0x0000000000007918 */ /* 0x000fe20000000000 */
.L_x_3659:
        /* <DEDUP_REMOVED lines=17> */
.L_x_3567:
[----:B------:R-:W-:Y:S01]  /*9fb0*/  @P0 ELECT P2, URZ, PT ;  /* 0x00000000003f082f */ /* 0x000fe20003840000 */
[----:B------:R2:W-:-:S12]  /*9fc0*/  UBLKRED.G.S.ADD.F32.RN [UR4], [UR6], UR7, desc[UR8] ;  /* 0x00000804060073bb */ /* 0x0005d800080a1407 */
[----:B------:R-:W-:Y:S02]  /*9fd0*/  @P2 PLOP3.LUT P0, PT, P2, PT, PT, 0x8, 0x0 ;  /* 0x000000000000281c */ /* 0x000fe4000170e170 */
[----:B------:R-:W-:-:S11]  /*9fe0*/  PLOP3.LUT P2, PT, PT, PT, PT, 0x8, 0x0 ;  /* 0x000000000000781c */ /* 0x000fd60003f4e170 */
[----:B--2---:R-:W-:Y:S05]  /*9ff0*/  @P0 BRA.U.ANY `(.L_x_3567) ;  /* 0xfffffffd00ec0947 */ /* 0x004fea000393ffff */
[----:B------:R0:W-:Y:S01]  /*a000*/  UTMACMDFLUSH ;  /* 0x00000000000079b7 */ /* 0x0001e20000000000 */
[----:B------:R-:W-:-:S04]  /*a010*/  DEPBAR.LE SB0, 0x0 ;  /* 0x000080000000791a */ /* 0x000fc80000000000 */
.L_x_3566:
[----:B------:R-:W-:Y:S05]  /*a020*/  BSYNC B0 ;  /* 0x0000000000007941 */ /* 0x000fea0003800000 */
.L_x_3565:
        /* <DEDUP_REMOVED lines=14> */
.L_x_3508:
        /* <DEDUP_REMOVED lines=29> */
.L_x_3569:
[----:B------:R-:W-:Y:S01]  /*a2e0*/  ULDC UR9, c[0x0][0x8cc] ;  /* 0x0002330000097ab9 */ /* 0x000fe20000000800 */
[----:B------:R-:W-:Y:S01]  /*a2f0*/  UMOV UR7, UR8 ;  /* 0x0000000800077c82 */ /* 0x000fe20008000000 */
[----:B------:R-:W-:-:S11]  /*a300*/  UISETP.NE.AND UP0, UPT, UR9, 0x1, UPT ;  /* 0x000000010900788c */ /* 0x000fd6000bf05270 */
[----:B------:R-:W-:Y:S02]  /*a310*/  @UP0 ULDC.64 UR10, c[0x0][0x8d0] ;  /* 0x00023400000a0ab9 */ /* 0x000fe40000000a00 */
[----:B------:R-:W-:-:S04]  /*a320*/  UIMAD.WIDE.U32 UR4, UR8, UR10, URZ ;  /* 0x0000000a080472a5 */ /* 0x000fc8000f8e003f */
[----:B------:R-:W-:-:S04]  /*a330*/  @UP0 USHF.R.U32.HI UR7, URZ, UR11, UR5 ;  /* 0x0000000b3f070299 */ /* 0x000fc80008011605 */
[----:B------:R-:W-:-:S12]  /*a340*/  UIMAD UR4, UR7, UR9, URZ ;  /* 0x00000009070472a4 */ /* 0x000fd8000f8e023f */
.L_x_3570:
        /* <DEDUP_REMOVED lines=23> */
.L_x_3571:
        /* <DEDUP_REMOVED lines=13> */
.L_x_3573:
[----:B------:R-:W-:-:S05]  /*a590*/  ULDC UR4, c[0x0][0x8f4] ;  /* 0x00023d0000047ab9 */ /* 0x000fca0000000800 */
.L_x_3572:
        /* <DEDUP_REMOVED lines=48> */
.L_x_3574:
        /* <DEDUP_REMOVED lines=13> */
.L_x_3575:
        /* <DEDUP_REMOVED lines=12> */
.L_x_3576:
        /* <DEDUP_REMOVED lines=68> */
.L_x_3580:
[----:B------:R-:W2:Y:S04]  /*ae70*/  LDG.E.STRONG.GPU R4, desc[UR38][R2.64] ;  /* 0x0000002602047981 */ /* 0x000ea8000c1ef900 */
[----:B--2---:R-:W-:Y:S01]  /*ae80*/  CCTL.IVALL ;  /* 0x00000000ff00798f */ /* 0x004fe20002000000 */
[----:B------:R-:W-:Y:S05]  /*ae90*/  YIELD ;  /* 0x0000000000007946 */ /* 0x000fea0003800000 */
[----:B------:R-:W-:-:S13]  /*aea0*/  ISETP.NE.AND P1, PT, R4, R5, PT ;  /* 0x000000050400720c */ /* 0x000fda0003f25270 */
[----:B------:R-:W-:Y:S05]  /*aeb0*/  @P1 BRA `(.L_x_3580) ;  /* 0xfffffffc00ec1947 */ /* 0x000fea000383ffff */
.L_x_3579:
[----:B------:R-:W-:Y:S05]  /*aec0*/  BSYNC B0 ;  /* 0x0000000000007941 */ /* 0x000fea0003800000 */
.L_x_3578:
[----:B------:R-:W-:-:S03]  /*aed0*/  UMOV UR6, 0xffffffff ;  /* 0xffffffff00067882 */ /* 0x000fc60000000000 */
[----:B------:R-:W-:Y:S05]  /*aee0*/  BRA.DIV UR6, `(.L_x_3581) ;  /* 0x0000003a062c7947 */ /* 0x000fea000b800000 */
[----:B------:R-:W-:Y:S01]  /*aef0*/  NOP ;  /* 0x0000000000007918 */ /* 0x000fe20000000000 */
.L_x_3662:
        /* <DEDUP_REMOVED lines=22> */
.L_x_3583:
[----:B------:R-:W-:Y:S05]  /*b060*/  BSYNC B0 ;  /* 0x0000000000007941 */ /* 0x000fea0003800000 */
.L_x_3582:
        /* <DEDUP_REMOVED lines=20> */
.L_x_3585:
[----:B------:R-:W-:Y:S05]  /*b1b0*/  BSYNC B0 ;  /* 0x0000000000007941 */ /* 0x000fea0003800000 */
.L_x_3584:
[----:B------:R-:W-:Y:S06]  /*b1c0*/  BAR.ARV 0xa, 0xa0 ;  /* 0x0282800000007b1d */ /* 0x000fec0000002000 */
[----:B------:R-:W-:Y:S04]  /*b1d0*/  BSSY B0, `(.L_x_3586) ;  /* 0x0000003000007945 */ /* 0x000fe80003800000 */
[----:B------:R-:W-:Y:S05]  /*b1e0*/  @!P0 BRA `(.L_x_3587) ;  /* 0x0000000000048947 */ /* 0x000fea0003800000 */
[----:B------:R-:W-:-:S04]  /*b1f0*/  DEPBAR.LE SB0, 0x0 ;  /* 0x000080000000791a */ /* 0x000fc80000000000 */
.L_x_3587:
[----:B------:R-:W-:Y:S05]  /*b200*/  BSYNC B0 ;  /* 0x0000000000007941 */ /* 0x000fea0003800000 */
.L_x_3586:
        /* <DEDUP_REMOVED lines=19> */
.L_x_3589:
[----:B------:R-:W-:Y:S05]  /*b340*/  BSYNC B0 ;  /* 0x0000000000007941 */ /* 0x000fea0003800000 */
.L_x_3588:
[----:B------:R-:W-:Y:S01]  /*b350*/  UIADD3 UR7, UR13, 0x1, URZ ;  /* 0x000000010d077890 */ /* 0x000fe2000fffe03f */
[----:B------:R-:W-:Y:S11]  /*b360*/  BRA `(.L_x_3590) ;  /* 0x0000000000047947 */ /* 0x000ff60003800000 */
.L_x_3577:
[----:B------:R-:W-:-:S05]  /*b370*/  UMOV UR7, UR13 ;  /* 0x0000000d00077c82 */ /* 0x000fca0008000000 */
.L_x_3590:
        /* <DEDUP_REMOVED lines=16> */
.L_x_3615:
        /* <DEDUP_REMOVED lines=18> */
.L_x_3593:
[----:B------:R-:W2:Y:S04]  /*b5a0*/  LDG.E.STRONG.GPU R4, desc[UR38][R2.64] ;  /* 0x0000002602047981 */ /* 0x000ea8000c1ef900 */
[----:B--2---:R-:W-:Y:S01]  /*b5b0*/  CCTL.IVALL ;  /* 0x00000000ff00798f */ /* 0x004fe20002000000 */
[----:B------:R-:W-:Y:S05]  /*b5c0*/  YIELD ;  /* 0x0000000000007946 */ /* 0x000fea0003800000 */
[----:B------:R-:W-:-:S13]  /*b5d0*/  ISETP.NE.AND P1, PT, R4, R5, PT ;  /* 0x000000050400720c */ /* 0x000fda0003f25270 */
[----:B------:R-:W-:Y:S05]  /*b5e0*/  @P1 BRA `(.L_x_3593) ;  /* 0xfffffffc00ec1947 */ /* 0x000fea000383ffff */
.L_x_3592:
[----:B------:R-:W-:Y:S05]  /*b5f0*/  BSYNC B0 ;  /* 0x0000000000007941 */ /* 0x000fea0003800000 */
.L_x_3591:
[----:B------:R-:W-:-:S03]  /*b600*/  UMOV UR24, 0xffffffff ;  /* 0xffffffff00187882 */ /* 0x000fc60000000000 */
[----:B------:R-:W-:Y:S05]  /*b610*/  BRA.DIV UR24, `(.L_x_3594) ;  /* 0x00000032187c7947 */ /* 0x000fea000b800000 */
[----:B------:R-:W-:Y:S01]  /*b620*/  NOP ;  /* 0x0000000000007918 */ /* 0x000fe20000000000 */
.L_x_3665:
        /* <DEDUP_REMOVED lines=19> */
.L_x_3596:
[----:B------:R-:W-:Y:S05]  /*b760*/  BSYNC B0 ;  /* 0x0000000000007941 */ /* 0x000fea0003800000 */
.L_x_3595:
        /* <DEDUP_REMOVED lines=15> */
.L_x_3598:
[----:B------:R-:W-:Y:S05]  /*b860*/  BSYNC B0 ;  /* 0x0000000000007941 */ /* 0x000fea0003800000 */
.L_x_3597:
[----:B------:R-:W-:Y:S06]  /*b870*/  BAR.ARV 0xa, 0xa0 ;  /* 0x0282800000007b1d */ /* 0x000fec0000002000 */
[----:B------:R-:W-:Y:S04]  /*b880*/  BSSY B0, `(.L_x_3599) ;  /* 0x0000003000007945 */ /* 0x000fe80003800000 */
[----:B------:R-:W-:Y:S05]  /*b890*/  @!P0 BRA `(.L_x_3600) ;  /* 0x0000000000048947 */ /* 0x000fea0003800000 */
[----:B------:R-:W-:-:S04]  /*b8a0*/  DEPBAR.LE SB0, 0x0 ;  /* 0x000080000000791a */ /* 0x000fc80000000000 */
.L_x_3600:
[----:B------:R-:W-:Y:S05]  /*b8b0*/  BSYNC B0 ;  /* 0x0000000000007941 */ /* 0x000fea0003800000 */
.L_x_3599:
        /* <DEDUP_REMOVED lines=19> */
.L_x_3602:
[----:B------:R-:W-:Y:S05]  /*b9f0*/  BSYNC B0 ;  /* 0x0000000000007941 */ /* 0x000fea0003800000 */
.L_x_3601:
        /* <DEDUP_REMOVED lines=17> */
.L_x_3605:
[----:B------:R-:W2:Y:S04]  /*bb10*/  LDG.E.STRONG.GPU R4, desc[UR38][R2.64] ;  /* 0x0000002602047981 */ /* 0x000ea8000c1ef900 */
[----:B--2---:R-:W-:Y:S01]  /*bb20*/  CCTL.IVALL ;  /* 0x00000000ff00798f */ /* 0x004fe20002000000 */
[----:B------:R-:W-:Y:S05]  /*bb30*/  YIELD ;  /* 0x0000000000007946 */ /* 0x000fea0003800000 */
[----:B------:R-:W-:-:S13]  /*bb40*/  ISETP.NE.AND P1, PT, R4, R5, PT ;  /* 0x000000050400720c */ /* 0x000fda0003f25270 */
[----:B------:R-:W-:Y:S05]  /*bb50*/  @P1 BRA `(.L_x_3605) ;  /* 0xfffffffc00ec1947 */ /* 0x000fea000383ffff */
.L_x_3604:
[----:B------:R-:W-:Y:S05]  /*bb60*/  BSYNC B0 ;  /* 0x0000000000007941 */ /* 0x000fea0003800000 */
.L_x_3603:
[----:B------:R-:W-:-:S03]  /*bb70*/  UMOV UR18, 0xffffffff ;  /* 0xffffffff00127882 */ /* 0x000fc60000000000 */
[----:B------:R-:W-:Y:S05]  /*bb80*/  BRA.DIV UR18, `(.L_x_3606) ;  /* 0x0000002e123c7947 */ /* 0x000fea000b800000 */
[----:B------:R-:W-:Y:S01]  /*bb90*/  NOP ;  /* 0x0000000000007918 */ /* 0x000fe20000000000 */
.L_x_3668:
        /* <DEDUP_REMOVED lines=15> */
.L_x_3608:
[----:B------:R-:W-:Y:S05]  /*bc90*/  BSYNC B0 ;  /* 0x0000000000007941 */ /* 0x000fea0003800000 */
.L_x_3607:
        /* <DEDUP_REMOVED lines=15> */
.L_x_3610:
[----:B------:R-:W-:Y:S05]  /*bd90*/  BSYNC B0 ;  /* 0x0000000000007941 */ /* 0x000fea0003800000 */
.L_x_3609:
[----:B------:R-:W-:Y:S06]  /*bda0*/  BAR.ARV 0xa, 0xa0 ;  /* 0x0282800000007b1d */ /* 0x000fec0000002000 */
[----:B------:R-:W-:Y:S04]  /*bdb0*/  BSSY B0, `(.L_x_3611) ;  /* 0x0000003000007945 */ /* 0x000fe80003800000 */
[----:B------:R-:W-:Y:S05]  /*bdc0*/  @!P0 BRA `(.L_x_3612) ;  /* 0x0000000000048947 */ /* 0x000fea0003800000 */
[----:B------:R-:W-:-:S04]  /*bdd0*/  DEPBAR.LE SB0, 0x0 ;  /* 0x000080000000791a */ /* 0x000fc80000000000 */
.L_x_3612:
[----:B------:R-:W-:Y:S05]  /*bde0*/  BSYNC B0 ;  /* 0x0000000000007941 */ /* 0x000fea0003800000 */
.L_x_3611:
        /* <DEDUP_REMOVED lines=19> */
.L_x_3614:
[----:B------:R-:W-:Y:S05]  /*bf20*/  BSYNC B0 ;  /* 0x0000000000007941 */ /* 0x000fea0003800000 */
.L_x_3613:
[----:B------:R-:W-:Y:S02]  /*bf30*/  UIADD3 UR7, UR7, 0x2, URZ ;  /* 0x0000000207077890 */ /* 0x000fe4000fffe03f */
[----:B------:R-:W-:Y:S02]  /*bf40*/  UIADD3 UR6, UR6, 0x4000, URZ ;  /* 0x0000400006067890 */ /* 0x000fe4000fffe03f */
[----:B------:R-:W-:-:S06]  /*bf50*/  UISETP.GE.AND UP0, UPT, UR7, UR12, UPT ;  /* 0x0000000c0700728c */ /* 0x000fcc000bf06270 */
[----:B------:R-:W-:-:S13]  /*bf60*/  PLOP3.LUT P1, PT, PT, PT, UP0, 0x80, 0x0 ;  /* 0x000000000000781c */ /* 0x000fda0003f2f008 */
[----:B------:R-:W-:Y:S05]  /*bf70*/  @!P1 BRA `(.L_x_3615) ;  /* 0xfffffff400409947 */ /* 0x000fea000383ffff */
[----:B------:R-:W-:Y:S05]  /*bf80*/  BRA `(.L_x_3515) ;  /* 0x0000002400447947 */ /* 0x000fea0003800000 */
.L_x_3568:
        /* <DEDUP_REMOVED lines=21> */
.L_x_3616:
[----:B------:R-:W1:Y:S01]  /*c0e0*/  LDC R3, c[0x0][0x8cc] ;  /* 0x00023300ff037b82 */ /* 0x000e620000000800 */
[----:B------:R-:W-:Y:S01]  /*c0f0*/  IMAD.MOV.U32 R0, RZ, RZ, R5 ;  /* 0x000000ffff007224 */ /* 0x000fe200078e0005 */
[----:B-1----:R-:W-:-:S13]  /*c100*/  ISETP.NE.AND P0, PT, R3, 0x1, PT ;  /* 0x000000010300780c */ /* 0x002fda0003f05270 */
[----:B------:R-:W1:Y:S02]  /*c110*/  @P0 LDC.64 R6, c[0x0][0x8d0] ;  /* 0x00023400ff060b82 */ /* 0x000e640000000a00 */
[----:B-1----:R-:W-:-:S05]  /*c120*/  @P0 IMAD.HI.U32 R4, R5, R6, RZ ;  /* 0x0000000605040227 */ /* 0x002fca00078e00ff */
[----:B------:R-:W-:-:S05]  /*c130*/  @P0 SHF.R.U32.HI R0, RZ, R7, R4 ;  /* 0x00000007ff000219 */ /* 0x000fca0000011604 */
[----:B------:R-:W-:-:S07]  /*c140*/  IMAD R3, R0, R3, RZ ;  /* 0x0000000300037224 */ /* 0x000fce00078e02ff */
.L_x_3617:
        /* <DEDUP_REMOVED lines=23> */
.L_x_3618:
        /* <DEDUP_REMOVED lines=10> */
.L_x_3620:
[----:B------:R-:W2:Y:S02]  /*c360*/  LDC R4, c[0x0][0x8f4] ;  /* 0x00023d00ff047b82 */ /* 0x000ea40000000800 */
.L_x_3619:
[----:B--2--5:R-:W-:Y:S01]  /*c370*/  VIADD R4, R4, 0x7f ;  /* 0x0000007f04047836 */ /* 0x024fe20000000000 */
[----:B------:R-:W-:Y:S01]  /*c380*/  LOP3.LUT R12, R0, 0x1ffffff, RZ, 0x3c, !PT ;  /* 0x01ffffff000c7812 */ /* 0x000fe200078e3cff */
[----:B------:R-:W-:Y:S02]  /*c390*/  IMAD.MOV.U32 R10, RZ, RZ, 0x1 ;  /* 0x00000001ff0a7424 */ /* 0x000fe400078e00ff */
[----:B-1----:R-:W-:Y:S01]  /*c3a0*/  IMAD.MOV.U32 R2, RZ, RZ, RZ ;  /* 0x000000ffff027224 */ /* 0x002fe200078e00ff */
        /* <DEDUP_REMOVED lines=38> */
.L_x_3622:
        /* <DEDUP_REMOVED lines=20> */
.L_x_3623:
[----:B------:R-:W-:Y:S05]  /*c750*/  @!P0 BRA `(.L_x_3624) ;  /* 0x00000000000c8947 */ /* 0x000fea0003800000 */
[----:B------:R-:W2:Y:S04]  /*c760*/  LDG.E R5, desc[UR38][R2.64] ;  /* 0x0000002602057981 */ /* 0x000ea8000c1e1900 */
[----:B------:R-:W2:Y:S02]  /*c770*/  LDG.E R0, desc[UR38][R2.64+0x4] ;  /* 0x0000042602007981 */ /* 0x000ea4000c1e1900 */
[----:B--2---:R-:W-:-:S07]  /*c780*/  IMAD.IADD R0, R0, 0x1, -R5 ;  /* 0x0000000100007824 */ /* 0x004fce00078e0a05 */
.L_x_3624:
        /* <DEDUP_REMOVED lines=66> */
.L_x_3669:
        /* <DEDUP_REMOVED lines=15> */
.L_x_3627:
        /* <DEDUP_REMOVED lines=72> */
.L_x_3638:
[----:B-123--:R-:W-:-:S04]  /*d120*/  SHF.L.U32 R18, R10, 0x1f, RZ ;  /* 0x0000001f0a127819 */ /* 0x00efc800000006ff */
[----:B------:R-:W3:Y:S02]  /*d130*/  SYNCS.PHASECHK.TRANS64.TRYWAIT P1, [R15+URZ+0x30c40], R18 ;  /* 0x030c40120f0075a7 */ /* 0x000ee4000802017f */
[----:B---3--:R-:W-:Y:S05]  /*d140*/  @!P1 BRA `(.L_x_3630) ;  /* 0x0000001400fc9947 */ /* 0x008fea0003800000 */
.L_x_3670:
        /* <DEDUP_REMOVED lines=8> */
.L_x_3631:
        /* <DEDUP_REMOVED lines=30> */
.L_x_3671:
        /* <DEDUP_REMOVED lines=8> */
.L_x_3633:
        /* <DEDUP_REMOVED lines=30> */
.L_x_3672:
        /* <DEDUP_REMOVED lines=8> */
.L_x_3635:
        /* <DEDUP_REMOVED lines=24> */
.L_x_3674:
        /* <DEDUP_REMOVED lines=8> */
.L_x_3637:
        /* <DEDUP_REMOVED lines=30> */
.L_x_3629:
[----:B------:R-:W4:Y:S02]  /*da70*/  LDL.LU R4, [R1+0x8] ;  /* 0x0000080001047983 */ /* 0x000f240000300800 */
[----:B----4-:R-:W-:Y:S02]  /*da80*/  ISETP.NE.AND P1, PT, R4, RZ, PT ;  /* 0x000000ff0400720c */ /* 0x010fe40003f25270 */
[----:B------:R4:W5:Y:S11]  /*da90*/  LDL R4, [R1+0x4] ;  /* 0x0000040001047983 */ /* 0x0009760000100800 */
[----:B----4-:R-:W-:Y:S05]  /*daa0*/  @!P1 BRA `(.L_x_3628) ;  /* 0x0000000400249947 */ /* 0x010fea0003800000 */
[----:B-1----:R-:W-:-:S04]  /*dab0*/  SHF.L.U32 R12, R10, 0x1f, RZ ;  /* 0x0000001f0a0c7819 */ /* 0x002fc800000006ff */
[----:B------:R-:W1:Y:S02]  /*dac0*/  SYNCS.PHASECHK.TRANS64.TRYWAIT P1, [R15+URZ+0x30c40], R12 ;  /* 0x030c400c0f0075a7 */ /* 0x000e64000802017f */
[----:B-1----:R-:W-:Y:S05]  /*dad0*/  @!P1 BRA `(.L_x_3639) ;  /* 0x0000000c00ec9947 */ /* 0x002fea0003800000 */
.L_x_3675:
        /* <DEDUP_REMOVED lines=8> */
.L_x_3640:
        /* <DEDUP_REMOVED lines=27> */
.L_x_3676:
        /* <DEDUP_REMOVED lines=8> */
.L_x_3642:
        /* <DEDUP_REMOVED lines=27> */
.L_x_3628:
[----:B------:R-:W4:Y:S01]  /*df40*/  S2R R0, SR_TID.X ;  /* 0x0000000000007919 */ /* 0x000f220000002100 */
[----:B------:R-:W-:Y:S01]  /*df50*/  IMAD R3, R16, 0x8, R15 ;  /* 0x0000000810037824 */ /* 0x000fe200078e020f */
[----:B----4-:R-:W-:Y:S02]  /*df60*/  LOP3.LUT R2, R0, 0x7f, RZ, 0xc0, !PT ;  /* 0x0000007f00027812 */ /* 0x010fe400078ec0ff */
[----:B------:R-:W-:Y:S02]  /*df70*/  SHF.L.U32 R0, R10, 0x1f, RZ ;  /* 0x0000001f0a007819 */ /* 0x000fe400000006ff */
[----:B------:R-:W-:Y:S02]  /*df80*/  ISETP.NE.AND P1, PT, R2, RZ, PT ;  /* 0x000000ff0200720c */ /* 0x000fe40003f25270 */
[----:B------:R-:W4:Y:S02]  /*df90*/  SYNCS.PHASECHK.TRANS64.TRYWAIT P0, [R3+URZ+0x30c40], R0 ;  /* 0x030c4000030075a7 */ /* 0x000f24000800017f */
[----:B----4-:R-:W-:Y:S09]  /*dfa0*/  @!P0 BRA `(.L_x_3643) ;  /* 0x0000000800e08947 */ /* 0x010ff20003800000 */
.L_x_3677:
[----:B------:R-:W-:Y:S05]  /*dfb0*/  @P1 BRA `(.L_x_3644) ;  /* 0x0000000000181947 */ /* 0x000fea0003800000 */
[----:B------:R-:W1:Y:S01]  /*dfc0*/  S2R R2, SR_TID.X ;  /* 0x0000000000027919 */ /* 0x000e620000002100 */
[----:B----4-:R-:W-:-:S04]  /*dfd0*/  IMAD.MOV.U32 R0, RZ, RZ, 0x4200 ;  /* 0x00004200ff007424 */ /* 0x010fc800078e00ff */
[----:B------:R4:W-:Y:S01]  /*dfe0*/  SYNCS.ARRIVE.TRANS64 RZ, [R3+URZ+0x30c30], R0 ;  /* 0x030c300003ff79a7 */ /* 0x0009e2000800003f */
[----:B-1----:R-:W-:-:S13]  /*dff0*/  LOP3.LUT P0, RZ, R2, 0x1f, RZ, 0xc0, !PT ;  /* 0x0000001f02ff7812 */ /* 0x002fda000780c0ff */
[----:B----4-:R-:W-:Y:S05]  /*e000*/  @!P0 BRA `(.L_x_3644) ;  /* 0x0000000000048947 */ /* 0x010fea0003800000 */
[----:B------:R-:W-:Y:S01]  /*e010*/  BPT.TRAP 0x1 ;  /* 0x000000040000795c */ /* 0x000fe20000300000 */
.L_x_3644:
        /* <DEDUP_REMOVED lines=34> */
.L_x_3625:
[----:B------:R-:W-:Y:S05]  /*e240*/  BSYNC B0 ;  /* 0x0000000000007941 */ /* 0x000fea0003800000 */
.L_x_3621:
[----:B------:R-:W-:-:S03]  /*e250*/  UMOV UR7, 0xffffffff ;  /* 0xffffffff00077882 */ /* 0x000fc60000000000 */
[----:B------:R-:W-:Y:S05]  /*e260*/  BRA.DIV UR7, `(.L_x_3645) ;  /* 0x0000000a07447947 */ /* 0x000fea000b800000 */
[----:B------:R-:W-:-:S13]  /*e270*/  ELECT P6, URZ, PT ;  /* 0x00000000003f782f */ /* 0x000fda00038c0000 */
.L_x_3680:
[----:B------:R-:W-:Y:S05]  /*e280*/  @!P6 BRA `(.L_x_3515) ;  /* 0x000000000084e947 */ /* 0x000fea0003800000 */
[----:B------:R-:W-:-:S06]  /*e290*/  ULOP3.LUT UR7, UR36, 0x2, URZ, 0xfc, !UPT ;  /* 0x0000000224077892 */ /* 0x000fcc000f8efc3f */
[----:B------:R-:W-:-:S05]  /*e2a0*/  IMAD.U32 R0, RZ, RZ, UR7 ;  /* 0x00000007ff007e24 */ /* 0x000fca000f8e00ff */
[----:B------:R-:W-:-:S13]  /*e2b0*/  ISETP.NE.AND P2, PT, R0, 0x3, PT ;  /* 0x000000030000780c */ /* 0x000fda0003f45270 */
[----:B------:R-:W-:Y:S05]  /*e2c0*/  @!P2 BRA `(.L_x_3646) ;  /* 0x000000000004a947 */ /* 0x000fea0003800000 */
[----:B------:R-:W-:Y:S01]  /*e2d0*/  BPT.TRAP 0x1 ;  /* 0x000000040000795c */ /* 0x000fe20000300000 */
.L_x_3646:
        /* <DEDUP_REMOVED lines=15> */
.L_x_3681:
[----:B------:R-:W2:Y:S02]  /*e3d0*/  SYNCS.PHASECHK.TRANS64.TRYWAIT P0, [R3+URZ], R0 ;  /* 0x00000000030075a7 */ /* 0x000ea4000800017f */
[----:B--2---:R-:W-:Y:S05]  /*e3e0*/  @!P0 BRA `(.L_x_3648) ;  /* 0x0000000800188947 */ /* 0x004fea0003800000 */
.L_x_3682:
[----:B------:R-:W-:Y:S05]  /*e3f0*/  @!P2 BRA `(.L_x_3649) ;  /* 0x000000000004a947 */ /* 0x000fea0003800000 */
[----:B------:R-:W-:Y:S01]  /*e400*/  BPT.TRAP 0x1 ;  /* 0x000000040000795c */ /* 0x000fe20000300000 */
.L_x_3649:
[----:B--2---:R-:W-:-:S04]  /*e410*/  VIADD R3, R8, 0x30c40 ;  /* 0x00030c4008037836 */ /* 0x004fc80000000000 */
[----:B------:R-:W-:-:S04]  /*e420*/  IMAD R5, R2, 0x8, R3 ;  /* 0x0000000802057824 */ /* 0x000fc800078e0203 */
[----:B------:R-:W2:Y:S02]  /*e430*/  SYNCS.PHASECHK.TRANS64.TRYWAIT P0, [R5+URZ], R4 ;  /* 0x00000004050075a7 */ /* 0x000ea4000800017f */
[----:B--2---:R-:W-:Y:S05]  /*e440*/  @!P0 BRA `(.L_x_3650) ;  /* 0x0000000800148947 */ /* 0x004fea0003800000 */
.L_x_3683:
[----:B------:R-:W-:-:S07]  /*e450*/  IMAD R3, R6, 0x8, R3 ;  /* 0x0000000806037824 */ /* 0x000fce00078e0203 */
.L_x_3651:
[----:B---3--:R3:W4:Y:S02]  /*e460*/  SYNCS.PHASECHK.TRANS64.TRYWAIT P0, [R3+URZ], R0 ;  /* 0x00000000030075a7 */ /* 0x008724000800017f */
[----:B----4-:R-:W-:Y:S05]  /*e470*/  @!P0 NANOSLEEP.SYNCS 0x989680 ;  /* 0x009896800000895d */ /* 0x010fea0003900000 */
[----:B------:R-:W4:Y:S02]  /*e480*/  @!P0 SYNCS.PHASECHK.TRANS64 P0, [R3+URZ], R0 ;  /* 0x00000000030085a7 */ /* 0x000f24000800007f */
[----:B----4-:R-:W-:Y:S05]  /*e490*/  @!P0 BRA `(.L_x_3651) ;  /* 0xfffffffc00f08947 */ /* 0x010fea000383ffff */
.L_x_3515:
[----:B------:R-:W-:Y:S05]  /*e4a0*/  BSYNC B6 ;  /* 0x0000000000067941 */ /* 0x000fea0003800000 */
.L_x_3507:
[----:B------:R-:W-:Y:S05]  /*e4b0*/  EXIT ;  /* 0x000000000000794d */ /* 0x000fea0003800000 */
.L_x_3525:
[----:B------:R-:W-:Y:S02]  /*e4c0*/  IMAD.MOV.U32 R12, RZ, RZ, RZ ;  /* 0x000000ffff0c7224 */ /* 0x000fe400078e00ff */
[----:B------:R-:W-:Y:S02]  /*e4d0*/  IMAD.MOV.U32 R11, RZ, RZ, 0x1f ;  /* 0x0000001fff0b7424 */ /* 0x000fe400078e00ff */
[----:B------:R-:W-:-:S07]  /*e4e0*/  IMAD.MOV.U32 R15, RZ, RZ, -0x1 ;  /* 0xffffffffff0f7424 */ /* 0x000fce00078e00ff */
[----:B------:R-:W-:Y:S05]  /*e4f0*/  WARPSYNC.COLLECTIVE R15, `(.L_x_3652) ;  /* 0x000000000f087348 */ /* 0x000fea0003c00000 */
[----:B------:R1:W2:Y:S02]  /*e500*/  SHFL.IDX P6, R14, R13, R12, R11 ;  /* 0x0000000c0d0e7389 */ /* 0x0002a400000c000b */
[----:B-12---:R-:W-:Y:S01]  /*e510*/  ENDCOLLECTIVE ;  /* 0x000000000000791b */ /* 0x006fe20003800000 */
.L_x_3652:
[----:B------:R-:W-:Y:S05]  /*e520*/  BRA `(.L_x_3653) ;  /* 0xffffff3000407947 */ /* 0x000fea000383ffff */
.L_x_3527:
[----:B--2---:R2:W3:Y:S02]  /*e530*/  SYNCS.PHASECHK.TRANS64.TRYWAIT P0, [R236+URZ+0x30c00], R15 ;  /* 0x030c000fec0075a7 */ /* 0x0044e4000800017f */
[----:B---3--:R-:W-:Y:S05]  /*e540*/  @!P0 NANOSLEEP.SYNCS 0x989680 ;  /* 0x009896800000895d */ /* 0x008fea0003900000 */
[----:B------:R-:W3:Y:S02]  /*e550*/  @!P0 SYNCS.PHASECHK.TRANS64 P0, [R236+URZ+0x30c00], R15 ;  /* 0x030c000fec0085a7 */ /* 0x000ee4000800007f */
[----:B---3--:R-:W-:Y:S05]  /*e560*/  @!P0 BRA `(.L_x_3527) ;  /* 0xfffffffc00f08947 */ /* 0x008fea000383ffff */
[----:B------:R-:W-:Y:S05]  /*e570*/  BRA `(.L_x_3526) ;  /* 0xffffff30008c7947 */ /* 0x000fea000383ffff */
.L_x_3532:
[----:B--2---:R2:W3:Y:S02]  /*e580*/  SYNCS.PHASECHK.TRANS64.TRYWAIT P1, [R6+URZ+0x30c10], R21 ;  /* 0x030c1015060075a7 */ /* 0x0044e4000802017f */
[----:B---3--:R-:W-:Y:S05]  /*e590*/  @!P1 NANOSLEEP.SYNCS 0x989680 ;  /* 0x009896800000995d */ /* 0x008fea0003900000 */
[----:B------:R-:W3:Y:S02]  /*e5a0*/  @!P1 SYNCS.PHASECHK.TRANS64 P1, [R6+URZ+0x30c10], R21 ;  /* 0x030c1015060095a7 */ /* 0x000ee4000802007f */
[----:B---3--:R-:W-:Y:S05]  /*e5b0*/  @!P1 BRA `(.L_x_3532) ;  /* 0xfffffffc00f09947 */ /* 0x008fea000383ffff */
[----:B------:R-:W-:Y:S05]  /*e5c0*/  BRA `(.L_x_3531) ;  /* 0xffffff3c00347947 */ /* 0x000fea000383ffff */
.L_x_3536:
[----:B------:R1:W1:Y:S02]  /*e5d0*/  SYNCS.PHASECHK.TRANS64.TRYWAIT P1, [R6+URZ+0x30c30], R21 ;  /* 0x030c3015060075a7 */ /* 0x000264000802017f */
[----:B-1----:R-:W-:Y:S05]  /*e5e0*/  @!P1 NANOSLEEP.SYNCS 0x989680 ;  /* 0x009896800000995d */ /* 0x002fea0003900000 */
[----:B------:R-:W1:Y:S02]  /*e5f0*/  @!P1 SYNCS.PHASECHK.TRANS64 P1, [R6+URZ+0x30c30], R21 ;  /* 0x030c3015060095a7 */ /* 0x000e64000802007f */
[----:B-1----:R-:W-:Y:S05]  /*e600*/  @!P1 BRA `(.L_x_3536) ;  /* 0xfffffffc00f09947 */ /* 0x002fea000383ffff */
[----:B------:R-:W-:Y:S05]  /*e610*/  BRA `(.L_x_3535) ;  /* 0xffffff4000487947 */ /* 0x000fea000383ffff */
.L_x_3544:
[----:B--2---:R2:W3:Y:S02]  /*e620*/  SYNCS.PHASECHK.TRANS64.TRYWAIT P1, [R7+URZ+0x30c10], R18 ;  /* 0x030c1012070075a7 */ /* 0x0044e4000802017f */
[----:B---3--:R-:W-:Y:S05]  /*e630*/  @!P1 NANOSLEEP.SYNCS 0x989680 ;  /* 0x009896800000995d */ /* 0x008fea0003900000 */
[----:B------:R-:W3:Y:S02]  /*e640*/  @!P1 SYNCS.PHASECHK.TRANS64 P1, [R7+URZ+0x30c10], R18 ;  /* 0x030c1012070095a7 */ /* 0x000ee4000802007f */
[----:B---3--:R-:W-:Y:S05]  /*e650*/  @!P1 BRA `(.L_x_3544) ;  /* 0xfffffffc00f09947 */ /* 0x008fea000383ffff */
[----:B------:R-:W-:Y:S05]  /*e660*/  BRA `(.L_x_3543) ;  /* 0xffffff7800647947 */ /* 0x000fea000383ffff */
.L_x_3548:
[----:B------:R1:W1:Y:S02]  /*e670*/  SYNCS.PHASECHK.TRANS64.TRYWAIT P1, [R7+URZ+0x30c30], R18 ;  /* 0x030c3012070075a7 */ /* 0x000264000802017f */
[----:B-1----:R-:W-:Y:S05]  /*e680*/  @!P1 NANOSLEEP.SYNCS 0x989680 ;  /* 0x009896800000995d */ /* 0x002fea0003900000 */
[----:B------:R-:W1:Y:S02]  /*e690*/  @!P1 SYNCS.PHASECHK.TRANS64 P1, [R7+URZ+0x30c30], R18 ;  /* 0x030c3012070095a7 */ /* 0x000e64000802007f */
[----:B-1----:R-:W-:Y:S05]  /*e6a0*/  @!P1 BRA `(.L_x_3548) ;  /* 0xfffffffc00f09947 */ /* 0x002fea000383ffff */
[----:B------:R-:W-:Y:S05]  /*e6b0*/  BRA `(.L_x_3547) ;  /* 0xffffff7c00787947 */ /* 0x000fea000383ffff */
.L_x_3555:
[----:B------:R-:W-:Y:S01]  /*e6c0*/  BSSY B0, `(.L_x_3654) ;  /* 0x0000005000007945 */ /* 0x000fe20003800000 */
[----:B------:R-:W-:-:S07]  /*e6d0*/  IMAD.MOV.U32 R15, RZ, RZ, -0x1 ;  /* 0xffffffffff0f7424 */ /* 0x000fce00078e00ff */
[----:B---3--:R-:W-:Y:S05]  /*e6e0*/  WARPSYNC.COLLECTIVE R15, `(.L_x_3655) ;  /* 0x000000000f087348 */ /* 0x008fea0003c00000 */
[----:B------:R-:W-:Y:S01]  /*e6f0*/  NOP ;  /* 0x0000000000007918 */ /* 0x000fe20000000000 */
[----:B---3--:R-:W-:Y:S01]  /*e700*/  ENDCOLLECTIVE ;  /* 0x000000000000791b */ /* 0x008fe20003800000 */
.L_x_3655:
[----:B------:R-:W-:Y:S05]  /*e710*/  BSYNC B0 ;  /* 0x0000000000007941 */ /* 0x000fea0003800000 */
.L_x_3654:
[----:B------:R-:W-:Y:S05]  /*e720*/  BRA `(.L_x_3656) ;  /* 0xffffffb000e07947 */ /* 0x000fea000383ffff */
.L_x_3564:
[----:B------:R-:W-:Y:S01]  /*e730*/  BSSY B0, `(.L_x_3657) ;  /* 0x0000005000007945 */ /* 0x000fe20003800000 */
[----:B------:R-:W-:-:S07]  /*e740*/  IMAD.MOV.U32 R15, RZ, RZ, -0x1 ;  /* 0xffffffffff0f7424 */ /* 0x000fce00078e00ff */
[----:B-1-3--:R-:W-:Y:S05]  /*e750*/  WARPSYNC.COLLECTIVE R15, `(.L_x_3658) ;  /* 0x000000000f087348 */ /* 0x00afea0003c00000 */
[----:B------:R-:W-:Y:S01]  /*e760*/  NOP ;  /* 0x0000000000007918 */ /* 0x000fe20000000000 */
[----:B-1-3--:R-:W-:Y:S01]  /*e770*/  ENDCOLLECTIVE ;  /* 0x000000000000791b */ /* 0x00afe20003800000 */
.L_x_3658:
[----:B------:R-:W-:Y:S05]  /*e780*/  BSYNC B0 ;  /* 0x0000000000007941 */ /* 0x000fea0003800000 */
.L_x_3657:
[----:B------:R-:W-:Y:S05]  /*e790*/  BRA `(.L_x_3659) ;  /* 0xffffffb400c07947 */ /* 0x000fea000383ffff */
.L_x_3581:
[----:B------:R-:W-:Y:S01]  /*e7a0*/  BSSY B0, `(.L_x_3660) ;  /* 0x0000005000007945 */ /* 0x000fe20003800000 */
[----:B------:R-:W-:-:S07]  /*e7b0*/  IMAD.MOV.U32 R15, RZ, RZ, -0x1 ;  /* 0xffffffffff0f7424 */ /* 0x000fce00078e00ff */
[----:B------:R-:W-:Y:S05]  /*e7c0*/  WARPSYNC.COLLECTIVE R15, `(.L_x_3661) ;  /* 0x000000000f087348 */ /* 0x000fea0003c00000 */
[----:B------:R-:W-:Y:S01]  /*e7d0*/  NOP ;  /* 0x0000000000007918 */ /* 0x000fe20000000000 */
[----:B------:R-:W-:Y:S01]  /*e7e0*/  ENDCOLLECTIVE ;  /* 0x000000000000791b */ /* 0x000fe20003800000 */
.L_x_3661:
[----:B------:R-:W-:Y:S05]  /*e7f0*/  BSYNC B0 ;  /* 0x0000000000007941 */ /* 0x000fea0003800000 */
.L_x_3660:
[----:B------:R-:W-:Y:S05]  /*e800*/  BRA `(.L_x_3662) ;  /* 0xffffffc400bc7947 */ /* 0x000fea000383ffff */
.L_x_3594:
[----:B------:R-:W-:Y:S01]  /*e810*/  BSSY B0, `(.L_x_3663) ;  /* 0x0000005000007945 */ /* 0x000fe20003800000 */
[----:B------:R-:W-:-:S07]  /*e820*/  IMAD.MOV.U32 R15, RZ, RZ, -0x1 ;  /* 0xffffffffff0f7424 */ /* 0x000fce00078e00ff */
[----:B------:R-:W-:Y:S05]  /*e830*/  WARPSYNC.COLLECTIVE R15, `(.L_x_3664) ;  /* 0x000000000f087348 */ /* 0x000fea0003c00000 */
[----:B------:R-:W-:Y:S01]  /*e840*/  NOP ;  /* 0x0000000000007918 */ /* 0x000fe20000000000 */
[----:B------:R-:W-:Y:S01]  /*e850*/  ENDCOLLECTIVE ;  /* 0x000000000000791b */ /* 0x000fe20003800000 */
.L_x_3664:
[----:B------:R-:W-:Y:S05]  /*e860*/  BSYNC B0 ;  /* 0x0000000000007941 */ /* 0x000fea0003800000 */
.L_x_3663:
[----:B------:R-:W-:Y:S05]  /*e870*/  BRA `(.L_x_3665) ;  /* 0xffffffcc006c7947 */ /* 0x000fea000383ffff */
.L_x_3606:
[----:B------:R-:W-:Y:S01]  /*e880*/  BSSY B0, `(.L_x_3666) ;  /* 0x0000005000007945 */ /* 0x000fe20003800000 */
[----:B------:R-:W-:-:S07]  /*e890*/  IMAD.MOV.U32 R15, RZ, RZ, -0x1 ;  /* 0xffffffffff0f7424 */ /* 0x000fce00078e00ff */
[----:B------:R-:W-:Y:S05]  /*e8a0*/  WARPSYNC.COLLECTIVE R15, `(.L_x_3667) ;  /* 0x000000000f087348 */ /* 0x000fea0003c00000 */
[----:B------:R-:W-:Y:S01]  /*e8b0*/  NOP ;  /* 0x0000000000007918 */ /* 0x000fe20000000000 */
[----:B------:R-:W-:Y:S01]  /*e8c0*/  ENDCOLLECTIVE ;  /* 0x000000000000791b */ /* 0x000fe20003800000 */
.L_x_3667:
[----:B------:R-:W-:Y:S05]  /*e8d0*/  BSYNC B0 ;  /* 0x0000000000007941 */ /* 0x000fea0003800000 */
.L_x_3666:
[----:B------:R-:W-:Y:S05]  /*e8e0*/  BRA `(.L_x_3668) ;  /* 0xffffffd000ac7947 */ /* 0x000fea000383ffff */
.L_x_3626:
[----:B-1----:R1:W2:Y:S02]  /*e8f0*/  SYNCS.PHASECHK.TRANS64.TRYWAIT P0, [R15+URZ+0x30c20], R2 ;  /* 0x030c20020f0075a7 */ /* 0x0022a4000800017f */
[----:B--2---:R-:W-:Y:S05]  /*e900*/  @!P0 NANOSLEEP.SYNCS 0x989680 ;  /* 0x009896800000895d */ /* 0x004fea0003900000 */
[----:B------:R-:W2:Y:S02]  /*e910*/  @!P0 SYNCS.PHASECHK.TRANS64 P0, [R15+URZ+0x30c20], R2 ;  /* 0x030c20020f0085a7 */ /* 0x000ea4000800007f */
[----:B--2---:R-:W-:Y:S05]  /*e920*/  @!P0 BRA `(.L_x_3626) ;  /* 0xfffffffc00f08947 */ /* 0x004fea000383ffff */
[----:B------:R-:W-:Y:S05]  /*e930*/  BRA `(.L_x_3669) ;  /* 0xffffffe0009c7947 */ /* 0x000fea000383ffff */
.L_x_3630:
[----:B---3--:R3:W4:Y:S02]  /*e940*/  SYNCS.PHASECHK.TRANS64.TRYWAIT P1, [R15+URZ+0x30c40], R18 ;  /* 0x030c40120f0075a7 */ /* 0x008724000802017f */
[----:B----4-:R-:W-:Y:S05]  /*e950*/  @!P1 NANOSLEEP.SYNCS 0x989680 ;  /* 0x009896800000995d */ /* 0x010fea0003900000 */
[----:B------:R-:W4:Y:S02]  /*e960*/  @!P1 SYNCS.PHASECHK.TRANS64 P1, [R15+URZ+0x30c40], R18 ;  /* 0x030c40120f0095a7 */ /* 0x000f24000802007f */
[----:B----4-:R-:W-:Y:S05]  /*e970*/  @!P1 BRA `(.L_x_3630) ;  /* 0xfffffffc00f09947 */ /* 0x010fea000383ffff */
[----:B------:R-:W-:Y:S05]  /*e980*/  BRA `(.L_x_3670) ;  /* 0xffffffe400f07947 */ /* 0x000fea000383ffff */
.L_x_3632:
[----:B-1----:R1:W2:Y:S02]  /*e990*/  SYNCS.PHASECHK.TRANS64.TRYWAIT P1, [R15+URZ+0x30c28], R18 ;  /* 0x030c28120f0075a7 */ /* 0x0022a4000802017f */
[----:B--2---:R-:W-:Y:S05]  /*e9a0*/  @!P1 NANOSLEEP.SYNCS 0x989680 ;  /* 0x009896800000995d */ /* 0x004fea0003900000 */
[----:B------:R-:W2:Y:S02]  /*e9b0*/  @!P1 SYNCS.PHASECHK.TRANS64 P1, [R15+URZ+0x30c28], R18 ;  /* 0x030c28120f0095a7 */ /* 0x000ea4000802007f */
[----:B--2---:R-:W-:Y:S05]  /*e9c0*/  @!P1 BRA `(.L_x_3632) ;  /* 0xfffffffc00f09947 */ /* 0x004fea000383ffff */
[----:B------:R-:W-:Y:S05]  /*e9d0*/  BRA `(.L_x_3671) ;  /* 0xffffffe800747947 */ /* 0x000fea000383ffff */
.L_x_3634:
[----:B--2---:R2:W4:Y:S02]  /*e9e0*/  SYNCS.PHASECHK.TRANS64.TRYWAIT P1, [R15+URZ+0x30c48], R18 ;  /* 0x030c48120f0075a7 */ /* 0x004524000802017f */
[----:B----4-:R-:W-:Y:S05]  /*e9f0*/  @!P1 NANOSLEEP.SYNCS 0x989680 ;  /* 0x009896800000995d */ /* 0x010fea0003900000 */
[----:B------:R-:W4:Y:S02]  /*ea00*/  @!P1 SYNCS.PHASECHK.TRANS64 P1, [R15+URZ+0x30c48], R18 ;  /* 0x030c48120f0095a7 */ /* 0x000f24000802007f */
[----:B----4-:R-:W-:Y:S05]  /*ea10*/  @!P1 BRA `(.L_x_3634) ;  /* 0xfffffffc00f09947 */ /* 0x010fea000383ffff */
[----:B------:R-:W-:Y:S05]  /*ea20*/  BRA `(.L_x_3672) ;  /* 0xffffffe800f87947 */ /* 0x000fea000383ffff */
.L_x_3636:
[----:B------:R-:W-:-:S07]  /*ea30*/  SHF.L.U32 R4, R10, 0x1f, RZ ;  /* 0x0000001f0a047819 */ /* 0x000fce00000006ff */
.L_x_3673:
[----:B----4-:R4:W1:Y:S02]  /*ea40*/  SYNCS.PHASECHK.TRANS64.TRYWAIT P1, [R15+URZ+0x30c20], R4 ;  /* 0x030c20040f0075a7 */ /* 0x010864000802017f */
[----:B-1----:R-:W-:Y:S05]  /*ea50*/  @!P1 NANOSLEEP.SYNCS 0x989680 ;  /* 0x009896800000995d */ /* 0x002fea0003900000 */
[----:B------:R-:W1:Y:S02]  /*ea60*/  @!P1 SYNCS.PHASECHK.TRANS64 P1, [R15+URZ+0x30c20], R4 ;  /* 0x030c20040f0095a7 */ /* 0x000e64000802007f */
[----:B-1----:R-:W-:Y:S05]  /*ea70*/  @!P1 BRA `(.L_x_3673) ;  /* 0xfffffffc00f09947 */ /* 0x002fea000383ffff */
[----:B------:R-:W-:Y:S05]  /*ea80*/  BRA `(.L_x_3674) ;  /* 0xffffffec00607947 */ /* 0x000fea000383ffff */
.L_x_3639:
[----:B-1----:R1:W4:Y:S02]  /*ea90*/  SYNCS.PHASECHK.TRANS64.TRYWAIT P1, [R15+URZ+0x30c40], R12 ;  /* 0x030c400c0f0075a7 */ /* 0x002324000802017f */
[----:B----4-:R-:W-:Y:S05]  /*eaa0*/  @!P1 NANOSLEEP.SYNCS 0x989680 ;  /* 0x009896800000995d */ /* 0x010fea0003900000 */
[----:B------:R-:W4:Y:S02]  /*eab0*/  @!P1 SYNCS.PHASECHK.TRANS64 P1, [R15+URZ+0x30c40], R12 ;  /* 0x030c400c0f0095a7 */ /* 0x000f24000802007f */
[----:B----4-:R-:W-:Y:S05]  /*eac0*/  @!P1 BRA `(.L_x_3639) ;  /* 0xfffffffc00f09947 */ /* 0x010fea000383ffff */
[----:B------:R-:W-:Y:S05]  /*ead0*/  BRA `(.L_x_3675) ;  /* 0xfffffff000007947 */ /* 0x000fea000383ffff */
.L_x_3641:
[----:B--2---:R2:W4:Y:S02]  /*eae0*/  SYNCS.PHASECHK.TRANS64.TRYWAIT P1, [R15+URZ+0x30c28], R12 ;  /* 0x030c280c0f0075a7 */ /* 0x004524000802017f */
[----:B----4-:R-:W-:Y:S05]  /*eaf0*/  @!P1 NANOSLEEP.SYNCS 0x989680 ;  /* 0x009896800000995d */ /* 0x010fea0003900000 */
[----:B------:R-:W4:Y:S02]  /*eb00*/  @!P1 SYNCS.PHASECHK.TRANS64 P1, [R15+URZ+0x30c28], R12 ;  /* 0x030c280c0f0095a7 */ /* 0x000f24000802007f */
[----:B----4-:R-:W-:Y:S05]  /*eb10*/  @!P1 BRA `(.L_x_3641) ;  /* 0xfffffffc00f09947 */ /* 0x010fea000383ffff */
[----:B------:R-:W-:Y:S05]  /*eb20*/  BRA `(.L_x_3676) ;  /* 0xfffffff000787947 */ /* 0x000fea000383ffff */
.L_x_3643:
[----:B----4-:R4:W1:Y:S02]  /*eb30*/  SYNCS.PHASECHK.TRANS64.TRYWAIT P0, [R3+URZ+0x30c40], R0 ;  /* 0x030c4000030075a7 */ /* 0x010864000800017f */
[----:B-1----:R-:W-:Y:S05]  /*eb40*/  @!P0 NANOSLEEP.SYNCS 0x989680 ;  /* 0x009896800000895d */ /* 0x002fea0003900000 */
[----:B------:R-:W1:Y:S02]  /*eb50*/  @!P0 SYNCS.PHASECHK.TRANS64 P0, [R3+URZ+0x30c40], R0 ;  /* 0x030c4000030085a7 */ /* 0x000e64000800007f */
[----:B-1----:R-:W-:Y:S05]  /*eb60*/  @!P0 BRA `(.L_x_3643) ;  /* 0xfffffffc00f08947 */ /* 0x002fea000383ffff */
[----:B------:R-:W-:Y:S05]  /*eb70*/  BRA `(.L_x_3677) ;  /* 0xfffffff4000c7947 */ /* 0x000fea000383ffff */
.L_x_3645:
[----:B------:R-:W-:Y:S01]  /*eb80*/  BSSY B0, `(.L_x_3678) ;  /* 0x0000006000007945 */ /* 0x000fe20003800000 */
[----:B------:R-:W-:-:S07]  /*eb90*/  IMAD.MOV.U32 R15, RZ, RZ, -0x1 ;  /* 0xffffffffff0f7424 */ /* 0x000fce00078e00ff */
[----:B------:R-:W-:Y:S05]  /*eba0*/  WARPSYNC.COLLECTIVE R15, `(.L_x_3679) ;  /* 0x000000000f0c7348 */ /* 0x000fea0003c00000 */
[----:B------:R-:W-:Y:S02]  /*ebb0*/  ELECT P6, UR62, PT ;  /* 0x00000000003e782f */ /* 0x000fe400038c0000 */
[----:B------:R-:W-:Y:S01]  /*ebc0*/  MOV R14, UR62 ;  /* 0x0000003e000e7c02 */ /* 0x000fe20008000f00 */
[----:B------:R-:W-:Y:S10]  /*ebd0*/  ENDCOLLECTIVE ;  /* 0x000000000000791b */ /* 0x000ff40003800000 */
.L_x_3679:
[----:B------:R-:W-:Y:S05]  /*ebe0*/  BSYNC B0 ;  /* 0x0000000000007941 */ /* 0x000fea0003800000 */
.L_x_3678:
[----:B------:R-:W-:Y:S05]  /*ebf0*/  BRA `(.L_x_3680) ;  /* 0xfffffff400a07947 */ /* 0x000fea000383ffff */
.L_x_3647:
[----:B-1----:R1:W2:Y:S02]  /*ec00*/  SYNCS.PHASECHK.TRANS64.TRYWAIT P0, [R7+URZ], R4 ;  /* 0x00000004070075a7 */ /* 0x0022a4000800017f */
[----:B--2---:R-:W-:Y:S05]  /*ec10*/  @!P0 NANOSLEEP.SYNCS 0x989680 ;  /* 0x009896800000895d */ /* 0x004fea0003900000 */
[----:B------:R-:W2:Y:S02]  /*ec20*/  @!P0 SYNCS.PHASECHK.TRANS64 P0, [R7+URZ], R4 ;  /* 0x00000004070085a7 */ /* 0x000ea4000800007f */
[----:B--2---:R-:W-:Y:S05]  /*ec30*/  @!P0 BRA `(.L_x_3647) ;  /* 0xfffffffc00f08947 */ /* 0x004fea000383ffff */
[----:B------:R-:W-:Y:S05]  /*ec40*/  BRA `(.L_x_3681) ;  /* 0xfffffff400e07947 */ /* 0x000fea000383ffff */
.L_x_3648:
[----:B--2---:R2:W3:Y:S02]  /*ec50*/  SYNCS.PHASECHK.TRANS64.TRYWAIT P0, [R3+URZ], R0 ;  /* 0x00000000030075a7 */ /* 0x0044e4000800017f */
[----:B---3--:R-:W-:Y:S05]  /*ec60*/  @!P0 NANOSLEEP.SYNCS 0x989680 ;  /* 0x009896800000895d */ /* 0x008fea0003900000 */
[----:B------:R-:W3:Y:S02]  /*ec70*/  @!P0 SYNCS.PHASECHK.TRANS64 P0, [R3+URZ], R0 ;  /* 0x00000000030085a7 */ /* 0x000ee4000800007f */
[----:B---3--:R-:W-:Y:S05]  /*ec80*/  @!P0 BRA `(.L_x_3648) ;  /* 0xfffffffc00f08947 */ /* 0x008fea000383ffff */
[----:B------:R-:W-:Y:S05]  /*ec90*/  BRA `(.L_x_3682) ;  /* 0xfffffff400d47947 */ /* 0x000fea000383ffff */
.L_x_3650:
[----:B--2---:R2:W3:Y:S02]  /*eca0*/  SYNCS.PHASECHK.TRANS64.TRYWAIT P0, [R5+URZ], R4 ;  /* 0x00000004050075a7 */ /* 0x0044e4000800017f */
[----:B---3--:R-:W-:Y:S05]  /*ecb0*/  @!P0 NANOSLEEP.SYNCS 0x989680 ;  /* 0x009896800000895d */ /* 0x008fea0003900000 */
[----:B------:R-:W3:Y:S02]  /*ecc0*/  @!P0 SYNCS.PHASECHK.TRANS64 P0, [R5+URZ], R4 ;  /* 0x00000004050085a7 */ /* 0x000ee4000800007f */
[----:B---3--:R-:W-:Y:S05]  /*ecd0*/  @!P0 BRA `(.L_x_3650) ;  /* 0xfffffffc00f08947 */ /* 0x008fea000383ffff */
[----:B------:R-:W-:Y:S05]  /*ece0*/  BRA `(.L_x_3683) ;  /* 0xfffffff400d87947 */ /* 0x000fea000383ffff */
.L_x_3684:
        /* <DEDUP_REMOVED lines=9> */
.L_x_3719:


//--------------------- .text._ZN7cutlass13device_kernelIN5flash22FlashAttnBwdPreprocessIN4cute5tupleIJNS3_1CILi128EEENS5_ILi64EEEEEENS_6half_tEfNS_4arch4Sm90ELb1ELb1EEEEEvNT_6ParamsE --------------------------
	.section	.text._ZN7cutlass13device_kernelIN5flash22FlashAttnBwdPreprocessIN4cute5tupleIJNS3_1CILi128EEENS5_ILi64EEEEEENS_6half_tEfNS_4arch4Sm90ELb1ELb1EEEEEvNT_6ParamsE,"ax",@progbits
	.align	128
.text._ZN7cutlass13device_kernelIN5flash22FlashAttnBwdPreprocessIN4cute5tupleIJNS3_1CILi128EEENS5_ILi64EEEEEENS_6half_tEfNS_4arch4Sm90ELb1ELb1EEEEEvNT_6ParamsE:
        .type           _ZN7cutlass13device_kernelIN5flash22FlashAttnBwdPreprocessIN4cute5tupleIJNS3_1CILi128EEENS5_ILi64EEEEEENS_6half_tEfNS_4arch4Sm90ELb1ELb1EEEEEvNT_6ParamsE,@function
        .size           _ZN7cutlass13device_kernelIN5flash22FlashAttnBwdPreprocessIN4cute5tupleIJNS3_1CILi128EEENS5_ILi64EEEEEENS_6half_tEfNS_4arch4Sm90ELb1ELb1EEEEEvNT_6ParamsE,(.L_x_3720 - _ZN7cutlass13device_kernelIN5flash22FlashAttnBwdPreprocessIN4cute5tupleIJNS3_1CILi128EEENS5_ILi64EEEEEENS_6half_tEfNS_4arch4Sm90ELb1ELb1EEEEEvNT_6ParamsE)
        .other          _ZN7cutlass13device_kernelIN5flash22FlashAttnBwdPreprocessIN4cute5tupleIJNS3_1CILi128EEENS5_ILi64EEEEEENS_6half_tEfNS_4arch4Sm90ELb1ELb1EEEEEvNT_6ParamsE,@"STO_CUDA_ENTRY STV_DEFAULT"
_ZN7cutlass13device_kernelIN5flash22FlashAttnBwdPreprocessIN4cute5tupleIJNS3_1CILi128EEENS5_ILi64EEEEEENS_6half_tEfNS_4arch4Sm90ELb1ELb1EEEEEvNT_6ParamsE:
        /* <DEDUP_REMOVED lines=11> */
[----:B------:R-:W-:Y:S01]  /*00b0*/  ISETP.NE.U32.AND P2, PT, R4, RZ, PT ;  /* 0x000000ff0400720c */ /* 0x000fe20003f45070 */
[----:B-1----:R-:W-:-:S04]  /*00c0*/  IMAD.WIDE R6, R0, 0x4, R6 ;  /* 0x0000000400067825 */ /* 0x002fc800078e0206 */
[----:B------:R-:W0:Y:S01]  /*00d0*/  @P1 LDC.64 R8, c[0x0][0x2f8] ;  /* 0x0000be00ff081b82 */ /* 0x000e220000000a00 */
[----:B------:R-:W-:-:S05]  /*00e0*/  MOV R4, UR6 ;  /* 0x0000000600047c02 */ /* 0x000fca0008000f00 */
[----:B------:R1:W5:Y:S01]  /*00f0*/  @P0 LDG.E R48, desc[UR4][R6.64] ;  /* 0x0000000406300981 */ /* 0x000362000c1e1900 */
[----:B------:R-:W-:Y:S01]  /*0100*/  ISETP.NE.AND.EX P2, PT, R5, RZ, PT, P2 ;  /* 0x000000ff0500720c */ /* 0x000fe20003f45320 */
[----:B------:R-:W2:Y:S01]  /*0110*/  S2R R2, SR_CTAID.X ;  /* 0x0000000000027919 */ /* 0x000ea20000002500 */
[----:B------:R-:W3:Y:S01]  /*0120*/  S2R R3, SR_TID.X ;  /* 0x0000000000037919 */ /* 0x000ee20000002100 */
[----:B0-----:R-:W-:-:S05]  /*0130*/  @P1 IMAD.WIDE R8, R0, 0x4, R8 ;  /* 0x0000000400081825 */ /* 0x001fca00078e0208 */
[----:B------:R1:W5:Y:S01]  /*0140*/  @P1 LDG.E R4, desc[UR4][R8.64] ;  /* 0x0000000408041981 */ /* 0x000362000c1e1900 */
[----:B--2---:R-:W-:Y:S01]  /*0150*/  SHF.L.U32 R5, R2, 0x7, RZ ;  /* 0x0000000702057819 */ /* 0x004fe200000006ff */
[----:B---3--:R-:W-:Y:S06]  /*0160*/  @P1 BRA `(.L_x_3685) ;  /* 0x0000000000101947 */ /* 0x008fec0003800000 */
[----:B------:R-:W-:Y:S05]  /*0170*/  @!P0 BRA `(.L_x_3685) ;  /* 0x00000000000c8947 */ /* 0x000fea0003800000 */
[----:B-1----:R-:W2:Y:S04]  /*0180*/  LDG.E R9, desc[UR4][R6.64] ;  /* 0x0000000406097981 */ /* 0x002ea8000c1e1900 */
[----:B-----5:R-:W2:Y:S02]  /*0190*/  LDG.E R4, desc[UR4][R6.64+0x4] ;  /* 0x0000040406047981 */ /* 0x020ea4000c1e1900 */
[----:B--2---:R-:W-:-:S07]  /*01a0*/  IADD3 R4, -R9, R4, RZ ;  /* 0x0000000409047210 */ /* 0x004fce0007ffe1ff */
.L_x_3685:
[----:B-----5:R-:W-:-:S13]  /*01b0*/  ISETP.LE.AND P1, PT, R4, R5, PT ;  /* 0x000000050400720c */ /* 0x020fda0003f23270 */
[----:B------:R-:W-:Y:S05]  /*01c0*/  @P2 EXIT P1 ;  /* 0x000000000000294d */ /* 0x000fea0000800000 */
[----:B------:R-:W0:Y:S01]  /*01d0*/  S2UR UR6, SR_CTAID.Y ;  /* 0x00000000000679c3 */ /* 0x000e220000002600 */
[----:B------:R-:W-:Y:S01]  /*01e0*/  ISETP.GT.AND P1, PT, R3, 0x7f, PT ;  /* 0x0000007f0300780c */ /* 0x000fe20003f24270 */
[----:B------:R-:W-:Y:S01]  /*01f0*/  BSSY B0, `(.L_x_3686) ;  /* 0x0000026000007945 */ /* 0x000fe20003800000 */
[----:B------:R-:W-:Y:S02]  /*0200*/  IADD3 R47, -R5, R4, RZ ;  /* 0x00000004052f7210 */ /* 0x000fe40007ffe1ff */
[----:B------:R-:W-:Y:S02]  /*0210*/  CS2R R14, SRZ ;  /* 0x00000000000e7805 */ /* 0x000fe4000001ff00 */
[----:B-1----:R-:W-:Y:S02]  /*0220*/  SHF.R.S32.HI R6, RZ, 0x1f, R3 ;  /* 0x0000001fff067819 */ /* 0x002fe40000011403 */
[----:B------:R-:W-:Y:S01]  /*0230*/  ISETP.GE.OR P4, PT, R3, R47, P1 ;  /* 0x0000002f0300720c */ /* 0x000fe20000f86670 */
[----:B------:R-:W1:Y:S01]  /*0240*/  LDC.64 R10, c[0x0][0x230] ;  /* 0x00008c00ff0a7b82 */ /* 0x000e620000000a00 */
[----:B------:R-:W-:-:S02]  /*0250*/  LEA.HI R7, R6, R3, RZ, 0x3 ;  /* 0x0000000306077211 */ /* 0x000fc400078f18ff */
[----:B------:R-:W-:Y:S02]  /*0260*/  SHF.R.S32.HI R41, RZ, 0x1f, R0 ;  /* 0x0000001fff297819 */ /* 0x000fe40000011400 */
[----:B------:R-:W-:Y:S02]  /*0270*/  LOP3.LUT R8, R7, 0xfffffff8, RZ, 0xc0, !PT ;  /* 0xfffffff807087812 */ /* 0x000fe400078ec0ff */
[----:B------:R-:W-:Y:S02]  /*0280*/  SHF.R.S32.HI R6, RZ, 0x3, R7 ;  /* 0x00000003ff067819 */ /* 0x000fe40000011407 */
[----:B------:R-:W-:Y:S02]  /*0290*/  IADD3 R45, -R8, R3, RZ ;  /* 0x00000003082d7210 */ /* 0x000fe40007ffe1ff */
[----:B------:R-:W-:Y:S02]  /*02a0*/  @P0 SHF.R.S32.HI R15, RZ, 0x1f, R48 ;  /* 0x0000001fff0f0819 */ /* 0x000fe40000011430 */
[----:B------:R-:W-:-:S02]  /*02b0*/  @P0 MOV R14, R48 ;  /* 0x00000030000e0202 */ /* 0x000fc40000000f00 */
[----:B------:R-:W-:Y:S01]  /*02c0*/  ISETP.GE.AND P3, PT, R6, R47, PT ;  /* 0x0000002f0600720c */ /* 0x000fe20003f66270 */
[----:B0-----:R-:W-:Y:S01]  /*02d0*/  USHF.R.S32.HI UR7, URZ, 0x1f, UR6 ;  /* 0x0000001f3f077899 */ /* 0x001fe20008011406 */
[----:B------:R-:W-:Y:S02]  /*02e0*/  SEL R7, R0, RZ, !P2 ;  /* 0x000000ff00077207 */ /* 0x000fe40005000000 */
[----:B------:R-:W-:Y:S02]  /*02f0*/  MOV R40, 0x7f800000 ;  /* 0x7f80000000287802 */ /* 0x000fe40000000f00 */
[----:B------:R-:W-:Y:S02]  /*0300*/  SHF.L.U32 R8, R45, 0x3, RZ ;  /* 0x000000032d087819 */ /* 0x000fe400000006ff */
[----:B------:R-:W-:Y:S01]  /*0310*/  SEL R41, R41, RZ, !P2 ;  /* 0x000000ff29297207 */ /* 0x000fe20005000000 */
[----:B------:R-:W-:Y:S06]  /*0320*/  @P4 BRA `(.L_x_3687) ;  /* 0x0000000000484947 */ /* 0x000fec0003800000 */
[----:B------:R-:W0:Y:S01]  /*0330*/  LDC.64 R18, c[0x0][0x290] ;  /* 0x0000a400ff127b82 */ /* 0x000e220000000a00 */
[----:B------:R-:W-:Y:S01]  /*0340*/  SHF.R.S32.HI R13, RZ, 0x1f, R5 ;  /* 0x0000001fff0d7819 */ /* 0x000fe20000011405 */
[----:B------:R-:W-:Y:S01]  /*0350*/  ULDC.64 UR8, c[0x0][0x298] ;  /* 0x0000a60000087ab9 */ /* 0x000fe20000000a00 */
[--C-:B------:R-:W-:Y:S02]  /*0360*/  SHF.R.S32.HI R16, RZ, 0x1f, R3.reuse ;  /* 0x0000001fff107819 */ /* 0x100fe40000011403 */
[----:B------:R-:W-:-:S04]  /*0370*/  IADD3 R12, P2, P4, R14, R5, R3 ;  /* 0x000000050e0c7210 */ /* 0x000fc80007c5e003 */
[----:B------:R-:W-:Y:S01]  /*0380*/  IADD3.X R13, R15, R13, R16, P2, P4 ;  /* 0x0000000d0f0d7210 */ /* 0x000fe200017e8410 */
[C---:B0-----:R-:W-:Y:S02]  /*0390*/  IMAD R16, R18.reuse, UR7, RZ ;  /* 0x0000000712107c24 */ /* 0x041fe4000f8e02ff */
[----:B------:R-:W-:-:S04]  /*03a0*/  IMAD.WIDE.U32 R12, R18, UR6, R12 ;  /* 0x00000006120c7c25 */ /* 0x000fc8000f8e000c */
[----:B------:R-:W-:Y:S02]  /*03b0*/  IMAD R17, R19, UR6, R16 ;  /* 0x0000000613117c24 */ /* 0x000fe4000f8e0210 */
[----:B------:R-:W-:-:S03]  /*03c0*/  IMAD R16, R41, UR8, RZ ;  /* 0x0000000829107c24 */ /* 0x000fc6000f8e02ff */
[----:B------:R-:W-:Y:S01]  /*03d0*/  IADD3 R13, R13, R17, RZ ;  /* 0x000000110d0d7210 */ /* 0x000fe20007ffe0ff */
[C---:B------:R-:W-:Y:S02]  /*03e0*/  IMAD R17, R7.reuse, UR9, R16 ;  /* 0x0000000907117c24 */ /* 0x040fe4000f8e0210 */
[----:B------:R-:W-:Y:S01]  /*03f0*/  IMAD.WIDE.U32 R12, R7, UR8, R12 ;  /* 0x00000008070c7c25 */ /* 0x000fe2000f8e000c */
[----:B------:R-:W-:-:S04]  /*0400*/  ULDC.64 UR8, c[0x0][0x288] ;  /* 0x0000a20000087ab9 */ /* 0x000fc80000000a00 */
[----:B------:R-:W-:Y:S02]  /*0410*/  IADD3 R13, R13, R17, RZ ;  /* 0x000000110d0d7210 */ /* 0x000fe40007ffe0ff */
[----:B------:R-:W-:-:S04]  /*0420*/  LEA R16, P2, R12, UR8, 0x2 ;  /* 0x000000080c107c11 */ /* 0x000fc8000f8410ff */
[----:B------:R-:W-:-:S05]  /*0430*/  LEA.HI.X R17, R12, UR9, R13, 0x2, P2 ;  /* 0x000000090c117c11 */ /* 0x000fca00090f140d */
[----:B------:R0:W5:Y:S04]  /*0440*/  LDG.E R40, desc[UR4][R16.64] ;  /* 0x0000000410287981 */ /* 0x000168000c1e1900 */
.L_x_3687:
[----:B------:R-:W-:Y:S05]  /*0450*/  BSYNC B0 ;  /* 0x0000000000007941 */ /* 0x000fea0003800000 */
.L_x_3686:
[----:B------:R-:W-:Y:S01]  /*0460*/  ULDC UR8, c[0x0][0x21c] ;  /* 0x0000870000087ab9 */ /* 0x000fe20000000800 */
[----:B0-----:R-:W0:Y:S01]  /*0470*/  LDC.64 R16, c[0x0][0x250] ;  /* 0x00009400ff107b82 */ /* 0x001e220000000a00 */
[----:B------:R-:W-:Y:S02]  /*0480*/  ISETP.LT.AND P6, PT, R8, UR8, !P3 ;  /* 0x0000000808007c0c */ /* 0x000fe4000dfc1270 */
[----:B------:R-:W-:Y:S02]  /*0490*/  SHF.R.S32.HI R42, RZ, 0x1f, R6 ;  /* 0x0000001fff2a7819 */ /* 0x000fe40000011406 */
[----:B------:R-:W-:Y:S01]  /*04a0*/  IADD3 R36, P2, R6, R14, RZ ;  /* 0x0000000e06247210 */ /* 0x000fe20007f5e0ff */
[----:B-1----:R-:W-:Y:S01]  /*04b0*/  IMAD R14, R10, UR7, RZ ;  /* 0x000000070a0e7c24 */ /* 0x002fe2000f8e02ff */
[----:B------:R-:W-:Y:S02]  /*04c0*/  SHF.R.S32.HI R9, RZ, 0x1f, R8 ;  /* 0x0000001fff097819 */ /* 0x000fe40000011408 */
[----:B------:R-:W-:Y:S01]  /*04d0*/  IADD3.X R37, R42, R15, RZ, P2, !PT ;  /* 0x0000000f2a257210 */ /* 0x000fe200017fe4ff */
[----:B------:R-:W-:Y:S01]  /*04e0*/  IMAD R11, R11, UR6, R14 ;  /* 0x000000060b0b7c24 */ /* 0x000fe2000f8e020e */
[----:B------:R-:W-:Y:S01]  /*04f0*/  ISETP.GE.AND P2, PT, R8, UR8, PT ;  /* 0x0000000808007c0c */ /* 0x000fe2000bf46270 */
[----:B------:R-:W-:Y:S01]  /*0500*/  IMAD.WIDE.U32 R14, R10, UR6, R8 ;  /* 0x000000060a0e7c25 */ /* 0x000fe2000f8e0008 */
[----:B------:R-:W-:Y:S01]  /*0510*/  IADD3 R44, R6, 0x20, RZ ;  /* 0x00000020062c7810 */ /* 0x000fe20007ffe0ff */
[----:B------:R-:W1:Y:S01]  /*0520*/  @P6 LDC.64 R12, c[0x0][0x228] ;  /* 0x00008a00ff0c6b82 */ /* 0x000e620000000a00 */
[----:B------:R-:W-:Y:S01]  /*0530*/  ULDC.64 UR8, c[0x0][0x238] ;  /* 0x00008e0000087ab9 */ /* 0x000fe20000000a00 */
[----:B------:R-:W-:Y:S01]  /*0540*/  IMAD.WIDE R36, R2, 0x80, R36 ;  /* 0x0000008002247825 */ /* 0x000fe200078e0224 */
[----:B------:R-:W-:-:S02]  /*0550*/  ISETP.LT.AND P4, PT, R44, R47, !P2 ;  /* 0x0000002f2c00720c */ /* 0x000fc40005781270 */
[----:B------:R-:W-:Y:S01]  /*0560*/  IADD3 R15, R15, R11, RZ ;  /* 0x0000000b0f0f7210 */ /* 0x000fe20007ffe0ff */
[----:B------:R-:W-:Y:S01]  /*0570*/  IMAD R18, R41, UR8, RZ ;  /* 0x0000000829127c24 */ /* 0x000fe2000f8e02ff */
[----:B------:R-:W-:Y:S01]  /*0580*/  IADD3 R43, R6, 0x40, RZ ;  /* 0x00000040062b7810 */ /* 0x000fe20007ffe0ff */
[----:B------:R-:W2:Y:S02]  /*0590*/  @P6 LDC.64 R20, c[0x0][0x210] ;  /* 0x00008400ff146b82 */ /* 0x000ea40000000a00 */
[C---:B------:R-:W-:Y:S02]  /*05a0*/  IMAD R19, R7.reuse, UR9, R18 ;  /* 0x0000000907137c24 */ /* 0x040fe4000f8e0212 */
[C---:B0-----:R-:W-:Y:S02]  /*05b0*/  IMAD R22, R16.reuse, UR7, RZ ;  /* 0x0000000710167c24 */ /* 0x041fe4000f8e02ff */
[----:B------:R-:W-:Y:S01]  /*05c0*/  IMAD.WIDE.U32 R38, R7, UR8, R14 ;  /* 0x0000000807267c25 */ /* 0x000fe2000f8e000e */
[----:B------:R-:W-:Y:S01]  /*05d0*/  ULDC.64 UR8, c[0x0][0x258] ;  /* 0x0000960000087ab9 */ /* 0x000fe20000000a00 */
[----:B------:R-:W0:Y:S02]  /*05e0*/  @P6 LDC.64 R10, c[0x0][0x248] ;  /* 0x00009200ff0a6b82 */ /* 0x000e240000000a00 */
[----:B------:R-:W-:Y:S01]  /*05f0*/  IMAD R17, R17, UR6, R22 ;  /* 0x0000000611117c24 */ /* 0x000fe2000f8e0216 */
[----:B------:R-:W-:Y:S01]  /*0600*/  IADD3 R39, R39, R19, RZ ;  /* 0x0000001327277210 */ /* 0x000fe20007ffe0ff */
[----:B------:R-:W-:Y:S01]  /*0610*/  IMAD.WIDE.U32 R8, R16, UR6, R8 ;  /* 0x0000000610087c25 */ /* 0x000fe2000f8e0008 */
[----:B------:R-:W-:-:S02]  /*0620*/  @P4 MOV R24, R38 ;  /* 0x0000002600184202 */ /* 0x000fc40000000f00 */
[----:B------:R-:W-:Y:S01]  /*0630*/  @P4 MOV R25, R39 ;  /* 0x0000002700194202 */ /* 0x000fe20000000f00 */
[-C--:B-1----:R-:W-:Y:S01]  /*0640*/  @P6 IMAD R18, R37, R12.reuse, RZ ;  /* 0x0000000c25126224 */ /* 0x082fe200078e02ff */
[----:B------:R-:W1:Y:S01]  /*0650*/  @P6 LDC.64 R22, c[0x0][0x240] ;  /* 0x00009000ff166b82 */ /* 0x000e620000000a00 */
[----:B------:R-:W-:Y:S01]  /*0660*/  IADD3 R9, R9, R17, RZ ;  /* 0x0000001109097210 */ /* 0x000fe20007ffe0ff */
[----:B------:R-:W-:Y:S02]  /*0670*/  IMAD R14, R41, UR8, RZ ;  /* 0x00000008290e7c24 */ /* 0x000fe4000f8e02ff */
[C---:B------:R-:W-:Y:S02]  /*0680*/  @P6 IMAD R15, R36.reuse, R13, R18 ;  /* 0x0000000d240f6224 */ /* 0x040fe400078e0212 */
[----:B------:R-:W-:Y:S02]  /*0690*/  @P6 IMAD.WIDE.U32 R12, R36, R12, R38 ;  /* 0x0000000c240c6225 */ /* 0x000fe400078e0026 */
[----:B------:R-:W3:Y:S02]  /*06a0*/  @P4 LDC.64 R18, c[0x0][0x228] ;  /* 0x00008a00ff124b82 */ /* 0x000ee40000000a00 */
[C---:B------:R-:W-:Y:S01]  /*06b0*/  IMAD R53, R7.reuse, UR9, R14 ;  /* 0x0000000907357c24 */ /* 0x040fe2000f8e020e */
[----:B--2---:R-:W-:Y:S01]  /*06c0*/  @P6 LEA R20, P5, R12, R20, 0x1 ;  /* 0x000000140c146211 */ /* 0x004fe200078a08ff */
[----:B------:R-:W-:Y:S01]  /*06d0*/  IMAD.WIDE.U32 R58, R7, UR8, R8 ;  /* 0x00000008073a7c25 */ /* 0x000fe2000f8e0008 */
[----:B------:R-:W-:-:S02]  /*06e0*/  @P6 IADD3 R8, R13, R15, RZ ;  /* 0x0000000f0d086210 */ /* 0x000fc40007ffe0ff */
[----:B------:R-:W-:Y:S01]  /*06f0*/  CS2R R14, SRZ ;  /* 0x00000000000e7805 */ /* 0x000fe2000001ff00 */
[----:B------:R-:W2:Y:S01]  /*0700*/  @P4 LDC.64 R60, c[0x0][0x210] ;  /* 0x00008400ff3c4b82 */ /* 0x000ea20000000a00 */
[----:B0-----:R-:W-:Y:S01]  /*0710*/  @P6 IMAD R9, R37, R10, RZ ;  /* 0x0000000a25096224 */ /* 0x001fe200078e02ff */
[----:B------:R-:W-:Y:S02]  /*0720*/  IADD3 R53, R59, R53, RZ ;  /* 0x000000353b357210 */ /* 0x000fe40007ffe0ff */
[----:B------:R-:W-:Y:S01]  /*0730*/  @P6 LEA.HI.X R21, R12, R21, R8, 0x1, P5 ;  /* 0x000000150c156211 */ /* 0x000fe200028f0c08 */
[C---:B------:R-:W-:Y:S01]  /*0740*/  @P6 IMAD R13, R36.reuse, R11, R9 ;  /* 0x0000000b240d6224 */ /* 0x040fe200078e0209 */
[----:B------:R-:W-:Y:S02]  /*0750*/  @P6 MOV R52, R58 ;  /* 0x0000003a00346202 */ /* 0x000fe40000000f00 */
[C---:B------:R-:W-:Y:S01]  /*0760*/  @P4 IADD3 R27, P5, R36.reuse, 0x20, RZ ;  /* 0x00000020241b4810 */ /* 0x040fe20007fbe0ff */
[----:B------:R-:W0:Y:S02]  /*0770*/  @P4 LDC.64 R16, c[0x0][0x248] ;  /* 0x00009200ff104b82 */ /* 0x000e240000000a00 */
[----:B------:R-:W-:Y:S01]  /*0780*/  @P6 IMAD.WIDE.U32 R10, R36, R10, R52 ;  /* 0x0000000a240a6225 */ /* 0x000fe200078e0034 */
[----:B------:R-:W-:-:S04]  /*0790*/  @P4 IADD3.X R9, RZ, R37, RZ, P5, !PT ;  /* 0x00000025ff094210 */ /* 0x000fc80002ffe4ff */
[----:B------:R-:W-:Y:S01]  /*07a0*/  @P6 IADD3 R8, R11, R13, RZ ;  /* 0x0000000d0b086210 */ /* 0x000fe20007ffe0ff */
[----:B---3--:R-:W-:Y:S01]  /*07b0*/  @P4 IMAD R12, R9, R18, RZ ;  /* 0x00000012090c4224 */ /* 0x008fe200078e02ff */
[C---:B-1----:R-:W-:Y:S01]  /*07c0*/  @P6 LEA R22, P5, R10.reuse, R22, 0x1 ;  /* 0x000000160a166211 */ /* 0x042fe200078a08ff */
[----:B------:R-:W1:Y:S02]  /*07d0*/  @P4 LDC.64 R32, c[0x0][0x240] ;  /* 0x00009000ff204b82 */ /* 0x000e640000000a00 */
[----:B------:R-:W-:Y:S01]  /*07e0*/  @P4 IMAD R29, R27, R19, R12 ;  /* 0x000000131b1d4224 */ /* 0x000fe200078e020c */
[----:B------:R-:W-:Y:S02]  /*07f0*/  @P6 LEA.HI.X R23, R10, R23, R8, 0x1, P5 ;  /* 0x000000170a176211 */ /* 0x000fe400028f0c08 */
[----:B------:R-:W-:Y:S02]  /*0800*/  CS2R R8, SRZ ;  /* 0x0000000000087805 */ /* 0x000fe4000001ff00 */
[----:B------:R-:W-:-:S02]  /*0810*/  CS2R R10, SRZ ;  /* 0x00000000000a7805 */ /* 0x000fc4000001ff00 */
[----:B------:R-:W-:Y:S01]  /*0820*/  CS2R R12, SRZ ;  /* 0x00000000000c7805 */ /* 0x000fe2000001ff00 */
[----:B------:R-:W-:Y:S01]  /*0830*/  @P4 IMAD.WIDE.U32 R18, R27, R18, R24 ;  /* 0x000000121b124225 */ /* 0x000fe200078e0018 */
[----:B------:R-:W-:Y:S02]  /*0840*/  ISETP.LT.AND P5, PT, R43, R47, !P2 ;  /* 0x0000002f2b00720c */ /* 0x000fe400057a1270 */
[----:B------:R-:W-:Y:S01]  /*0850*/  IADD3 R46, R6, 0x60, RZ ;  /* 0x00000060062e7810 */ /* 0x000fe20007ffe0ff */
[----:B------:R3:W4:Y:S01]  /*0860*/  @P6 LDG.E.128 R8, desc[UR4][R20.64] ;  /* 0x0000000414086981 */ /* 0x000722000c1e1d00 */
[----:B------:R-:W-:-:S03]  /*0870*/  @P4 IADD3 R19, R19, R29, RZ ;  /* 0x0000001d13134210 */ /* 0x000fc60007ffe0ff */
[----:B------:R0:W4:Y:S01]  /*0880*/  @P6 LDG.E.128 R12, desc[UR4][R22.64] ;  /* 0x00000004160c6981 */ /* 0x000122000c1e1d00 */
[----:B--2---:R-:W-:Y:S02]  /*0890*/  @P4 LEA R60, P6, R18, R60, 0x1 ;  /* 0x0000003c123c4211 */ /* 0x004fe400078c08ff */
[----:B------:R-:W-:Y:S02]  /*08a0*/  ISETP.LT.AND P2, PT, R46, R47, !P2 ;  /* 0x0000002f2e00720c */ /* 0x000fe40005741270 */
[----:B------:R-:W-:Y:S01]  /*08b0*/  @P4 LEA.HI.X R61, R18, R61, R19, 0x1, P6 ;  /* 0x0000003d123d4211 */ /* 0x000fe200030f0c13 */
[----:B------:R-:W2:Y:S01]  /*08c0*/  @P5 LDC.64 R56, c[0x0][0x228] ;  /* 0x00008a00ff385b82 */ /* 0x000ea20000000a00 */
[----:B------:R-:W-:Y:S02]  /*08d0*/  @P4 IADD3 R27, P6, R36, 0x20, RZ ;  /* 0x00000020241b4810 */ /* 0x000fe40007fde0ff */
[----:B---3--:R-:W-:Y:S02]  /*08e0*/  @P4 MOV R20, R58 ;  /* 0x0000003a00144202 */ /* 0x008fe40000000f00 */
[----:B------:R-:W-:-:S02]  /*08f0*/  @P4 IADD3.X R19, RZ, R37, RZ, P6, !PT ;  /* 0x00000025ff134210 */ /* 0x000fc400037fe4ff */
[----:B------:R-:W-:Y:S01]  /*0900*/  @P4 MOV R21, R53 ;  /* 0x0000003500154202 */ /* 0x000fe20000000f00 */
[----:B------:R-:W3:Y:S01]  /*0910*/  @P5 LDC.64 R50, c[0x0][0x248] ;  /* 0x00009200ff325b82 */ /* 0x000ee20000000a00 */
[----:B------:R-:W-:Y:S01]  /*0920*/  @P5 MOV R54, R38 ;  /* 0x0000002600365202 */ /* 0x000fe20000000f00 */
[-C--:B0-----:R-:W-:Y:S01]  /*0930*/  @P4 IMAD R18, R19, R16.reuse, RZ ;  /* 0x0000001013124224 */ /* 0x081fe200078e02ff */
[C---:B------:R-:W-:Y:S02]  /*0940*/  @P5 IADD3 R19, P6, R36.reuse, 0x40, RZ ;  /* 0x0000004024135810 */ /* 0x040fe40007fde0ff */
[----:B------:R-:W-:Y:S01]  /*0950*/  @P5 MOV R55, R39 ;  /* 0x0000002700375202 */ /* 0x000fe20000000f00 */
[C---:B------:R-:W-:Y:S01]  /*0960*/  @P4 IMAD R25, R27.reuse, R17, R18 ;  /* 0x000000111b194224 */ /* 0x040fe200078e0212 */
[----:B------:R-:W-:Y:S01]  /*0970*/  @P5 IADD3.X R23, RZ, R37, RZ, P6, !PT ;  /* 0x00000025ff175210 */ /* 0x000fe200037fe4ff */
[----:B------:R-:W0:Y:S01]  /*0980*/  @P2 LDC.64 R34, c[0x0][0x228] ;  /* 0x00008a00ff222b82 */ /* 0x000e220000000a00 */
[----:B------:R-:W-:Y:S01]  /*0990*/  @P5 IADD3 R18, P6, R36, 0x40, RZ ;  /* 0x0000004024125810 */ /* 0x000fe20007fde0ff */
[----:B------:R-:W-:-:S03]  /*09a0*/  @P4 IMAD.WIDE.U32 R16, R27, R16, R20 ;  /* 0x000000101b104225 */ /* 0x000fc600078e0014 */
[----:B------:R-:W-:Y:S02]  /*09b0*/  @P5 IADD3.X R49, RZ, R37, RZ, P6, !PT ;  /* 0x00000025ff315210 */ /* 0x000fe400037fe4ff */
[----:B------:R-:W-:Y:S01]  /*09c0*/  @P4 IADD3 R17, R17, R25, RZ ;  /* 0x0000001911114210 */ /* 0x000fe20007ffe0ff */
[----:B------:R-:W0:Y:S01]  /*09d0*/  @P5 LDC.64 R30, c[0x0][0x210] ;  /* 0x00008400ff1e5b82 */ /* 0x000e220000000a00 */
[C---:B-1----:R-:W-:Y:S01]  /*09e0*/  @P4 LEA R32, P6, R16.reuse, R32, 0x1 ;  /* 0x0000002010204211 */ /* 0x042fe200078c08ff */
[-C--:B--2---:R-:W-:Y:S01]  /*09f0*/  @P5 IMAD R20, R23, R56.reuse, RZ ;  /* 0x0000003817145224 */ /* 0x084fe200078e02ff */
[----:B------:R-:W-:Y:S01]  /*0a00*/  CS2R R22, SRZ ;  /* 0x0000000000167805 */ /* 0x000fe2000001ff00 */
[C---:B------:R-:W-:Y:S01]  /*0a10*/  @P5 IMAD.WIDE.U32 R54, R19.reuse, R56, R54 ;  /* 0x0000003813365225 */ /* 0x040fe200078e0036 */
[----:B------:R-:W-:Y:S02]  /*0a20*/  @P4 LEA.HI.X R33, R16, R33, R17, 0x1, P6 ;  /* 0x0000002110214211 */ /* 0x000fe400030f0c11 */
[----:B------:R-:W-:Y:S01]  /*0a30*/  @P2 IADD3 R52, P6, R36, 0x60, RZ ;  /* 0x0000006024342810 */ /* 0x000fe20007fde0ff */
[----:B------:R-:W1:Y:S01]  /*0a40*/  @P2 LDC.64 R24, c[0x0][0x248] ;  /* 0x00009200ff182b82 */ /* 0x000e620000000a00 */
[----:B------:R-:W-:Y:S01]  /*0a50*/  @P5 IMAD R57, R19, R57, R20 ;  /* 0x0000003913395224 */ /* 0x000fe200078e0214 */
[----:B------:R-:W-:Y:S01]  /*0a60*/  @P5 MOV R16, R58 ;  /* 0x0000003a00105202 */ /* 0x000fe20000000f00 */
[----:B---3--:R-:W-:Y:S01]  /*0a70*/  @P5 IMAD R49, R49, R50, RZ ;  /* 0x0000003231315224 */ /* 0x008fe200078e02ff */
[----:B------:R-:W-:-:S02]  /*0a80*/  @P2 IADD3.X R21, RZ, R37, RZ, P6, !PT ;  /* 0x00000025ff152210 */ /* 0x000fc400037fe4ff */
[----:B------:R-:W-:Y:S01]  /*0a90*/  @P5 MOV R17, R53 ;  /* 0x0000003500115202 */ /* 0x000fe20000000f00 */
[C---:B------:R-:W-:Y:S01]  /*0aa0*/  @P5 IMAD R49, R18.reuse, R51, R49 ;  /* 0x0000003312315224 */ /* 0x040fe200078e0231 */
[----:B------:R-:W2:Y:S01]  /*0ab0*/  @P2 LDC.64 R28, c[0x0][0x210] ;  /* 0x00008400ff1c2b82 */ /* 0x000ea20000000a00 */
[----:B0-----:R-:W-:Y:S01]  /*0ac0*/  @P2 IMAD R56, R21, R34, RZ ;  /* 0x0000002215382224 */ /* 0x001fe200078e02ff */
[----:B------:R-:W-:Y:S01]  /*0ad0*/  CS2R R20, SRZ ;  /* 0x0000000000147805 */ /* 0x000fe2000001ff00 */
[----:B------:R-:W-:Y:S01]  /*0ae0*/  @P5 IMAD.WIDE.U32 R50, R18, R50, R16 ;  /* 0x0000003212325225 */ /* 0x000fe200078e0010 */
[----:B------:R-:W-:Y:S02]  /*0af0*/  CS2R R16, SRZ ;  /* 0x0000000000107805 */ /* 0x000fe4000001ff00 */
[----:B------:R-:W-:Y:S01]  /*0b00*/  CS2R R18, SRZ ;  /* 0x0000000000127805 */ /* 0x000fe2000001ff00 */
[----:B------:R-:W-:Y:S01]  /*0b10*/  @P2 IMAD R35, R52, R35, R56 ;  /* 0x0000002334232224 */ /* 0x000fe200078e0238 */
[----:B------:R-:W0:Y:S01]  /*0b20*/  @P5 LDC.64 R26, c[0x0][0x240] ;  /* 0x00009000ff1a5b82 */ /* 0x000e220000000a00 */
[----:B------:R3:W4:Y:S01]  /*0b30*/  @P4 LDG.E.128 R20, desc[UR4][R32.64] ;  /* 0x0000000420144981 */ /* 0x000722000c1e1d00 */
[----:B------:R-:W-:-:S03]  /*0b40*/  @P2 IADD3 R56, P6, R36, 0x60, RZ ;  /* 0x0000006024382810 */ /* 0x000fc60007fde0ff */
[----:B------:R-:W4:Y:S03]  /*0b50*/  @P4 LDG.E.128 R16, desc[UR4][R60.64] ;  /* 0x000000043c104981 */ /* 0x000f26000c1e1d00 */
[----:B---3--:R-:W3:Y:S01]  /*0b60*/  @P2 LDC.64 R32, c[0x0][0x240] ;  /* 0x00009000ff202b82 */ /* 0x008ee20000000a00 */
[----:B------:R-:W-:Y:S02]  /*0b70*/  @P5 LEA R36, P4, R54, R30, 0x1 ;  /* 0x0000001e36245211 */ /* 0x000fe400078808ff */
[----:B------:R-:W-:Y:S01]  /*0b80*/  @P2 IADD3.X R30, RZ, R37, RZ, P6, !PT ;  /* 0x00000025ff1e2210 */ /* 0x000fe200037fe4ff */
[----:B------:R-:W-:Y:S01]  /*0b90*/  @P2 IMAD.WIDE.U32 R38, R52, R34, R38 ;  /* 0x0000002234262225 */ /* 0x000fe200078e0026 */
[----:B------:R-:W-:Y:S02]  /*0ba0*/  @P5 IADD3 R55, R55, R57, RZ ;  /* 0x0000003937375210 */ /* 0x000fe40007ffe0ff */
[----:B------:R-:W-:Y:S01]  /*0bb0*/  @P2 MOV R59, R53 ;  /* 0x00000035003b2202 */ /* 0x000fe20000000f00 */
[----:B-1----:R-:W-:Y:S01]  /*0bc0*/  @P2 IMAD R30, R30, R24, RZ ;  /* 0x000000181e1e2224 */ /* 0x002fe200078e02ff */
[----:B------:R-:W-:-:S02]  /*0bd0*/  @P5 LEA.HI.X R37, R54, R31, R55, 0x1, P4 ;  /* 0x0000001f36255211 */ /* 0x000fc400020f0c37 */
[----:B------:R-:W-:Y:S01]  /*0be0*/  @P2 IADD3 R35, R39, R35, RZ ;  /* 0x0000002327232210 */ /* 0x000fe20007ffe0ff */
[----:B------:R-:W-:Y:S01]  /*0bf0*/  @P2 IMAD R31, R56, R25, R30 ;  /* 0x00000019381f2224 */ /* 0x000fe200078e021e */
[----:B--2---:R-:W-:Y:S01]  /*0c00*/  @P2 LEA R52, P4, R38, R28, 0x1 ;  /* 0x0000001c26342211 */ /* 0x004fe200078808ff */
[----:B------:R-:W-:Y:S01]  /*0c10*/  @P2 IMAD.WIDE.U32 R58, R56, R24, R58 ;  /* 0x00000018383a2225 */ /* 0x000fe200078e003a */
[----:B------:R-:W-:Y:S02]  /*0c20*/  @P5 IADD3 R49, R51, R49, RZ ;  /* 0x0000003133315210 */ /* 0x000fe40007ffe0ff */
[----:B0-----:R-:W-:Y:S02]  /*0c30*/  @P5 LEA R34, P6, R50, R26, 0x1 ;  /* 0x0000001a32225211 */ /* 0x001fe400078c08ff */
[----:B------:R-:W-:Y:S02]  /*0c40*/  @P2 LEA.HI.X R53, R38, R29, R35, 0x1, P4 ;  /* 0x0000001d26352211 */ /* 0x000fe400020f0c23 */
[----:B------:R-:W-:-:S02]  /*0c50*/  CS2R R24, SRZ ;  /* 0x0000000000187805 */ /* 0x000fc4000001ff00 */
[----:B------:R-:W-:Y:S02]  /*0c60*/  @P5 LEA.HI.X R35, R50, R27, R49, 0x1, P6 ;  /* 0x0000001b32235211 */ /* 0x000fe400030f0c31 */
[----:B------:R-:W-:Y:S02]  /*0c70*/  CS2R R26, SRZ ;  /* 0x00000000001a7805 */ /* 0x000fe4000001ff00 */
[----:B------:R-:W-:Y:S02]  /*0c80*/  @P2 IADD3 R38, R59, R31, RZ ;  /* 0x0000001f3b262210 */ /* 0x000fe40007ffe0ff */
[----:B------:R-:W-:Y:S02]  /*0c90*/  CS2R R28, SRZ ;  /* 0x00000000001c7805 */ /* 0x000fe4000001ff00 */
[----:B------:R-:W-:Y:S02]  /*0ca0*/  CS2R R30, SRZ ;  /* 0x00000000001e7805 */ /* 0x000fe4000001ff00 */
[C---:B---3--:R-:W-:Y:S01]  /*0cb0*/  @P2 LEA R50, P4, R58.reuse, R32, 0x1 ;  /* 0x000000203a322211 */ /* 0x048fe200078808ff */
[----:B------:R0:W2:Y:S03]  /*0cc0*/  @P5 LDG.E.128 R24, desc[UR4][R36.64] ;  /* 0x0000000424185981 */ /* 0x0000a6000c1e1d00 */
[----:B------:R-:W-:-:S02]  /*0cd0*/  @P2 LEA.HI.X R51, R58, R33, R38, 0x1, P4 ;  /* 0x000000213a332211 */ /* 0x000fc400020f0c26 */
[----:B------:R-:W-:Y:S01]  /*0ce0*/  CS2R R32, SRZ ;  /* 0x0000000000207805 */ /* 0x000fe2000001ff00 */
[----:B------:R1:W3:Y:S01]  /*0cf0*/  @P5 LDG.E.128 R28, desc[UR4][R34.64] ;  /* 0x00000004221c5981 */ /* 0x0002e2000c1e1d00 */
[----:B------:R-:W-:Y:S02]  /*0d00*/  CS2R R38, SRZ ;  /* 0x0000000000267805 */ /* 0x000fe4000001ff00 */
[----:B0-----:R-:W-:Y:S02]  /*0d10*/  CS2R R36, SRZ ;  /* 0x0000000000247805 */ /* 0x001fe4000001ff00 */
[----:B-1----:R-:W-:-:S04]  /*0d20*/  CS2R R34, SRZ ;  /* 0x0000000000227805 */ /* 0x002fc8000001ff00 */
[----:B------:R0:W3:Y:S04]  /*0d30*/  @P2 LDG.E.128 R36, desc[UR4][R50.64] ;  /* 0x0000000432242981 */ /* 0x0000e8000c1e1d00 */
[----:B------:R1:W3:Y:S01]  /*0d40*/  @P2 LDG.E.128 R32, desc[UR4][R52.64] ;  /* 0x0000000434202981 */ /* 0x0002e2000c1e1d00 */
[----:B------:R-:W-:Y:S02]  /*0d50*/  ISETP.NE.AND P5, PT, R45, RZ, PT ;  /* 0x000000ff2d00720c */ /* 0x000fe40003fa5270 */
[----:B------:R-:W-:Y:S01]  /*0d60*/  @P0 LEA R48, R0, R48, 0x7 ;  /* 0x0000003000300211 */ /* 0x000fe200078e38ff */
[----:B------:R-:W-:Y:S01]  /*0d70*/  BSSY B0, `(.L_x_3688) ;  /* 0x000009b000007945 */ /* 0x000fe20003800000 */
[-C--:B------:R-:W-:Y:S02]  /*0d80*/  ISETP.GE.AND P4, PT, R44, R47.reuse, PT ;  /* 0x0000002f2c00720c */ /* 0x080fe40003f86270 */
[----:B------:R-:W-:Y:S01]  /*0d90*/  ISETP.GE.AND P2, PT, R43, R47, PT ;  /* 0x0000002f2b00720c */ /* 0x000fe20003f46270 */
[----:B----4-:R-:W-:-:S02]  /*0da0*/  HADD2.F32 R49, -RZ, R8.H0_H0 ;  /* 0x20000008ff317230 */ /* 0x010fc40000004100 */
[----:B------:R-:W-:Y:S02]  /*0db0*/  HADD2.F32 R8, -RZ, R8.H1_H1 ;  /* 0x30000008ff087230 */ /* 0x000fe40000004100 */
[----:B------:R-:W-:Y:S02]  /*0dc0*/  HADD2.F32 R59, -RZ, R12.H1_H1 ;  /* 0x3000000cff3b7230 */ /* 0x000fe40000004100 */
[--C-:B------:R-:W-:Y:S02]  /*0dd0*/  HADD2.F32 R54, -RZ, R9.reuse.H0_H0 ;  /* 0x20000009ff367230 */ /* 0x100fe40000004100 */
[----:B------:R-:W-:Y:S02]  /*0de0*/  HADD2.F32 R55, -RZ, R9.H1_H1 ;  /* 0x30000009ff377230 */ /* 0x000fe40000004100 */
[----:B------:R-:W-:Y:S01]  /*0df0*/  FMUL.FTZ R8, R8, R59 ;  /* 0x0000003b08087220 */ /* 0x000fe20000410000 */
[--C-:B------:R-:W-:Y:S02]  /*0e00*/  HADD2.F32 R9, -RZ, R10.reuse.H0_H0 ;  /* 0x2000000aff097230 */ /* 0x100fe40000004100 */
[----:B------:R-:W-:-:S02]  /*0e10*/  HADD2.F32 R57, -RZ, R10.H1_H1 ;  /* 0x3000000aff397230 */ /* 0x000fc40000004100 */
[----:B------:R-:W-:Y:S02]  /*0e20*/  HADD2.F32 R58, -RZ, R12.H0_H0 ;  /* 0x2000000cff3a7230 */ /* 0x000fe40000004100 */
[--C-:B0-----:R-:W-:Y:S02]  /*0e30*/  HADD2.F32 R51, -RZ, R13.reuse.H0_H0 ;  /* 0x2000000dff337230 */ /* 0x101fe40000004100 */
[----:B------:R-:W-:Y:S02]  /*0e40*/  HADD2.F32 R50, -RZ, R13.H1_H1 ;  /* 0x3000000dff327230 */ /* 0x000fe40000004100 */
[--C-:B------:R-:W-:Y:S02]  /*0e50*/  HADD2.F32 R13, -RZ, R15.reuse.H0_H0 ;  /* 0x2000000fff0d7230 */ /* 0x100fe40000004100 */
[----:B------:R-:W-:Y:S02]  /*0e60*/  HADD2.F32 R10, -RZ, R15.H1_H1 ;  /* 0x3000000fff0a7230 */ /* 0x000fe40000004100 */
[----:B------:R-:W-:-:S02]  /*0e70*/  HADD2.F32 R12, -RZ, R14.H0_H0 ;  /* 0x2000000eff0c7230 */ /* 0x000fc40000004100 */
[----:B------:R-:W-:Y:S02]  /*0e80*/  HADD2.F32 R14, -RZ, R14.H1_H1 ;  /* 0x3000000eff0e7230 */ /* 0x000fe40000004100 */
[----:B-1----:R-:W-:Y:S02]  /*0e90*/  HADD2.F32 R52, -RZ, R20.H1_H1 ;  /* 0x30000014ff347230 */ /* 0x002fe40000004100 */
[--C-:B------:R-:W-:Y:S02]  /*0ea0*/  HADD2.F32 R53, -RZ, R16.reuse.H1_H1 ;  /* 0x30000010ff357230 */ /* 0x100fe40000004100 */
[----:B------:R-:W-:Y:S02]  /*0eb0*/  HADD2.F32 R16, -RZ, R16.H0_H0 ;  /* 0x20000010ff107230 */ /* 0x000fe40000004100 */
[----:B------:R-:W-:Y:S02]  /*0ec0*/  HADD2.F32 R15, -RZ, R20.H0_H0 ;  /* 0x20000014ff0f7230 */ /* 0x000fe40000004100 */
[----:B------:R-:W-:Y:S01]  /*0ed0*/  FMUL.FTZ R59, R53, R52 ;  /* 0x00000034353b7220 */ /* 0x000fe20000410000 */
[----:B------:R-:W-:Y:S01]  /*0ee0*/  FFMA.FTZ R53, R49, R58, R8 ;  /* 0x0000003a31357223 */ /* 0x000fe20000010008 */
[----:B------:R-:W-:-:S02]  /*0ef0*/  HADD2.F32 R8, -RZ, R17.H0_H0 ;  /* 0x20000011ff087230 */ /* 0x000fc40000004100 */
[----:B------:R-:W-:Y:S02]  /*0f00*/  HADD2.F32 R49, -RZ, R21.H0_H0 ;  /* 0x20000015ff317230 */ /* 0x000fe40000004100 */
[----:B------:R-:W-:Y:S01]  /*0f10*/  FFMA.FTZ R15, R16, R15, R59 ;  /* 0x0000000f100f7223 */ /* 0x000fe2000001003b */
[----:B------:R-:W-:Y:S02]  /*0f20*/  HADD2.F32 R17, -RZ, R17.H1_H1 ;  /* 0x30000011ff117230 */ /* 0x000fe40000004100 */
[----:B------:R-:W-:Y:S02]  /*0f30*/  HADD2.F32 R16, -RZ, R21.H1_H1 ;  /* 0x30000015ff107230 */ /* 0x000fe40000004100 */
[----:B------:R-:W-:Y:S01]  /*0f40*/  FFMA.FTZ R20, R8, R49, R15 ;  /* 0x0000003108147223 */ /* 0x000fe2000001000f */
[----:B------:R-:W-:Y:S01]  /*0f50*/  FFMA.FTZ R54, R54, R51, R53 ;  /* 0x0000003336367223 */ /* 0x000fe20000010035 */
[----:B------:R-:W-:Y:S02]  /*0f60*/  HADD2.F32 R8, -RZ, R18.H0_H0 ;  /* 0x20000012ff087230 */ /* 0x000fe40000004100 */
[----:B------:R-:W-:-:S02]  /*0f70*/  HADD2.F32 R15, -RZ, R22.H0_H0 ;  /* 0x20000016ff0f7230 */ /* 0x000fc40000004100 */
[----:B------:R-:W-:Y:S01]  /*0f80*/  FFMA.FTZ R17, R17, R16, R20 ;  /* 0x0000001011117223 */ /* 0x000fe20000010014 */
[----:B------:R-:W-:-:S03]  /*0f90*/  FFMA.FTZ R50, R55, R50, R54 ;  /* 0x0000003237327223 */ /* 0x000fc60000010036 */
[----:B------:R-:W-:Y:S01]  /*0fa0*/  FFMA.FTZ R17, R8, R15, R17 ;  /* 0x0000000f08117223 */ /* 0x000fe20000010011 */
[----:B------:R-:W-:Y:S01]  /*0fb0*/  FFMA.FTZ R12, R9, R12, R50 ;  /* 0x0000000c090c7223 */ /* 0x000fe20000010032 */
[--C-:B------:R-:W-:Y:S02]  /*0fc0*/  HADD2.F32 R15, -RZ, R23.reuse.H0_H0 ;  /* 0x20000017ff0f7230 */ /* 0x100fe40000004100 */
[----:B------:R-:W-:Y:S02]  /*0fd0*/  HADD2.F32 R8, -RZ, R23.H1_H1 ;  /* 0x30000017ff087230 */ /* 0x000fe40000004100 */
[----:B------:R-:W-:Y:S02]  /*0fe0*/  HADD2.F32 R9, -RZ, R22.H1_H1 ;  /* 0x30000016ff097230 */ /* 0x000fe40000004100 */
[----:B------:R-:W-:Y:S02]  /*0ff0*/  HADD2.F32 R18, -RZ, R18.H1_H1 ;  /* 0x30000012ff127230 */ /* 0x000fe40000004100 */
[----:B--2---:R-:W-:-:S02]  /*1000*/  HADD2.F32 R21, -RZ, R24.H0_H0 ;  /* 0x20000018ff157230 */ /* 0x004fc40000004100 */
[----:B------:R-:W-:Y:S02]  /*1010*/  HADD2.F32 R24, -RZ, R24.H1_H1 ;  /* 0x30000018ff187230 */ /* 0x000fe40000004100 */
[--C-:B---3--:R-:W-:Y:S02]  /*1020*/  HADD2.F32 R50, -RZ, R28.reuse.H0_H0 ;  /* 0x2000001cff327230 */ /* 0x108fe40000004100 */
[----:B------:R-:W-:Y:S02]  /*1030*/  HADD2.F32 R23, -RZ, R28.H1_H1 ;  /* 0x3000001cff177230 */ /* 0x000fe40000004100 */
[--C-:B------:R-:W-:Y:S02]  /*1040*/  HADD2.F32 R28, -RZ, R29.reuse.H0_H0 ;  /* 0x2000001dff1c7230 */ /* 0x100fe40000004100 */
[----:B------:R-:W-:Y:S02]  /*1050*/  HADD2.F32 R20, -RZ, R29.H1_H1 ;  /* 0x3000001dff147230 */ /* 0x000fe40000004100 */
[----:B------:R-:W-:Y:S01]  /*1060*/  FMUL.FTZ R24, R24, R23 ;  /* 0x0000001718187220 */ /* 0x000fe20000410000 */
[----:B------:R-:W-:-:S02]  /*1070*/  HADD2.F32 R29, -RZ, R36.H1_H1 ;  /* 0x30000024ff1d7230 */ /* 0x000fc40000004100 */
[--C-:B------:R-:W-:Y:S02]  /*1080*/  HADD2.F32 R22, -RZ, R32.reuse.H1_H1 ;  /* 0x30000020ff167230 */ /* 0x100fe40000004100 */
[----:B------:R-:W-:Y:S01]  /*1090*/  FFMA.FTZ R9, R18, R9, R17 ;  /* 0x0000000912097223 */ /* 0x000fe20000010011 */
[----:B------:R-:W-:Y:S02]  /*10a0*/  HADD2.F32 R32, -RZ, R32.H0_H0 ;  /* 0x20000020ff207230 */ /* 0x000fe40000004100 */
[----:B------:R-:W-:Y:S02]  /*10b0*/  HADD2.F32 R23, -RZ, R36.H0_H0 ;  /* 0x20000024ff177230 */ /* 0x000fe40000004100 */
[----:B------:R-:W-:Y:S01]  /*10c0*/  FMUL.FTZ R29, R22, R29 ;  /* 0x0000001d161d7220 */ /* 0x000fe20000410000 */
[----:B------:R-:W-:Y:S02]  /*10d0*/  HADD2.F32 R17, -RZ, R25.H0_H0 ;  /* 0x20000019ff117230 */ /* 0x000fe40000004100 */
[----:B------:R-:W-:Y:S01]  /*10e0*/  FFMA.FTZ R24, R21, R50, R24 ;  /* 0x0000003215187223 */ /* 0x000fe20000010018 */
[----:B------:R-:W-:-:S02]  /*10f0*/  HADD2.F32 R56, -RZ, R11.H0_H0 ;  /* 0x2000000bff387230 */ /* 0x000fc40000004100 */
[----:B------:R-:W-:Y:S01]  /*1100*/  FFMA.FTZ R57, R57, R14, R12 ;  /* 0x0000000e39397223 */ /* 0x000fe2000001000c */
[----:B------:R-:W-:Y:S02]  /*1110*/  HADD2.F32 R21, -RZ, R33.H0_H0 ;  /* 0x20000021ff157230 */ /* 0x000fe40000004100 */
[----:B------:R-:W-:Y:S01]  /*1120*/  FFMA.FTZ R32, R32, R23, R29 ;  /* 0x0000001720207223 */ /* 0x000fe2000001001d */
[----:B------:R-:W-:Y:S02]  /*1130*/  HADD2.F32 R22, -RZ, R37.H0_H0 ;  /* 0x20000025ff167230 */ /* 0x000fe40000004100 */
[----:B------:R-:W-:Y:S01]  /*1140*/  FFMA.FTZ R28, R17, R28, R24 ;  /* 0x0000001c111c7223 */ /* 0x000fe20000010018 */
[----:B------:R-:W-:Y:S02]  /*1150*/  HADD2.F32 R25, -RZ, R25.H1_H1 ;  /* 0x30000019ff197230 */ /* 0x000fe40000004100 */
[----:B------:R-:W-:Y:S01]  /*1160*/  FFMA.FTZ R56, R56, R13, R57 ;  /* 0x0000000d38387223 */ /* 0x000fe20000010039 */
[----:B------:R-:W-:-:S02]  /*1170*/  HADD2.F32 R12, -RZ, R19.H0_H0 ;  /* 0x20000013ff0c7230 */ /* 0x000fc40000004100 */
[----:B------:R-:W-:Y:S01]  /*1180*/  FFMA.FTZ R22, R21, R22, R32 ;  /* 0x0000001615167223 */ /* 0x000fe20000010020 */
[----:B------:R-:W-:Y:S02]  /*1190*/  HADD2.F32 R33, -RZ, R33.H1_H1 ;  /* 0x30000021ff217230 */ /* 0x000fe40000004100 */
[----:B------:R-:W-:Y:S02]  /*11a0*/  HADD2.F32 R24, -RZ, R37.H1_H1 ;  /* 0x30000025ff187230 */ /* 0x000fe40000004100 */
[----:B------:R-:W-:Y:S01]  /*11b0*/  FFMA.FTZ R28, R25, R20, R28 ;  /* 0x00000014191c7223 */ /* 0x000fe2000001001c */
[----:B------:R-:W-:Y:S02]  /*11c0*/  HADD2.F32 R13, -RZ, R26.H0_H0 ;  /* 0x2000001aff0d7230 */ /* 0x000fe40000004100 */
[----:B------:R-:W-:Y:S02]  /*11d0*/  HADD2.F32 R18, -RZ, R30.H0_H0 ;  /* 0x2000001eff127230 */ /* 0x000fe40000004100 */
[----:B------:R-:W-:Y:S01]  /*11e0*/  FFMA.FTZ R12, R12, R15, R9 ;  /* 0x0000000f0c0c7223 */ /* 0x000fe20000010009 */
[----:B------:R-:W-:-:S02]  /*11f0*/  HADD2.F32 R17, -RZ, R34.H0_H0 ;  /* 0x20000022ff117230 */ /* 0x000fc40000004100 */
[----:B------:R-:W-:Y:S01]  /*1200*/  FFMA.FTZ R22, R33, R24, R22 ;  /* 0x0000001821167223 */ /* 0x000fe20000010016 */
[----:B------:R-:W-:Y:S02]  /*1210*/  HADD2.F32 R20, -RZ, R38.H0_H0 ;  /* 0x20000026ff147230 */ /* 0x000fe40000004100 */
[----:B------:R-:W-:Y:S01]  /*1220*/  FFMA.FTZ R13, R13, R18, R28 ;  /* 0x000000120d0d7223 */ /* 0x000fe2000001001c */
[----:B------:R-:W-:Y:S02]  /*1230*/  HADD2.F32 R26, -RZ, R26.H1_H1 ;  /* 0x3000001aff1a7230 */ /* 0x000fe40000004100 */
[----:B------:R-:W-:Y:S02]  /*1240*/  HADD2.F32 R15, -RZ, R30.H1_H1 ;  /* 0x3000001eff0f7230 */ /* 0x000fe40000004100 */
[----:B------:R-:W-:Y:S01]  /*1250*/  FFMA.FTZ R17, R17, R20, R22 ;  /* 0x0000001411117223 */ /* 0x000fe20000010016 */
[----:B------:R-:W-:Y:S02]  /*1260*/  HADD2.F32 R34, -RZ, R34.H1_H1 ;  /* 0x30000022ff227230 */ /* 0x000fe40000004100 */
[----:B------:R-:W-:-:S02]  /*1270*/  HADD2.F32 R21, -RZ, R38.H1_H1 ;  /* 0x30000026ff157230 */ /* 0x000fc40000004100 */
[----:B------:R-:W-:Y:S01]  /*1280*/  FFMA.FTZ R26, R26, R15, R13 ;  /* 0x0000000f1a1a7223 */ /* 0x000fe2000001000d */
[----:B------:R-:W-:Y:S02]  /*1290*/  HADD2.F32 R9, -RZ, R27.H0_H0 ;  /* 0x2000001bff097230 */ /* 0x000fe40000004100 */
[----:B------:R-:W-:Y:S02]  /*12a0*/  HADD2.F32 R16, -RZ, R31.H0_H0 ;  /* 0x2000001fff107230 */ /* 0x000fe40000004100 */
[----:B------:R-:W-:Y:S01]  /*12b0*/  FFMA.FTZ R34, R34, R21, R17 ;  /* 0x0000001522227223 */ /* 0x000fe20000010011 */
[----:B------:R-:W-:Y:S02]  /*12c0*/  HADD2.F32 R13, -RZ, R35.H0_H0 ;  /* 0x20000023ff0d7230 */ /* 0x000fe40000004100 */
[----:B------:R-:W-:Y:S02]  /*12d0*/  HADD2.F32 R18, -RZ, R39.H0_H0 ;  /* 0x20000027ff127230 */ /* 0x000fe40000004100 */
[----:B------:R-:W-:Y:S01]  /*12e0*/  FFMA.FTZ R26, R9, R16, R26 ;  /* 0x00000010091a7223 */ /* 0x000fe2000001001a */
[----:B------:R-:W-:-:S02]  /*12f0*/  HADD2.F32 R11, -RZ, R11.H1_H1 ;  /* 0x3000000bff0b7230 */ /* 0x000fc40000004100 */
[----:B------:R-:W-:Y:S02]  /*1300*/  HADD2.F32 R19, -RZ, R19.H1_H1 ;  /* 0x30000013ff137230 */ /* 0x000fe40000004100 */
[----:B------:R-:W-:Y:S01]  /*1310*/  FFMA.FTZ R18, R13, R18, R34 ;  /* 0x000000120d127223 */ /* 0x000fe20000010022 */
[----:B------:R-:W-:Y:S02]  /*1320*/  HADD2.F32 R27, -RZ, R27.H1_H1 ;  /* 0x3000001bff1b7230 */ /* 0x000fe40000004100 */
[----:B------:R-:W-:Y:S02]  /*1330*/  HADD2.F32 R14, -RZ, R31.H1_H1 ;  /* 0x3000001fff0e7230 */ /* 0x000fe40000004100 */
[----:B------:R-:W-:Y:S02]  /*1340*/  HADD2.F32 R35, -RZ, R35.H1_H1 ;  /* 0x30000023ff237230 */ /* 0x000fe40000004100 */
[----:B------:R-:W-:Y:S02]  /*1350*/  HADD2.F32 R16, -RZ, R39.H1_H1 ;  /* 0x30000027ff107230 */ /* 0x000fe40000004100 */
[----:B------:R-:W-:Y:S01]  /*1360*/  FFMA.FTZ R10, R11, R10, R56 ;  /* 0x0000000a0b0a7223 */ /* 0x000fe20000010038 */
[----:B------:R-:W-:Y:S01]  /*1370*/  FFMA.FTZ R12, R19, R8, R12 ;  /* 0x00000008130c7223 */ /* 0x000fe2000001000c */
[----:B------:R-:W-:Y:S01]  /*1380*/  FFMA.FTZ R26, R27, R14, R26 ;  /* 0x0000000e1b1a7223 */ /* 0x000fe2000001001a */
        /* <DEDUP_REMOVED lines=13> */
[----:B0-----:R-:W-:-:S02]  /*1460*/  FADD.FTZ R12, R9, R8 ;  /* 0x00000008090c7221 */ /* 0x001fc40000010000 */
[----:B------:R-:W0:Y:S01]  /*1470*/  LDC.64 R8, c[0x0][0x2d0] ;  /* 0x0000b400ff087b82 */ /* 0x000e220000000a00 */
[----:B-1----:R-:W-:Y:S01]  /*1480*/  FADD.FTZ R14, R11, R14 ;  /* 0x0000000e0b0e7221 */ /* 0x002fe20000010000 */
[----:B--2---:R-:W-:Y:S01]  /*1490*/  FADD.FTZ R17, R16, R13 ;  /* 0x0000000d10117221 */ /* 0x004fe20000010000 */
[----:B---3--:R-:W-:Y:S01]  /*14a0*/  FADD.FTZ R20, R19, R10 ;  /* 0x0000000a13147221 */ /* 0x008fe20000010000 */
[----:B------:R-:W1:Y:S04]  /*14b0*/  SHFL.BFLY PT, R13, R12, 0x1, 0x1f ;  /* 0x0c201f000c0d7f89 */ /* 0x000e6800000e0000 */
[----:B------:R-:W2:Y:S04]  /*14c0*/  SHFL.BFLY PT, R15, R14, 0x1, 0x1f ;  /* 0x0c201f000e0f7f89 */ /* 0x000ea800000e0000 */
[----:B------:R-:W3:Y:S04]  /*14d0*/  SHFL.BFLY PT, R18, R17, 0x1, 0x1f ;  /* 0x0c201f0011127f89 */ /* 0x000ee800000e0000 */
[----:B------:R-:W4:Y:S01]  /*14e0*/  SHFL.BFLY PT, R21, R20, 0x1, 0x1f ;  /* 0x0c201f0014157f89 */ /* 0x000f2200000e0000 */
[----:B------:R-:W-:Y:S01]  /*14f0*/  @P0 SHF.R.S32.HI R11, RZ, 0x1f, R48 ;  /* 0x0000001fff0b0819 */ /* 0x000fe20000011430 */
[----:B------:R-:W-:-:S03]  /*1500*/  HFMA2.MMA R10, -RZ, RZ, 0, 0 ;  /* 0x00000000ff0a7435 */ /* 0x000fc600000001ff */
[----:B------:R-:W-:-:S04]  /*1510*/  @P0 LEA.HI R11, R11, R48, RZ, 0x7 ;  /* 0x000000300b0b0211 */ /* 0x000fc800078f38ff */
[----:B------:R-:W-:Y:S02]  /*1520*/  @P0 LOP3.LUT R10, R11, 0xffffff80, RZ, 0xc0, !PT ;  /* 0xffffff800b0a0812 */ /* 0x000fe400078ec0ff */
[----:B------:R-:W-:Y:S01]  /*1530*/  ISETP.GE.AND P0, PT, R46, R47, PT ;  /* 0x0000002f2e00720c */ /* 0x000fe20003f06270 */
[----:B-1----:R-:W-:Y:S01]  /*1540*/  FADD.FTZ R19, R12, R13 ;  /* 0x0000000d0c137221 */ /* 0x002fe20000010000 */
[----:B--2---:R-:W-:Y:S01]  /*1550*/  FADD.FTZ R15, R14, R15 ;  /* 0x0000000f0e0f7221 */ /* 0x004fe20000010000 */
[----:B---3--:R-:W-:Y:S01]  /*1560*/  FADD.FTZ R18, R17, R18 ;  /* 0x0000001211127221 */ /* 0x008fe20000010000 */
[----:B----4-:R-:W-:Y:S01]  /*1570*/  FADD.FTZ R21, R20, R21 ;  /* 0x0000001514157221 */ /* 0x010fe20000010000 */
[----:B0-----:R-:W-:Y:S08]  /*1580*/  @P5 BRA `(.L_x_3689) ;  /* 0x0000000000645947 */ /* 0x001ff00003800000 */
[----:B------:R-:W0:Y:S01]  /*1590*/  LDC.64 R16, c[0x0][0x278] ;  /* 0x00009e00ff107b82 */ /* 0x000e220000000a00 */
[----:B------:R-:W-:Y:S01]  /*15a0*/  SHF.R.S32.HI R14, RZ, 0x1f, R10 ;  /* 0x0000001fff0e7819 */ /* 0x000fe2000001140a */
[----:B------:R-:W-:Y:S01]  /*15b0*/  ULDC.64 UR8, c[0x0][0x280] ;  /* 0x0000a00000087ab9 */ /* 0x000fe20000000a00 */
[----:B------:R-:W-:Y:S02]  /*15c0*/  IADD3 R12, P5, R5, R10, RZ ;  /* 0x0000000a050c7210 */ /* 0x000fe40007fbe0ff */
[----:B------:R-:W-:Y:S02]  /*15d0*/  FSEL R15, R15, RZ, !P4 ;  /* 0x000000ff0f0f7208 */ /* 0x000fe40006000000 */
[----:B------:R-:W-:Y:S01]  /*15e0*/  LEA.HI.X.SX32 R13, R5, R14, 0x1, P5 ;  /* 0x0000000e050d7211 */ /* 0x000fe200028f0eff */
[C---:B0-----:R-:W-:Y:S02]  /*15f0*/  IMAD R14, R16.reuse, UR7, RZ ;  /* 0x00000007100e7c24 */ /* 0x041fe4000f8e02ff */
[----:B------:R-:W-:-:S04]  /*1600*/  IMAD.WIDE.U32 R12, R16, UR6, R12 ;  /* 0x00000006100c7c25 */ /* 0x000fc8000f8e000c */
[----:B------:R-:W-:Y:S01]  /*1610*/  IMAD R11, R17, UR6, R14 ;  /* 0x00000006110b7c24 */ /* 0x000fe2000f8e020e */
[----:B------:R-:W-:Y:S01]  /*1620*/  FSEL R17, R18, RZ, !P2 ;  /* 0x000000ff12117208 */ /* 0x000fe20005000000 */
[----:B------:R-:W-:-:S03]  /*1630*/  IMAD R14, R41, UR8, RZ ;  /* 0x00000008290e7c24 */ /* 0x000fc6000f8e02ff */
[----:B------:R-:W-:Y:S01]  /*1640*/  IADD3 R13, R13, R11, RZ ;  /* 0x0000000b0d0d7210 */ /* 0x000fe20007ffe0ff */
[C---:B------:R-:W-:Y:S02]  /*1650*/  IMAD R11, R7.reuse, UR9, R14 ;  /* 0x00000009070b7c24 */ /* 0x040fe4000f8e020e */
[----:B------:R-:W-:Y:S01]  /*1660*/  IMAD.WIDE.U32 R12, R7, UR8, R12 ;  /* 0x00000008070c7c25 */ /* 0x000fe2000f8e000c */
[----:B------:R-:W-:Y:S02]  /*1670*/  ULDC.64 UR8, c[0x0][0x260] ;  /* 0x0000980000087ab9 */ /* 0x000fe40000000a00 */
[----:B------:R-:W-:-:S04]  /*1680*/  IADD3 R6, P5, R6, R12, RZ ;  /* 0x0000000c06067210 */ /* 0x000fc80007fbe0ff */
[----:B------:R-:W-:Y:S02]  /*1690*/  IADD3.X R13, R42, R13, R11, P5, !PT ;  /* 0x0000000d2a0d7210 */ /* 0x000fe40002ffe40b */
[C---:B------:R-:W-:Y:S02]  /*16a0*/  LEA R12, P5, R6.reuse, UR8, 0x2 ;  /* 0x00000008060c7c11 */ /* 0x040fe4000f8a10ff */
[----:B------:R-:W-:Y:S02]  /*16b0*/  FSEL R11, R19, RZ, !P3 ;  /* 0x000000ff130b7208 */ /* 0x000fe40005800000 */
[----:B------:R-:W-:Y:S02]  /*16c0*/  LEA.HI.X R13, R6, UR9, R13, 0x2, P5 ;  /* 0x00000009060d7c11 */ /* 0x000fe4000a8f140d */
[----:B------:R-:W-:-:S03]  /*16d0*/  FSEL R19, R21, RZ, !P0 ;  /* 0x000000ff15137208 */ /* 0x000fc60004000000 */
[----:B------:R0:W-:Y:S04]  /*16e0*/  STG.E desc[UR4][R12.64], R11 ;  /* 0x0000000b0c007986 */ /* 0x0001e8000c101904 */
[----:B------:R0:W-:Y:S04]  /*16f0*/  STG.E desc[UR4][R12.64+0x80], R15 ;  /* 0x0000800f0c007986 */ /* 0x0001e8000c101904 */
[----:B------:R0:W-:Y:S04]  /*1700*/  STG.E desc[UR4][R12.64+0x100], R17 ;  /* 0x000100110c007986 */ /* 0x0001e8000c101904 */
[----:B------:R0:W-:Y:S02]  /*1710*/  STG.E desc[UR4][R12.64+0x180], R19 ;  /* 0x000180130c007986 */ /* 0x0001e4000c101904 */
.L_x_3689:
[----:B------:R-:W-:Y:S05]  /*1720*/  BSYNC B0 ;  /* 0x0000000000007941 */ /* 0x000fea0003800000 */
.L_x_3688:
[----:B------:R-:W-:Y:S01]  /*1730*/  IADD3 R4, R4, 0x7f, RZ ;  /* 0x0000007f04047810 */ /* 0x000fe20007ffe0ff */
[----:B------:R-:W-:Y:S01]  /*1740*/  BSSY B0, `(.L_x_3690) ;  /* 0x0000029000007945 */ /* 0x000fe20003800000 */
[----:B0-----:R-:W-:Y:S02]  /*1750*/  SHF.L.U32 R12, R10, 0x6, RZ ;  /* 0x000000060a0c7819 */ /* 0x001fe400000006ff */
[----:B------:R-:W-:Y:S02]  /*1760*/  SHF.R.S32.HI R11, RZ, 0x1f, R4 ;  /* 0x0000001fff0b7819 */ /* 0x000fe40000011404 */
[----:B------:R-:W-:Y:S02]  /*1770*/  SHF.L.U32 R13, R2, 0xd, RZ ;  /* 0x0000000d020d7819 */ /* 0x000fe400000006ff */
[----:B------:R-:W-:Y:S02]  /*1780*/  LEA.HI R11, R11, R4, RZ, 0x7 ;  /* 0x000000040b0b7211 */ /* 0x000fe400078f38ff */
[----:B------:R-:W-:-:S02]  /*1790*/  SHF.L.U32 R6, R3, 0x2, RZ ;  /* 0x0000000203067819 */ /* 0x000fc400000006ff */
[----:B------:R-:W-:Y:S02]  /*17a0*/  LOP3.LUT R4, R11, 0xffffff80, RZ, 0xc0, !PT ;  /* 0xffffff800b047812 */ /* 0x000fe400078ec0ff */
[----:B------:R-:W-:Y:S02]  /*17b0*/  SHF.R.S32.HI R14, RZ, 0x1f, R12 ;  /* 0x0000001fff0e7819 */ /* 0x000fe4000001140c */
[----:B------:R-:W-:Y:S02]  /*17c0*/  IADD3 R4, -R5, R4, RZ ;  /* 0x0000000405047210 */ /* 0x000fe40007ffe1ff */
[--C-:B------:R-:W-:Y:S02]  /*17d0*/  IADD3 R12, P0, P2, R12, R6, R13.reuse ;  /* 0x000000060c0c7210 */ /* 0x100fe40007a1e00d */
[----:B------:R-:W-:Y:S02]  /*17e0*/  ISETP.GE.OR P1, PT, R3, R4, P1 ;  /* 0x000000040300720c */ /* 0x000fe40000f26670 */
[----:B------:R-:W-:-:S02]  /*17f0*/  SHF.R.S32.HI R13, RZ, 0x1f, R13 ;  /* 0x0000001fff0d7819 */ /* 0x000fc4000001140d */
[----:B------:R-:W-:-:S04]  /*1800*/  SHF.R.S32.HI R6, RZ, 0x1f, R6 ;  /* 0x0000001fff067819 */ /* 0x000fc80000011406 */
[----:B------:R-:W-:Y:S01]  /*1810*/  IADD3.X R13, R14, R6, R13, P0, P2 ;  /* 0x000000060e0d7210 */ /* 0x000fe200007e440d */
[----:B------:R-:W-:-:S04]  /*1820*/  IMAD R6, R8, UR7, RZ ;  /* 0x0000000708067c24 */ /* 0x000fc8000f8e02ff */
[----:B------:R-:W-:Y:S02]  /*1830*/  IMAD R9, R9, UR6, R6 ;  /* 0x0000000609097c24 */ /* 0x000fe4000f8e0206 */
[----:B------:R-:W-:-:S05]  /*1840*/  IMAD.WIDE.U32 R12, R8, UR6, R12 ;  /* 0x00000006080c7c25 */ /* 0x000fca000f8e000c */
[----:B------:R-:W-:Y:S01]  /*1850*/  IADD3 R11, R13, R9, RZ ;  /* 0x000000090d0b7210 */ /* 0x000fe20007ffe0ff */
[----:B------:R-:W-:Y:S06]  /*1860*/  @P1 BRA `(.L_x_3691) ;  /* 0x0000000000581947 */ /* 0x000fec0003800000 */
[----:B------:R-:W0:Y:S01]  /*1870*/  LDC.64 R8, c[0x0][0x2a8] ;  /* 0x0000aa00ff087b82 */ /* 0x000e220000000a00 */
[----:B------:R-:W-:Y:S01]  /*1880*/  SHF.R.S32.HI R6, RZ, 0x1f, R5 ;  /* 0x0000001fff067819 */ /* 0x000fe20000011405 */
[----:B------:R-:W-:Y:S01]  /*1890*/  ULDC.64 UR8, c[0x0][0x2b0] ;  /* 0x0000ac0000087ab9 */ /* 0x000fe20000000a00 */
[--C-:B------:R-:W-:Y:S02]  /*18a0*/  IADD3 R4, P0, P1, R10, R5, R3.reuse ;  /* 0x000000050a047210 */ /* 0x100fe4000791e003 */
[----:B------:R-:W-:Y:S02]  /*18b0*/  SHF.R.S32.HI R14, RZ, 0x1f, R10 ;  /* 0x0000001fff0e7819 */ /* 0x000fe4000001140a */
[----:B------:R-:W-:-:S04]  /*18c0*/  SHF.R.S32.HI R5, RZ, 0x1f, R3 ;  /* 0x0000001fff057819 */ /* 0x000fc80000011403 */
[----:B------:R-:W-:Y:S02]  /*18d0*/  IADD3.X R5, R14, R6, R5, P0, P1 ;  /* 0x000000060e057210 */ /* 0x000fe400007e2405 */
[----:B-----5:R-:W-:Y:S01]  /*18e0*/  FSETP.NEU.FTZ.AND P0, PT, R40, -INF , PT ;  /* 0xff8000002800780b */ /* 0x020fe20003f1d000 */
[C---:B0-----:R-:W-:Y:S02]  /*18f0*/  IMAD R6, R8.reuse, UR7, RZ ;  /* 0x0000000708067c24 */ /* 0x041fe4000f8e02ff */
[----:B------:R-:W-:-:S04]  /*1900*/  IMAD.WIDE.U32 R4, R8, UR6, R4 ;  /* 0x0000000608047c25 */ /* 0x000fc8000f8e0004 */
[----:B------:R-:W-:Y:S02]  /*1910*/  IMAD R9, R9, UR6, R6 ;  /* 0x0000000609097c24 */ /* 0x000fe4000f8e0206 */
[----:B------:R-:W-:-:S03]  /*1920*/  IMAD R6, R41, UR8, RZ ;  /* 0x0000000829067c24 */ /* 0x000fc6000f8e02ff */
[----:B------:R-:W-:Y:S01]  /*1930*/  IADD3 R5, R5, R9, RZ ;  /* 0x0000000905057210 */ /* 0x000fe20007ffe0ff */
[C---:B------:R-:W-:Y:S02]  /*1940*/  IMAD R9, R7.reuse, UR9, R6 ;  /* 0x0000000907097c24 */ /* 0x040fe4000f8e0206 */
[----:B------:R-:W-:Y:S01]  /*1950*/  FMUL.FTZ R6, R40, 1.4426950216293334961 ;  /* 0x3fb8aa3b28067820 */ /* 0x000fe20000410000 */
[----:B------:R-:W-:Y:S01]  /*1960*/  IMAD.WIDE.U32 R4, R7, UR8, R4 ;  /* 0x0000000807047c25 */ /* 0x000fe2000f8e0004 */
[----:B------:R-:W-:-:S04]  /*1970*/  ULDC.64 UR8, c[0x0][0x2a0] ;  /* 0x0000a80000087ab9 */ /* 0x000fc80000000a00 */
[----:B------:R-:W-:Y:S02]  /*1980*/  IADD3 R5, R5, R9, RZ ;  /* 0x0000000905057210 */ /* 0x000fe40007ffe0ff */
[----:B------:R-:W-:-:S04]  /*1990*/  LEA R8, P1, R4, UR8, 0x2 ;  /* 0x0000000804087c11 */ /* 0x000fc8000f8210ff */
[----:B------:R-:W-:Y:S02]  /*19a0*/  LEA.HI.X R9, R4, UR9, R5, 0x2, P1 ;  /* 0x0000000904097c11 */ /* 0x000fe400088f1405 */
[----:B------:R-:W-:-:S05]  /*19b0*/  FSEL R5, R6, RZ, P0 ;  /* 0x000000ff06057208 */ /* 0x000fca0000000000 */
[----:B------:R0:W-:Y:S02]  /*19c0*/  STG.E desc[UR4][R8.64], R5 ;  /* 0x0000000508007986 */ /* 0x0001e4000c101904 */
.L_x_3691:
[----:B------:R-:W-:Y:S05]  /*19d0*/  BSYNC B0 ;  /* 0x0000000000007941 */ /* 0x000fea0003800000 */
.L_x_3690:
[----:B------:R-:W-:Y:S01]  /*19e0*/  ULDC.64 UR10, c[0x0][0x2e8] ;  /* 0x0000ba00000a7ab9 */ /* 0x000fe20000000a00 */
[----:B------:R-:W-:Y:S01]  /*19f0*/  ULDC.64 UR8, c[0x0][0x2d8] ;  /* 0x0000b60000087ab9 */ /* 0x000fe20000000a00 */
[----:B------:R-:W-:Y:S01]  /*1a00*/  MOV R10, R12 ;  /* 0x0000000c000a7202 */ /* 0x000fe20000000f00 */
[----:B------:R-:W-:Y:S01]  /*1a10*/  IMAD R6, R41, UR8, RZ ;  /* 0x0000000829067c24 */ /* 0x000fe2000f8e02ff */
[----:B------:R-:W-:-:S03]  /*1a20*/  ISETP.NE.U32.AND P0, PT, RZ, UR10, PT ;  /* 0x0000000aff007c0c */ /* 0x000fc6000bf05070 */
[----:B0-----:R-:W-:Y:S01]  /*1a30*/  IMAD.WIDE.U32 R4, R7, UR8, R10 ;  /* 0x0000000807047c25 */ /* 0x001fe2000f8e000a */
[----:B------:R-:W-:-:S03]  /*1a40*/  ISETP.NE.AND.EX P0, PT, RZ, UR11, PT, P0 ;  /* 0x0000000bff007c0c */ /* 0x000fc6000bf05300 */
[----:B------:R-:W-:Y:S01]  /*1a50*/  IMAD R7, R7, UR9, R6 ;  /* 0x0000000907077c24 */ /* 0x000fe2000f8e0206 */
[----:B------:R-:W-:Y:S01]  /*1a60*/  ISETP.NE.OR P0, PT, R3, RZ, !P0 ;  /* 0x000000ff0300720c */ /* 0x000fe20004705670 */
[----:B------:R-:W-:Y:S02]  /*1a70*/  ULDC.64 UR8, c[0x0][0x2b8] ;  /* 0x0000ae0000087ab9 */ /* 0x000fe40000000a00 */
[----:B------:R-:W-:Y:S02]  /*1a80*/  LEA R6, P1, R4, UR8, 0x2 ;  /* 0x0000000804067c11 */ /* 0x000fe4000f8210ff */
[----:B------:R-:W-:-:S04]  /*1a90*/  IADD3 R5, R5, R7, RZ ;  /* 0x0000000705057210 */ /* 0x000fc80007ffe0ff */
[----:B------:R-:W-:-:S05]  /*1aa0*/  LEA.HI.X R7, R4, UR9, R5, 0x2, P1 ;  /* 0x0000000904077c11 */ /* 0x000fca00088f1405 */
        /* <DEDUP_REMOVED lines=9> */
[----:B------:R-:W1:Y:S08]  /*1b40*/  LDC R3, c[0x0][0x2e0] ;  /* 0x0000b800ff037b82 */ /* 0x000e700000000800 */
[----:B0-----:R-:W0:Y:S08]  /*1b50*/  LDC R7, c[0x0][0x220] ;  /* 0x00008800ff077b82 */ /* 0x001e300000000800 */
[----:B------:R-:W2:Y:S01]  /*1b60*/  LDC.64 R4, c[0x0][0x2e8] ;  /* 0x0000ba00ff047b82 */ /* 0x000ea20000000a00 */
[----:B-1----:R-:W-:-:S04]  /*1b70*/  IMAD R0, R2, R3, R0 ;  /* 0x0000000302007224 */ /* 0x002fc800078e0200 */
[----:B0-----:R-:W-:-:S04]  /*1b80*/  IMAD R3, R0, R7, UR6 ;  /* 0x0000000600037e24 */ /* 0x001fc8000f8e0207 */
[----:B--2---:R-:W-:-:S05]  /*1b90*/  IMAD.WIDE R2, R3, 0x4, R4 ;  /* 0x0000000403027825 */ /* 0x004fca00078e0204 */
[----:B------:R-:W-:Y:S01]  /*1ba0*/  STG.E desc[UR4][R2.64], RZ ;  /* 0x000000ff02007986 */ /* 0x000fe2000c101904 */
[----:B------:R-:W-:Y:S05]  /*1bb0*/  EXIT ;  /* 0x000000000000794d */ /* 0x000fea0003800000 */
.L_x_3692:
        /* <DEDUP_REMOVED lines=12> */
.L_x_3720:


//--------------------- .nv.global.init           --------------------------
	.section	.nv.global.init,"aw",@progbits
.nv.global.init:
	.type		$str$23,@object
	.size		$str$23,($str$24 - $str$23)
$str$23:
        /*0000*/ 	.byte	0x28, 0x61, 0x64, 0x64, 0x72, 0x65, 0x73, 0x73, 0x20, 0x26, 0x20, 0x6d, 0x61, 0x73, 0x6b, 0x29
        /*0010*/ 	.byte	0x20, 0x3d, 0x3d, 0x20, 0x30, 0x00
	.type		$str$24,@object
	.size		$str$24,(__unnamed_4 - $str$24)
$str$24:
        /*0016*/ 	.byte	0x2f, 0x74, 0x6d, 0x70, 0x2f, 0x6f, 0x73, 0x73, 0x5f, 0x6b, 0x65, 0x72, 0x6e, 0x65, 0x6c, 0x73
        /*0026*/ 	.byte	0x5f, 0x73, 0x72, 0x63, 0x2f, 0x66, 0x6c, 0x61, 0x73, 0x68, 0x5f, 0x61, 0x74, 0x74, 0x65, 0x6e
        /*0036*/ 	.byte	0x74, 0x69, 0x6f, 0x6e, 0x2f, 0x63, 0x73, 0x72, 0x63, 0x2f, 0x63, 0x75, 0x74, 0x6c, 0x61, 0x73
        /*0046*/ 	.byte	0x73, 0x2f, 0x69, 0x6e, 0x63, 0x6c, 0x75, 0x64, 0x65, 0x2f, 0x63, 0x75, 0x74, 0x65, 0x2f, 0x70
        /*0056*/ 	.byte	0x6f, 0x69, 0x6e, 0x74, 0x65, 0x72, 0x5f, 0x66, 0x6c, 0x61, 0x67, 0x67, 0x65, 0x64, 0x2e, 0x68
        /*0066*/ 	.byte	0x70, 0x70, 0x00
	.type		__unnamed_4,@object
	.size		__unnamed_4,(__unnamed_2 - __unnamed_4)
__unnamed_4:
        /* <DEDUP_REMOVED lines=17> */
        /*0179*/ 	.byte	0x3e, 0x3e, 0x3e, 0x3e, 0x5d, 0x00
	.type		__unnamed_2,@object
	.size		__unnamed_2,(__unnamed_3 - __unnamed_2)
__unnamed_2:
        /* <DEDUP_REMOVED lines=22> */
        /*02df*/ 	.byte	0x34, 0x3e, 0x3e, 0x3e, 0x3e, 0x20, 0x26, 0x5d, 0x00
	.type		__unnamed_3,@object
	.size		__unnamed_3,(__unnamed_1 - __unnamed_3)
__unnamed_3:
        /* <DEDUP_REMOVED lines=23> */
        /*0458*/ 	.byte	0x3a, 0x43, 0x3c, 0x30, 0x3e, 0x3e, 0x3e, 0x3e, 0x3e, 0x5d, 0x00
	.type		__unnamed_1,@object
	.size		__unnamed_1,(.L_0 - __unnamed_1)
__unnamed_1:
        /* <DEDUP_REMOVED lines=28> */
        /*0623*/ 	.byte	0x31, 0x36, 0x33, 0x38, 0x34, 0x3e, 0x3e, 0x3e, 0x3e, 0x3e, 0x20, 0x26, 0x5d, 0x00
.L_0:


//--------------------- .nv.shared._ZN7cutlass13device_kernelIN5flash11enable_sm90INS1_16FlashAttnBwdSm90INS1_25CollectiveMainloopBwdSm90ILi2ELi2ELi2EN4cute5tupleIJNS5_1CILi1EEES8_S8_EEENS6_IJNS7_ILi128EEESA_NS7_ILi64EEEEEENS_6half_tEfNS_4arch4Sm90ELb0ELb0ELb0ELb0ELb0ELb1ELb0ELb0ELi2ELi1ELi2ELi2ELb0EEENS1_21CollectiveEpilogueBwdISC_SD_SF_Li256ELb0ELb0ELi1EEENS1_19SingleTileSchedulerILb0ELb0ELb0ELi128EEEEEEEEEvNT_6ParamsE --------------------------
	.section	.nv.shared._ZN7cutlass13device_kernelIN5flash11enable_sm90INS1_16FlashAttnBwdSm90INS1_25CollectiveMainloopBwdSm90ILi2ELi2ELi2EN4cute5tupleIJNS5_1CILi1EEES8_S8_EEENS6_IJNS7_ILi128EEESA_NS7_ILi64EEEEEENS_6half_tEfNS_4arch4Sm90ELb0ELb0ELb0ELb0ELb0ELb1ELb0ELb0ELi2ELi1ELi2ELi2ELb0EEENS1_21CollectiveEpilogueBwdISC_SD_SF_Li256ELb0ELb0ELi1EEENS1_19SingleTileSchedulerILb0ELb0ELb0ELi128EEEEEEEEEvNT_6ParamsE,"aw",@nobits
	.sectionflags	@""
	.align	16
	.zero		1024


//--------------------- .nv.shared.reserved.0     --------------------------
	.section	.nv.shared.reserved.0,"aw",@nobits
	.weak		__nv_reservedSMEM_offset_0_alias
	.size		__nv_reservedSMEM_offset_0_alias, 0, 0
	.other		__nv_reservedSMEM_offset_0_alias,@"STO_CUDA_RESERVED_SHARED STV_DEFAULT"
__nv_reservedSMEM_offset_0_alias:
	.zero		0


//--------------------- .nv.global                --------------------------
	.section	.nv.global,"aw",@nobits
.nv.global:
	.type		_ZN65_INTERNAL_939b4871_29_flash_bwd_hdim64_fp16_sm90_cu_8e232a79_33994cute1_E,@object
	.size		_ZN65_INTERNAL_939b4871_29_flash_bwd_hdim64_fp16_sm90_cu_8e232a79_33994cute1_E,(_ZN65_INTERNAL_939b4871_29_flash_bwd_hdim64_fp16_sm90_cu_8e232a79_33994cuda3std3__45__cpo6cbeginE - _ZN65_INTERNAL_939b4871_29_flash_bwd_hdim64_fp16_sm90_cu_8e232a79_33994cute1_E)
_ZN65_INTERNAL_939b4871_29_flash_bwd_hdim64_fp16_sm90_cu_8e232a79_33994cute1_E:
	.zero		1
	.type		_ZN65_INTERNAL_939b4871_29_flash_bwd_hdim64_fp16_sm90_cu_8e232a79_33994cuda3std3__45__cpo6cbeginE,@object
	.size		_ZN65_INTERNAL_939b4871_29_flash_bwd_hdim64_fp16_sm90_cu_8e232a79_33994cuda3std3__45__cpo6cbeginE,(_ZN65_INTERNAL_939b4871_29_flash_bwd_hdim64_fp16_sm90_cu_8e232a79_33994cuda3std3__48in_placeE - _ZN65_INTERNAL_939b4871_29_flash_bwd_hdim64_fp16_sm90_cu_8e232a79_33994cuda3std3__45__cpo6cbeginE)
_ZN65_INTERNAL_939b4871_29_flash_bwd_hdim64_fp16_sm90_cu_8e232a79_33994cuda3std3__45__cpo6cbeginE:
	.zero		1
	.type		_ZN65_INTERNAL_939b4871_29_flash_bwd_hdim64_fp16_sm90_cu_8e232a79_33994cuda3std3__48in_placeE,@object
	.size		_ZN65_INTERNAL_939b4871_29_flash_bwd_hdim64_fp16_sm90_cu_8e232a79_33994cuda3std3__48in_placeE,(_ZN65_INTERNAL_939b4871_29_flash_bwd_hdim64_fp16_sm90_cu_8e232a79_33994cuda3std6ranges3__45__cpo9iter_moveE - _ZN65_INTERNAL_939b4871_29_flash_bwd_hdim64_fp16_sm90_cu_8e232a79_33994cuda3std3__48in_placeE)
_ZN65_INTERNAL_939b4871_29_flash_bwd_hdim64_fp16_sm90_cu_8e232a79_33994cuda3std3__48in_placeE:
	.zero		1
	.type		_ZN65_INTERNAL_939b4871_29_flash_bwd_hdim64_fp16_sm90_cu_8e232a79_33994cuda3std6ranges3__45__cpo9iter_moveE,@object
	.size		_ZN65_INTERNAL_939b4871_29_flash_bwd_hdim64_fp16_sm90_cu_8e232a79_33994cuda3std6ranges3__45__cpo9iter_moveE,(_ZN65_INTERNAL_939b4871_29_flash_bwd_hdim64_fp16_sm90_cu_8e232a79_33994cuda3std3__45__cpo5beginE - _ZN65_INTERNAL_939b4871_29_flash_bwd_hdim64_fp16_sm90_cu_8e232a79_33994cuda3std6ranges3__45__cpo9iter_moveE)
_ZN65_INTERNAL_939b4871_29_flash_bwd_hdim64_fp16_sm90_cu_8e232a79_33994cuda3std6ranges3__45__cpo9iter_moveE:
	.zero		1
	.type		_ZN65_INTERNAL_939b4871_29_flash_bwd_hdim64_fp16_sm90_cu_8e232a79_33994cuda3std3__45__cpo5beginE,@object
	.size		_ZN65_INTERNAL_939b4871_29_flash_bwd_hdim64_fp16_sm90_cu_8e232a79_33994cuda3std3__45__cpo5beginE,(_ZN65_INTERNAL_939b4871_29_flash_bwd_hdim64_fp16_sm90_cu_8e232a79_33994cuda3std3__467_GLOBAL__N__939b4871_29_flash_bwd_hdim64_fp16_sm90_cu_8e232a79_33996ignoreE - _ZN65_INTERNAL_939b4871_29_flash_bwd_hdim64_fp16_sm90_cu_8e232a79_33994cuda3std3__45__cpo5beginE)
_ZN65_INTERNAL_939b4871_29_flash_bwd_hdim64_fp16_sm90_cu_8e232a79_33994cuda3std3__45__cpo5beginE:
	.zero		1
	.type		_ZN65_INTERNAL_939b4871_29_flash_bwd_hdim64_fp16_sm90_cu_8e232a79_33994cuda3std3__467_GLOBAL__N__939b4871_29_flash_bwd_hdim64_fp16_sm90_cu_8e232a79_33996ignoreE,@object
	.size		_ZN65_INTERNAL_939b4871_29_flash_bwd_hdim64_fp16_sm90_cu_8e232a79_33994cuda3std3__467_GLOBAL__N__939b4871_29_flash_bwd_hdim64_fp16_sm90_cu_8e232a79_33996ignoreE,(_ZN65_INTERNAL_939b4871_29_flash_bwd_hdim64_fp16_sm90_cu_8e232a79_33994cute7productE - _ZN65_INTERNAL_939b4871_29_flash_bwd_hdim64_fp16_sm90_cu_8e232a79_33994cuda3std3__467_GLOBAL__N__939b4871_29_flash_bwd_hdim64_fp16_sm90_cu_8e232a79_33996ignoreE)
_ZN65_INTERNAL_939b4871_29_flash_bwd_hdim64_fp16_sm90_cu_8e232a79_33994cuda3std3__467_GLOBAL__N__939b4871_29_flash_bwd_hdim64_fp16_sm90_cu_8e232a79_33996ignoreE:
	.zero		1
	.type		_ZN65_INTERNAL_939b4871_29_flash_bwd_hdim64_fp16_sm90_cu_8e232a79_33994cute7productE,@object
	.size		_ZN65_INTERNAL_939b4871_29_flash_bwd_hdim64_fp16_sm90_cu_8e232a79_33994cute7productE,(_ZN65_INTERNAL_939b4871_29_flash_bwd_hdim64_fp16_sm90_cu_8e232a79_33994cuda3std3__45__cpo3endE - _ZN65_INTERNAL_939b4871_29_flash_bwd_hdim64_fp16_sm90_cu_8e232a79_33994cute7productE)
_ZN65_INTERNAL_939b4871_29_flash_bwd_hdim64_fp16_sm90_cu_8e232a79_33994cute7productE:
	.zero		1
	.type		_ZN65_INTERNAL_939b4871_29_flash_bwd_hdim64_fp16_sm90_cu_8e232a79_33994cuda3std3__45__cpo3endE,@object
	.size		_ZN65_INTERNAL_939b4871_29_flash_bwd_hdim64_fp16_sm90_cu_8e232a79_33994cuda3std3__45__cpo3endE,(_ZN65_INTERNAL_939b4871_29_flash_bwd_hdim64_fp16_sm90_cu_8e232a79_33994cuda3std3__419piecewise_constructE - _ZN65_INTERNAL_939b4871_29_flash_bwd_hdim64_fp16_sm90_cu_8e232a79_33994cuda3std3__45__cpo3endE)
_ZN65_INTERNAL_939b4871_29_flash_bwd_hdim64_fp16_sm90_cu_8e232a79_33994cuda3std3__45__cpo3endE:
	.zero		1
	.type		_ZN65_INTERNAL_939b4871_29_flash_bwd_hdim64_fp16_sm90_cu_8e232a79_33994cuda3std3__419piecewise_constructE,@object
	.size		_ZN65_INTERNAL_939b4871_29_flash_bwd_hdim64_fp16_sm90_cu_8e232a79_33994cuda3std3__419piecewise_constructE,(_ZN65_INTERNAL_939b4871_29_flash_bwd_hdim64_fp16_sm90_cu_8e232a79_33994cuda3std3__45__cpo4cendE - _ZN65_INTERNAL_939b4871_29_flash_bwd_hdim64_fp16_sm90_cu_8e232a79_33994cuda3std3__419piecewise_constructE)
_ZN65_INTERNAL_939b4871_29_flash_bwd_hdim64_fp16_sm90_cu_8e232a79_33994cuda3std3__419piecewise_constructE:
	.zero		1
	.type		_ZN65_INTERNAL_939b4871_29_flash_bwd_hdim64_fp16_sm90_cu_8e232a79_33994cuda3std3__45__cpo4cendE,@object
	.size		_ZN65_INTERNAL_939b4871_29_flash_bwd_hdim64_fp16_sm90_cu_8e232a79_33994cuda3std3__45__cpo4cendE,(_ZN65_INTERNAL_939b4871_29_flash_bwd_hdim64_fp16_sm90_cu_8e232a79_33994cuda3std6ranges3__45__cpo4swapE - _ZN65_INTERNAL_939b4871_29_flash_bwd_hdim64_fp16_sm90_cu_8e232a79_33994cuda3std3__45__cpo4cendE)
_ZN65_INTERNAL_939b4871_29_flash_bwd_hdim64_fp16_sm90_cu_8e232a79_33994cuda3std3__45__cpo4cendE:
	.zero		1
	.type		_ZN65_INTERNAL_939b4871_29_flash_bwd_hdim64_fp16_sm90_cu_8e232a79_33994cuda3std6ranges3__45__cpo4swapE,@object
	.size		_ZN65_INTERNAL_939b4871_29_flash_bwd_hdim64_fp16_sm90_cu_8e232a79_33994cuda3std6ranges3__45__cpo4swapE,(.L_11 - _ZN65_INTERNAL_939b4871_29_flash_bwd_hdim64_fp16_sm90_cu_8e232a79_33994cuda3std6ranges3__45__cpo4swapE)
_ZN65_INTERNAL_939b4871_29_flash_bwd_hdim64_fp16_sm90_cu_8e232a79_33994cuda3std6ranges3__45__cpo4swapE:
	.zero		1
.L_11:


//--------------------- .nv.shared._ZN7cutlass13device_kernelIN5flash11enable_sm90INS1_16FlashAttnBwdSm90INS1_25CollectiveMainloopBwdSm90ILi2ELi2ELi2EN4cute5tupleIJNS5_1CILi1EEES8_S8_EEENS6_IJNS7_ILi128EEESA_NS7_ILi64EEEEEENS_6half_tEfNS_4arch4Sm90ELb0ELb0ELb0ELb0ELb1ELb1ELb0ELb0ELi2ELi1ELi2ELi2ELb0EEENS1_21CollectiveEpilogueBwdISC_SD_SF_Li256ELb0ELb0ELi1EEENS1_19SingleTileSchedulerILb0ELb0ELb0ELi128EEEEEEEEEvNT_6ParamsE --------------------------
	.section	.nv.shared._ZN7cutlass13device_kernelIN5flash11enable_sm90INS1_16FlashAttnBwdSm90INS1_25CollectiveMainloopBwdSm90ILi2ELi2ELi2EN4cute5tupleIJNS5_1CILi1EEES8_S8_EEENS6_IJNS7_ILi128EEESA_NS7_ILi64EEEEEENS_6half_tEfNS_4arch4Sm90ELb0ELb0ELb0ELb0ELb1ELb1ELb0ELb0ELi2ELi1ELi2ELi2ELb0EEENS1_21CollectiveEpilogueBwdISC_SD_SF_Li256ELb0ELb0ELi1EEENS1_19SingleTileSchedulerILb0ELb0ELb0ELi128EEEEEEEEEvNT_6ParamsE,"aw",@nobits
	.sectionflags	@""
	.align	16
	.zero		1024


//--------------------- .nv.shared._ZN7cutlass13device_kernelIN5flash11enable_sm90INS1_16FlashAttnBwdSm90INS1_25CollectiveMainloopBwdSm90ILi2ELi2ELi2EN4cute5tupleIJNS5_1CILi1EEES8_S8_EEENS6_IJNS7_ILi128EEESA_NS7_ILi64EEEEEENS_6half_tEfNS_4arch4Sm90ELb0ELb0ELb0ELb0ELb0ELb1ELb0ELb0ELi2ELi1ELi2ELi2ELb0EEENS1_24CollectiveEpilogueBwdGQAISC_fSF_Li256ELb0ELb0EEENS1_19SingleTileSchedulerILb0ELb0ELb0ELi128EEEEEEEEEvNT_6ParamsE --------------------------
	.section	.nv.shared._ZN7cutlass13device_kernelIN5flash11enable_sm90INS1_16FlashAttnBwdSm90INS1_25CollectiveMainloopBwdSm90ILi2ELi2ELi2EN4cute5tupleIJNS5_1CILi1EEES8_S8_EEENS6_IJNS7_ILi128EEESA_NS7_ILi64EEEEEENS_6half_tEfNS_4arch4Sm90ELb0ELb0ELb0ELb0ELb0ELb1ELb0ELb0ELi2ELi1ELi2ELi2ELb0EEENS1_24CollectiveEpilogueBwdGQAISC_fSF_Li256ELb0ELb0EEENS1_19SingleTileSchedulerILb0ELb0ELb0ELi128EEEEEEEEEvNT_6ParamsE,"aw",@nobits
	.sectionflags	@""
	.align	16
	.zero		1024


//--------------------- .nv.shared._ZN7cutlass13device_kernelIN5flash11enable_sm90INS1_16FlashAttnBwdSm90INS1_25CollectiveMainloopBwdSm90ILi2ELi2ELi2EN4cute5tupleIJNS5_1CILi1EEES8_S8_EEENS6_IJNS7_ILi128EEESA_NS7_ILi64EEEEEENS_6half_tEfNS_4arch4Sm90ELb0ELb0ELb0ELb0ELb1ELb1ELb0ELb0ELi2ELi1ELi2ELi2ELb0EEENS1_24CollectiveEpilogueBwdGQAISC_fSF_Li256ELb0ELb1EEENS1_19SingleTileSchedulerILb0ELb0ELb0ELi128EEEEEEEEEvNT_6ParamsE --------------------------
	.section	.nv.shared._ZN7cutlass13device_kernelIN5flash11enable_sm90INS1_16FlashAttnBwdSm90INS1_25CollectiveMainloopBwdSm90ILi2ELi2ELi2EN4cute5tupleIJNS5_1CILi1EEES8_S8_EEENS6_IJNS7_ILi128EEESA_NS7_ILi64EEEEEENS_6half_tEfNS_4arch4Sm90ELb0ELb0ELb0ELb0ELb1ELb1ELb0ELb0ELi2ELi1ELi2ELi2ELb0EEENS1_24CollectiveEpilogueBwdGQAISC_fSF_Li256ELb0ELb1EEENS1_19SingleTileSchedulerILb0ELb0ELb0ELi128EEEEEEEEEvNT_6ParamsE,"aw",@nobits
	.sectionflags	@""
	.align	16
	.zero		1024


//--------------------- .nv.shared._ZN7cutlass13device_kernelIN5flash11enable_sm90INS1_16FlashAttnBwdSm90INS1_25CollectiveMainloopBwdSm90ILi2ELi2ELi2EN4cute5tupleIJNS5_1CILi1EEES8_S8_EEENS6_IJNS7_ILi128EEESA_NS7_ILi64EEEEEENS_6half_tEfNS_4arch4Sm90ELb0ELb0ELb0ELb1ELb0ELb1ELb0ELb0ELi2ELi1ELi2ELi2ELb0EEENS1_21CollectiveEpilogueBwdISC_SD_SF_Li256ELb1ELb0ELi1EEENS1_19SingleTileSchedulerILb1ELb0ELb0ELi128EEEEEEEEEvNT_6ParamsE --------------------------
	.section	.nv.shared._ZN7cutlass13device_kernelIN5flash11enable_sm90INS1_16FlashAttnBwdSm90INS1_25CollectiveMainloopBwdSm90ILi2ELi2ELi2EN4cute5tupleIJNS5_1CILi1EEES8_S8_EEENS6_IJNS7_ILi128EEESA_NS7_ILi64EEEEEENS_6half_tEfNS_4arch4Sm90ELb0ELb0ELb0ELb1ELb0ELb1ELb0ELb0ELi2ELi1ELi2ELi2ELb0EEENS1_21CollectiveEpilogueBwdISC_SD_SF_Li256ELb1ELb0ELi1EEENS1_19SingleTileSchedulerILb1ELb0ELb0ELi128EEEEEEEEEvNT_6ParamsE,"aw",@nobits
	.sectionflags	@""
	.align	16
	.zero		1024


//--------------------- .nv.shared._ZN7cutlass13device_kernelIN5flash11enable_sm90INS1_16FlashAttnBwdSm90INS1_25CollectiveMainloopBwdSm90ILi2ELi2ELi2EN4cute5tupleIJNS5_1CILi1EEES8_S8_EEENS6_IJNS7_ILi128EEESA_NS7_ILi64EEEEEENS_6half_tEfNS_4arch4Sm90ELb0ELb0ELb0ELb1ELb1ELb1ELb0ELb0ELi2ELi1ELi2ELi2ELb0EEENS1_21CollectiveEpilogueBwdISC_SD_SF_Li256ELb1ELb0ELi1EEENS1_19SingleTileSchedulerILb1ELb0ELb0ELi128EEEEEEEEEvNT_6ParamsE --------------------------
	.section	.nv.shared._ZN7cutlass13device_kernelIN5flash11enable_sm90INS1_16FlashAttnBwdSm90INS1_25CollectiveMainloopBwdSm90ILi2ELi2ELi2EN4cute5tupleIJNS5_1CILi1EEES8_S8_EEENS6_IJNS7_ILi128EEESA_NS7_ILi64EEEEEENS_6half_tEfNS_4arch4Sm90ELb0ELb0ELb0ELb1ELb1ELb1ELb0ELb0ELi2ELi1ELi2ELi2ELb0EEENS1_21CollectiveEpilogueBwdISC_SD_SF_Li256ELb1ELb0ELi1EEENS1_19SingleTileSchedulerILb1ELb0ELb0ELi128EEEEEEEEEvNT_6ParamsE,"aw",@nobits
	.sectionflags	@""
	.align	16
	.zero		1024


//--------------------- .nv.shared._ZN7cutlass13device_kernelIN5flash11enable_sm90INS1_16FlashAttnBwdSm90INS1_25CollectiveMainloopBwdSm90ILi2ELi2ELi2EN4cute5tupleIJNS5_1CILi1EEES8_S8_EEENS6_IJNS7_ILi128EEESA_NS7_ILi64EEEEEENS_6half_tEfNS_4arch4Sm90ELb0ELb0ELb0ELb1ELb0ELb1ELb0ELb0ELi2ELi1ELi2ELi2ELb0EEENS1_24CollectiveEpilogueBwdGQAISC_fSF_Li256ELb1ELb0EEENS1_19SingleTileSchedulerILb1ELb0ELb0ELi128EEEEEEEEEvNT_6ParamsE --------------------------
	.section	.nv.shared._ZN7cutlass13device_kernelIN5flash11enable_sm90INS1_16FlashAttnBwdSm90INS1_25CollectiveMainloopBwdSm90ILi2ELi2ELi2EN4cute5tupleIJNS5_1CILi1EEES8_S8_EEENS6_IJNS7_ILi128EEESA_NS7_ILi64EEEEEENS_6half_tEfNS_4arch4Sm90ELb0ELb0ELb0ELb1ELb0ELb1ELb0ELb0ELi2ELi1ELi2ELi2ELb0EEENS1_24CollectiveEpilogueBwdGQAISC_fSF_Li256ELb1ELb0EEENS1_19SingleTileSchedulerILb1ELb0ELb0ELi128EEEEEEEEEvNT_6ParamsE,"aw",@nobits
	.sectionflags	@""
	.align	16
	.zero		1024


//--------------------- .nv.shared._ZN7cutlass13device_kernelIN5flash11enable_sm90INS1_16FlashAttnBwdSm90INS1_25CollectiveMainloopBwdSm90ILi2ELi2ELi2EN4cute5tupleIJNS5_1CILi1EEES8_S8_EEENS6_IJNS7_ILi128EEESA_NS7_ILi64EEEEEENS_6half_tEfNS_4arch4Sm90ELb0ELb0ELb0ELb1ELb1ELb1ELb0ELb0ELi2ELi1ELi2ELi2ELb0EEENS1_24CollectiveEpilogueBwdGQAISC_fSF_Li256ELb1ELb1EEENS1_19SingleTileSchedulerILb1ELb0ELb0ELi128EEEEEEEEEvNT_6ParamsE --------------------------
	.section	.nv.shared._ZN7cutlass13device_kernelIN5flash11enable_sm90INS1_16FlashAttnBwdSm90INS1_25CollectiveMainloopBwdSm90ILi2ELi2ELi2EN4cute5tupleIJNS5_1CILi1EEES8_S8_EEENS6_IJNS7_ILi128EEESA_NS7_ILi64EEEEEENS_6half_tEfNS_4arch4Sm90ELb0ELb0ELb0ELb1ELb1ELb1ELb0ELb0ELi2ELi1ELi2ELi2ELb0EEENS1_24CollectiveEpilogueBwdGQAISC_fSF_Li256ELb1ELb1EEENS1_19SingleTileSchedulerILb1ELb0ELb0ELi128EEEEEEEEEvNT_6ParamsE,"aw",@nobits
	.sectionflags	@""
	.align	16
	.zero		1024


//--------------------- .nv.shared._ZN7cutlass13device_kernelIN5flash11enable_sm90INS1_16FlashAttnBwdSm90INS1_25CollectiveMainloopBwdSm90ILi2ELi2ELi2EN4cute5tupleIJNS5_1CILi1EEES8_S8_EEENS6_IJNS7_ILi128EEESA_NS7_ILi64EEEEEENS_6half_tEfNS_4arch4Sm90ELb0ELb1ELb0ELb0ELb0ELb1ELb0ELb0ELi2ELi1ELi2ELi2ELb0EEENS1_21CollectiveEpilogueBwdISC_SD_SF_Li256ELb0ELb0ELi1EEENS1_19SingleTileSchedulerILb0ELb0ELb0ELi128EEEEEEEEEvNT_6ParamsE --------------------------
	.section	.nv.shared._ZN7cutlass13device_kernelIN5flash11enable_sm90INS1_16FlashAttnBwdSm90INS1_25CollectiveMainloopBwdSm90ILi2ELi2ELi2EN4cute5tupleIJNS5_1CILi1EEES8_S8_EEENS6_IJNS7_ILi128EEESA_NS7_ILi64EEEEEENS_6half_tEfNS_4arch4Sm90ELb0ELb1ELb0ELb0ELb0ELb1ELb0ELb0ELi2ELi1ELi2ELi2ELb0EEENS1_21CollectiveEpilogueBwdISC_SD_SF_Li256ELb0ELb0ELi1EEENS1_19SingleTileSchedulerILb0ELb0ELb0ELi128EEEEEEEEEvNT_6ParamsE,"aw",@nobits
	.sectionflags	@""
	.align	16
	.zero		1024


//--------------------- .nv.shared._ZN7cutlass13device_kernelIN5flash11enable_sm90INS1_16FlashAttnBwdSm90INS1_25CollectiveMainloopBwdSm90ILi2ELi2ELi2EN4cute5tupleIJNS5_1CILi1EEES8_S8_EEENS6_IJNS7_ILi128EEESA_NS7_ILi64EEEEEENS_6half_tEfNS_4arch4Sm90ELb0ELb1ELb0ELb0ELb1ELb1ELb0ELb0ELi2ELi1ELi2ELi2ELb0EEENS1_21CollectiveEpilogueBwdISC_SD_SF_Li256ELb0ELb0ELi1EEENS1_19SingleTileSchedulerILb0ELb0ELb0ELi128EEEEEEEEEvNT_6ParamsE --------------------------
	.section	.nv.shared._ZN7cutlass13device_kernelIN5flash11enable_sm90INS1_16FlashAttnBwdSm90INS1_25CollectiveMainloopBwdSm90ILi2ELi2ELi2EN4cute5tupleIJNS5_1CILi1EEES8_S8_EEENS6_IJNS7_ILi128EEESA_NS7_ILi64EEEEEENS_6half_tEfNS_4arch4Sm90ELb0ELb1ELb0ELb0ELb1ELb1ELb0ELb0ELi2ELi1ELi2ELi2ELb0EEENS1_21CollectiveEpilogueBwdISC_SD_SF_Li256ELb0ELb0ELi1EEENS1_19SingleTileSchedulerILb0ELb0ELb0ELi128EEEEEEEEEvNT_6ParamsE,"aw",@nobits
	.sectionflags	@""
	.align	16
	.zero		1024


//--------------------- .nv.shared._ZN7cutlass13device_kernelIN5flash11enable_sm90INS1_16FlashAttnBwdSm90INS1_25CollectiveMainloopBwdSm90ILi2ELi2ELi2EN4cute5tupleIJNS5_1CILi1EEES8_S8_EEENS6_IJNS7_ILi128EEESA_NS7_ILi64EEEEEENS_6half_tEfNS_4arch4Sm90ELb0ELb1ELb0ELb0ELb0ELb1ELb0ELb0ELi2ELi1ELi2ELi2ELb0EEENS1_24CollectiveEpilogueBwdGQAISC_fSF_Li256ELb0ELb0EEENS1_19SingleTileSchedulerILb0ELb0ELb0ELi128EEEEEEEEEvNT_6ParamsE --------------------------
	.section	.nv.shared._ZN7cutlass13device_kernelIN5flash11enable_sm90INS1_16FlashAttnBwdSm90INS1_25CollectiveMainloopBwdSm90ILi2ELi2ELi2EN4cute5tupleIJNS5_1CILi1EEES8_S8_EEENS6_IJNS7_ILi128EEESA_NS7_ILi64EEEEEENS_6half_tEfNS_4arch4Sm90ELb0ELb1ELb0ELb0ELb0ELb1ELb0ELb0ELi2ELi1ELi2ELi2ELb0EEENS1_24CollectiveEpilogueBwdGQAISC_fSF_Li256ELb0ELb0EEENS1_19SingleTileSchedulerILb0ELb0ELb0ELi128EEEEEEEEEvNT_6ParamsE,"aw",@nobits
	.sectionflags	@""
	.align	16
	.zero		1024


//--------------------- .nv.shared._ZN7cutlass13device_kernelIN5flash11enable_sm90INS1_16FlashAttnBwdSm90INS1_25CollectiveMainloopBwdSm90ILi2ELi2ELi2EN4cute5tupleIJNS5_1CILi1EEES8_S8_EEENS6_IJNS7_ILi128EEESA_NS7_ILi64EEEEEENS_6half_tEfNS_4arch4Sm90ELb0ELb1ELb0ELb0ELb1ELb1ELb0ELb0ELi2ELi1ELi2ELi2ELb0EEENS1_24CollectiveEpilogueBwdGQAISC_fSF_Li256ELb0ELb1EEENS1_19SingleTileSchedulerILb0ELb0ELb0ELi128EEEEEEEEEvNT_6ParamsE --------------------------
	.section	.nv.shared._ZN7cutlass13device_kernelIN5flash11enable_sm90INS1_16FlashAttnBwdSm90INS1_25CollectiveMainloopBwdSm90ILi2ELi2ELi2EN4cute5tupleIJNS5_1CILi1EEES8_S8_EEENS6_IJNS7_ILi128EEESA_NS7_ILi64EEEEEENS_6half_tEfNS_4arch4Sm90ELb0ELb1ELb0ELb0ELb1ELb1ELb0ELb0ELi2ELi1ELi2ELi2ELb0EEENS1_24CollectiveEpilogueBwdGQAISC_fSF_Li256ELb0ELb1EEENS1_19SingleTileSchedulerILb0ELb0ELb0ELi128EEEEEEEEEvNT_6ParamsE,"aw",@nobits
	.sectionflags	@""
	.align	16
	.zero		1024


//--------------------- .nv.shared._ZN7cutlass13device_kernelIN5flash11enable_sm90INS1_16FlashAttnBwdSm90INS1_25CollectiveMainloopBwdSm90ILi2ELi2ELi2EN4cute5tupleIJNS5_1CILi1EEES8_S8_EEENS6_IJNS7_ILi128EEESA_NS7_ILi64EEEEEENS_6half_tEfNS_4arch4Sm90ELb0ELb1ELb0ELb1ELb0ELb1ELb0ELb0ELi2ELi1ELi2ELi2ELb0EEENS1_21CollectiveEpilogueBwdISC_SD_SF_Li256ELb1ELb0ELi1EEENS1_19SingleTileSchedulerILb1ELb0ELb0ELi128EEEEEEEEEvNT_6ParamsE --------------------------
	.section	.nv.shared._ZN7cutlass13device_kernelIN5flash11enable_sm90INS1_16FlashAttnBwdSm90INS1_25CollectiveMainloopBwdSm90ILi2ELi2ELi2EN4cute5tupleIJNS5_1CILi1EEES8_S8_EEENS6_IJNS7_ILi128EEESA_NS7_ILi64EEEEEENS_6half_tEfNS_4arch4Sm90ELb0ELb1ELb0ELb1ELb0ELb1ELb0ELb0ELi2ELi1ELi2ELi2ELb0EEENS1_21CollectiveEpilogueBwdISC_SD_SF_Li256ELb1ELb0ELi1EEENS1_19SingleTileSchedulerILb1ELb0ELb0ELi128EEEEEEEEEvNT_6ParamsE,"aw",@nobits
	.sectionflags	@""
	.align	16
	.zero		1024


//--------------------- .nv.shared._ZN7cutlass13device_kernelIN5flash11enable_sm90INS1_16FlashAttnBwdSm90INS1_25CollectiveMainloopBwdSm90ILi2ELi2ELi2EN4cute5tupleIJNS5_1CILi1EEES8_S8_EEENS6_IJNS7_ILi128EEESA_NS7_ILi64EEEEEENS_6half_tEfNS_4arch4Sm90ELb0ELb1ELb0ELb1ELb1ELb1ELb0ELb0ELi2ELi1ELi2ELi2ELb0EEENS1_21CollectiveEpilogueBwdISC_SD_SF_Li256ELb1ELb0ELi1EEENS1_19SingleTileSchedulerILb1ELb0ELb0ELi128EEEEEEEEEvNT_6ParamsE --------------------------
	.section	.nv.shared._ZN7cutlass13device_kernelIN5flash11enable_sm90INS1_16FlashAttnBwdSm90INS1_25CollectiveMainloopBwdSm90ILi2ELi2ELi2EN4cute5tupleIJNS5_1CILi1EEES8_S8_EEENS6_IJNS7_ILi128EEESA_NS7_ILi64EEEEEENS_6half_tEfNS_4arch4Sm90ELb0ELb1ELb0ELb1ELb1ELb1ELb0ELb0ELi2ELi1ELi2ELi2ELb0EEENS1_21CollectiveEpilogueBwdISC_SD_SF_Li256ELb1ELb0ELi1EEENS1_19SingleTileSchedulerILb1ELb0ELb0ELi128EEEEEEEEEvNT_6ParamsE,"aw",@nobits
	.sectionflags	@""
	.align	16
	.zero		1024


//--------------------- .nv.shared._ZN7cutlass13device_kernelIN5flash11enable_sm90INS1_16FlashAttnBwdSm90INS1_25CollectiveMainloopBwdSm90ILi2ELi2ELi2EN4cute5tupleIJNS5_1CILi1EEES8_S8_EEENS6_IJNS7_ILi128EEESA_NS7_ILi64EEEEEENS_6half_tEfNS_4arch4Sm90ELb0ELb1ELb0ELb1ELb0ELb1ELb0ELb0ELi2ELi1ELi2ELi2ELb0EEENS1_24CollectiveEpilogueBwdGQAISC_fSF_Li256ELb1ELb0EEENS1_19SingleTileSchedulerILb1ELb0ELb0ELi128EEEEEEEEEvNT_6ParamsE --------------------------
	.section	.nv.shared._ZN7cutlass13device_kernelIN5flash11enable_sm90INS1_16FlashAttnBwdSm90INS1_25CollectiveMainloopBwdSm90ILi2ELi2ELi2EN4cute5tupleIJNS5_1CILi1EEES8_S8_EEENS6_IJNS7_ILi128EEESA_NS7_ILi64EEEEEENS_6half_tEfNS_4arch4Sm90ELb0ELb1ELb0ELb1ELb0ELb1ELb0ELb0ELi2ELi1ELi2ELi2ELb0EEENS1_24CollectiveEpilogueBwdGQAISC_fSF_Li256ELb1ELb0EEENS1_19SingleTileSchedulerILb1ELb0ELb0ELi128EEEEEEEEEvNT_6ParamsE,"aw",@nobits
	.sectionflags	@""
	.align	16
	.zero		1024


//--------------------- .nv.shared._ZN7cutlass13device_kernelIN5flash11enable_sm90INS1_16FlashAttnBwdSm90INS1_25CollectiveMainloopBwdSm90ILi2ELi2ELi2EN4cute5tupleIJNS5_1CILi1EEES8_S8_EEENS6_IJNS7_ILi128EEESA_NS7_ILi64EEEEEENS_6half_tEfNS_4arch4Sm90ELb0ELb1ELb0ELb1ELb1ELb1ELb0ELb0ELi2ELi1ELi2ELi2ELb0EEENS1_24CollectiveEpilogueBwdGQAISC_fSF_Li256ELb1ELb1EEENS1_19SingleTileSchedulerILb1ELb0ELb0ELi128EEEEEEEEEvNT_6ParamsE --------------------------
	.section	.nv.shared._ZN7cutlass13device_kernelIN5flash11enable_sm90INS1_16FlashAttnBwdSm90INS1_25CollectiveMainloopBwdSm90ILi2ELi2ELi2EN4cute5tupleIJNS5_1CILi1EEES8_S8_EEENS6_IJNS7_ILi128EEESA_NS7_ILi64EEEEEENS_6half_tEfNS_4arch4Sm90ELb0ELb1ELb0ELb1ELb1ELb1ELb0ELb0ELi2ELi1ELi2ELi2ELb0EEENS1_24CollectiveEpilogueBwdGQAISC_fSF_Li256ELb1ELb1EEENS1_19SingleTileSchedulerILb1ELb0ELb0ELi128EEEEEEEEEvNT_6ParamsE,"aw",@nobits
	.sectionflags	@""
	.align	16
	.zero		1024


//--------------------- .nv.shared._ZN7cutlass13device_kernelIN5flash11enable_sm90INS1_16FlashAttnBwdSm90INS1_25CollectiveMainloopBwdSm90ILi2ELi2ELi2EN4cute5tupleIJNS5_1CILi1EEES8_S8_EEENS6_IJNS7_ILi128EEESA_NS7_ILi64EEEEEENS_6half_tEfNS_4arch4Sm90ELb1ELb0ELb0ELb0ELb0ELb1ELb0ELb0ELi2ELi1ELi2ELi2ELb0EEENS1_21CollectiveEpilogueBwdISC_SD_SF_Li256ELb0ELb0ELi1EEENS1_25SingleTileBwdLPTSchedulerILb0ELi128ELb0EEEEEEEEEvNT_6ParamsE --------------------------
	.section	.nv.shared._ZN7cutlass13device_kernelIN5flash11enable_sm90INS1_16FlashAttnBwdSm90INS1_25CollectiveMainloopBwdSm90ILi2ELi2ELi2EN4cute5tupleIJNS5_1CILi1EEES8_S8_EEENS6_IJNS7_ILi128EEESA_NS7_ILi64EEEEEENS_6half_tEfNS_4arch4Sm90ELb1ELb0ELb0ELb0ELb0ELb1ELb0ELb0ELi2ELi1ELi2ELi2ELb0EEENS1_21CollectiveEpilogueBwdISC_SD_SF_Li256ELb0ELb0ELi1EEENS1_25SingleTileBwdLPTSchedulerILb0ELi128ELb0EEEEEEEEEvNT_6ParamsE,"aw",@nobits
	.sectionflags	@""
	.align	16
	.zero		1024


//--------------------- .nv.shared._ZN7cutlass13device_kernelIN5flash11enable_sm90INS1_16FlashAttnBwdSm90INS1_25CollectiveMainloopBwdSm90ILi2ELi2ELi2EN4cute5tupleIJNS5_1CILi1EEES8_S8_EEENS6_IJNS7_ILi128EEESA_NS7_ILi64EEEEEENS_6half_tEfNS_4arch4Sm90ELb1ELb0ELb0ELb0ELb1ELb1ELb0ELb0ELi2ELi1ELi2ELi2ELb0EEENS1_21CollectiveEpilogueBwdISC_SD_SF_Li256ELb0ELb0ELi1EEENS1_25SingleTileBwdLPTSchedulerILb0ELi128ELb1EEEEEEEEEvNT_6ParamsE --------------------------
	.section	.nv.shared._ZN7cutlass13device_kernelIN5flash11enable_sm90INS1_16FlashAttnBwdSm90INS1_25CollectiveMainloopBwdSm90ILi2ELi2ELi2EN4cute5tupleIJNS5_1CILi1EEES8_S8_EEENS6_IJNS7_ILi128EEESA_NS7_ILi64EEEEEENS_6half_tEfNS_4arch4Sm90ELb1ELb0ELb0ELb0ELb1ELb1ELb0ELb0ELi2ELi1ELi2ELi2ELb0EEENS1_21CollectiveEpilogueBwdISC_SD_SF_Li256ELb0ELb0ELi1EEENS1_25SingleTileBwdLPTSchedulerILb0ELi128ELb1EEEEEEEEEvNT_6ParamsE,"aw",@nobits
	.sectionflags	@""
	.align	16
	.zero		1024


//--------------------- .nv.shared._ZN7cutlass13device_kernelIN5flash11enable_sm90INS1_16FlashAttnBwdSm90INS1_25CollectiveMainloopBwdSm90ILi2ELi2ELi2EN4cute5tupleIJNS5_1CILi1EEES8_S8_EEENS6_IJNS7_ILi128EEESA_NS7_ILi64EEEEEENS_6half_tEfNS_4arch4Sm90ELb1ELb0ELb0ELb0ELb0ELb1ELb0ELb0ELi2ELi1ELi2ELi2ELb0EEENS1_24CollectiveEpilogueBwdGQAISC_fSF_Li256ELb0ELb0EEENS1_25SingleTileBwdLPTSchedulerILb0ELi128ELb0EEEEEEEEEvNT_6ParamsE --------------------------
	.section	.nv.shared._ZN7cutlass13device_kernelIN5flash11enable_sm90INS1_16FlashAttnBwdSm90INS1_25CollectiveMainloopBwdSm90ILi2ELi2ELi2EN4cute5tupleIJNS5_1CILi1EEES8_S8_EEENS6_IJNS7_ILi128EEESA_NS7_ILi64EEEEEENS_6half_tEfNS_4arch4Sm90ELb1ELb0ELb0ELb0ELb0ELb1ELb0ELb0ELi2ELi1ELi2ELi2ELb0EEENS1_24CollectiveEpilogueBwdGQAISC_fSF_Li256ELb0ELb0EEENS1_25SingleTileBwdLPTSchedulerILb0ELi128ELb0EEEEEEEEEvNT_6ParamsE,"aw",@nobits
	.sectionflags	@""
	.align	16
	.zero		1024


//--------------------- .nv.shared._ZN7cutlass13device_kernelIN5flash11enable_sm90INS1_16FlashAttnBwdSm90INS1_25CollectiveMainloopBwdSm90ILi2ELi2ELi2EN4cute5tupleIJNS5_1CILi1EEES8_S8_EEENS6_IJNS7_ILi128EEESA_NS7_ILi64EEEEEENS_6half_tEfNS_4arch4Sm90ELb1ELb0ELb0ELb0ELb1ELb1ELb0ELb0ELi2ELi1ELi2ELi2ELb0EEENS1_24CollectiveEpilogueBwdGQAISC_fSF_Li256ELb0ELb1EEENS1_25SingleTileBwdLPTSchedulerILb0ELi128ELb1EEEEEEEEEvNT_6ParamsE --------------------------
	.section	.nv.shared._ZN7cutlass13device_kernelIN5flash11enable_sm90INS1_16FlashAttnBwdSm90INS1_25CollectiveMainloopBwdSm90ILi2ELi2ELi2EN4cute5tupleIJNS5_1CILi1EEES8_S8_EEENS6_IJNS7_ILi128EEESA_NS7_ILi64EEEEEENS_6half_tEfNS_4arch4Sm90ELb1ELb0ELb0ELb0ELb1ELb1ELb0ELb0ELi2ELi1ELi2ELi2ELb0EEENS1_24CollectiveEpilogueBwdGQAISC_fSF_Li256ELb0ELb1EEENS1_25SingleTileBwdLPTSchedulerILb0ELi128ELb1EEEEEEEEEvNT_6ParamsE,"aw",@nobits
	.sectionflags	@""
	.align	16
	.zero		1024


//--------------------- .nv.shared._ZN7cutlass13device_kernelIN5flash22FlashAttnBwdPreprocessIN4cute5tupleIJNS3_1CILi128EEENS5_ILi64EEEEEENS_6half_tEfNS_4arch4Sm90ELb1ELb0EEEEEvNT_6ParamsE --------------------------
	.section	.nv.shared._ZN7cutlass13device_kernelIN5flash22FlashAttnBwdPreprocessIN4cute5tupleIJNS3_1CILi128EEENS5_ILi64EEEEEENS_6half_tEfNS_4arch4Sm90ELb1ELb0EEEEEvNT_6ParamsE,"aw",@nobits
	.sectionflags	@""
	.align	16
	.zero		1024


//--------------------- .nv.shared._ZN7cutlass13device_kernelIN5flash11enable_sm90INS1_16FlashAttnBwdSm90INS1_25CollectiveMainloopBwdSm90ILi2ELi2ELi2EN4cute5tupleIJNS5_1CILi1EEES8_S8_EEENS6_IJNS7_ILi128EEESA_NS7_ILi64EEEEEENS_6half_tEfNS_4arch4Sm90ELb1ELb0ELb0ELb1ELb0ELb1ELb0ELb0ELi2ELi1ELi2ELi2ELb0EEENS1_21CollectiveEpilogueBwdISC_SD_SF_Li256ELb1ELb0ELi1EEENS1_25SingleTileBwdLPTSchedulerILb1ELi128ELb0EEEEEEEEEvNT_6ParamsE --------------------------
	.section	.nv.shared._ZN7cutlass13device_kernelIN5flash11enable_sm90INS1_16FlashAttnBwdSm90INS1_25CollectiveMainloopBwdSm90ILi2ELi2ELi2EN4cute5tupleIJNS5_1CILi1EEES8_S8_EEENS6_IJNS7_ILi128EEESA_NS7_ILi64EEEEEENS_6half_tEfNS_4arch4Sm90ELb1ELb0ELb0ELb1ELb0ELb1ELb0ELb0ELi2ELi1ELi2ELi2ELb0EEENS1_21CollectiveEpilogueBwdISC_SD_SF_Li256ELb1ELb0ELi1EEENS1_25SingleTileBwdLPTSchedulerILb1ELi128ELb0EEEEEEEEEvNT_6ParamsE,"aw",@nobits
	.sectionflags	@""
	.align	16
	.zero		1024


//--------------------- .nv.shared._ZN7cutlass13device_kernelIN5flash11enable_sm90INS1_16FlashAttnBwdSm90INS1_25CollectiveMainloopBwdSm90ILi2ELi2ELi2EN4cute5tupleIJNS5_1CILi1EEES8_S8_EEENS6_IJNS7_ILi128EEESA_NS7_ILi64EEEEEENS_6half_tEfNS_4arch4Sm90ELb1ELb0ELb0ELb1ELb1ELb1ELb0ELb0ELi2ELi1ELi2ELi2ELb0EEENS1_21CollectiveEpilogueBwdISC_SD_SF_Li256ELb1ELb0ELi1EEENS1_25SingleTileBwdLPTSchedulerILb1ELi128ELb1EEEEEEEEEvNT_6ParamsE --------------------------
	.section	.nv.shared._ZN7cutlass13device_kernelIN5flash11enable_sm90INS1_16FlashAttnBwdSm90INS1_25CollectiveMainloopBwdSm90ILi2ELi2ELi2EN4cute5tupleIJNS5_1CILi1EEES8_S8_EEENS6_IJNS7_ILi128EEESA_NS7_ILi64EEEEEENS_6half_tEfNS_4arch4Sm90ELb1ELb0ELb0ELb1ELb1ELb1ELb0ELb0ELi2ELi1ELi2ELi2ELb0EEENS1_21CollectiveEpilogueBwdISC_SD_SF_Li256ELb1ELb0ELi1EEENS1_25SingleTileBwdLPTSchedulerILb1ELi128ELb1EEEEEEEEEvNT_6ParamsE,"aw",@nobits
	.sectionflags	@""
	.align	16
	.zero		1024


//--------------------- .nv.shared._ZN7cutlass13device_kernelIN5flash11enable_sm90INS1_16FlashAttnBwdSm90INS1_25CollectiveMainloopBwdSm90ILi2ELi2ELi2EN4cute5tupleIJNS5_1CILi1EEES8_S8_EEENS6_IJNS7_ILi128EEESA_NS7_ILi64EEEEEENS_6half_tEfNS_4arch4Sm90ELb1ELb0ELb0ELb1ELb0ELb1ELb0ELb0ELi2ELi1ELi2ELi2ELb0EEENS1_24CollectiveEpilogueBwdGQAISC_fSF_Li256ELb1ELb0EEENS1_25SingleTileBwdLPTSchedulerILb1ELi128ELb0EEEEEEEEEvNT_6ParamsE --------------------------
	.section	.nv.shared._ZN7cutlass13device_kernelIN5flash11enable_sm90INS1_16FlashAttnBwdSm90INS1_25CollectiveMainloopBwdSm90ILi2ELi2ELi2EN4cute5tupleIJNS5_1CILi1EEES8_S8_EEENS6_IJNS7_ILi128EEESA_NS7_ILi64EEEEEENS_6half_tEfNS_4arch4Sm90ELb1ELb0ELb0ELb1ELb0ELb1ELb0ELb0ELi2ELi1ELi2ELi2ELb0EEENS1_24CollectiveEpilogueBwdGQAISC_fSF_Li256ELb1ELb0EEENS1_25SingleTileBwdLPTSchedulerILb1ELi128ELb0EEEEEEEEEvNT_6ParamsE,"aw",@nobits
	.sectionflags	@""
	.align	16
	.zero		1024


//--------------------- .nv.shared._ZN7cutlass13device_kernelIN5flash32FlashAttnBwdPostprocessConvertdQIN4cute5tupleIJNS3_1CILi128EEENS5_ILi64EEEEEENS_6half_tEfNS_4arch4Sm90ELi256ENS3_8TiledMMAINS3_8MMA_AtomIJNS3_4SM904GMMA25MMA_64x64x16_F32F16F16_RSILNSF_5MajorE0ELSH_1ELNSF_7ScaleInE1ELSI_1EEEEEENS3_6LayoutINS4_IJNS5_ILi2EEENS5_ILi1EEESN_EEENS4_IJSN_NS5_ILi0EEESP_EEEEENS4_IJNS3_10UnderscoreESS_SS_EEEEELb0EEEEEvNT_6ParamsE --------------------------
	.section	.nv.shared._ZN7cutlass13device_kernelIN5flash32FlashAttnBwdPostprocessConvertdQIN4cute5tupleIJNS3_1CILi128EEENS5_ILi64EEEEEENS_6half_tEfNS_4arch4Sm90ELi256ENS3_8TiledMMAINS3_8MMA_AtomIJNS3_4SM904GMMA25MMA_64x64x16_F32F16F16_RSILNSF_5MajorE0ELSH_1ELNSF_7ScaleInE1ELSI_1EEEEEENS3_6LayoutINS4_IJNS5_ILi2EEENS5_ILi1EEESN_EEENS4_IJSN_NS5_ILi0EEESP_EEEEENS4_IJNS3_10UnderscoreESS_SS_EEEEELb0EEEEEvNT_6ParamsE,"aw",@nobits
	.sectionflags	@""
	.align	16
	.zero		1024


//--------------------- .nv.shared._ZN7cutlass13device_kernelIN5flash32FlashAttnBwdPostprocessConvertdQIN4cute5tupleIJNS3_1CILi128EEENS5_ILi64EEEEEENS_6half_tEfNS_4arch4Sm90ELi256ENS3_8TiledMMAINS3_8MMA_AtomIJNS3_4SM904GMMA25MMA_64x64x16_F32F16F16_SSILNSF_5MajorE0ELSH_1ELNSF_7ScaleInE1ELSI_1EEEEEENS3_6LayoutINS4_IJNS5_ILi2EEENS5_ILi1EEESN_EEENS4_IJSN_NS5_ILi0EEESP_EEEEENS4_IJNS3_10UnderscoreESS_SS_EEEEELb0EEEEEvNT_6ParamsE --------------------------
	.section	.nv.shared._ZN7cutlass13device_kernelIN5flash32FlashAttnBwdPostprocessConvertdQIN4cute5tupleIJNS3_1CILi128EEENS5_ILi64EEEEEENS_6half_tEfNS_4arch4Sm90ELi256ENS3_8TiledMMAINS3_8MMA_AtomIJNS3_4SM904GMMA25MMA_64x64x16_F32F16F16_SSILNSF_5MajorE0ELSH_1ELNSF_7ScaleInE1ELSI_1EEEEEENS3_6LayoutINS4_IJNS5_ILi2EEENS5_ILi1EEESN_EEENS4_IJSN_NS5_ILi0EEESP_EEEEENS4_IJNS3_10UnderscoreESS_SS_EEEEELb0EEEEEvNT_6ParamsE,"aw",@nobits
	.sectionflags	@""
	.align	16
	.zero		1024


//--------------------- .nv.shared._ZN7cutlass13device_kernelIN5flash11enable_sm90INS1_16FlashAttnBwdSm90INS1_25CollectiveMainloopBwdSm90ILi2ELi2ELi2EN4cute5tupleIJNS5_1CILi1EEES8_S8_EEENS6_IJNS7_ILi128EEESA_NS7_ILi64EEEEEENS_6half_tEfNS_4arch4Sm90ELb1ELb0ELb0ELb1ELb1ELb1ELb0ELb0ELi2ELi1ELi2ELi2ELb0EEENS1_24CollectiveEpilogueBwdGQAISC_fSF_Li256ELb1ELb1EEENS1_25SingleTileBwdLPTSchedulerILb1ELi128ELb1EEEEEEEEEvNT_6ParamsE --------------------------
	.section	.nv.shared._ZN7cutlass13device_kernelIN5flash11enable_sm90INS1_16FlashAttnBwdSm90INS1_25CollectiveMainloopBwdSm90ILi2ELi2ELi2EN4cute5tupleIJNS5_1CILi1EEES8_S8_EEENS6_IJNS7_ILi128EEESA_NS7_ILi64EEEEEENS_6half_tEfNS_4arch4Sm90ELb1ELb0ELb0ELb1ELb1ELb1ELb0ELb0ELi2ELi1ELi2ELi2ELb0EEENS1_24CollectiveEpilogueBwdGQAISC_fSF_Li256ELb1ELb1EEENS1_25SingleTileBwdLPTSchedulerILb1ELi128ELb1EEEEEEEEEvNT_6ParamsE,"aw",@nobits
	.sectionflags	@""
	.align	16
	.zero		1024


//--------------------- .nv.shared._ZN7cutlass13device_kernelIN5flash22FlashAttnBwdPreprocessIN4cute5tupleIJNS3_1CILi128EEENS5_ILi64EEEEEENS_6half_tEfNS_4arch4Sm90ELb1ELb1EEEEEvNT_6ParamsE --------------------------
	.section	.nv.shared._ZN7cutlass13device_kernelIN5flash22FlashAttnBwdPreprocessIN4cute5tupleIJNS3_1CILi128EEENS5_ILi64EEEEEENS_6half_tEfNS_4arch4Sm90ELb1ELb1EEEEEvNT_6ParamsE,"aw",@nobits
	.sectionflags	@""
	.align	16
	.zero		1024


//--------------------- .nv.constant0._ZN7cutlass13device_kernelIN5flash11enable_sm90INS1_16FlashAttnBwdSm90INS1_25CollectiveMainloopBwdSm90ILi2ELi2ELi2EN4cute5tupleIJNS5_1CILi1EEES8_S8_EEENS6_IJNS7_ILi128EEESA_NS7_ILi64EEEEEENS_6half_tEfNS_4arch4Sm90ELb0ELb0ELb0ELb0ELb0ELb1ELb0ELb0ELi2ELi1ELi2ELi2ELb0EEENS1_21CollectiveEpilogueBwdISC_SD_SF_Li256ELb0ELb0ELi1EEENS1_19SingleTileSchedulerILb0ELb0ELb0ELi128EEEEEEEEEvNT_6ParamsE --------------------------
	.section	.nv.constant0._ZN7cutlass13device_kernelIN5flash11enable_sm90INS1_16FlashAttnBwdSm90INS1_25CollectiveMainloopBwdSm90ILi2ELi2ELi2EN4cute5tupleIJNS5_1CILi1EEES8_S8_EEENS6_IJNS7_ILi128EEESA_NS7_ILi64EEEEEENS_6half_tEfNS_4arch4Sm90ELb0ELb0ELb0ELb0ELb0ELb1ELb0ELb0ELi2ELi1ELi2ELi2ELb0EEENS1_21CollectiveEpilogueBwdISC_SD_SF_Li256ELb0ELb0ELi1EEENS1_19SingleTileSchedulerILb0ELb0ELb0ELi128EEEEEEEEEvNT_6ParamsE,"a",@progbits
	.sectionflags	@""
	.align	4
.nv.constant0._ZN7cutlass13device_kernelIN5flash11enable_sm90INS1_16FlashAttnBwdSm90INS1_25CollectiveMainloopBwdSm90ILi2ELi2ELi2EN4cute5tupleIJNS5_1CILi1EEES8_S8_EEENS6_IJNS7_ILi128EEESA_NS7_ILi64EEEEEENS_6half_tEfNS_4arch4Sm90ELb0ELb0ELb0ELb0ELb0ELb1ELb0ELb0ELi2ELi1ELi2ELi2ELb0EEENS1_21CollectiveEpilogueBwdISC_SD_SF_Li256ELb0ELb0ELi1EEENS1_19SingleTileSchedulerILb0ELb0ELb0ELi128EEEEEEEEEvNT_6ParamsE:
	.zero		2944


//--------------------- .nv.constant0._ZN7cutlass13device_kernelIN5flash11enable_sm90INS1_16FlashAttnBwdSm90INS1_25CollectiveMainloopBwdSm90ILi2ELi2ELi2EN4cute5tupleIJNS5_1CILi1EEES8_S8_EEENS6_IJNS7_ILi128EEESA_NS7_ILi64EEEEEENS_6half_tEfNS_4arch4Sm90ELb0ELb0ELb0ELb0ELb1ELb1ELb0ELb0ELi2ELi1ELi2ELi2ELb0EEENS1_21CollectiveEpilogueBwdISC_SD_SF_Li256ELb0ELb0ELi1EEENS1_19SingleTileSchedulerILb0ELb0ELb0ELi128EEEEEEEEEvNT_6ParamsE --------------------------
	.section	.nv.constant0._ZN7cutlass13device_kernelIN5flash11enable_sm90INS1_16FlashAttnBwdSm90INS1_25CollectiveMainloopBwdSm90ILi2ELi2ELi2EN4cute5tupleIJNS5_1CILi1EEES8_S8_EEENS6_IJNS7_ILi128EEESA_NS7_ILi64EEEEEENS_6half_tEfNS_4arch4Sm90ELb0ELb0ELb0ELb0ELb1ELb1ELb0ELb0ELi2ELi1ELi2ELi2ELb0EEENS1_21CollectiveEpilogueBwdISC_SD_SF_Li256ELb0ELb0ELi1EEENS1_19SingleTileSchedulerILb0ELb0ELb0ELi128EEEEEEEEEvNT_6ParamsE,"a",@progbits
	.sectionflags	@""
	.align	4
.nv.constant0._ZN7cutlass13device_kernelIN5flash11enable_sm90INS1_16FlashAttnBwdSm90INS1_25CollectiveMainloopBwdSm90ILi2ELi2ELi2EN4cute5tupleIJNS5_1CILi1EEES8_S8_EEENS6_IJNS7_ILi128EEESA_NS7_ILi64EEEEEENS_6half_tEfNS_4arch4Sm90ELb0ELb0ELb0ELb0ELb1ELb1ELb0ELb0ELi2ELi1ELi2ELi2ELb0EEENS1_21CollectiveEpilogueBwdISC_SD_SF_Li256ELb0ELb0ELi1EEENS1_19SingleTileSchedulerILb0ELb0ELb0ELi128EEEEEEEEEvNT_6ParamsE:
	.zero		2944


//--------------------- .nv.constant0._ZN7cutlass13device_kernelIN5flash11enable_sm90INS1_16FlashAttnBwdSm90INS1_25CollectiveMainloopBwdSm90ILi2ELi2ELi2EN4cute5tupleIJNS5_1CILi1EEES8_S8_EEENS6_IJNS7_ILi128EEESA_NS7_ILi64EEEEEENS_6half_tEfNS_4arch4Sm90ELb0ELb0ELb0ELb0ELb0ELb1ELb0ELb0ELi2ELi1ELi2ELi2ELb0EEENS1_24CollectiveEpilogueBwdGQAISC_fSF_Li256ELb0ELb0EEENS1_19SingleTileSchedulerILb0ELb0ELb0ELi128EEEEEEEEEvNT_6ParamsE --------------------------
	.section	.nv.constant0._ZN7cutlass13device_kernelIN5flash11enable_sm90INS1_16FlashAttnBwdSm90INS1_25CollectiveMainloopBwdSm90ILi2ELi2ELi2EN4cute5tupleIJNS5_1CILi1EEES8_S8_EEENS6_IJNS7_ILi128EEESA_NS7_ILi64EEEEEENS_6half_tEfNS_4arch4Sm90ELb0ELb0ELb0ELb0ELb0ELb1ELb0ELb0ELi2ELi1ELi2ELi2ELb0EEENS1_24CollectiveEpilogueBwdGQAISC_fSF_Li256ELb0ELb0EEENS1_19SingleTileSchedulerILb0ELb0ELb0ELi128EEEEEEEEEvNT_6ParamsE,"a",@progbits
	.sectionflags	@""
	.align	4
.nv.constant0._ZN7cutlass13device_kernelIN5flash11enable_sm90INS1_16FlashAttnBwdSm90INS1_25CollectiveMainloopBwdSm90ILi2ELi2ELi2EN4cute5tupleIJNS5_1CILi1EEES8_S8_EEENS6_IJNS7_ILi128EEESA_NS7_ILi64EEEEEENS_6half_tEfNS_4arch4Sm90ELb0ELb0ELb0ELb0ELb0ELb1ELb0ELb0ELi2ELi1ELi2ELi2ELb0EEENS1_24CollectiveEpilogueBwdGQAISC_fSF_Li256ELb0ELb0EEENS1_19SingleTileSchedulerILb0ELb0ELb0ELi128EEEEEEEEEvNT_6ParamsE:
	.zero		2304


//--------------------- .nv.constant0._ZN7cutlass13device_kernelIN5flash11enable_sm90INS1_16FlashAttnBwdSm90INS1_25CollectiveMainloopBwdSm90ILi2ELi2ELi2EN4cute5tupleIJNS5_1CILi1EEES8_S8_EEENS6_IJNS7_ILi128EEESA_NS7_ILi64EEEEEENS_6half_tEfNS_4arch4Sm90ELb0ELb0ELb0ELb0ELb1ELb1ELb0ELb0ELi2ELi1ELi2ELi2ELb0EEENS1_24CollectiveEpilogueBwdGQAISC_fSF_Li256ELb0ELb1EEENS1_19SingleTileSchedulerILb0ELb0ELb0ELi128EEEEEEEEEvNT_6ParamsE --------------------------
	.section	.nv.constant0._ZN7cutlass13device_kernelIN5flash11enable_sm90INS1_16FlashAttnBwdSm90INS1_25CollectiveMainloopBwdSm90ILi2ELi2ELi2EN4cute5tupleIJNS5_1CILi1EEES8_S8_EEENS6_IJNS7_ILi128EEESA_NS7_ILi64EEEEEENS_6half_tEfNS_4arch4Sm90ELb0ELb0ELb0ELb0ELb1ELb1ELb0ELb0ELi2ELi1ELi2ELi2ELb0EEENS1_24CollectiveEpilogueBwdGQAISC_fSF_Li256ELb0ELb1EEENS1_19SingleTileSchedulerILb0ELb0ELb0ELi128EEEEEEEEEvNT_6ParamsE,"a",@progbits
	.sectionflags	@""
	.align	4
.nv.constant0._ZN7cutlass13device_kernelIN5flash11enable_sm90INS1_16FlashAttnBwdSm90INS1_25CollectiveMainloopBwdSm90ILi2ELi2ELi2EN4cute5tupleIJNS5_1CILi1EEES8_S8_EEENS6_IJNS7_ILi128EEESA_NS7_ILi64EEEEEENS_6half_tEfNS_4arch4Sm90ELb0ELb0ELb0ELb0ELb1ELb1ELb0ELb0ELi2ELi1ELi2ELi2ELb0EEENS1_24CollectiveEpilogueBwdGQAISC_fSF_Li256ELb0ELb1EEENS1_19SingleTileSchedulerILb0ELb0ELb0ELi128EEEEEEEEEvNT_6ParamsE:
	.zero		2304


//--------------------- .nv.constant0._ZN7cutlass13device_kernelIN5flash11enable_sm90INS1_16FlashAttnBwdSm90INS1_25CollectiveMainloopBwdSm90ILi2ELi2ELi2EN4cute5tupleIJNS5_1CILi1EEES8_S8_EEENS6_IJNS7_ILi128EEESA_NS7_ILi64EEEEEENS_6half_tEfNS_4arch4Sm90ELb0ELb0ELb0ELb1ELb0ELb1ELb0ELb0ELi2ELi1ELi2ELi2ELb0EEENS1_21CollectiveEpilogueBwdISC_SD_SF_Li256ELb1ELb0ELi1EEENS1_19SingleTileSchedulerILb1ELb0ELb0ELi128EEEEEEEEEvNT_6ParamsE --------------------------
	.section	.nv.constant0._ZN7cutlass13device_kernelIN5flash11enable_sm90INS1_16FlashAttnBwdSm90INS1_25CollectiveMainloopBwdSm90ILi2ELi2ELi2EN4cute5tupleIJNS5_1CILi1EEES8_S8_EEENS6_IJNS7_ILi128EEESA_NS7_ILi64EEEEEENS_6half_tEfNS_4arch4Sm90ELb0ELb0ELb0ELb1ELb0ELb1ELb0ELb0ELi2ELi1ELi2ELi2ELb0EEENS1_21CollectiveEpilogueBwdISC_SD_SF_Li256ELb1ELb0ELi1EEENS1_19SingleTileSchedulerILb1ELb0ELb0ELi128EEEEEEEEEvNT_6ParamsE,"a",@progbits
	.sectionflags	@""
	.align	4
.nv.constant0._ZN7cutlass13device_kernelIN5flash11enable_sm90INS1_16FlashAttnBwdSm90INS1_25CollectiveMainloopBwdSm90ILi2ELi2ELi2EN4cute5tupleIJNS5_1CILi1EEES8_S8_EEENS6_IJNS7_ILi128EEESA_NS7_ILi64EEEEEENS_6half_tEfNS_4arch4Sm90ELb0ELb0ELb0ELb1ELb0ELb1ELb0ELb0ELi2ELi1ELi2ELi2ELb0EEENS1_21CollectiveEpilogueBwdISC_SD_SF_Li256ELb1ELb0ELi1EEENS1_19SingleTileSchedulerILb1ELb0ELb0ELi128EEEEEEEEEvNT_6ParamsE:
	.zero		2304


//--------------------- .nv.constant0._ZN7cutlass13device_kernelIN5flash11enable_sm90INS1_16FlashAttnBwdSm90INS1_25CollectiveMainloopBwdSm90ILi2ELi2ELi2EN4cute5tupleIJNS5_1CILi1EEES8_S8_EEENS6_IJNS7_ILi128EEESA_NS7_ILi64EEEEEENS_6half_tEfNS_4arch4Sm90ELb0ELb0ELb0ELb1ELb1ELb1ELb0ELb0ELi2ELi1ELi2ELi2ELb0EEENS1_21CollectiveEpilogueBwdISC_SD_SF_Li256ELb1ELb0ELi1EEENS1_19SingleTileSchedulerILb1ELb0ELb0ELi128EEEEEEEEEvNT_6ParamsE --------------------------
	.section	.nv.constant0._ZN7cutlass13device_kernelIN5flash11enable_sm90INS1_16FlashAttnBwdSm90INS1_25CollectiveMainloopBwdSm90ILi2ELi2ELi2EN4cute5tupleIJNS5_1CILi1EEES8_S8_EEENS6_IJNS7_ILi128EEESA_NS7_ILi64EEEEEENS_6half_tEfNS_4arch4Sm90ELb0ELb0ELb0ELb1ELb1ELb1ELb0ELb0ELi2ELi1ELi2ELi2ELb0EEENS1_21CollectiveEpilogueBwdISC_SD_SF_Li256ELb1ELb0ELi1EEENS1_19SingleTileSchedulerILb1ELb0ELb0ELi128EEEEEEEEEvNT_6ParamsE,"a",@progbits
	.sectionflags	@""
	.align	4
.nv.constant0._ZN7cutlass13device_kernelIN5flash11enable_sm90INS1_16FlashAttnBwdSm90INS1_25CollectiveMainloopBwdSm90ILi2ELi2ELi2EN4cute5tupleIJNS5_1CILi1EEES8_S8_EEENS6_IJNS7_ILi128EEESA_NS7_ILi64EEEEEENS_6half_tEfNS_4arch4Sm90ELb0ELb0ELb0ELb1ELb1ELb1ELb0ELb0ELi2ELi1ELi2ELi2ELb0EEENS1_21CollectiveEpilogueBwdISC_SD_SF_Li256ELb1ELb0ELi1EEENS1_19SingleTileSchedulerILb1ELb0ELb0ELi128EEEEEEEEEvNT_6ParamsE:
	.zero		2304


//--------------------- .nv.constant0._ZN7cutlass13device_kernelIN5flash11enable_sm90INS1_16FlashAttnBwdSm90INS1_25CollectiveMainloopBwdSm90ILi2ELi2ELi2EN4cute5tupleIJNS5_1CILi1EEES8_S8_EEENS6_IJNS7_ILi128EEESA_NS7_ILi64EEEEEENS_6half_tEfNS_4arch4Sm90ELb0ELb0ELb0ELb1ELb0ELb1ELb0ELb0ELi2ELi1ELi2ELi2ELb0EEENS1_24CollectiveEpilogueBwdGQAISC_fSF_Li256ELb1ELb0EEENS1_19SingleTileSchedulerILb1ELb0ELb0ELi128EEEEEEEEEvNT_6ParamsE --------------------------
	.section	.nv.constant0._ZN7cutlass13device_kernelIN5flash11enable_sm90INS1_16FlashAttnBwdSm90INS1_25CollectiveMainloopBwdSm90ILi2ELi2ELi2EN4cute5tupleIJNS5_1CILi1EEES8_S8_EEENS6_IJNS7_ILi128EEESA_NS7_ILi64EEEEEENS_6half_tEfNS_4arch4Sm90ELb0ELb0ELb0ELb1ELb0ELb1ELb0ELb0ELi2ELi1ELi2ELi2ELb0EEENS1_24CollectiveEpilogueBwdGQAISC_fSF_Li256ELb1ELb0EEENS1_19SingleTileSchedulerILb1ELb0ELb0ELi128EEEEEEEEEvNT_6ParamsE,"a",@progbits
	.sectionflags	@""
	.align	4
.nv.constant0._ZN7cutlass13device_kernelIN5flash11enable_sm90INS1_16FlashAttnBwdSm90INS1_25CollectiveMainloopBwdSm90ILi2ELi2ELi2EN4cute5tupleIJNS5_1CILi1EEES8_S8_EEENS6_IJNS7_ILi128EEESA_NS7_ILi64EEEEEENS_6half_tEfNS_4arch4Sm90ELb0ELb0ELb0ELb1ELb0ELb1ELb0ELb0ELi2ELi1ELi2ELi2ELb0EEENS1_24CollectiveEpilogueBwdGQAISC_fSF_Li256ELb1ELb0EEENS1_19SingleTileSchedulerILb1ELb0ELb0ELi128EEEEEEEEEvNT_6ParamsE:
	.zero		2304


//--------------------- .nv.constant0._ZN7cutlass13device_kernelIN5flash11enable_sm90INS1_16FlashAttnBwdSm90INS1_25CollectiveMainloopBwdSm90ILi2ELi2ELi2EN4cute5tupleIJNS5_1CILi1EEES8_S8_EEENS6_IJNS7_ILi128EEESA_NS7_ILi64EEEEEENS_6half_tEfNS_4arch4Sm90ELb0ELb0ELb0ELb1ELb1ELb1ELb0ELb0ELi2ELi1ELi2ELi2ELb0EEENS1_24CollectiveEpilogueBwdGQAISC_fSF_Li256ELb1ELb1EEENS1_19SingleTileSchedulerILb1ELb0ELb0ELi128EEEEEEEEEvNT_6ParamsE --------------------------
	.section	.nv.constant0._ZN7cutlass13device_kernelIN5flash11enable_sm90INS1_16FlashAttnBwdSm90INS1_25CollectiveMainloopBwdSm90ILi2ELi2ELi2EN4cute5tupleIJNS5_1CILi1EEES8_S8_EEENS6_IJNS7_ILi128EEESA_NS7_ILi64EEEEEENS_6half_tEfNS_4arch4Sm90ELb0ELb0ELb0ELb1ELb1ELb1ELb0ELb0ELi2ELi1ELi2ELi2ELb0EEENS1_24CollectiveEpilogueBwdGQAISC_fSF_Li256ELb1ELb1EEENS1_19SingleTileSchedulerILb1ELb0ELb0ELi128EEEEEEEEEvNT_6ParamsE,"a",@progbits
	.sectionflags	@""
	.align	4
.nv.constant0._ZN7cutlass13device_kernelIN5flash11enable_sm90INS1_16FlashAttnBwdSm90INS1_25CollectiveMainloopBwdSm90ILi2ELi2ELi2EN4cute5tupleIJNS5_1CILi1EEES8_S8_EEENS6_IJNS7_ILi128EEESA_NS7_ILi64EEEEEENS_6half_tEfNS_4arch4Sm90ELb0ELb0ELb0ELb1ELb1ELb1ELb0ELb0ELi2ELi1ELi2ELi2ELb0EEENS1_24CollectiveEpilogueBwdGQAISC_fSF_Li256ELb1ELb1EEENS1_19SingleTileSchedulerILb1ELb0ELb0ELi128EEEEEEEEEvNT_6ParamsE:
	.zero		2304


//--------------------- .nv.constant0._ZN7cutlass13device_kernelIN5flash11enable_sm90INS1_16FlashAttnBwdSm90INS1_25CollectiveMainloopBwdSm90ILi2ELi2ELi2EN4cute5tupleIJNS5_1CILi1EEES8_S8_EEENS6_IJNS7_ILi128EEESA_NS7_ILi64EEEEEENS_6half_tEfNS_4arch4Sm90ELb0ELb1ELb0ELb0ELb0ELb1ELb0ELb0ELi2ELi1ELi2ELi2ELb0EEENS1_21CollectiveEpilogueBwdISC_SD_SF_Li256ELb0ELb0ELi1EEENS1_19SingleTileSchedulerILb0ELb0ELb0ELi128EEEEEEEEEvNT_6ParamsE --------------------------
	.section	.nv.constant0._ZN7cutlass13device_kernelIN5flash11enable_sm90INS1_16FlashAttnBwdSm90INS1_25CollectiveMainloopBwdSm90ILi2ELi2ELi2EN4cute5tupleIJNS5_1CILi1EEES8_S8_EEENS6_IJNS7_ILi128EEESA_NS7_ILi64EEEEEENS_6half_tEfNS_4arch4Sm90ELb0ELb1ELb0ELb0ELb0ELb1ELb0ELb0ELi2ELi1ELi2ELi2ELb0EEENS1_21CollectiveEpilogueBwdISC_SD_SF_Li256ELb0ELb0ELi1EEENS1_19SingleTileSchedulerILb0ELb0ELb0ELi128EEEEEEEEEvNT_6ParamsE,"a",@progbits
	.sectionflags	@""
	.align	4
.nv.constant0._ZN7cutlass13device_kernelIN5flash11enable_sm90INS1_16FlashAttnBwdSm90INS1_25CollectiveMainloopBwdSm90ILi2ELi2ELi2EN4cute5tupleIJNS5_1CILi1EEES8_S8_EEENS6_IJNS7_ILi128EEESA_NS7_ILi64EEEEEENS_6half_tEfNS_4arch4Sm90ELb0ELb1ELb0ELb0ELb0ELb1ELb0ELb0ELi2ELi1ELi2ELi2ELb0EEENS1_21CollectiveEpilogueBwdISC_SD_SF_Li256ELb0ELb0ELi1EEENS1_19SingleTileSchedulerILb0ELb0ELb0ELi128EEEEEEEEEvNT_6ParamsE:
	.zero		2944


//--------------------- .nv.constant0._ZN7cutlass13device_kernelIN5flash11enable_sm90INS1_16FlashAttnBwdSm90INS1_25CollectiveMainloopBwdSm90ILi2ELi2ELi2EN4cute5tupleIJNS5_1CILi1EEES8_S8_EEENS6_IJNS7_ILi128EEESA_NS7_ILi64EEEEEENS_6half_tEfNS_4arch4Sm90ELb0ELb1ELb0ELb0ELb1ELb1ELb0ELb0ELi2ELi1ELi2ELi2ELb0EEENS1_21CollectiveEpilogueBwdISC_SD_SF_Li256ELb0ELb0ELi1EEENS1_19SingleTileSchedulerILb0ELb0ELb0ELi128EEEEEEEEEvNT_6ParamsE --------------------------
	.section	.nv.constant0._ZN7cutlass13device_kernelIN5flash11enable_sm90INS1_16FlashAttnBwdSm90INS1_25CollectiveMainloopBwdSm90ILi2ELi2ELi2EN4cute5tupleIJNS5_1CILi1EEES8_S8_EEENS6_IJNS7_ILi128EEESA_NS7_ILi64EEEEEENS_6half_tEfNS_4arch4Sm90ELb0ELb1ELb0ELb0ELb1ELb1ELb0ELb0ELi2ELi1ELi2ELi2ELb0EEENS1_21CollectiveEpilogueBwdISC_SD_SF_Li256ELb0ELb0ELi1EEENS1_19SingleTileSchedulerILb0ELb0ELb0ELi128EEEEEEEEEvNT_6ParamsE,"a",@progbits
	.sectionflags	@""
	.align	4
.nv.constant0._ZN7cutlass13device_kernelIN5flash11enable_sm90INS1_16FlashAttnBwdSm90INS1_25CollectiveMainloopBwdSm90ILi2ELi2ELi2EN4cute5tupleIJNS5_1CILi1EEES8_S8_EEENS6_IJNS7_ILi128EEESA_NS7_ILi64EEEEEENS_6half_tEfNS_4arch4Sm90ELb0ELb1ELb0ELb0ELb1ELb1ELb0ELb0ELi2ELi1ELi2ELi2ELb0EEENS1_21CollectiveEpilogueBwdISC_SD_SF_Li256ELb0ELb0ELi1EEENS1_19SingleTileSchedulerILb0ELb0ELb0ELi128EEEEEEEEEvNT_6ParamsE:
	.zero		2944


//--------------------- .nv.constant0._ZN7cutlass13device_kernelIN5flash11enable_sm90INS1_16FlashAttnBwdSm90INS1_25CollectiveMainloopBwdSm90ILi2ELi2ELi2EN4cute5tupleIJNS5_1CILi1EEES8_S8_EEENS6_IJNS7_ILi128EEESA_NS7_ILi64EEEEEENS_6half_tEfNS_4arch4Sm90ELb0ELb1ELb0ELb0ELb0ELb1ELb0ELb0ELi2ELi1ELi2ELi2ELb0EEENS1_24CollectiveEpilogueBwdGQAISC_fSF_Li256ELb0ELb0EEENS1_19SingleTileSchedulerILb0ELb0ELb0ELi128EEEEEEEEEvNT_6ParamsE --------------------------
	.section	.nv.constant0._ZN7cutlass13device_kernelIN5flash11enable_sm90INS1_16FlashAttnBwdSm90INS1_25CollectiveMainloopBwdSm90ILi2ELi2ELi2EN4cute5tupleIJNS5_1CILi1EEES8_S8_EEENS6_IJNS7_ILi128EEESA_NS7_ILi64EEEEEENS_6half_tEfNS_4arch4Sm90ELb0ELb1ELb0ELb0ELb0ELb1ELb0ELb0ELi2ELi1ELi2ELi2ELb0EEENS1_24CollectiveEpilogueBwdGQAISC_fSF_Li256ELb0ELb0EEENS1_19SingleTileSchedulerILb0ELb0ELb0ELi128EEEEEEEEEvNT_6ParamsE,"a",@progbits
	.sectionflags	@""
	.align	4
.nv.constant0._ZN7cutlass13device_kernelIN5flash11enable_sm90INS1_16FlashAttnBwdSm90INS1_25CollectiveMainloopBwdSm90ILi2ELi2ELi2EN4cute5tupleIJNS5_1CILi1EEES8_S8_EEENS6_IJNS7_ILi128EEESA_NS7_ILi64EEEEEENS_6half_tEfNS_4arch4Sm90ELb0ELb1ELb0ELb0ELb0ELb1ELb0ELb0ELi2ELi1ELi2ELi2ELb0EEENS1_24CollectiveEpilogueBwdGQAISC_fSF_Li256ELb0ELb0EEENS1_19SingleTileSchedulerILb0ELb0ELb0ELi128EEEEEEEEEvNT_6ParamsE:
	.zero		2304


//--------------------- .nv.constant0._ZN7cutlass13device_kernelIN5flash11enable_sm90INS1_16FlashAttnBwdSm90INS1_25CollectiveMainloopBwdSm90ILi2ELi2ELi2EN4cute5tupleIJNS5_1CILi1EEES8_S8_EEENS6_IJNS7_ILi128EEESA_NS7_ILi64EEEEEENS_6half_tEfNS_4arch4Sm90ELb0ELb1ELb0ELb0ELb1ELb1ELb0ELb0ELi2ELi1ELi2ELi2ELb0EEENS1_24CollectiveEpilogueBwdGQAISC_fSF_Li256ELb0ELb1EEENS1_19SingleTileSchedulerILb0ELb0ELb0ELi128EEEEEEEEEvNT_6ParamsE --------------------------
	.section	.nv.constant0._ZN7cutlass13device_kernelIN5flash11enable_sm90INS1_16FlashAttnBwdSm90INS1_25CollectiveMainloopBwdSm90ILi2ELi2ELi2EN4cute5tupleIJNS5_1CILi1EEES8_S8_EEENS6_IJNS7_ILi128EEESA_NS7_ILi64EEEEEENS_6half_tEfNS_4arch4Sm90ELb0ELb1ELb0ELb0ELb1ELb1ELb0ELb0ELi2ELi1ELi2ELi2ELb0EEENS1_24CollectiveEpilogueBwdGQAISC_fSF_Li256ELb0ELb1EEENS1_19SingleTileSchedulerILb0ELb0ELb0ELi128EEEEEEEEEvNT_6ParamsE,"a",@progbits
	.sectionflags	@""
	.align	4
.nv.constant0._ZN7cutlass13device_kernelIN5flash11enable_sm90INS1_16FlashAttnBwdSm90INS1_25CollectiveMainloopBwdSm90ILi2ELi2ELi2EN4cute5tupleIJNS5_1CILi1EEES8_S8_EEENS6_IJNS7_ILi128EEESA_NS7_ILi64EEEEEENS_6half_tEfNS_4arch4Sm90ELb0ELb1ELb0ELb0ELb1ELb1ELb0ELb0ELi2ELi1ELi2ELi2ELb0EEENS1_24CollectiveEpilogueBwdGQAISC_fSF_Li256ELb0ELb1EEENS1_19SingleTileSchedulerILb0ELb0ELb0ELi128EEEEEEEEEvNT_6ParamsE:
	.zero		2304


//--------------------- .nv.constant0._ZN7cutlass13device_kernelIN5flash11enable_sm90INS1_16FlashAttnBwdSm90INS1_25CollectiveMainloopBwdSm90ILi2ELi2ELi2EN4cute5tupleIJNS5_1CILi1EEES8_S8_EEENS6_IJNS7_ILi128EEESA_NS7_ILi64EEEEEENS_6half_tEfNS_4arch4Sm90ELb0ELb1ELb0ELb1ELb0ELb1ELb0ELb0ELi2ELi1ELi2ELi2ELb0EEENS1_21CollectiveEpilogueBwdISC_SD_SF_Li256ELb1ELb0ELi1EEENS1_19SingleTileSchedulerILb1ELb0ELb0ELi128EEEEEEEEEvNT_6ParamsE --------------------------
	.section	.nv.constant0._ZN7cutlass13device_kernelIN5flash11enable_sm90INS1_16FlashAttnBwdSm90INS1_25CollectiveMainloopBwdSm90ILi2ELi2ELi2EN4cute5tupleIJNS5_1CILi1EEES8_S8_EEENS6_IJNS7_ILi128EEESA_NS7_ILi64EEEEEENS_6half_tEfNS_4arch4Sm90ELb0ELb1ELb0ELb1ELb0ELb1ELb0ELb0ELi2ELi1ELi2ELi2ELb0EEENS1_21CollectiveEpilogueBwdISC_SD_SF_Li256ELb1ELb0ELi1EEENS1_19SingleTileSchedulerILb1ELb0ELb0ELi128EEEEEEEEEvNT_6ParamsE,"a",@progbits
	.sectionflags	@""
	.align	4
.nv.constant0._ZN7cutlass13device_kernelIN5flash11enable_sm90INS1_16FlashAttnBwdSm90INS1_25CollectiveMainloopBwdSm90ILi2ELi2ELi2EN4cute5tupleIJNS5_1CILi1EEES8_S8_EEENS6_IJNS7_ILi128EEESA_NS7_ILi64EEEEEENS_6half_tEfNS_4arch4Sm90ELb0ELb1ELb0ELb1ELb0ELb1ELb0ELb0ELi2ELi1ELi2ELi2ELb0EEENS1_21CollectiveEpilogueBwdISC_SD_SF_Li256ELb1ELb0ELi1EEENS1_19SingleTileSchedulerILb1ELb0ELb0ELi128EEEEEEEEEvNT_6ParamsE:
	.zero		2304


//--------------------- .nv.constant0._ZN7cutlass13device_kernelIN5flash11enable_sm90INS1_16FlashAttnBwdSm90INS1_25CollectiveMainloopBwdSm90ILi2ELi2ELi2EN4cute5tupleIJNS5_1CILi1EEES8_S8_EEENS6_IJNS7_ILi128EEESA_NS7_ILi64EEEEEENS_6half_tEfNS_4arch4Sm90ELb0ELb1ELb0ELb1ELb1ELb1ELb0ELb0ELi2ELi1ELi2ELi2ELb0EEENS1_21CollectiveEpilogueBwdISC_SD_SF_Li256ELb1ELb0ELi1EEENS1_19SingleTileSchedulerILb1ELb0ELb0ELi128EEEEEEEEEvNT_6ParamsE --------------------------
	.section	.nv.constant0._ZN7cutlass13device_kernelIN5flash11enable_sm90INS1_16FlashAttnBwdSm90INS1_25CollectiveMainloopBwdSm90ILi2ELi2ELi2EN4cute5tupleIJNS5_1CILi1EEES8_S8_EEENS6_IJNS7_ILi128EEESA_NS7_ILi64EEEEEENS_6half_tEfNS_4arch4Sm90ELb0ELb1ELb0ELb1ELb1ELb1ELb0ELb0ELi2ELi1ELi2ELi2ELb0EEENS1_21CollectiveEpilogueBwdISC_SD_SF_Li256ELb1ELb0ELi1EEENS1_19SingleTileSchedulerILb1ELb0ELb0ELi128EEEEEEEEEvNT_6ParamsE,"a",@progbits
	.sectionflags	@""
	.align	4
.nv.constant0._ZN7cutlass13device_kernelIN5flash11enable_sm90INS1_16FlashAttnBwdSm90INS1_25CollectiveMainloopBwdSm90ILi2ELi2ELi2EN4cute5tupleIJNS5_1CILi1EEES8_S8_EEENS6_IJNS7_ILi128EEESA_NS7_ILi64EEEEEENS_6half_tEfNS_4arch4Sm90ELb0ELb1ELb0ELb1ELb1ELb1ELb0ELb0ELi2ELi1ELi2ELi2ELb0EEENS1_21CollectiveEpilogueBwdISC_SD_SF_Li256ELb1ELb0ELi1EEENS1_19SingleTileSchedulerILb1ELb0ELb0ELi128EEEEEEEEEvNT_6ParamsE:
	.zero		2304


//--------------------- .nv.constant0._ZN7cutlass13device_kernelIN5flash11enable_sm90INS1_16FlashAttnBwdSm90INS1_25CollectiveMainloopBwdSm90ILi2ELi2ELi2EN4cute5tupleIJNS5_1CILi1EEES8_S8_EEENS6_IJNS7_ILi128EEESA_NS7_ILi64EEEEEENS_6half_tEfNS_4arch4Sm90ELb0ELb1ELb0ELb1ELb0ELb1ELb0ELb0ELi2ELi1ELi2ELi2ELb0EEENS1_24CollectiveEpilogueBwdGQAISC_fSF_Li256ELb1ELb0EEENS1_19SingleTileSchedulerILb1ELb0ELb0ELi128EEEEEEEEEvNT_6ParamsE --------------------------
	.section	.nv.constant0._ZN7cutlass13device_kernelIN5flash11enable_sm90INS1_16FlashAttnBwdSm90INS1_25CollectiveMainloopBwdSm90ILi2ELi2ELi2EN4cute5tupleIJNS5_1CILi1EEES8_S8_EEENS6_IJNS7_ILi128EEESA_NS7_ILi64EEEEEENS_6half_tEfNS_4arch4Sm90ELb0ELb1ELb0ELb1ELb0ELb1ELb0ELb0ELi2ELi1ELi2ELi2ELb0EEENS1_24CollectiveEpilogueBwdGQAISC_fSF_Li256ELb1ELb0EEENS1_19SingleTileSchedulerILb1ELb0ELb0ELi128EEEEEEEEEvNT_6ParamsE,"a",@progbits
	.sectionflags	@""
	.align	4
.nv.constant0._ZN7cutlass13device_kernelIN5flash11enable_sm90INS1_16FlashAttnBwdSm90INS1_25CollectiveMainloopBwdSm90ILi2ELi2ELi2EN4cute5tupleIJNS5_1CILi1EEES8_S8_EEENS6_IJNS7_ILi128EEESA_NS7_ILi64EEEEEENS_6half_tEfNS_4arch4Sm90ELb0ELb1ELb0ELb1ELb0ELb1ELb0ELb0ELi2ELi1ELi2ELi2ELb0EEENS1_24CollectiveEpilogueBwdGQAISC_fSF_Li256ELb1ELb0EEENS1_19SingleTileSchedulerILb1ELb0ELb0ELi128EEEEEEEEEvNT_6ParamsE:
	.zero		2304


//--------------------- .nv.constant0._ZN7cutlass13device_kernelIN5flash11enable_sm90INS1_16FlashAttnBwdSm90INS1_25CollectiveMainloopBwdSm90ILi2ELi2ELi2EN4cute5tupleIJNS5_1CILi1EEES8_S8_EEENS6_IJNS7_ILi128EEESA_NS7_ILi64EEEEEENS_6half_tEfNS_4arch4Sm90ELb0ELb1ELb0ELb1ELb1ELb1ELb0ELb0ELi2ELi1ELi2ELi2ELb0EEENS1_24CollectiveEpilogueBwdGQAISC_fSF_Li256ELb1ELb1EEENS1_19SingleTileSchedulerILb1ELb0ELb0ELi128EEEEEEEEEvNT_6ParamsE --------------------------
	.section	.nv.constant0._ZN7cutlass13device_kernelIN5flash11enable_sm90INS1_16FlashAttnBwdSm90INS1_25CollectiveMainloopBwdSm90ILi2ELi2ELi2EN4cute5tupleIJNS5_1CILi1EEES8_S8_EEENS6_IJNS7_ILi128EEESA_NS7_ILi64EEEEEENS_6half_tEfNS_4arch4Sm90ELb0ELb1ELb0ELb1ELb1ELb1ELb0ELb0ELi2ELi1ELi2ELi2ELb0EEENS1_24CollectiveEpilogueBwdGQAISC_fSF_Li256ELb1ELb1EEENS1_19SingleTileSchedulerILb1ELb0ELb0ELi128EEEEEEEEEvNT_6ParamsE,"a",@progbits
	.sectionflags	@""
	.align	4
.nv.constant0._ZN7cutlass13device_kernelIN5flash11enable_sm90INS1_16FlashAttnBwdSm90INS1_25CollectiveMainloopBwdSm90ILi2ELi2ELi2EN4cute5tupleIJNS5_1CILi1EEES8_S8_EEENS6_IJNS7_ILi128EEESA_NS7_ILi64EEEEEENS_6half_tEfNS_4arch4Sm90ELb0ELb1ELb0ELb1ELb1ELb1ELb0ELb0ELi2ELi1ELi2ELi2ELb0EEENS1_24CollectiveEpilogueBwdGQAISC_fSF_Li256ELb1ELb1EEENS1_19SingleTileSchedulerILb1ELb0ELb0ELi128EEEEEEEEEvNT_6ParamsE:
	.zero		2304


//--------------------- .nv.constant0._ZN7cutlass13device_kernelIN5flash11enable_sm90INS1_16FlashAttnBwdSm90INS1_25CollectiveMainloopBwdSm90ILi2ELi2ELi2EN4cute5tupleIJNS5_1CILi1EEES8_S8_EEENS6_IJNS7_ILi128EEESA_NS7_ILi64EEEEEENS_6half_tEfNS_4arch4Sm90ELb1ELb0ELb0ELb0ELb0ELb1ELb0ELb0ELi2ELi1ELi2ELi2ELb0EEENS1_21CollectiveEpilogueBwdISC_SD_SF_Li256ELb0ELb0ELi1EEENS1_25SingleTileBwdLPTSchedulerILb0ELi128ELb0EEEEEEEEEvNT_6ParamsE --------------------------
	.section	.nv.constant0._ZN7cutlass13device_kernelIN5flash11enable_sm90INS1_16FlashAttnBwdSm90INS1_25CollectiveMainloopBwdSm90ILi2ELi2ELi2EN4cute5tupleIJNS5_1CILi1EEES8_S8_EEENS6_IJNS7_ILi128EEESA_NS7_ILi64EEEEEENS_6half_tEfNS_4arch4Sm90ELb1ELb0ELb0ELb0ELb0ELb1ELb0ELb0ELi2ELi1ELi2ELi2ELb0EEENS1_21CollectiveEpilogueBwdISC_SD_SF_Li256ELb0ELb0ELi1EEENS1_25SingleTileBwdLPTSchedulerILb0ELi128ELb0EEEEEEEEEvNT_6ParamsE,"a",@progbits
	.sectionflags	@""
	.align	4
.nv.constant0._ZN7cutlass13device_kernelIN5flash11enable_sm90INS1_16FlashAttnBwdSm90INS1_25CollectiveMainloopBwdSm90ILi2ELi2ELi2EN4cute5tupleIJNS5_1CILi1EEES8_S8_EEENS6_IJNS7_ILi128EEESA_NS7_ILi64EEEEEENS_6half_tEfNS_4arch4Sm90ELb1ELb0ELb0ELb0ELb0ELb1ELb0ELb0ELi2ELi1ELi2ELi2ELb0EEENS1_21CollectiveEpilogueBwdISC_SD_SF_Li256ELb0ELb0ELi1EEENS1_25SingleTileBwdLPTSchedulerILb0ELi128ELb0EEEEEEEEEvNT_6ParamsE:
	.zero		2944


//--------------------- .nv.constant0._ZN7cutlass13device_kernelIN5flash11enable_sm90INS1_16FlashAttnBwdSm90INS1_25CollectiveMainloopBwdSm90ILi2ELi2ELi2EN4cute5tupleIJNS5_1CILi1EEES8_S8_EEENS6_IJNS7_ILi128EEESA_NS7_ILi64EEEEEENS_6half_tEfNS_4arch4Sm90ELb1ELb0ELb0ELb0ELb1ELb1ELb0ELb0ELi2ELi1ELi2ELi2ELb0EEENS1_21CollectiveEpilogueBwdISC_SD_SF_Li256ELb0ELb0ELi1EEENS1_25SingleTileBwdLPTSchedulerILb0ELi128ELb1EEEEEEEEEvNT_6ParamsE --------------------------
	.section	.nv.constant0._ZN7cutlass13device_kernelIN5flash11enable_sm90INS1_16FlashAttnBwdSm90INS1_25CollectiveMainloopBwdSm90ILi2ELi2ELi2EN4cute5tupleIJNS5_1CILi1EEES8_S8_EEENS6_IJNS7_ILi128EEESA_NS7_ILi64EEEEEENS_6half_tEfNS_4arch4Sm90ELb1ELb0ELb0ELb0ELb1ELb1ELb0ELb0ELi2ELi1ELi2ELi2ELb0EEENS1_21CollectiveEpilogueBwdISC_SD_SF_Li256ELb0ELb0ELi1EEENS1_25SingleTileBwdLPTSchedulerILb0ELi128ELb1EEEEEEEEEvNT_6ParamsE,"a",@progbits
	.sectionflags	@""
	.align	4
.nv.constant0._ZN7cutlass13device_kernelIN5flash11enable_sm90INS1_16FlashAttnBwdSm90INS1_25CollectiveMainloopBwdSm90ILi2ELi2ELi2EN4cute5tupleIJNS5_1CILi1EEES8_S8_EEENS6_IJNS7_ILi128EEESA_NS7_ILi64EEEEEENS_6half_tEfNS_4arch4Sm90ELb1ELb0ELb0ELb0ELb1ELb1ELb0ELb0ELi2ELi1ELi2ELi2ELb0EEENS1_21CollectiveEpilogueBwdISC_SD_SF_Li256ELb0ELb0ELi1EEENS1_25SingleTileBwdLPTSchedulerILb0ELi128ELb1EEEEEEEEEvNT_6ParamsE:
	.zero		2944


//--------------------- .nv.constant0._ZN7cutlass13device_kernelIN5flash11enable_sm90INS1_16FlashAttnBwdSm90INS1_25CollectiveMainloopBwdSm90ILi2ELi2ELi2EN4cute5tupleIJNS5_1CILi1EEES8_S8_EEENS6_IJNS7_ILi128EEESA_NS7_ILi64EEEEEENS_6half_tEfNS_4arch4Sm90ELb1ELb0ELb0ELb0ELb0ELb1ELb0ELb0ELi2ELi1ELi2ELi2ELb0EEENS1_24CollectiveEpilogueBwdGQAISC_fSF_Li256ELb0ELb0EEENS1_25SingleTileBwdLPTSchedulerILb0ELi128ELb0EEEEEEEEEvNT_6ParamsE --------------------------
	.section	.nv.constant0._ZN7cutlass13device_kernelIN5flash11enable_sm90INS1_16FlashAttnBwdSm90INS1_25CollectiveMainloopBwdSm90ILi2ELi2ELi2EN4cute5tupleIJNS5_1CILi1EEES8_S8_EEENS6_IJNS7_ILi128EEESA_NS7_ILi64EEEEEENS_6half_tEfNS_4arch4Sm90ELb1ELb0ELb0ELb0ELb0ELb1ELb0ELb0ELi2ELi1ELi2ELi2ELb0EEENS1_24CollectiveEpilogueBwdGQAISC_fSF_Li256ELb0ELb0EEENS1_25SingleTileBwdLPTSchedulerILb0ELi128ELb0EEEEEEEEEvNT_6ParamsE,"a",@progbits
	.sectionflags	@""
	.align	4
.nv.constant0._ZN7cutlass13device_kernelIN5flash11enable_sm90INS1_16FlashAttnBwdSm90INS1_25CollectiveMainloopBwdSm90ILi2ELi2ELi2EN4cute5tupleIJNS5_1CILi1EEES8_S8_EEENS6_IJNS7_ILi128EEESA_NS7_ILi64EEEEEENS_6half_tEfNS_4arch4Sm90ELb1ELb0ELb0ELb0ELb0ELb1ELb0ELb0ELi2ELi1ELi2ELi2ELb0EEENS1_24CollectiveEpilogueBwdGQAISC_fSF_Li256ELb0ELb0EEENS1_25SingleTileBwdLPTSchedulerILb0ELi128ELb0EEEEEEEEEvNT_6ParamsE:
	.zero		2432


//--------------------- .nv.constant0._ZN7cutlass13device_kernelIN5flash11enable_sm90INS1_16FlashAttnBwdSm90INS1_25CollectiveMainloopBwdSm90ILi2ELi2ELi2EN4cute5tupleIJNS5_1CILi1EEES8_S8_EEENS6_IJNS7_ILi128EEESA_NS7_ILi64EEEEEENS_6half_tEfNS_4arch4Sm90ELb1ELb0ELb0ELb0ELb1ELb1ELb0ELb0ELi2ELi1ELi2ELi2ELb0EEENS1_24CollectiveEpilogueBwdGQAISC_fSF_Li256ELb0ELb1EEENS1_25SingleTileBwdLPTSchedulerILb0ELi128ELb1EEEEEEEEEvNT_6ParamsE --------------------------
	.section	.nv.constant0._ZN7cutlass13device_kernelIN5flash11enable_sm90INS1_16FlashAttnBwdSm90INS1_25CollectiveMainloopBwdSm90ILi2ELi2ELi2EN4cute5tupleIJNS5_1CILi1EEES8_S8_EEENS6_IJNS7_ILi128EEESA_NS7_ILi64EEEEEENS_6half_tEfNS_4arch4Sm90ELb1ELb0ELb0ELb0ELb1ELb1ELb0ELb0ELi2ELi1ELi2ELi2ELb0EEENS1_24CollectiveEpilogueBwdGQAISC_fSF_Li256ELb0ELb1EEENS1_25SingleTileBwdLPTSchedulerILb0ELi128ELb1EEEEEEEEEvNT_6ParamsE,"a",@progbits
	.sectionflags	@""
	.align	4
.nv.constant0._ZN7cutlass13device_kernelIN5flash11enable_sm90INS1_16FlashAttnBwdSm90INS1_25CollectiveMainloopBwdSm90ILi2ELi2ELi2EN4cute5tupleIJNS5_1CILi1EEES8_S8_EEENS6_IJNS7_ILi128EEESA_NS7_ILi64EEEEEENS_6half_tEfNS_4arch4Sm90ELb1ELb0ELb0ELb0ELb1ELb1ELb0ELb0ELi2ELi1ELi2ELi2ELb0EEENS1_24CollectiveEpilogueBwdGQAISC_fSF_Li256ELb0ELb1EEENS1_25SingleTileBwdLPTSchedulerILb0ELi128ELb1EEEEEEEEEvNT_6ParamsE:
	.zero		2432


//--------------------- .nv.constant0._ZN7cutlass13device_kernelIN5flash22FlashAttnBwdPreprocessIN4cute5tupleIJNS3_1CILi128EEENS5_ILi64EEEEEENS_6half_tEfNS_4arch4Sm90ELb1ELb0EEEEEvNT_6ParamsE --------------------------
	.section	.nv.constant0._ZN7cutlass13device_kernelIN5flash22FlashAttnBwdPreprocessIN4cute5tupleIJNS3_1CILi128EEENS5_ILi64EEEEEENS_6half_tEfNS_4arch4Sm90ELb1ELb0EEEEEvNT_6ParamsE,"a",@progbits
	.sectionflags	@""
	.align	4
.nv.constant0._ZN7cutlass13device_kernelIN5flash22FlashAttnBwdPreprocessIN4cute5tupleIJNS3_1CILi128EEENS5_ILi64EEEEEENS_6half_tEfNS_4arch4Sm90ELb1ELb0EEEEEvNT_6ParamsE:
	.zero		768


//--------------------- .nv.constant0._ZN7cutlass13device_kernelIN5flash11enable_sm90INS1_16FlashAttnBwdSm90INS1_25CollectiveMainloopBwdSm90ILi2ELi2ELi2EN4cute5tupleIJNS5_1CILi1EEES8_S8_EEENS6_IJNS7_ILi128EEESA_NS7_ILi64EEEEEENS_6half_tEfNS_4arch4Sm90ELb1ELb0ELb0ELb1ELb0ELb1ELb0ELb0ELi2ELi1ELi2ELi2ELb0EEENS1_21CollectiveEpilogueBwdISC_SD_SF_Li256ELb1ELb0ELi1EEENS1_25SingleTileBwdLPTSchedulerILb1ELi128ELb0EEEEEEEEEvNT_6ParamsE --------------------------
	.section	.nv.constant0._ZN7cutlass13device_kernelIN5flash11enable_sm90INS1_16FlashAttnBwdSm90INS1_25CollectiveMainloopBwdSm90ILi2ELi2ELi2EN4cute5tupleIJNS5_1CILi1EEES8_S8_EEENS6_IJNS7_ILi128EEESA_NS7_ILi64EEEEEENS_6half_tEfNS_4arch4Sm90ELb1ELb0ELb0ELb1ELb0ELb1ELb0ELb0ELi2ELi1ELi2ELi2ELb0EEENS1_21CollectiveEpilogueBwdISC_SD_SF_Li256ELb1ELb0ELi1EEENS1_25SingleTileBwdLPTSchedulerILb1ELi128ELb0EEEEEEEEEvNT_6ParamsE,"a",@progbits
	.sectionflags	@""
	.align	4
.nv.constant0._ZN7cutlass13device_kernelIN5flash11enable_sm90INS1_16FlashAttnBwdSm90INS1_25CollectiveMainloopBwdSm90ILi2ELi2ELi2EN4cute5tupleIJNS5_1CILi1EEES8_S8_EEENS6_IJNS7_ILi128EEESA_NS7_ILi64EEEEEENS_6half_tEfNS_4arch4Sm90ELb1ELb0ELb0ELb1ELb0ELb1ELb0ELb0ELi2ELi1ELi2ELi2ELb0EEENS1_21CollectiveEpilogueBwdISC_SD_SF_Li256ELb1ELb0ELi1EEENS1_25SingleTileBwdLPTSchedulerILb1ELi128ELb0EEEEEEEEEvNT_6ParamsE:
	.zero		2304


//--------------------- .nv.constant0._ZN7cutlass13device_kernelIN5flash11enable_sm90INS1_16FlashAttnBwdSm90INS1_25CollectiveMainloopBwdSm90ILi2ELi2ELi2EN4cute5tupleIJNS5_1CILi1EEES8_S8_EEENS6_IJNS7_ILi128EEESA_NS7_ILi64EEEEEENS_6half_tEfNS_4arch4Sm90ELb1ELb0ELb0ELb1ELb1ELb1ELb0ELb0ELi2ELi1ELi2ELi2ELb0EEENS1_21CollectiveEpilogueBwdISC_SD_SF_Li256ELb1ELb0ELi1EEENS1_25SingleTileBwdLPTSchedulerILb1ELi128ELb1EEEEEEEEEvNT_6ParamsE --------------------------
	.section	.nv.constant0._ZN7cutlass13device_kernelIN5flash11enable_sm90INS1_16FlashAttnBwdSm90INS1_25CollectiveMainloopBwdSm90ILi2ELi2ELi2EN4cute5tupleIJNS5_1CILi1EEES8_S8_EEENS6_IJNS7_ILi128EEESA_NS7_ILi64EEEEEENS_6half_tEfNS_4arch4Sm90ELb1ELb0ELb0ELb1ELb1ELb1ELb0ELb0ELi2ELi1ELi2ELi2ELb0EEENS1_21CollectiveEpilogueBwdISC_SD_SF_Li256ELb1ELb0ELi1EEENS1_25SingleTileBwdLPTSchedulerILb1ELi128ELb1EEEEEEEEEvNT_6ParamsE,"a",@progbits
	.sectionflags	@""
	.align	4
.nv.constant0._ZN7cutlass13device_kernelIN5flash11enable_sm90INS1_16FlashAttnBwdSm90INS1_25CollectiveMainloopBwdSm90ILi2ELi2ELi2EN4cute5tupleIJNS5_1CILi1EEES8_S8_EEENS6_IJNS7_ILi128EEESA_NS7_ILi64EEEEEENS_6half_tEfNS_4arch4Sm90ELb1ELb0ELb0ELb1ELb1ELb1ELb0ELb0ELi2ELi1ELi2ELi2ELb0EEENS1_21CollectiveEpilogueBwdISC_SD_SF_Li256ELb1ELb0ELi1EEENS1_25SingleTileBwdLPTSchedulerILb1ELi128ELb1EEEEEEEEEvNT_6ParamsE:
	.zero		2304


//--------------------- .nv.constant0._ZN7cutlass13device_kernelIN5flash11enable_sm90INS1_16FlashAttnBwdSm90INS1_25CollectiveMainloopBwdSm90ILi2ELi2ELi2EN4cute5tupleIJNS5_1CILi1EEES8_S8_EEENS6_IJNS7_ILi128EEESA_NS7_ILi64EEEEEENS_6half_tEfNS_4arch4Sm90ELb1ELb0ELb0ELb1ELb0ELb1ELb0ELb0ELi2ELi1ELi2ELi2ELb0EEENS1_24CollectiveEpilogueBwdGQAISC_fSF_Li256ELb1ELb0EEENS1_25SingleTileBwdLPTSchedulerILb1ELi128ELb0EEEEEEEEEvNT_6ParamsE --------------------------
	.section	.nv.constant0._ZN7cutlass13device_kernelIN5flash11enable_sm90INS1_16FlashAttnBwdSm90INS1_25CollectiveMainloopBwdSm90ILi2ELi2ELi2EN4cute5tupleIJNS5_1CILi1EEES8_S8_EEENS6_IJNS7_ILi128EEESA_NS7_ILi64EEEEEENS_6half_tEfNS_4arch4Sm90ELb1ELb0ELb0ELb1ELb0ELb1ELb0ELb0ELi2ELi1ELi2ELi2ELb0EEENS1_24CollectiveEpilogueBwdGQAISC_fSF_Li256ELb1ELb0EEENS1_25SingleTileBwdLPTSchedulerILb1ELi128ELb0EEEEEEEEEvNT_6ParamsE,"a",@progbits
	.sectionflags	@""
	.align	4
.nv.constant0._ZN7cutlass13device_kernelIN5flash11enable_sm90INS1_16FlashAttnBwdSm90INS1_25CollectiveMainloopBwdSm90ILi2ELi2ELi2EN4cute5tupleIJNS5_1CILi1EEES8_S8_EEENS6_IJNS7_ILi128EEESA_NS7_ILi64EEEEEENS_6half_tEfNS_4arch4Sm90ELb1ELb0ELb0ELb1ELb0ELb1ELb0ELb0ELi2ELi1ELi2ELi2ELb0EEENS1_24CollectiveEpilogueBwdGQAISC_fSF_Li256ELb1ELb0EEENS1_25SingleTileBwdLPTSchedulerILb1ELi128ELb0EEEEEEEEEvNT_6ParamsE:
	.zero		2432


//--------------------- .nv.constant0._ZN7cutlass13device_kernelIN5flash32FlashAttnBwdPostprocessConvertdQIN4cute5tupleIJNS3_1CILi128EEENS5_ILi64EEEEEENS_6half_tEfNS_4arch4Sm90ELi256ENS3_8TiledMMAINS3_8MMA_AtomIJNS3_4SM904GMMA25MMA_64x64x16_F32F16F16_RSILNSF_5MajorE0ELSH_1ELNSF_7ScaleInE1ELSI_1EEEEEENS3_6LayoutINS4_IJNS5_ILi2EEENS5_ILi1EEESN_EEENS4_IJSN_NS5_ILi0EEESP_EEEEENS4_IJNS3_10UnderscoreESS_SS_EEEEELb0EEEEEvNT_6ParamsE --------------------------
	.section	.nv.constant0._ZN7cutlass13device_kernelIN5flash32FlashAttnBwdPostprocessConvertdQIN4cute5tupleIJNS3_1CILi128EEENS5_ILi64EEEEEENS_6half_tEfNS_4arch4Sm90ELi256ENS3_8TiledMMAINS3_8MMA_AtomIJNS3_4SM904GMMA25MMA_64x64x16_F32F16F16_RSILNSF_5MajorE0ELSH_1ELNSF_7ScaleInE1ELSI_1EEEEEENS3_6LayoutINS4_IJNS5_ILi2EEENS5_ILi1EEESN_EEENS4_IJSN_NS5_ILi0EEESP_EEEEENS4_IJNS3_10UnderscoreESS_SS_EEEEELb0EEEEEvNT_6ParamsE,"a",@progbits
	.sectionflags	@""
	.align	4
.nv.constant0._ZN7cutlass13device_kernelIN5flash32FlashAttnBwdPostprocessConvertdQIN4cute5tupleIJNS3_1CILi128EEENS5_ILi64EEEEEENS_6half_tEfNS_4arch4Sm90ELi256ENS3_8TiledMMAINS3_8MMA_AtomIJNS3_4SM904GMMA25MMA_64x64x16_F32F16F16_RSILNSF_5MajorE0ELSH_1ELNSF_7ScaleInE1ELSI_1EEEEEENS3_6LayoutINS4_IJNS5_ILi2EEENS5_ILi1EEESN_EEENS4_IJSN_NS5_ILi0EEESP_EEEEENS4_IJNS3_10UnderscoreESS_SS_EEEEELb0EEEEEvNT_6ParamsE:
	.zero		640


//--------------------- .nv.constant0._ZN7cutlass13device_kernelIN5flash32FlashAttnBwdPostprocessConvertdQIN4cute5tupleIJNS3_1CILi128EEENS5_ILi64EEEEEENS_6half_tEfNS_4arch4Sm90ELi256ENS3_8TiledMMAINS3_8MMA_AtomIJNS3_4SM904GMMA25MMA_64x64x16_F32F16F16_SSILNSF_5MajorE0ELSH_1ELNSF_7ScaleInE1ELSI_1EEEEEENS3_6LayoutINS4_IJNS5_ILi2EEENS5_ILi1EEESN_EEENS4_IJSN_NS5_ILi0EEESP_EEEEENS4_IJNS3_10UnderscoreESS_SS_EEEEELb0EEEEEvNT_6ParamsE --------------------------
	.section	.nv.constant0._ZN7cutlass13device_kernelIN5flash32FlashAttnBwdPostprocessConvertdQIN4cute5tupleIJNS3_1CILi128EEENS5_ILi64EEEEEENS_6half_tEfNS_4arch4Sm90ELi256ENS3_8TiledMMAINS3_8MMA_AtomIJNS3_4SM904GMMA25MMA_64x64x16_F32F16F16_SSILNSF_5MajorE0ELSH_1ELNSF_7ScaleInE1ELSI_1EEEEEENS3_6LayoutINS4_IJNS5_ILi2EEENS5_ILi1EEESN_EEENS4_IJSN_NS5_ILi0EEESP_EEEEENS4_IJNS3_10UnderscoreESS_SS_EEEEELb0EEEEEvNT_6ParamsE,"a",@progbits
	.sectionflags	@""
	.align	4
.nv.constant0._ZN7cutlass13device_kernelIN5flash32FlashAttnBwdPostprocessConvertdQIN4cute5tupleIJNS3_1CILi128EEENS5_ILi64EEEEEENS_6half_tEfNS_4arch4Sm90ELi256ENS3_8TiledMMAINS3_8MMA_AtomIJNS3_4SM904GMMA25MMA_64x64x16_F32F16F16_SSILNSF_5MajorE0ELSH_1ELNSF_7ScaleInE1ELSI_1EEEEEENS3_6LayoutINS4_IJNS5_ILi2EEENS5_ILi1EEESN_EEENS4_IJSN_NS5_ILi0EEESP_EEEEENS4_IJNS3_10UnderscoreESS_SS_EEEEELb0EEEEEvNT_6ParamsE:
	.zero		640


//--------------------- .nv.constant0._ZN7cutlass13device_kernelIN5flash11enable_sm90INS1_16FlashAttnBwdSm90INS1_25CollectiveMainloopBwdSm90ILi2ELi2ELi2EN4cute5tupleIJNS5_1CILi1EEES8_S8_EEENS6_IJNS7_ILi128EEESA_NS7_ILi64EEEEEENS_6half_tEfNS_4arch4Sm90ELb1ELb0ELb0ELb1ELb1ELb1ELb0ELb0ELi2ELi1ELi2ELi2ELb0EEENS1_24CollectiveEpilogueBwdGQAISC_fSF_Li256ELb1ELb1EEENS1_25SingleTileBwdLPTSchedulerILb1ELi128ELb1EEEEEEEEEvNT_6ParamsE --------------------------
	.section	.nv.constant0._ZN7cutlass13device_kernelIN5flash11enable_sm90INS1_16FlashAttnBwdSm90INS1_25CollectiveMainloopBwdSm90ILi2ELi2ELi2EN4cute5tupleIJNS5_1CILi1EEES8_S8_EEENS6_IJNS7_ILi128EEESA_NS7_ILi64EEEEEENS_6half_tEfNS_4arch4Sm90ELb1ELb0ELb0ELb1ELb1ELb1ELb0ELb0ELi2ELi1ELi2ELi2ELb0EEENS1_24CollectiveEpilogueBwdGQAISC_fSF_Li256ELb1ELb1EEENS1_25SingleTileBwdLPTSchedulerILb1ELi128ELb1EEEEEEEEEvNT_6ParamsE,"a",@progbits
	.sectionflags	@""
	.align	4
.nv.constant0._ZN7cutlass13device_kernelIN5flash11enable_sm90INS1_16FlashAttnBwdSm90INS1_25CollectiveMainloopBwdSm90ILi2ELi2ELi2EN4cute5tupleIJNS5_1CILi1EEES8_S8_EEENS6_IJNS7_ILi128EEESA_NS7_ILi64EEEEEENS_6half_tEfNS_4arch4Sm90ELb1ELb0ELb0ELb1ELb1ELb1ELb0ELb0ELi2ELi1ELi2ELi2ELb0EEENS1_24CollectiveEpilogueBwdGQAISC_fSF_Li256ELb1ELb1EEENS1_25SingleTileBwdLPTSchedulerILb1ELi128ELb1EEEEEEEEEvNT_6ParamsE:
	.zero		2432


//--------------------- .nv.constant0._ZN7cutlass13device_kernelIN5flash22FlashAttnBwdPreprocessIN4cute5tupleIJNS3_1CILi128EEENS5_ILi64EEEEEENS_6half_tEfNS_4arch4Sm90ELb1ELb1EEEEEvNT_6ParamsE --------------------------
	.section	.nv.constant0._ZN7cutlass13device_kernelIN5flash22FlashAttnBwdPreprocessIN4cute5tupleIJNS3_1CILi128EEENS5_ILi64EEEEEENS_6half_tEfNS_4arch4Sm90ELb1ELb1EEEEEvNT_6ParamsE,"a",@progbits
	.sectionflags	@""
	.align	4
.nv.constant0._ZN7cutlass13device_kernelIN5flash22FlashAttnBwdPreprocessIN4cute5tupleIJNS3_1CILi128EEENS5_ILi64EEEEEENS_6half_tEfNS_4arch4Sm90ELb1ELb1EEEEEvNT_6ParamsE:
	.zero		768


//--------------------- SYMBOLS --------------------------

	.type		.nv.reservedSmem.offset0,@object
	.size		.nv.reservedSmem.offset0,0x4
	.type		__assertfail,@function
